	.target	sm_80

	.elftype	@"ET_EXEC"


//--------------------- .note.nv.tkinfo           --------------------------
	.section	.note.nv.tkinfo,"",@"SHT_NOTE"
	.sectionflags	@"SHF_NOTE_NV_TKINFO"
	.tkinfo
        /*0018*/ 	.word	0x00000002
        /*0030*/ 	.string	""
        /*0030*/ 	.string	"ptxas"
        /*0030*/ 	.string	"Cuda compilation tools, release 13.0, V13.0.88"
        /*0030*/ 	.string	"Build cuda_13.0.r13.0/compiler.36424714_0"
        /*0030*/ 	.string	"-arch sm_80 -m 64 "



//--------------------- .note.nv.cuinfo           --------------------------
	.section	.note.nv.cuinfo,"",@"SHT_NOTE"
	.sectionflags	@"SHF_NOTE_NV_CUINFO"
        /*0018*/ 	.short	0x0002
        /*001a*/ 	.short	0x0050
        /*001c*/ 	.short	0x0082
	.zero		2


//--------------------- .nv.info                  --------------------------
	.section	.nv.info,"",@"SHT_CUDA_INFO"
	.align	4


	//----- nvinfo : EIATTR_REGCOUNT
	.align		4
        /*0000*/ 	.byte	0x04, 0x2f
        /*0002*/ 	.short	(.L_12 - .L_11)
	.align		4
.L_11:
        /*0004*/ 	.word	index@(_ZN7cutlass13device_kernelIN5flash19enable_sm80_to_sm89INS1_16FlashAttnFwdSm80INS1_25CollectiveMainloopFwdSm80ILi8ELi1ELb1EN4cute5tupleIJNS5_1CILi128EEENS7_ILi112EEES8_EEELi128ENS_6half_tEfNS_4arch4Sm80ELb1ELb0ELb1ELb1ELb1ELb1ELb1ELb1EEENS1_21CollectiveEpilogueFwdINS6_IJS8_S8_S9_EEENS6_IJNS7_ILi1EEESH_SH_EEESB_SD_Li256ELb1ELb1ELb1ELb0EEENS1_36VarlenDynamicPersistentTileSchedulerILi128ELi112ELi256ELi256ELb1ELb1ELb0ELb1ELb1ELb1EEEEEEEEEvNT_6ParamsE)
        /*0008*/ 	.word	0x000000ff


	//----- nvinfo : EIATTR_FRAME_SIZE
	.align		4
.L_12:
        /*000c*/ 	.byte	0x04, 0x11
        /*000e*/ 	.short	(.L_14 - .L_13)
	.align		4
.L_13:
        /*0010*/ 	.word	index@($__internal_27_$__cuda_sm70_votesync_ballot)
        /*0014*/ 	.word	0x00000000


	//----- nvinfo : EIATTR_FRAME_SIZE
	.align		4
.L_14:
        /*0018*/ 	.byte	0x04, 0x11
        /*001a*/ 	.short	(.L_16 - .L_15)
	.align		4
.L_15:
        /*001c*/ 	.word	index@($__internal_26_$__cuda_sm70_shflsync_up_p)
        /*0020*/ 	.word	0x00000000


	//----- nvinfo : EIATTR_FRAME_SIZE
	.align		4
.L_16:
        /*0024*/ 	.byte	0x04, 0x11
        /*0026*/ 	.short	(.L_18 - .L_17)
	.align		4
.L_17:
        /*0028*/ 	.word	index@($__internal_25_$__cuda_sm70_shflsync_idx_p)
        /*002c*/ 	.word	0x00000000


	//----- nvinfo : EIATTR_FRAME_SIZE
	.align		4
.L_18:
        /*0030*/ 	.byte	0x04, 0x11
        /*0032*/ 	.short	(.L_20 - .L_19)
	.align		4
.L_19:
        /*0034*/ 	.word	index@($__internal_24_$__cuda_sm70_shflsync_bfly_p)
        /*0038*/ 	.word	0x00000000


	//----- nvinfo : EIATTR_FRAME_SIZE
	.align		4
.L_20:
        /*003c*/ 	.byte	0x04, 0x11
        /*003e*/ 	.short	(.L_22 - .L_21)
	.align		4
.L_21:
        /*0040*/ 	.word	index@(_ZN7cutlass13device_kernelIN5flash19enable_sm80_to_sm89INS1_16FlashAttnFwdSm80INS1_25CollectiveMainloopFwdSm80ILi8ELi1ELb1EN4cute5tupleIJNS5_1CILi128EEENS7_ILi112EEES8_EEELi128ENS_6half_tEfNS_4arch4Sm80ELb1ELb0ELb1ELb1ELb1ELb1ELb1ELb1EEENS1_21CollectiveEpilogueFwdINS6_IJS8_S8_S9_EEENS6_IJNS7_ILi1EEESH_SH_EEESB_SD_Li256ELb1ELb1ELb1ELb0EEENS1_36VarlenDynamicPersistentTileSchedulerILi128ELi112ELi256ELi256ELb1ELb1ELb0ELb1ELb1ELb1EEEEEEEEEvNT_6ParamsE)
        /*0044*/ 	.word	0x00000130


	//----- nvinfo : EIATTR_REGCOUNT
	.align		4
.L_22:
        /*0048*/ 	.byte	0x04, 0x2f
        /*004a*/ 	.short	(.L_24 - .L_23)
	.align		4
.L_23:
        /*004c*/ 	.word	index@(_ZN7cutlass13device_kernelIN5flash19enable_sm80_to_sm89INS1_16FlashAttnFwdSm80INS1_25CollectiveMainloopFwdSm80ILi8ELi1ELb1EN4cute5tupleIJNS5_1CILi128EEENS7_ILi112EEES8_EEELi128ENS_6half_tEfNS_4arch4Sm80ELb1ELb0ELb1ELb1ELb1ELb0ELb1ELb1EEENS1_21CollectiveEpilogueFwdINS6_IJS8_S8_S9_EEENS6_IJNS7_ILi1EEESH_SH_EEESB_SD_Li256ELb1ELb1ELb1ELb0EEENS1_36VarlenDynamicPersistentTileSchedulerILi128ELi112ELi256ELi256ELb1ELb1ELb0ELb1ELb1ELb1EEEEEEEEEvNT_6ParamsE)
        /*0050*/ 	.word	0x000000ff


	//----- nvinfo : EIATTR_FRAME_SIZE
	.align		4
.L_24:
        /*0054*/ 	.byte	0x04, 0x11
        /*0056*/ 	.short	(.L_26 - .L_25)
	.align		4
.L_25:
        /*0058*/ 	.word	index@($__internal_23_$__cuda_sm70_votesync_ballot)
        /*005c*/ 	.word	0x00000000


	//----- nvinfo : EIATTR_FRAME_SIZE
	.align		4
.L_26:
        /*0060*/ 	.byte	0x04, 0x11
        /*0062*/ 	.short	(.L_28 - .L_27)
	.align		4
.L_27:
        /*0064*/ 	.word	index@($__internal_22_$__cuda_sm70_shflsync_up_p)
        /*0068*/ 	.word	0x00000000


	//----- nvinfo : EIATTR_FRAME_SIZE
	.align		4
.L_28:
        /*006c*/ 	.byte	0x04, 0x11
        /*006e*/ 	.short	(.L_30 - .L_29)
	.align		4
.L_29:
        /*0070*/ 	.word	index@($__internal_21_$__cuda_sm70_shflsync_idx_p)
        /*0074*/ 	.word	0x00000000


	//----- nvinfo : EIATTR_FRAME_SIZE
	.align		4
.L_30:
        /*0078*/ 	.byte	0x04, 0x11
        /*007a*/ 	.short	(.L_32 - .L_31)
	.align		4
.L_31:
        /*007c*/ 	.word	index@($__internal_20_$__cuda_sm70_shflsync_bfly_p)
        /*0080*/ 	.word	0x00000000


	//----- nvinfo : EIATTR_FRAME_SIZE
	.align		4
.L_32:
        /*0084*/ 	.byte	0x04, 0x11
        /*0086*/ 	.short	(.L_34 - .L_33)
	.align		4
.L_33:
        /*0088*/ 	.word	index@(_ZN7cutlass13device_kernelIN5flash19enable_sm80_to_sm89INS1_16FlashAttnFwdSm80INS1_25CollectiveMainloopFwdSm80ILi8ELi1ELb1EN4cute5tupleIJNS5_1CILi128EEENS7_ILi112EEES8_EEELi128ENS_6half_tEfNS_4arch4Sm80ELb1ELb0ELb1ELb1ELb1ELb0ELb1ELb1EEENS1_21CollectiveEpilogueFwdINS6_IJS8_S8_S9_EEENS6_IJNS7_ILi1EEESH_SH_EEESB_SD_Li256ELb1ELb1ELb1ELb0EEENS1_36VarlenDynamicPersistentTileSchedulerILi128ELi112ELi256ELi256ELb1ELb1ELb0ELb1ELb1ELb1EEEEEEEEEvNT_6ParamsE)
        /*008c*/ 	.word	0x00000118


	//----- nvinfo : EIATTR_REGCOUNT
	.align		4
.L_34:
        /*0090*/ 	.byte	0x04, 0x2f
        /*0092*/ 	.short	(.L_36 - .L_35)
	.align		4
.L_35:
        /*0094*/ 	.word	index@(_ZN7cutlass13device_kernelIN5flash19enable_sm80_to_sm89INS1_16FlashAttnFwdSm80INS1_25CollectiveMainloopFwdSm80ILi4ELi1ELb0EN4cute5tupleIJNS5_1CILi128EEENS7_ILi64EEES8_EEELi128ENS_6half_tEfNS_4arch4Sm80ELb1ELb0ELb1ELb0ELb1ELb0ELb1ELb1EEENS1_21CollectiveEpilogueFwdINS6_IJS8_S8_S9_EEENS6_IJNS7_ILi1EEESH_SH_EEESB_SD_Li128ELb0ELb1ELb1ELb0EEENS1_30DynamicPersistentTileSchedulerILi128ELi128ELb1ELb1ELb0EEEEEEEEEvNT_6ParamsE)
        /*0098*/ 	.word	0x000000ff


	//----- nvinfo : EIATTR_FRAME_SIZE
	.align		4
.L_36:
        /*009c*/ 	.byte	0x04, 0x11
        /*009e*/ 	.short	(.L_38 - .L_37)
	.align		4
.L_37:
        /*00a0*/ 	.word	index@($__internal_19_$__cuda_sm70_shflsync_idx_p)
        /*00a4*/ 	.word	0x00000000


	//----- nvinfo : EIATTR_FRAME_SIZE
	.align		4
.L_38:
        /*00a8*/ 	.byte	0x04, 0x11
        /*00aa*/ 	.short	(.L_40 - .L_39)
	.align		4
.L_39:
        /*00ac*/ 	.word	index@($__internal_18_$__cuda_sm70_shflsync_bfly_p)
        /*00b0*/ 	.word	0x00000000


	//----- nvinfo : EIATTR_FRAME_SIZE
	.align		4
.L_40:
        /*00b4*/ 	.byte	0x04, 0x11
        /*00b6*/ 	.short	(.L_42 - .L_41)
	.align		4
.L_41:
        /*00b8*/ 	.word	index@(_ZN7cutlass13device_kernelIN5flash19enable_sm80_to_sm89INS1_16FlashAttnFwdSm80INS1_25CollectiveMainloopFwdSm80ILi4ELi1ELb0EN4cute5tupleIJNS5_1CILi128EEENS7_ILi64EEES8_EEELi128ENS_6half_tEfNS_4arch4Sm80ELb1ELb0ELb1ELb0ELb1ELb0ELb1ELb1EEENS1_21CollectiveEpilogueFwdINS6_IJS8_S8_S9_EEENS6_IJNS7_ILi1EEESH_SH_EEESB_SD_Li128ELb0ELb1ELb1ELb0EEENS1_30DynamicPersistentTileSchedulerILi128ELi128ELb1ELb1ELb0EEEEEEEEEvNT_6ParamsE)
        /*00bc*/ 	.word	0x000000f8


	//----- nvinfo : EIATTR_REGCOUNT
	.align		4
.L_42:
        /*00c0*/ 	.byte	0x04, 0x2f
        /*00c2*/ 	.short	(.L_44 - .L_43)
	.align		4
.L_43:
        /*00c4*/ 	.word	index@(_ZN7cutlass13device_kernelIN5flash19enable_sm80_to_sm89INS1_16FlashAttnFwdSm80INS1_25CollectiveMainloopFwdSm80ILi8ELi1ELb1EN4cute5tupleIJNS5_1CILi128EEENS7_ILi96EEES8_EEELi128ENS_6half_tEfNS_4arch4Sm80ELb0ELb1ELb1ELb1ELb1ELb1ELb1ELb1EEENS1_21CollectiveEpilogueFwdINS6_IJS8_S8_S9_EEENS6_IJNS7_ILi1EEESH_SH_EEESB_SD_Li256ELb1ELb1ELb1ELb0EEENS1_36VarlenDynamicPersistentTileSchedulerILi128ELi96ELi256ELi256ELb1ELb1ELb0ELb1ELb0ELb1EEEEEEEEEvNT_6ParamsE)
        /*00c8*/ 	.word	0x000000ff


	//----- nvinfo : EIATTR_FRAME_SIZE
	.align		4
.L_44:
        /*00cc*/ 	.byte	0x04, 0x11
        /*00ce*/ 	.short	(.L_46 - .L_45)
	.align		4
.L_45:
        /*00d0*/ 	.word	index@($__internal_17_$__cuda_sm70_votesync_ballot)
        /*00d4*/ 	.word	0x00000000


	//----- nvinfo : EIATTR_FRAME_SIZE
	.align		4
.L_46:
        /*00d8*/ 	.byte	0x04, 0x11
        /*00da*/ 	.short	(.L_48 - .L_47)
	.align		4
.L_47:
        /*00dc*/ 	.word	index@($__internal_16_$__cuda_sm70_shflsync_up_p)
        /*00e0*/ 	.word	0x00000000


	//----- nvinfo : EIATTR_FRAME_SIZE
	.align		4
.L_48:
        /*00e4*/ 	.byte	0x04, 0x11
        /*00e6*/ 	.short	(.L_50 - .L_49)
	.align		4
.L_49:
        /*00e8*/ 	.word	index@($__internal_15_$__cuda_sm70_shflsync_idx_p)
        /*00ec*/ 	.word	0x00000000


	//----- nvinfo : EIATTR_FRAME_SIZE
	.align		4
.L_50:
        /*00f0*/ 	.byte	0x04, 0x11
        /*00f2*/ 	.short	(.L_52 - .L_51)
	.align		4
.L_51:
        /*00f4*/ 	.word	index@($__internal_14_$__cuda_sm70_shflsync_bfly_p)
        /*00f8*/ 	.word	0x00000000


	//----- nvinfo : EIATTR_FRAME_SIZE
	.align		4
.L_52:
        /*00fc*/ 	.byte	0x04, 0x11
        /*00fe*/ 	.short	(.L_54 - .L_53)
	.align		4
.L_53:
        /*0100*/ 	.word	index@(_ZN7cutlass13device_kernelIN5flash19enable_sm80_to_sm89INS1_16FlashAttnFwdSm80INS1_25CollectiveMainloopFwdSm80ILi8ELi1ELb1EN4cute5tupleIJNS5_1CILi128EEENS7_ILi96EEES8_EEELi128ENS_6half_tEfNS_4arch4Sm80ELb0ELb1ELb1ELb1ELb1ELb1ELb1ELb1EEENS1_21CollectiveEpilogueFwdINS6_IJS8_S8_S9_EEENS6_IJNS7_ILi1EEESH_SH_EEESB_SD_Li256ELb1ELb1ELb1ELb0EEENS1_36VarlenDynamicPersistentTileSchedulerILi128ELi96ELi256ELi256ELb1ELb1ELb0ELb1ELb0ELb1EEEEEEEEEvNT_6ParamsE)
        /*0104*/ 	.word	0x00000070


	//----- nvinfo : EIATTR_REGCOUNT
	.align		4
.L_54:
        /*0108*/ 	.byte	0x04, 0x2f
        /*010a*/ 	.short	(.L_56 - .L_55)
	.align		4
.L_55:
        /*010c*/ 	.word	index@(_ZN7cutlass13device_kernelIN5flash19enable_sm80_to_sm89INS1_16FlashAttnFwdSm80INS1_25CollectiveMainloopFwdSm80ILi8ELi1ELb1EN4cute5tupleIJNS5_1CILi128EEENS7_ILi96EEES8_EEELi128ENS_6half_tEfNS_4arch4Sm80ELb0ELb1ELb1ELb1ELb1ELb0ELb1ELb1EEENS1_21CollectiveEpilogueFwdINS6_IJS8_S8_S9_EEENS6_IJNS7_ILi1EEESH_SH_EEESB_SD_Li256ELb1ELb1ELb1ELb0EEENS1_36VarlenDynamicPersistentTileSchedulerILi128ELi96ELi256ELi256ELb1ELb1ELb0ELb1ELb0ELb1EEEEEEEEEvNT_6ParamsE)
        /*0110*/ 	.word	0x000000ff


	//----- nvinfo : EIATTR_FRAME_SIZE
	.align		4
.L_56:
        /*0114*/ 	.byte	0x04, 0x11
        /*0116*/ 	.short	(.L_58 - .L_57)
	.align		4
.L_57:
        /*0118*/ 	.word	index@($__internal_13_$__cuda_sm70_votesync_ballot)
        /*011c*/ 	.word	0x00000000


	//----- nvinfo : EIATTR_FRAME_SIZE
	.align		4
.L_58:
        /*0120*/ 	.byte	0x04, 0x11
        /*0122*/ 	.short	(.L_60 - .L_59)
	.align		4
.L_59:
        /*0124*/ 	.word	index@($__internal_12_$__cuda_sm70_shflsync_up_p)
        /*0128*/ 	.word	0x00000000


	//----- nvinfo : EIATTR_FRAME_SIZE
	.align		4
.L_60:
        /*012c*/ 	.byte	0x04, 0x11
        /*012e*/ 	.short	(.L_62 - .L_61)
	.align		4
.L_61:
        /*0130*/ 	.word	index@($__internal_11_$__cuda_sm70_shflsync_idx_p)
        /*0134*/ 	.word	0x00000000


	//----- nvinfo : EIATTR_FRAME_SIZE
	.align		4
.L_62:
        /*0138*/ 	.byte	0x04, 0x11
        /*013a*/ 	.short	(.L_64 - .L_63)
	.align		4
.L_63:
        /*013c*/ 	.word	index@($__internal_10_$__cuda_sm70_shflsync_bfly_p)
        /*0140*/ 	.word	0x00000000


	//----- nvinfo : EIATTR_FRAME_SIZE
	.align		4
.L_64:
        /*0144*/ 	.byte	0x04, 0x11
        /*0146*/ 	.short	(.L_66 - .L_65)
	.align		4
.L_65:
        /*0148*/ 	.word	index@(_ZN7cutlass13device_kernelIN5flash19enable_sm80_to_sm89INS1_16FlashAttnFwdSm80INS1_25CollectiveMainloopFwdSm80ILi8ELi1ELb1EN4cute5tupleIJNS5_1CILi128EEENS7_ILi96EEES8_EEELi128ENS_6half_tEfNS_4arch4Sm80ELb0ELb1ELb1ELb1ELb1ELb0ELb1ELb1EEENS1_21CollectiveEpilogueFwdINS6_IJS8_S8_S9_EEENS6_IJNS7_ILi1EEESH_SH_EEESB_SD_Li256ELb1ELb1ELb1ELb0EEENS1_36VarlenDynamicPersistentTileSchedulerILi128ELi96ELi256ELi256ELb1ELb1ELb0ELb1ELb0ELb1EEEEEEEEEvNT_6ParamsE)
        /*014c*/ 	.word	0x00000028


	//----- nvinfo : EIATTR_REGCOUNT
	.align		4
.L_66:
        /*0150*/ 	.byte	0x04, 0x2f
        /*0152*/ 	.short	(.L_68 - .L_67)
	.align		4
.L_67:
        /*0154*/ 	.word	index@(_ZN7cutlass13device_kernelIN5flash19enable_sm80_to_sm89INS1_16FlashAttnFwdSm80INS1_25CollectiveMainloopFwdSm80ILi4ELi1ELb0EN4cute5tupleIJNS5_1CILi128EEENS7_ILi48EEES8_EEELi128ENS_6half_tEfNS_4arch4Sm80ELb0ELb1ELb1ELb0ELb1ELb0ELb1ELb1EEENS1_21CollectiveEpilogueFwdINS6_IJS8_S8_S9_EEENS6_IJNS7_ILi1EEESH_SH_EEESB_SD_Li128ELb0ELb1ELb1ELb0EEENS1_19SingleTileSchedulerILb0ELb1ELb1ELi128EEEEEEEEEvNT_6ParamsE)
        /*0158*/ 	.word	0x000000ff


	//----- nvinfo : EIATTR_FRAME_SIZE
	.align		4
.L_68:
        /*015c*/ 	.byte	0x04, 0x11
        /*015e*/ 	.short	(.L_70 - .L_69)
	.align		4
.L_69:
        /*0160*/ 	.word	index@(_ZN7cutlass13device_kernelIN5flash19enable_sm80_to_sm89INS1_16FlashAttnFwdSm80INS1_25CollectiveMainloopFwdSm80ILi4ELi1ELb0EN4cute5tupleIJNS5_1CILi128EEENS7_ILi48EEES8_EEELi128ENS_6half_tEfNS_4arch4Sm80ELb0ELb1ELb1ELb0ELb1ELb0ELb1ELb1EEENS1_21CollectiveEpilogueFwdINS6_IJS8_S8_S9_EEENS6_IJNS7_ILi1EEESH_SH_EEESB_SD_Li128ELb0ELb1ELb1ELb0EEENS1_19SingleTileSchedulerILb0ELb1ELb1ELi128EEEEEEEEEvNT_6ParamsE)
        /*0164*/ 	.word	0x00000078


	//----- nvinfo : EIATTR_REGCOUNT
	.align		4
.L_70:
        /*0168*/ 	.byte	0x04, 0x2f
        /*016a*/ 	.short	(.L_72 - .L_71)
	.align		4
.L_71:
        /*016c*/ 	.word	index@(_ZN7cutlass13device_kernelIN5flash19enable_sm80_to_sm89INS1_16FlashAttnFwdSm80INS1_25CollectiveMainloopFwdSm80ILi8ELi1ELb1EN4cute5tupleIJNS5_1CILi128EEENS7_ILi112EEES8_EEELi128ENS_6half_tEfNS_4arch4Sm80ELb0ELb0ELb1ELb1ELb1ELb1ELb1ELb1EEENS1_21CollectiveEpilogueFwdINS6_IJS8_S8_S9_EEENS6_IJNS7_ILi1EEESH_SH_EEESB_SD_Li256ELb1ELb1ELb1ELb0EEENS1_36VarlenDynamicPersistentTileSchedulerILi128ELi112ELi256ELi256ELb1ELb1ELb0ELb0ELb1ELb1EEEEEEEEEvNT_6ParamsE)
        /*0170*/ 	.word	0x000000ff


	//----- nvinfo : EIATTR_FRAME_SIZE
	.align		4
.L_72:
        /*0174*/ 	.byte	0x04, 0x11
        /*0176*/ 	.short	(.L_74 - .L_73)
	.align		4
.L_73:
        /*0178*/ 	.word	index@($__internal_9_$__cuda_sm70_votesync_ballot)
        /*017c*/ 	.word	0x00000000


	//----- nvinfo : EIATTR_FRAME_SIZE
	.align		4
.L_74:
        /*0180*/ 	.byte	0x04, 0x11
        /*0182*/ 	.short	(.L_76 - .L_75)
	.align		4
.L_75:
        /*0184*/ 	.word	index@($__internal_8_$__cuda_sm70_shflsync_up_p)
        /*0188*/ 	.word	0x00000000


	//----- nvinfo : EIATTR_FRAME_SIZE
	.align		4
.L_76:
        /*018c*/ 	.byte	0x04, 0x11
        /*018e*/ 	.short	(.L_78 - .L_77)
	.align		4
.L_77:
        /*0190*/ 	.word	index@($__internal_7_$__cuda_sm70_shflsync_idx_p)
        /*0194*/ 	.word	0x00000000


	//----- nvinfo : EIATTR_FRAME_SIZE
	.align		4
.L_78:
        /*0198*/ 	.byte	0x04, 0x11
        /*019a*/ 	.short	(.L_80 - .L_79)
	.align		4
.L_79:
        /*019c*/ 	.word	index@($__internal_6_$__cuda_sm70_shflsync_bfly_p)
        /*01a0*/ 	.word	0x00000000


	//----- nvinfo : EIATTR_FRAME_SIZE
	.align		4
.L_80:
        /*01a4*/ 	.byte	0x04, 0x11
        /*01a6*/ 	.short	(.L_82 - .L_81)
	.align		4
.L_81:
        /*01a8*/ 	.word	index@(_ZN7cutlass13device_kernelIN5flash19enable_sm80_to_sm89INS1_16FlashAttnFwdSm80INS1_25CollectiveMainloopFwdSm80ILi8ELi1ELb1EN4cute5tupleIJNS5_1CILi128EEENS7_ILi112EEES8_EEELi128ENS_6half_tEfNS_4arch4Sm80ELb0ELb0ELb1ELb1ELb1ELb1ELb1ELb1EEENS1_21CollectiveEpilogueFwdINS6_IJS8_S8_S9_EEENS6_IJNS7_ILi1EEESH_SH_EEESB_SD_Li256ELb1ELb1ELb1ELb0EEENS1_36VarlenDynamicPersistentTileSchedulerILi128ELi112ELi256ELi256ELb1ELb1ELb0ELb0ELb1ELb1EEEEEEEEEvNT_6ParamsE)
        /*01ac*/ 	.word	0x00000108


	//----- nvinfo : EIATTR_REGCOUNT
	.align		4
.L_82:
        /*01b0*/ 	.byte	0x04, 0x2f
        /*01b2*/ 	.short	(.L_84 - .L_83)
	.align		4
.L_83:
        /*01b4*/ 	.word	index@(_ZN7cutlass13device_kernelIN5flash19enable_sm80_to_sm89INS1_16FlashAttnFwdSm80INS1_25CollectiveMainloopFwdSm80ILi8ELi1ELb1EN4cute5tupleIJNS5_1CILi128EEENS7_ILi112EEES8_EEELi128ENS_6half_tEfNS_4arch4Sm80ELb0ELb0ELb1ELb1ELb1ELb0ELb1ELb1EEENS1_21CollectiveEpilogueFwdINS6_IJS8_S8_S9_EEENS6_IJNS7_ILi1EEESH_SH_EEESB_SD_Li256ELb1ELb1ELb1ELb0EEENS1_36VarlenDynamicPersistentTileSchedulerILi128ELi112ELi256ELi256ELb1ELb1ELb0ELb0ELb1ELb1EEEEEEEEEvNT_6ParamsE)
        /*01b8*/ 	.word	0x000000ff


	//----- nvinfo : EIATTR_FRAME_SIZE
	.align		4
.L_84:
        /*01bc*/ 	.byte	0x04, 0x11
        /*01be*/ 	.short	(.L_86 - .L_85)
	.align		4
.L_85:
        /*01c0*/ 	.word	index@($__internal_5_$__cuda_sm70_votesync_ballot)
        /*01c4*/ 	.word	0x00000000


	//----- nvinfo : EIATTR_FRAME_SIZE
	.align		4
.L_86:
        /*01c8*/ 	.byte	0x04, 0x11
        /*01ca*/ 	.short	(.L_88 - .L_87)
	.align		4
.L_87:
        /*01cc*/ 	.word	index@($__internal_4_$__cuda_sm70_shflsync_up_p)
        /*01d0*/ 	.word	0x00000000


	//----- nvinfo : EIATTR_FRAME_SIZE
	.align		4
.L_88:
        /*01d4*/ 	.byte	0x04, 0x11
        /*01d6*/ 	.short	(.L_90 - .L_89)
	.align		4
.L_89:
        /*01d8*/ 	.word	index@($__internal_3_$__cuda_sm70_shflsync_idx_p)
        /*01dc*/ 	.word	0x00000000


	//----- nvinfo : EIATTR_FRAME_SIZE
	.align		4
.L_90:
        /*01e0*/ 	.byte	0x04, 0x11
        /*01e2*/ 	.short	(.L_92 - .L_91)
	.align		4
.L_91:
        /*01e4*/ 	.word	index@($__internal_2_$__cuda_sm70_shflsync_bfly_p)
        /*01e8*/ 	.word	0x00000000


	//----- nvinfo : EIATTR_FRAME_SIZE
	.align		4
.L_92:
        /*01ec*/ 	.byte	0x04, 0x11
        /*01ee*/ 	.short	(.L_94 - .L_93)
	.align		4
.L_93:
        /*01f0*/ 	.word	index@(_ZN7cutlass13device_kernelIN5flash19enable_sm80_to_sm89INS1_16FlashAttnFwdSm80INS1_25CollectiveMainloopFwdSm80ILi8ELi1ELb1EN4cute5tupleIJNS5_1CILi128EEENS7_ILi112EEES8_EEELi128ENS_6half_tEfNS_4arch4Sm80ELb0ELb0ELb1ELb1ELb1ELb0ELb1ELb1EEENS1_21CollectiveEpilogueFwdINS6_IJS8_S8_S9_EEENS6_IJNS7_ILi1EEESH_SH_EEESB_SD_Li256ELb1ELb1ELb1ELb0EEENS1_36VarlenDynamicPersistentTileSchedulerILi128ELi112ELi256ELi256ELb1ELb1ELb0ELb0ELb1ELb1EEEEEEEEEvNT_6ParamsE)
        /*01f4*/ 	.word	0x000000b8


	//----- nvinfo : EIATTR_REGCOUNT
	.align		4
.L_94:
        /*01f8*/ 	.byte	0x04, 0x2f
        /*01fa*/ 	.short	(.L_96 - .L_95)
	.align		4
.L_95:
        /*01fc*/ 	.word	index@(_ZN7cutlass13device_kernelIN5flash19enable_sm80_to_sm89INS1_16FlashAttnFwdSm80INS1_25CollectiveMainloopFwdSm80ILi4ELi1ELb0EN4cute5tupleIJNS5_1CILi128EEENS7_ILi64EEES8_EEELi128ENS_6half_tEfNS_4arch4Sm80ELb0ELb0ELb1ELb0ELb1ELb0ELb1ELb1EEENS1_21CollectiveEpilogueFwdINS6_IJS8_S8_S9_EEENS6_IJNS7_ILi1EEESH_SH_EEESB_SD_Li128ELb0ELb1ELb1ELb0EEENS1_19SingleTileSchedulerILb0ELb1ELb1ELi128EEEEEEEEEvNT_6ParamsE)
        /*0200*/ 	.word	0x000000ff


	//----- nvinfo : EIATTR_FRAME_SIZE
	.align		4
.L_96:
        /*0204*/ 	.byte	0x04, 0x11
        /*0206*/ 	.short	(.L_98 - .L_97)
	.align		4
.L_97:
        /*0208*/ 	.word	index@(_ZN7cutlass13device_kernelIN5flash19enable_sm80_to_sm89INS1_16FlashAttnFwdSm80INS1_25CollectiveMainloopFwdSm80ILi4ELi1ELb0EN4cute5tupleIJNS5_1CILi128EEENS7_ILi64EEES8_EEELi128ENS_6half_tEfNS_4arch4Sm80ELb0ELb0ELb1ELb0ELb1ELb0ELb1ELb1EEENS1_21CollectiveEpilogueFwdINS6_IJS8_S8_S9_EEENS6_IJNS7_ILi1EEESH_SH_EEESB_SD_Li128ELb0ELb1ELb1ELb0EEENS1_19SingleTileSchedulerILb0ELb1ELb1ELi128EEEEEEEEEvNT_6ParamsE)
        /*020c*/ 	.word	0x00000098


	//----- nvinfo : EIATTR_REGCOUNT
	.align		4
.L_98:
        /*0210*/ 	.byte	0x04, 0x2f
        /*0212*/ 	.short	(.L_100 - .L_99)
	.align		4
.L_99:
        /*0214*/ 	.word	index@(_ZN7cutlass13device_kernelIN5flash19enable_sm80_to_sm89INS1_16FlashAttnFwdSm80INS1_25CollectiveMainloopFwdSm80ILi8ELi1ELb1EN4cute5tupleIJNS5_1CILi128EEES8_S8_EEELi128ENS_6half_tEfNS_4arch4Sm80ELb1ELb0ELb1ELb0ELb1ELb0ELb1ELb1EEENS1_21CollectiveEpilogueFwdIS9_NS6_IJNS7_ILi1EEESF_SF_EEESA_SC_Li256ELb0ELb1ELb1ELb0EEENS1_30DynamicPersistentTileSchedulerILi256ELi256ELb1ELb1ELb0EEEEEEEEEvNT_6ParamsE)
        /*0218*/ 	.word	0x000000ff


	//----- nvinfo : EIATTR_FRAME_SIZE
	.align		4
.L_100:
        /*021c*/ 	.byte	0x04, 0x11
        /*021e*/ 	.short	(.L_102 - .L_101)
	.align		4
.L_101:
        /*0220*/ 	.word	index@($__internal_1_$__cuda_sm70_shflsync_idx_p)
        /*0224*/ 	.word	0x00000000


	//----- nvinfo : EIATTR_FRAME_SIZE
	.align		4
.L_102:
        /*0228*/ 	.byte	0x04, 0x11
        /*022a*/ 	.short	(.L_104 - .L_103)
	.align		4
.L_103:
        /*022c*/ 	.word	index@($__internal_0_$__cuda_sm70_shflsync_bfly_p)
        /*0230*/ 	.word	0x00000000


	//----- nvinfo : EIATTR_FRAME_SIZE
	.align		4
.L_104:
        /*0234*/ 	.byte	0x04, 0x11
        /*0236*/ 	.short	(.L_106 - .L_105)
	.align		4
.L_105:
        /*0238*/ 	.word	index@(_ZN7cutlass13device_kernelIN5flash19enable_sm80_to_sm89INS1_16FlashAttnFwdSm80INS1_25CollectiveMainloopFwdSm80ILi8ELi1ELb1EN4cute5tupleIJNS5_1CILi128EEES8_S8_EEELi128ENS_6half_tEfNS_4arch4Sm80ELb1ELb0ELb1ELb0ELb1ELb0ELb1ELb1EEENS1_21CollectiveEpilogueFwdIS9_NS6_IJNS7_ILi1EEESF_SF_EEESA_SC_Li256ELb0ELb1ELb1ELb0EEENS1_30DynamicPersistentTileSchedulerILi256ELi256ELb1ELb1ELb0EEEEEEEEEvNT_6ParamsE)
        /*023c*/ 	.word	0x000000d8


	//----- nvinfo : EIATTR_REGCOUNT
	.align		4
.L_106:
        /*0240*/ 	.byte	0x04, 0x2f
        /*0242*/ 	.short	(.L_108 - .L_107)
	.align		4
.L_107:
        /*0244*/ 	.word	index@(_ZN7cutlass13device_kernelIN5flash19enable_sm80_to_sm89INS1_16FlashAttnFwdSm80INS1_25CollectiveMainloopFwdSm80ILi8ELi1ELb1EN4cute5tupleIJNS5_1CILi128EEENS7_ILi96EEES8_EEELi128ENS_6half_tEfNS_4arch4Sm80ELb0ELb1ELb1ELb0ELb1ELb0ELb1ELb1EEENS1_21CollectiveEpilogueFwdINS6_IJS8_S8_S9_EEENS6_IJNS7_ILi1EEESH_SH_EEESB_SD_Li256ELb0ELb1ELb1ELb0EEENS1_19SingleTileSchedulerILb0ELb1ELb1ELi128EEEEEEEEEvNT_6ParamsE)
        /*0248*/ 	.word	0x000000ff


	//----- nvinfo : EIATTR_FRAME_SIZE
	.align		4
.L_108:
        /*024c*/ 	.byte	0x04, 0x11
        /*024e*/ 	.short	(.L_110 - .L_109)
	.align		4
.L_109:
        /*0250*/ 	.word	index@(_ZN7cutlass13device_kernelIN5flash19enable_sm80_to_sm89INS1_16FlashAttnFwdSm80INS1_25CollectiveMainloopFwdSm80ILi8ELi1ELb1EN4cute5tupleIJNS5_1CILi128EEENS7_ILi96EEES8_EEELi128ENS_6half_tEfNS_4arch4Sm80ELb0ELb1ELb1ELb0ELb1ELb0ELb1ELb1EEENS1_21CollectiveEpilogueFwdINS6_IJS8_S8_S9_EEENS6_IJNS7_ILi1EEESH_SH_EEESB_SD_Li256ELb0ELb1ELb1ELb0EEENS1_19SingleTileSchedulerILb0ELb1ELb1ELi128EEEEEEEEEvNT_6ParamsE)
        /*0254*/ 	.word	0x00000000


	//----- nvinfo : EIATTR_REGCOUNT
	.align		4
.L_110:
        /*0258*/ 	.byte	0x04, 0x2f
        /*025a*/ 	.short	(.L_112 - .L_111)
	.align		4
.L_111:
        /*025c*/ 	.word	index@(_ZN7cutlass13device_kernelIN5flash19enable_sm80_to_sm89INS1_16FlashAttnFwdSm80INS1_25CollectiveMainloopFwdSm80ILi8ELi1ELb1EN4cute5tupleIJNS5_1CILi128EEES8_S8_EEELi128ENS_6half_tEfNS_4arch4Sm80ELb0ELb0ELb1ELb0ELb1ELb0ELb1ELb1EEENS1_21CollectiveEpilogueFwdIS9_NS6_IJNS7_ILi1EEESF_SF_EEESA_SC_Li256ELb0ELb1ELb1ELb0EEENS1_19SingleTileSchedulerILb0ELb1ELb1ELi128EEEEEEEEEvNT_6ParamsE)
        /*0260*/ 	.word	0x000000ff


	//----- nvinfo : EIATTR_FRAME_SIZE
	.align		4
.L_112:
        /*0264*/ 	.byte	0x04, 0x11
        /*0266*/ 	.short	(.L_114 - .L_113)
	.align		4
.L_113:
        /*0268*/ 	.word	index@(_ZN7cutlass13device_kernelIN5flash19enable_sm80_to_sm89INS1_16FlashAttnFwdSm80INS1_25CollectiveMainloopFwdSm80ILi8ELi1ELb1EN4cute5tupleIJNS5_1CILi128EEES8_S8_EEELi128ENS_6half_tEfNS_4arch4Sm80ELb0ELb0ELb1ELb0ELb1ELb0ELb1ELb1EEENS1_21CollectiveEpilogueFwdIS9_NS6_IJNS7_ILi1EEESF_SF_EEESA_SC_Li256ELb0ELb1ELb1ELb0EEENS1_19SingleTileSchedulerILb0ELb1ELb1ELi128EEEEEEEEEvNT_6ParamsE)
        /*026c*/ 	.word	0x00000020


	//----- nvinfo : EIATTR_MIN_STACK_SIZE
	.align		4
.L_114:
        /*0270*/ 	.byte	0x04, 0x12
        /*0272*/ 	.short	(.L_116 - .L_115)
	.align		4
.L_115:
        /*0274*/ 	.word	index@(_ZN7cutlass13device_kernelIN5flash19enable_sm80_to_sm89INS1_16FlashAttnFwdSm80INS1_25CollectiveMainloopFwdSm80ILi8ELi1ELb1EN4cute5tupleIJNS5_1CILi128EEES8_S8_EEELi128ENS_6half_tEfNS_4arch4Sm80ELb0ELb0ELb1ELb0ELb1ELb0ELb1ELb1EEENS1_21CollectiveEpilogueFwdIS9_NS6_IJNS7_ILi1EEESF_SF_EEESA_SC_Li256ELb0ELb1ELb1ELb0EEENS1_19SingleTileSchedulerILb0ELb1ELb1ELi128EEEEEEEEEvNT_6ParamsE)
        /*0278*/ 	.word	0x00000020


	//----- nvinfo : EIATTR_MIN_STACK_SIZE
	.align		4
.L_116:
        /*027c*/ 	.byte	0x04, 0x12
        /*027e*/ 	.short	(.L_118 - .L_117)
	.align		4
.L_117:
        /*0280*/ 	.word	index@(_ZN7cutlass13device_kernelIN5flash19enable_sm80_to_sm89INS1_16FlashAttnFwdSm80INS1_25CollectiveMainloopFwdSm80ILi8ELi1ELb1EN4cute5tupleIJNS5_1CILi128EEENS7_ILi96EEES8_EEELi128ENS_6half_tEfNS_4arch4Sm80ELb0ELb1ELb1ELb0ELb1ELb0ELb1ELb1EEENS1_21CollectiveEpilogueFwdINS6_IJS8_S8_S9_EEENS6_IJNS7_ILi1EEESH_SH_EEESB_SD_Li256ELb0ELb1ELb1ELb0EEENS1_19SingleTileSchedulerILb0ELb1ELb1ELi128EEEEEEEEEvNT_6ParamsE)
        /*0284*/ 	.word	0x00000000


	//----- nvinfo : EIATTR_MIN_STACK_SIZE
	.align		4
.L_118:
        /*0288*/ 	.byte	0x04, 0x12
        /*028a*/ 	.short	(.L_120 - .L_119)
	.align		4
.L_119:
        /*028c*/ 	.word	index@(_ZN7cutlass13device_kernelIN5flash19enable_sm80_to_sm89INS1_16FlashAttnFwdSm80INS1_25CollectiveMainloopFwdSm80ILi8ELi1ELb1EN4cute5tupleIJNS5_1CILi128EEES8_S8_EEELi128ENS_6half_tEfNS_4arch4Sm80ELb1ELb0ELb1ELb0ELb1ELb0ELb1ELb1EEENS1_21CollectiveEpilogueFwdIS9_NS6_IJNS7_ILi1EEESF_SF_EEESA_SC_Li256ELb0ELb1ELb1ELb0EEENS1_30DynamicPersistentTileSchedulerILi256ELi256ELb1ELb1ELb0EEEEEEEEEvNT_6ParamsE)
        /*0290*/ 	.word	0x000000d8


	//----- nvinfo : EIATTR_MIN_STACK_SIZE
	.align		4
.L_120:
        /*0294*/ 	.byte	0x04, 0x12
        /*0296*/ 	.short	(.L_122 - .L_121)
	.align		4
.L_121:
        /*0298*/ 	.word	index@(_ZN7cutlass13device_kernelIN5flash19enable_sm80_to_sm89INS1_16FlashAttnFwdSm80INS1_25CollectiveMainloopFwdSm80ILi4ELi1ELb0EN4cute5tupleIJNS5_1CILi128EEENS7_ILi64EEES8_EEELi128ENS_6half_tEfNS_4arch4Sm80ELb0ELb0ELb1ELb0ELb1ELb0ELb1ELb1EEENS1_21CollectiveEpilogueFwdINS6_IJS8_S8_S9_EEENS6_IJNS7_ILi1EEESH_SH_EEESB_SD_Li128ELb0ELb1ELb1ELb0EEENS1_19SingleTileSchedulerILb0ELb1ELb1ELi128EEEEEEEEEvNT_6ParamsE)
        /*029c*/ 	.word	0x00000098


	//----- nvinfo : EIATTR_MIN_STACK_SIZE
	.align		4
.L_122:
        /*02a0*/ 	.byte	0x04, 0x12
        /*02a2*/ 	.short	(.L_124 - .L_123)
	.align		4
.L_123:
        /*02a4*/ 	.word	index@(_ZN7cutlass13device_kernelIN5flash19enable_sm80_to_sm89INS1_16FlashAttnFwdSm80INS1_25CollectiveMainloopFwdSm80ILi8ELi1ELb1EN4cute5tupleIJNS5_1CILi128EEENS7_ILi112EEES8_EEELi128ENS_6half_tEfNS_4arch4Sm80ELb0ELb0ELb1ELb1ELb1ELb0ELb1ELb1EEENS1_21CollectiveEpilogueFwdINS6_IJS8_S8_S9_EEENS6_IJNS7_ILi1EEESH_SH_EEESB_SD_Li256ELb1ELb1ELb1ELb0EEENS1_36VarlenDynamicPersistentTileSchedulerILi128ELi112ELi256ELi256ELb1ELb1ELb0ELb0ELb1ELb1EEEEEEEEEvNT_6ParamsE)
        /*02a8*/ 	.word	0x000000b8


	//----- nvinfo : EIATTR_MIN_STACK_SIZE
	.align		4
.L_124:
        /*02ac*/ 	.byte	0x04, 0x12
        /*02ae*/ 	.short	(.L_126 - .L_125)
	.align		4
.L_125:
        /*02b0*/ 	.word	index@(_ZN7cutlass13device_kernelIN5flash19enable_sm80_to_sm89INS1_16FlashAttnFwdSm80INS1_25CollectiveMainloopFwdSm80ILi8ELi1ELb1EN4cute5tupleIJNS5_1CILi128EEENS7_ILi112EEES8_EEELi128ENS_6half_tEfNS_4arch4Sm80ELb0ELb0ELb1ELb1ELb1ELb1ELb1ELb1EEENS1_21CollectiveEpilogueFwdINS6_IJS8_S8_S9_EEENS6_IJNS7_ILi1EEESH_SH_EEESB_SD_Li256ELb1ELb1ELb1ELb0EEENS1_36VarlenDynamicPersistentTileSchedulerILi128ELi112ELi256ELi256ELb1ELb1ELb0ELb0ELb1ELb1EEEEEEEEEvNT_6ParamsE)
        /*02b4*/ 	.word	0x00000108


	//----- nvinfo : EIATTR_MIN_STACK_SIZE
	.align		4
.L_126:
        /*02b8*/ 	.byte	0x04, 0x12
        /*02ba*/ 	.short	(.L_128 - .L_127)
	.align		4
.L_127:
        /*02bc*/ 	.word	index@(_ZN7cutlass13device_kernelIN5flash19enable_sm80_to_sm89INS1_16FlashAttnFwdSm80INS1_25CollectiveMainloopFwdSm80ILi4ELi1ELb0EN4cute5tupleIJNS5_1CILi128EEENS7_ILi48EEES8_EEELi128ENS_6half_tEfNS_4arch4Sm80ELb0ELb1ELb1ELb0ELb1ELb0ELb1ELb1EEENS1_21CollectiveEpilogueFwdINS6_IJS8_S8_S9_EEENS6_IJNS7_ILi1EEESH_SH_EEESB_SD_Li128ELb0ELb1ELb1ELb0EEENS1_19SingleTileSchedulerILb0ELb1ELb1ELi128EEEEEEEEEvNT_6ParamsE)
        /*02c0*/ 	.word	0x00000078


	//----- nvinfo : EIATTR_MIN_STACK_SIZE
	.align		4
.L_128:
        /*02c4*/ 	.byte	0x04, 0x12
        /*02c6*/ 	.short	(.L_130 - .L_129)
	.align		4
.L_129:
        /*02c8*/ 	.word	index@(_ZN7cutlass13device_kernelIN5flash19enable_sm80_to_sm89INS1_16FlashAttnFwdSm80INS1_25CollectiveMainloopFwdSm80ILi8ELi1ELb1EN4cute5tupleIJNS5_1CILi128EEENS7_ILi96EEES8_EEELi128ENS_6half_tEfNS_4arch4Sm80ELb0ELb1ELb1ELb1ELb1ELb0ELb1ELb1EEENS1_21CollectiveEpilogueFwdINS6_IJS8_S8_S9_EEENS6_IJNS7_ILi1EEESH_SH_EEESB_SD_Li256ELb1ELb1ELb1ELb0EEENS1_36VarlenDynamicPersistentTileSchedulerILi128ELi96ELi256ELi256ELb1ELb1ELb0ELb1ELb0ELb1EEEEEEEEEvNT_6ParamsE)
        /*02cc*/ 	.word	0x00000028


	//----- nvinfo : EIATTR_MIN_STACK_SIZE
	.align		4
.L_130:
        /*02d0*/ 	.byte	0x04, 0x12
        /*02d2*/ 	.short	(.L_132 - .L_131)
	.align		4
.L_131:
        /*02d4*/ 	.word	index@(_ZN7cutlass13device_kernelIN5flash19enable_sm80_to_sm89INS1_16FlashAttnFwdSm80INS1_25CollectiveMainloopFwdSm80ILi8ELi1ELb1EN4cute5tupleIJNS5_1CILi128EEENS7_ILi96EEES8_EEELi128ENS_6half_tEfNS_4arch4Sm80ELb0ELb1ELb1ELb1ELb1ELb1ELb1ELb1EEENS1_21CollectiveEpilogueFwdINS6_IJS8_S8_S9_EEENS6_IJNS7_ILi1EEESH_SH_EEESB_SD_Li256ELb1ELb1ELb1ELb0EEENS1_36VarlenDynamicPersistentTileSchedulerILi128ELi96ELi256ELi256ELb1ELb1ELb0ELb1ELb0ELb1EEEEEEEEEvNT_6ParamsE)
        /*02d8*/ 	.word	0x00000070


	//----- nvinfo : EIATTR_MIN_STACK_SIZE
	.align		4
.L_132:
        /*02dc*/ 	.byte	0x04, 0x12
        /*02de*/ 	.short	(.L_134 - .L_133)
	.align		4
.L_133:
        /*02e0*/ 	.word	index@(_ZN7cutlass13device_kernelIN5flash19enable_sm80_to_sm89INS1_16FlashAttnFwdSm80INS1_25CollectiveMainloopFwdSm80ILi4ELi1ELb0EN4cute5tupleIJNS5_1CILi128EEENS7_ILi64EEES8_EEELi128ENS_6half_tEfNS_4arch4Sm80ELb1ELb0ELb1ELb0ELb1ELb0ELb1ELb1EEENS1_21CollectiveEpilogueFwdINS6_IJS8_S8_S9_EEENS6_IJNS7_ILi1EEESH_SH_EEESB_SD_Li128ELb0ELb1ELb1ELb0EEENS1_30DynamicPersistentTileSchedulerILi128ELi128ELb1ELb1ELb0EEEEEEEEEvNT_6ParamsE)
        /*02e4*/ 	.word	0x000000f8


	//----- nvinfo : EIATTR_MIN_STACK_SIZE
	.align		4
.L_134:
        /*02e8*/ 	.byte	0x04, 0x12
        /*02ea*/ 	.short	(.L_136 - .L_135)
	.align		4
.L_135:
        /*02ec*/ 	.word	index@(_ZN7cutlass13device_kernelIN5flash19enable_sm80_to_sm89INS1_16FlashAttnFwdSm80INS1_25CollectiveMainloopFwdSm80ILi8ELi1ELb1EN4cute5tupleIJNS5_1CILi128EEENS7_ILi112EEES8_EEELi128ENS_6half_tEfNS_4arch4Sm80ELb1ELb0ELb1ELb1ELb1ELb0ELb1ELb1EEENS1_21CollectiveEpilogueFwdINS6_IJS8_S8_S9_EEENS6_IJNS7_ILi1EEESH_SH_EEESB_SD_Li256ELb1ELb1ELb1ELb0EEENS1_36VarlenDynamicPersistentTileSchedulerILi128ELi112ELi256ELi256ELb1ELb1ELb0ELb1ELb1ELb1EEEEEEEEEvNT_6ParamsE)
        /*02f0*/ 	.word	0x00000118


	//----- nvinfo : EIATTR_MIN_STACK_SIZE
	.align		4
.L_136:
        /*02f4*/ 	.byte	0x04, 0x12
        /*02f6*/ 	.short	(.L_138 - .L_137)
	.align		4
.L_137:
        /*02f8*/ 	.word	index@(_ZN7cutlass13device_kernelIN5flash19enable_sm80_to_sm89INS1_16FlashAttnFwdSm80INS1_25CollectiveMainloopFwdSm80ILi8ELi1ELb1EN4cute5tupleIJNS5_1CILi128EEENS7_ILi112EEES8_EEELi128ENS_6half_tEfNS_4arch4Sm80ELb1ELb0ELb1ELb1ELb1ELb1ELb1ELb1EEENS1_21CollectiveEpilogueFwdINS6_IJS8_S8_S9_EEENS6_IJNS7_ILi1EEESH_SH_EEESB_SD_Li256ELb1ELb1ELb1ELb0EEENS1_36VarlenDynamicPersistentTileSchedulerILi128ELi112ELi256ELi256ELb1ELb1ELb0ELb1ELb1ELb1EEEEEEEEEvNT_6ParamsE)
        /*02fc*/ 	.word	0x00000130
.L_138:


//--------------------- .nv.info._ZN7cutlass13device_kernelIN5flash19enable_sm80_to_sm89INS1_16FlashAttnFwdSm80INS1_25CollectiveMainloopFwdSm80ILi8ELi1ELb1EN4cute5tupleIJNS5_1CILi128EEES8_S8_EEELi128ENS_6half_tEfNS_4arch4Sm80ELb0ELb0ELb1ELb0ELb1ELb0ELb1ELb1EEENS1_21CollectiveEpilogueFwdIS9_NS6_IJNS7_ILi1EEESF_SF_EEESA_SC_Li256ELb0ELb1ELb1ELb0EEENS1_19SingleTileSchedulerILb0ELb1ELb1ELi128EEEEEEEEEvNT_6ParamsE --------------------------
	.section	.nv.info._ZN7cutlass13device_kernelIN5flash19enable_sm80_to_sm89INS1_16FlashAttnFwdSm80INS1_25CollectiveMainloopFwdSm80ILi8ELi1ELb1EN4cute5tupleIJNS5_1CILi128EEES8_S8_EEELi128ENS_6half_tEfNS_4arch4Sm80ELb0ELb0ELb1ELb0ELb1ELb0ELb1ELb1EEENS1_21CollectiveEpilogueFwdIS9_NS6_IJNS7_ILi1EEESF_SF_EEESA_SC_Li256ELb0ELb1ELb1ELb0EEENS1_19SingleTileSchedulerILb0ELb1ELb1ELi128EEEEEEEEEvNT_6ParamsE,"",@"SHT_CUDA_INFO"
	.sectionflags	@""
	.align	4


	//----- nvinfo : EIATTR_CUDA_API_VERSION
	.align		4
        /*0000*/ 	.byte	0x04, 0x37
        /*0002*/ 	.short	(.L_140 - .L_139)
.L_139:
        /*0004*/ 	.word	0x00000082


	//----- nvinfo : EIATTR_SW2861232_WAR
	.align		4
.L_140:
        /*0008*/ 	.byte	0x01, 0x35
	.zero		2


	//----- nvinfo : EIATTR_PARAM_CBANK
	.align		4
        /*000c*/ 	.byte	0x04, 0x0a
        /*000e*/ 	.short	(.L_142 - .L_141)
	.align		4
.L_141:
        /*0010*/ 	.word	index@(.nv.constant0._ZN7cutlass13device_kernelIN5flash19enable_sm80_to_sm89INS1_16FlashAttnFwdSm80INS1_25CollectiveMainloopFwdSm80ILi8ELi1ELb1EN4cute5tupleIJNS5_1CILi128EEES8_S8_EEELi128ENS_6half_tEfNS_4arch4Sm80ELb0ELb0ELb1ELb0ELb1ELb0ELb1ELb1EEENS1_21CollectiveEpilogueFwdIS9_NS6_IJNS7_ILi1EEESF_SF_EEESA_SC_Li256ELb0ELb1ELb1ELb0EEENS1_19SingleTileSchedulerILb0ELb1ELb1ELi128EEEEEEEEEvNT_6ParamsE)
        /*0014*/ 	.short	0x0160
        /*0016*/ 	.short	0x0418


	//----- nvinfo : EIATTR_CBANK_PARAM_SIZE
	.align		4
.L_142:
        /*0018*/ 	.byte	0x03, 0x19
        /*001a*/ 	.short	0x0418


	//----- nvinfo : EIATTR_KPARAM_INFO
	.align		4
        /*001c*/ 	.byte	0x04, 0x17
        /*001e*/ 	.short	(.L_144 - .L_143)
.L_143:
        /*0020*/ 	.word	0x00000000
        /*0024*/ 	.short	0x0000
        /*0026*/ 	.short	0x0000
        /*0028*/ 	.byte	0x00, 0xf0, 0x61, 0x10


	//----- nvinfo : EIATTR_MAXREG_COUNT
	.align		4
.L_144:
        /*002c*/ 	.byte	0x03, 0x1b
        /*002e*/ 	.short	0x00ff


	//----- nvinfo : EIATTR_NUM_BARRIERS
	.align		4
        /*0030*/ 	.byte	0x02, 0x4c
        /*0032*/ 	.byte	0x02
	.zero		1


	//----- nvinfo : EIATTR_ANNOTATIONS
	.align		4
        /*0034*/ 	.byte	0x04, 0x55
        /*0036*/ 	.short	(.L_146 - .L_145)


	//   ....[0]....
.L_145:
        /*0038*/ 	.word	0x00000001
        /*003c*/ 	.byte	0x00, 0x6f, 0x00, 0x00, 0x01, 0x00, 0x00, 0x00, 0x20, 0x6f, 0x00, 0x00, 0x01, 0x00, 0x00, 0x00
        /*004c*/ 	.byte	0xa0, 0x6f, 0x00, 0x00, 0x01, 0x00, 0x00, 0x00, 0xc0, 0x6f, 0x00, 0x00, 0x01, 0x00, 0x00, 0x00
        /*005c*/ 	.byte	0xb0, 0x70, 0x00, 0x00, 0x01, 0x00, 0x00, 0x00, 0xd0, 0x70, 0x00, 0x00, 0x01, 0x00, 0x00, 0x00
        /*006c*/ 	.byte	0x30, 0x71, 0x00, 0x00, 0x01, 0x00, 0x00, 0x00, 0x70, 0x77, 0x00, 0x00, 0x01, 0x00, 0x00, 0x00
        /*007c*/ 	.byte	0xb0, 0x77, 0x00, 0x00, 0x01, 0x00, 0x00, 0x00, 0xf0, 0x77, 0x00, 0x00, 0x01, 0x00, 0x00, 0x00
        /*008c*/ 	.byte	0x20, 0x78, 0x00, 0x00, 0x01, 0x00, 0x00, 0x00, 0x50, 0x78, 0x00, 0x00, 0x01, 0x00, 0x00, 0x00
        /*009c*/ 	.byte	0x80, 0x78, 0x00, 0x00, 0x01, 0x00, 0x00, 0x00, 0xb0, 0x78, 0x00, 0x00


	//----- nvinfo : EIATTR_MERCURY_ISA_VERSION
	.align		4
.L_146:
        /*00a8*/ 	.byte	0x03, 0x5f
        /*00aa*/ 	.short	0x0000


	//----- nvinfo : EIATTR_COOP_GROUP_MASK_REGIDS
	.align		4
        /*00ac*/ 	.byte	0x04, 0x29
        /*00ae*/ 	.short	(.L_148 - .L_147)


	//   ....[0]....
.L_147:
        /*00b0*/ 	.word	0xffffffff


	//   ....[1]....
        /*00b4*/ 	.word	0xffffffff


	//   ....[2]....
        /*00b8*/ 	.word	0xffffffff


	//   ....[3]....
        /*00bc*/ 	.word	0xffffffff


	//   ....[4]....
        /*00c0*/ 	.word	0xffffffff


	//   ....[5]....
        /*00c4*/ 	.word	0xffffffff


	//   ....[6]....
        /*00c8*/ 	.word	0xffffffff


	//   ....[7]....
        /*00cc*/ 	.word	0xffffffff


	//   ....[8]....
        /*00d0*/ 	.word	0xffffffff


	//   ....[9]....
        /*00d4*/ 	.word	0xffffffff


	//   ....[10]....
        /*00d8*/ 	.word	0xffffffff


	//   ....[11]....
        /*00dc*/ 	.word	0xffffffff


	//   ....[12]....
        /*00e0*/ 	.word	0xffffffff


	//   ....[13]....
        /*00e4*/ 	.word	0xffffffff


	//   ....[14]....
        /*00e8*/ 	.word	0xffffffff


	//   ....[15]....
        /*00ec*/ 	.word	0xffffffff


	//   ....[16]....
        /*00f0*/ 	.word	0xffffffff


	//   ....[17]....
        /*00f4*/ 	.word	0xffffffff


	//   ....[18]....
        /*00f8*/ 	.word	0xffffffff


	//   ....[19]....
        /*00fc*/ 	.word	0xffffffff


	//   ....[20]....
        /*0100*/ 	.word	0xffffffff


	//   ....[21]....
        /*0104*/ 	.word	0xffffffff


	//   ....[22]....
        /*0108*/ 	.word	0xffffffff


	//   ....[23]....
        /*010c*/ 	.word	0xffffffff


	//   ....[24]....
        /*0110*/ 	.word	0xffffffff


	//   ....[25]....
        /*0114*/ 	.word	0xffffffff


	//   ....[26]....
        /*0118*/ 	.word	0xffffffff


	//   ....[27]....
        /*011c*/ 	.word	0xffffffff


	//   ....[28]....
        /*0120*/ 	.word	0xffffffff


	//   ....[29]....
        /*0124*/ 	.word	0xffffffff


	//   ....[30]....
        /*0128*/ 	.word	0xffffffff


	//   ....[31]....
        /*012c*/ 	.word	0xffffffff


	//   ....[32]....
        /*0130*/ 	.word	0xffffffff


	//   ....[33]....
        /*0134*/ 	.word	0xffffffff


	//   ....[34]....
        /*0138*/ 	.word	0xffffffff


	//   ....[35]....
        /*013c*/ 	.word	0xffffffff


	//   ....[36]....
        /*0140*/ 	.word	0xffffffff


	//   ....[37]....
        /*0144*/ 	.word	0xffffffff


	//   ....[38]....
        /*0148*/ 	.word	0xffffffff


	//   ....[39]....
        /*014c*/ 	.word	0xffffffff


	//   ....[40]....
        /*0150*/ 	.word	0xffffffff


	//   ....[41]....
        /*0154*/ 	.word	0xffffffff


	//   ....[42]....
        /*0158*/ 	.word	0xffffffff


	//   ....[43]....
        /*015c*/ 	.word	0xffffffff


	//   ....[44]....
        /*0160*/ 	.word	0xffffffff


	//   ....[45]....
        /*0164*/ 	.word	0xffffffff


	//   ....[46]....
        /*0168*/ 	.word	0xffffffff


	//   ....[47]....
        /*016c*/ 	.word	0xffffffff


	//   ....[48]....
        /*0170*/ 	.word	0xffffffff


	//   ....[49]....
        /*0174*/ 	.word	0xffffffff


	//   ....[50]....
        /*0178*/ 	.word	0xffffffff


	//   ....[51]....
        /*017c*/ 	.word	0xffffffff


	//   ....[52]....
        /*0180*/ 	.word	0xffffffff


	//   ....[53]....
        /*0184*/ 	.word	0xffffffff


	//   ....[54]....
        /*0188*/ 	.word	0xffffffff


	//   ....[55]....
        /*018c*/ 	.word	0xffffffff


	//   ....[56]....
        /*0190*/ 	.word	0xffffffff


	//   ....[57]....
        /*0194*/ 	.word	0xffffffff


	//   ....[58]....
        /*0198*/ 	.word	0xffffffff


	//   ....[59]....
        /*019c*/ 	.word	0xffffffff


	//   ....[60]....
        /*01a0*/ 	.word	0xffffffff


	//   ....[61]....
        /*01a4*/ 	.word	0xffffffff


	//   ....[62]....
        /*01a8*/ 	.word	0xffffffff


	//   ....[63]....
        /*01ac*/ 	.word	0xffffffff


	//   ....[64]....
        /*01b0*/ 	.word	0xffffffff


	//   ....[65]....
        /*01b4*/ 	.word	0xffffffff


	//   ....[66]....
        /*01b8*/ 	.word	0xffffffff


	//   ....[67]....
        /*01bc*/ 	.word	0xffffffff


	//   ....[68]....
        /*01c0*/ 	.word	0xffffffff


	//----- nvinfo : EIATTR_COOP_GROUP_INSTR_OFFSETS
	.align		4
.L_148:
        /*01c4*/ 	.byte	0x04, 0x28
        /*01c6*/ 	.short	(.L_150 - .L_149)


	//   ....[0]....
.L_149:
        /*01c8*/ 	.word	0x00000060


	//   ....[1]....
        /*01cc*/ 	.word	0x00000fb0


	//   ....[2]....
        /*01d0*/ 	.word	0x00000fe0


	//   ....[3]....
        /*01d4*/ 	.word	0x00001010


	//   ....[4]....
        /*01d8*/ 	.word	0x00001040


	//   ....[5]....
        /*01dc*/ 	.word	0x00001070


	//   ....[6]....
        /*01e0*/ 	.word	0x00001120


	//   ....[7]....
        /*01e4*/ 	.word	0x00001150


	//   ....[8]....
        /*01e8*/ 	.word	0x000011c0


	//   ....[9]....
        /*01ec*/ 	.word	0x00001360


	//   ....[10]....
        /*01f0*/ 	.word	0x000013a0


	//   ....[11]....
        /*01f4*/ 	.word	0x000013d0


	//   ....[12]....
        /*01f8*/ 	.word	0x00001400


	//   ....[13]....
        /*01fc*/ 	.word	0x00001410


	//   ....[14]....
        /*0200*/ 	.word	0x00001420


	//   ....[15]....
        /*0204*/ 	.word	0x00001430


	//   ....[16]....
        /*0208*/ 	.word	0x00001440


	//   ....[17]....
        /*020c*/ 	.word	0x00001b10


	//   ....[18]....
        /*0210*/ 	.word	0x00001b20


	//   ....[19]....
        /*0214*/ 	.word	0x00001b40


	//   ....[20]....
        /*0218*/ 	.word	0x00001b50


	//   ....[21]....
        /*021c*/ 	.word	0x00001b70


	//   ....[22]....
        /*0220*/ 	.word	0x00001b80


	//   ....[23]....
        /*0224*/ 	.word	0x00001ba0


	//   ....[24]....
        /*0228*/ 	.word	0x00001bc0


	//   ....[25]....
        /*022c*/ 	.word	0x00003360


	//   ....[26]....
        /*0230*/ 	.word	0x00003380


	//   ....[27]....
        /*0234*/ 	.word	0x00003390


	//   ....[28]....
        /*0238*/ 	.word	0x000033a0


	//   ....[29]....
        /*023c*/ 	.word	0x000033b0


	//   ....[30]....
        /*0240*/ 	.word	0x000033c0


	//   ....[31]....
        /*0244*/ 	.word	0x000033d0


	//   ....[32]....
        /*0248*/ 	.word	0x000033f0


	//   ....[33]....
        /*024c*/ 	.word	0x00004090


	//   ....[34]....
        /*0250*/ 	.word	0x00004100


	//   ....[35]....
        /*0254*/ 	.word	0x00004120


	//   ....[36]....
        /*0258*/ 	.word	0x00004140


	//   ....[37]....
        /*025c*/ 	.word	0x00005d60


	//   ....[38]....
        /*0260*/ 	.word	0x00005d70


	//   ....[39]....
        /*0264*/ 	.word	0x00005d80


	//   ....[40]....
        /*0268*/ 	.word	0x00005d90


	//   ....[41]....
        /*026c*/ 	.word	0x00005da0


	//   ....[42]....
        /*0270*/ 	.word	0x00005db0


	//   ....[43]....
        /*0274*/ 	.word	0x00005dc0


	//   ....[44]....
        /*0278*/ 	.word	0x00005df0


	//   ....[45]....
        /*027c*/ 	.word	0x000061f0


	//   ....[46]....
        /*0280*/ 	.word	0x00006210


	//   ....[47]....
        /*0284*/ 	.word	0x00006230


	//   ....[48]....
        /*0288*/ 	.word	0x00006250


	//   ....[49]....
        /*028c*/ 	.word	0x000063a0


	//   ....[50]....
        /*0290*/ 	.word	0x000063c0


	//   ....[51]....
        /*0294*/ 	.word	0x00006400


	//   ....[52]....
        /*0298*/ 	.word	0x00006430


	//   ....[53]....
        /*029c*/ 	.word	0x00007d00


	//   ....[54]....
        /*02a0*/ 	.word	0x00007d10


	//   ....[55]....
        /*02a4*/ 	.word	0x00007d30


	//   ....[56]....
        /*02a8*/ 	.word	0x00007d50


	//   ....[57]....
        /*02ac*/ 	.word	0x00009ca0


	//   ....[58]....
        /*02b0*/ 	.word	0x00009cd0


	//   ....[59]....
        /*02b4*/ 	.word	0x00009d10


	//   ....[60]....
        /*02b8*/ 	.word	0x00009d20


	//   ....[61]....
        /*02bc*/ 	.word	0x0000a830


	//   ....[62]....
        /*02c0*/ 	.word	0x0000a870


	//   ....[63]....
        /*02c4*/ 	.word	0x0000a8a0


	//   ....[64]....
        /*02c8*/ 	.word	0x0000a8c0


	//   ....[65]....
        /*02cc*/ 	.word	0x0000a930


	//   ....[66]....
        /*02d0*/ 	.word	0x0000a950


	//   ....[67]....
        /*02d4*/ 	.word	0x0000af90


	//   ....[68]....
        /*02d8*/ 	.word	0x0000afa0


	//----- nvinfo : EIATTR_EXIT_INSTR_OFFSETS
	.align		4
.L_150:
        /*02dc*/ 	.byte	0x04, 0x1c
        /*02de*/ 	.short	(.L_152 - .L_151)


	//   ....[0]....
.L_151:
        /*02e0*/ 	.word	0x000001c0


	//   ....[1]....
        /*02e4*/ 	.word	0x0000afb0


	//   ....[2]....
        /*02e8*/ 	.word	0x0000b550


	//   ....[3]....
        /*02ec*/ 	.word	0x0000b5a0


	//   ....[4]....
        /*02f0*/ 	.word	0x0000b5d0


	//   ....[5]....
        /*02f4*/ 	.word	0x0000b630


	//   ....[6]....
        /*02f8*/ 	.word	0x0000b8c0


	//----- nvinfo : EIATTR_CTAIDZ_USED
	.align		4
.L_152:
        /*02fc*/ 	.byte	0x01, 0x04
	.zero		2


	//----- nvinfo : EIATTR_MAX_THREADS
	.align		4
        /*0300*/ 	.byte	0x04, 0x05
        /*0302*/ 	.short	(.L_154 - .L_153)
.L_153:
        /*0304*/ 	.word	0x00000100
        /*0308*/ 	.word	0x00000001
        /*030c*/ 	.word	0x00000001


	//----- nvinfo : EIATTR_CRS_STACK_SIZE
	.align		4
.L_154:
        /*0310*/ 	.byte	0x04, 0x1e
        /*0312*/ 	.short	(.L_156 - .L_155)
.L_155:
        /*0314*/ 	.word	0x00000000
.L_156:


//--------------------- .nv.info._ZN7cutlass13device_kernelIN5flash19enable_sm80_to_sm89INS1_16FlashAttnFwdSm80INS1_25CollectiveMainloopFwdSm80ILi8ELi1ELb1EN4cute5tupleIJNS5_1CILi128EEENS7_ILi96EEES8_EEELi128ENS_6half_tEfNS_4arch4Sm80ELb0ELb1ELb1ELb0ELb1ELb0ELb1ELb1EEENS1_21CollectiveEpilogueFwdINS6_IJS8_S8_S9_EEENS6_IJNS7_ILi1EEESH_SH_EEESB_SD_Li256ELb0ELb1ELb1ELb0EEENS1_19SingleTileSchedulerILb0ELb1ELb1ELi128EEEEEEEEEvNT_6ParamsE --------------------------
	.section	.nv.info._ZN7cutlass13device_kernelIN5flash19enable_sm80_to_sm89INS1_16FlashAttnFwdSm80INS1_25CollectiveMainloopFwdSm80ILi8ELi1ELb1EN4cute5tupleIJNS5_1CILi128EEENS7_ILi96EEES8_EEELi128ENS_6half_tEfNS_4arch4Sm80ELb0ELb1ELb1ELb0ELb1ELb0ELb1ELb1EEENS1_21CollectiveEpilogueFwdINS6_IJS8_S8_S9_EEENS6_IJNS7_ILi1EEESH_SH_EEESB_SD_Li256ELb0ELb1ELb1ELb0EEENS1_19SingleTileSchedulerILb0ELb1ELb1ELi128EEEEEEEEEvNT_6ParamsE,"",@"SHT_CUDA_INFO"
	.sectionflags	@""
	.align	4


	//----- nvinfo : EIATTR_CUDA_API_VERSION
	.align		4
        /*0000*/ 	.byte	0x04, 0x37
        /*0002*/ 	.short	(.L_158 - .L_157)
.L_157:
        /*0004*/ 	.word	0x00000082


	//----- nvinfo : EIATTR_SW2861232_WAR
	.align		4
.L_158:
        /*0008*/ 	.byte	0x01, 0x35
	.zero		2


	//----- nvinfo : EIATTR_PARAM_CBANK
	.align		4
        /*000c*/ 	.byte	0x04, 0x0a
        /*000e*/ 	.short	(.L_160 - .L_159)
	.align		4
.L_159:
        /*0010*/ 	.word	index@(.nv.constant0._ZN7cutlass13device_kernelIN5flash19enable_sm80_to_sm89INS1_16FlashAttnFwdSm80INS1_25CollectiveMainloopFwdSm80ILi8ELi1ELb1EN4cute5tupleIJNS5_1CILi128EEENS7_ILi96EEES8_EEELi128ENS_6half_tEfNS_4arch4Sm80ELb0ELb1ELb1ELb0ELb1ELb0ELb1ELb1EEENS1_21CollectiveEpilogueFwdINS6_IJS8_S8_S9_EEENS6_IJNS7_ILi1EEESH_SH_EEESB_SD_Li256ELb0ELb1ELb1ELb0EEENS1_19SingleTileSchedulerILb0ELb1ELb1ELi128EEEEEEEEEvNT_6ParamsE)
        /*0014*/ 	.short	0x0160
        /*0016*/ 	.short	0x0418


	//----- nvinfo : EIATTR_CBANK_PARAM_SIZE
	.align		4
.L_160:
        /*0018*/ 	.byte	0x03, 0x19
        /*001a*/ 	.short	0x0418


	//----- nvinfo : EIATTR_KPARAM_INFO
	.align		4
        /*001c*/ 	.byte	0x04, 0x17
        /*001e*/ 	.short	(.L_162 - .L_161)
.L_161:
        /*0020*/ 	.word	0x00000000
        /*0024*/ 	.short	0x0000
        /*0026*/ 	.short	0x0000
        /*0028*/ 	.byte	0x00, 0xf0, 0x61, 0x10


	//----- nvinfo : EIATTR_MAXREG_COUNT
	.align		4
.L_162:
        /*002c*/ 	.byte	0x03, 0x1b
        /*002e*/ 	.short	0x00ff


	//----- nvinfo : EIATTR_NUM_BARRIERS
	.align		4
        /*0030*/ 	.byte	0x02, 0x4c
        /*0032*/ 	.byte	0x02
	.zero		1


	//----- nvinfo : EIATTR_MERCURY_ISA_VERSION
	.align		4
        /*0034*/ 	.byte	0x03, 0x5f
        /*0036*/ 	.short	0x0000


	//----- nvinfo : EIATTR_COOP_GROUP_MASK_REGIDS
	.align		4
        /*0038*/ 	.byte	0x04, 0x29
        /*003a*/ 	.short	(.L_164 - .L_163)


	//   ....[0]....
.L_163:
        /*003c*/ 	.word	0xffffffff


	//   ....[1]....
        /*0040*/ 	.word	0xffffffff


	//   ....[2]....
        /*0044*/ 	.word	0xffffffff


	//   ....[3]....
        /*0048*/ 	.word	0xffffffff


	//   ....[4]....
        /*004c*/ 	.word	0xffffffff


	//   ....[5]....
        /*0050*/ 	.word	0xffffffff


	//   ....[6]....
        /*0054*/ 	.word	0xffffffff


	//   ....[7]....
        /*0058*/ 	.word	0xffffffff


	//   ....[8]....
        /*005c*/ 	.word	0xffffffff


	//   ....[9]....
        /*0060*/ 	.word	0xffffffff


	//   ....[10]....
        /*0064*/ 	.word	0xffffffff


	//   ....[11]....
        /*0068*/ 	.word	0xffffffff


	//   ....[12]....
        /*006c*/ 	.word	0xffffffff


	//   ....[13]....
        /*0070*/ 	.word	0xffffffff


	//   ....[14]....
        /*0074*/ 	.word	0xffffffff


	//   ....[15]....
        /*0078*/ 	.word	0xffffffff


	//   ....[16]....
        /*007c*/ 	.word	0xffffffff


	//   ....[17]....
        /*0080*/ 	.word	0xffffffff


	//   ....[18]....
        /*0084*/ 	.word	0xffffffff


	//   ....[19]....
        /*0088*/ 	.word	0xffffffff


	//   ....[20]....
        /*008c*/ 	.word	0xffffffff


	//   ....[21]....
        /*0090*/ 	.word	0xffffffff


	//   ....[22]....
        /*0094*/ 	.word	0xffffffff


	//   ....[23]....
        /*0098*/ 	.word	0xffffffff


	//   ....[24]....
        /*009c*/ 	.word	0xffffffff


	//   ....[25]....
        /*00a0*/ 	.word	0xffffffff


	//   ....[26]....
        /*00a4*/ 	.word	0xffffffff


	//   ....[27]....
        /*00a8*/ 	.word	0xffffffff


	//   ....[28]....
        /*00ac*/ 	.word	0xffffffff


	//   ....[29]....
        /*00b0*/ 	.word	0xffffffff


	//   ....[30]....
        /*00b4*/ 	.word	0xffffffff


	//   ....[31]....
        /*00b8*/ 	.word	0xffffffff


	//   ....[32]....
        /*00bc*/ 	.word	0xffffffff


	//   ....[33]....
        /*00c0*/ 	.word	0xffffffff


	//   ....[34]....
        /*00c4*/ 	.word	0xffffffff


	//   ....[35]....
        /*00c8*/ 	.word	0xffffffff


	//   ....[36]....
        /*00cc*/ 	.word	0xffffffff


	//   ....[37]....
        /*00d0*/ 	.word	0xffffffff


	//   ....[38]....
        /*00d4*/ 	.word	0xffffffff


	//   ....[39]....
        /*00d8*/ 	.word	0xffffffff


	//   ....[40]....
        /*00dc*/ 	.word	0xffffffff


	//   ....[41]....
        /*00e0*/ 	.word	0xffffffff


	//   ....[42]....
        /*00e4*/ 	.word	0xffffffff


	//   ....[43]....
        /*00e8*/ 	.word	0xffffffff


	//   ....[44]....
        /*00ec*/ 	.word	0xffffffff


	//   ....[45]....
        /*00f0*/ 	.word	0xffffffff


	//   ....[46]....
        /*00f4*/ 	.word	0xffffffff


	//   ....[47]....
        /*00f8*/ 	.word	0xffffffff


	//   ....[48]....
        /*00fc*/ 	.word	0xffffffff


	//   ....[49]....
        /*0100*/ 	.word	0xffffffff


	//   ....[50]....
        /*0104*/ 	.word	0xffffffff


	//   ....[51]....
        /*0108*/ 	.word	0xffffffff


	//   ....[52]....
        /*010c*/ 	.word	0xffffffff


	//   ....[53]....
        /*0110*/ 	.word	0xffffffff


	//   ....[54]....
        /*0114*/ 	.word	0xffffffff


	//   ....[55]....
        /*0118*/ 	.word	0xffffffff


	//   ....[56]....
        /*011c*/ 	.word	0xffffffff


	//   ....[57]....
        /*0120*/ 	.word	0xffffffff


	//   ....[58]....
        /*0124*/ 	.word	0xffffffff


	//   ....[59]....
        /*0128*/ 	.word	0xffffffff


	//   ....[60]....
        /*012c*/ 	.word	0xffffffff


	//   ....[61]....
        /*0130*/ 	.word	0xffffffff


	//   ....[62]....
        /*0134*/ 	.word	0xffffffff


	//   ....[63]....
        /*0138*/ 	.word	0xffffffff


	//   ....[64]....
        /*013c*/ 	.word	0xffffffff


	//   ....[65]....
        /*0140*/ 	.word	0xffffffff


	//   ....[66]....
        /*0144*/ 	.word	0xffffffff


	//   ....[67]....
        /*0148*/ 	.word	0xffffffff


	//   ....[68]....
        /*014c*/ 	.word	0xffffffff


	//   ....[69]....
        /*0150*/ 	.word	0xffffffff


	//   ....[70]....
        /*0154*/ 	.word	0xffffffff


	//   ....[71]....
        /*0158*/ 	.word	0xffffffff


	//   ....[72]....
        /*015c*/ 	.word	0xffffffff


	//   ....[73]....
        /*0160*/ 	.word	0xffffffff


	//   ....[74]....
        /*0164*/ 	.word	0xffffffff


	//   ....[75]....
        /*0168*/ 	.word	0xffffffff


	//   ....[76]....
        /*016c*/ 	.word	0xffffffff


	//   ....[77]....
        /*0170*/ 	.word	0xffffffff


	//   ....[78]....
        /*0174*/ 	.word	0xffffffff


	//   ....[79]....
        /*0178*/ 	.word	0xffffffff


	//   ....[80]....
        /*017c*/ 	.word	0xffffffff


	//   ....[81]....
        /*0180*/ 	.word	0xffffffff


	//   ....[82]....
        /*0184*/ 	.word	0xffffffff


	//   ....[83]....
        /*0188*/ 	.word	0xffffffff


	//   ....[84]....
        /*018c*/ 	.word	0xffffffff


	//   ....[85]....
        /*0190*/ 	.word	0xffffffff


	//   ....[86]....
        /*0194*/ 	.word	0xffffffff


	//   ....[87]....
        /*0198*/ 	.word	0xffffffff


	//   ....[88]....
        /*019c*/ 	.word	0xffffffff


	//   ....[89]....
        /*01a0*/ 	.word	0xffffffff


	//   ....[90]....
        /*01a4*/ 	.word	0xffffffff


	//   ....[91]....
        /*01a8*/ 	.word	0xffffffff


	//   ....[92]....
        /*01ac*/ 	.word	0xffffffff


	//   ....[93]....
        /*01b0*/ 	.word	0xffffffff


	//   ....[94]....
        /*01b4*/ 	.word	0xffffffff


	//   ....[95]....
        /*01b8*/ 	.word	0xffffffff


	//   ....[96]....
        /*01bc*/ 	.word	0xffffffff


	//----- nvinfo : EIATTR_COOP_GROUP_INSTR_OFFSETS
	.align		4
.L_164:
        /*01c0*/ 	.byte	0x04, 0x28
        /*01c2*/ 	.short	(.L_166 - .L_165)


	//   ....[0]....
.L_165:
        /*01c4*/ 	.word	0x00000050


	//   ....[1]....
        /*01c8*/ 	.word	0x00001410


	//   ....[2]....
        /*01cc*/ 	.word	0x00001450


	//   ....[3]....
        /*01d0*/ 	.word	0x00001490


	//   ....[4]....
        /*01d4*/ 	.word	0x000014e0


	//   ....[5]....
        /*01d8*/ 	.word	0x00001530


	//   ....[6]....
        /*01dc*/ 	.word	0x00001570


	//   ....[7]....
        /*01e0*/ 	.word	0x000015b0


	//   ....[8]....
        /*01e4*/ 	.word	0x000015f0


	//   ....[9]....
        /*01e8*/ 	.word	0x00001860


	//   ....[10]....
        /*01ec*/ 	.word	0x00001890


	//   ....[11]....
        /*01f0*/ 	.word	0x000018c0


	//   ....[12]....
        /*01f4*/ 	.word	0x000018e0


	//   ....[13]....
        /*01f8*/ 	.word	0x00001900


	//   ....[14]....
        /*01fc*/ 	.word	0x00001920


	//   ....[15]....
        /*0200*/ 	.word	0x00001ec0


	//   ....[16]....
        /*0204*/ 	.word	0x00001ee0


	//   ....[17]....
        /*0208*/ 	.word	0x00001ef0


	//   ....[18]....
        /*020c*/ 	.word	0x00001f10


	//   ....[19]....
        /*0210*/ 	.word	0x00001f20


	//   ....[20]....
        /*0214*/ 	.word	0x00001f50


	//   ....[21]....
        /*0218*/ 	.word	0x00002be0


	//   ....[22]....
        /*021c*/ 	.word	0x00002c10


	//   ....[23]....
        /*0220*/ 	.word	0x00002c20


	//   ....[24]....
        /*0224*/ 	.word	0x00002c30


	//   ....[25]....
        /*0228*/ 	.word	0x00002c40


	//   ....[26]....
        /*022c*/ 	.word	0x00002c50


	//   ....[27]....
        /*0230*/ 	.word	0x00003150


	//   ....[28]....
        /*0234*/ 	.word	0x000034a0


	//   ....[29]....
        /*0238*/ 	.word	0x00004a00


	//   ....[30]....
        /*023c*/ 	.word	0x00004a80


	//   ....[31]....
        /*0240*/ 	.word	0x00004a90


	//   ....[32]....
        /*0244*/ 	.word	0x00004ac0


	//   ....[33]....
        /*0248*/ 	.word	0x000062a0


	//   ....[34]....
        /*024c*/ 	.word	0x000062b0


	//   ....[35]....
        /*0250*/ 	.word	0x000062c0


	//   ....[36]....
        /*0254*/ 	.word	0x000062d0


	//   ....[37]....
        /*0258*/ 	.word	0x000062e0


	//   ....[38]....
        /*025c*/ 	.word	0x000062f0


	//   ....[39]....
        /*0260*/ 	.word	0x00007480


	//   ....[40]....
        /*0264*/ 	.word	0x000074a0


	//   ....[41]....
        /*0268*/ 	.word	0x000074c0


	//   ....[42]....
        /*026c*/ 	.word	0x000074d0


	//   ....[43]....
        /*0270*/ 	.word	0x000074e0


	//   ....[44]....
        /*0274*/ 	.word	0x000074f0


	//   ....[45]....
        /*0278*/ 	.word	0x000076c0


	//   ....[46]....
        /*027c*/ 	.word	0x000078f0


	//   ....[47]....
        /*0280*/ 	.word	0x000088f0


	//   ....[48]....
        /*0284*/ 	.word	0x00008b20


	//   ....[49]....
        /*0288*/ 	.word	0x00008cd0


	//   ....[50]....
        /*028c*/ 	.word	0x00008dc0


	//   ....[51]....
        /*0290*/ 	.word	0x0000aa10


	//   ....[52]....
        /*0294*/ 	.word	0x0000aa30


	//   ....[53]....
        /*0298*/ 	.word	0x0000aa50


	//   ....[54]....
        /*029c*/ 	.word	0x0000aa60


	//   ....[55]....
        /*02a0*/ 	.word	0x0000aa70


	//   ....[56]....
        /*02a4*/ 	.word	0x0000aa80


	//   ....[57]....
        /*02a8*/ 	.word	0x0000bc10


	//   ....[58]....
        /*02ac*/ 	.word	0x0000bc30


	//   ....[59]....
        /*02b0*/ 	.word	0x0000bc50


	//   ....[60]....
        /*02b4*/ 	.word	0x0000bc60


	//   ....[61]....
        /*02b8*/ 	.word	0x0000bc70


	//   ....[62]....
        /*02bc*/ 	.word	0x0000bc80


	//   ....[63]....
        /*02c0*/ 	.word	0x0000c120


	//   ....[64]....
        /*02c4*/ 	.word	0x0000c130


	//   ....[65]....
        /*02c8*/ 	.word	0x0000c160


	//   ....[66]....
        /*02cc*/ 	.word	0x0000c170


	//   ....[67]....
        /*02d0*/ 	.word	0x0000dc40


	//   ....[68]....
        /*02d4*/ 	.word	0x0000dc60


	//   ....[69]....
        /*02d8*/ 	.word	0x0000dc80


	//   ....[70]....
        /*02dc*/ 	.word	0x0000dca0


	//   ....[71]....
        /*02e0*/ 	.word	0x0000dce0


	//   ....[72]....
        /*02e4*/ 	.word	0x0000de10


	//   ....[73]....
        /*02e8*/ 	.word	0x0000ede0


	//   ....[74]....
        /*02ec*/ 	.word	0x0000edf0


	//   ....[75]....
        /*02f0*/ 	.word	0x0000ee00


	//   ....[76]....
        /*02f4*/ 	.word	0x0000ee10


	//   ....[77]....
        /*02f8*/ 	.word	0x0000ee20


	//   ....[78]....
        /*02fc*/ 	.word	0x0000ee30


	//   ....[79]....
        /*0300*/ 	.word	0x0000f000


	//   ....[80]....
        /*0304*/ 	.word	0x0000f220


	//   ....[81]....
        /*0308*/ 	.word	0x000103d0


	//   ....[82]....
        /*030c*/ 	.word	0x00010490


	//   ....[83]....
        /*0310*/ 	.word	0x000105f0


	//   ....[84]....
        /*0314*/ 	.word	0x00010700


	//   ....[85]....
        /*0318*/ 	.word	0x00011eb0


	//   ....[86]....
        /*031c*/ 	.word	0x00011ee0


	//   ....[87]....
        /*0320*/ 	.word	0x00011f20


	//   ....[88]....
        /*0324*/ 	.word	0x00011f30


	//   ....[89]....
        /*0328*/ 	.word	0x00012a40


	//   ....[90]....
        /*032c*/ 	.word	0x00012a80


	//   ....[91]....
        /*0330*/ 	.word	0x00012aa0


	//   ....[92]....
        /*0334*/ 	.word	0x00012ad0


	//   ....[93]....
        /*0338*/ 	.word	0x00012b40


	//   ....[94]....
        /*033c*/ 	.word	0x00012bb0


	//   ....[95]....
        /*0340*/ 	.word	0x000131c0


	//   ....[96]....
        /*0344*/ 	.word	0x000131d0


	//----- nvinfo : EIATTR_EXIT_INSTR_OFFSETS
	.align		4
.L_166:
        /*0348*/ 	.byte	0x04, 0x1c
        /*034a*/ 	.short	(.L_168 - .L_167)


	//   ....[0]....
.L_167:
        /*034c*/ 	.word	0x000001b0


	//   ....[1]....
        /*0350*/ 	.word	0x000131e0


	//   ....[2]....
        /*0354*/ 	.word	0x00013780


	//   ....[3]....
        /*0358*/ 	.word	0x000137d0


	//   ....[4]....
        /*035c*/ 	.word	0x00013800


	//   ....[5]....
        /*0360*/ 	.word	0x00013860


	//   ....[6]....
        /*0364*/ 	.word	0x00013af0


	//----- nvinfo : EIATTR_CTAIDZ_USED
	.align		4
.L_168:
        /*0368*/ 	.byte	0x01, 0x04
	.zero		2


	//----- nvinfo : EIATTR_MAX_THREADS
	.align		4
        /*036c*/ 	.byte	0x04, 0x05
        /*036e*/ 	.short	(.L_170 - .L_169)
.L_169:
        /*0370*/ 	.word	0x00000100
        /*0374*/ 	.word	0x00000001
        /*0378*/ 	.word	0x00000001


	//----- nvinfo : EIATTR_CRS_STACK_SIZE
	.align		4
.L_170:
        /*037c*/ 	.byte	0x04, 0x1e
        /*037e*/ 	.short	(.L_172 - .L_171)
.L_171:
        /*0380*/ 	.word	0x00000000
.L_172:


//--------------------- .nv.info._ZN7cutlass13device_kernelIN5flash19enable_sm80_to_sm89INS1_16FlashAttnFwdSm80INS1_25CollectiveMainloopFwdSm80ILi8ELi1ELb1EN4cute5tupleIJNS5_1CILi128EEES8_S8_EEELi128ENS_6half_tEfNS_4arch4Sm80ELb1ELb0ELb1ELb0ELb1ELb0ELb1ELb1EEENS1_21CollectiveEpilogueFwdIS9_NS6_IJNS7_ILi1EEESF_SF_EEESA_SC_Li256ELb0ELb1ELb1ELb0EEENS1_30DynamicPersistentTileSchedulerILi256ELi256ELb1ELb1ELb0EEEEEEEEEvNT_6ParamsE --------------------------
	.section	.nv.info._ZN7cutlass13device_kernelIN5flash19enable_sm80_to_sm89INS1_16FlashAttnFwdSm80INS1_25CollectiveMainloopFwdSm80ILi8ELi1ELb1EN4cute5tupleIJNS5_1CILi128EEES8_S8_EEELi128ENS_6half_tEfNS_4arch4Sm80ELb1ELb0ELb1ELb0ELb1ELb0ELb1ELb1EEENS1_21CollectiveEpilogueFwdIS9_NS6_IJNS7_ILi1EEESF_SF_EEESA_SC_Li256ELb0ELb1ELb1ELb0EEENS1_30DynamicPersistentTileSchedulerILi256ELi256ELb1ELb1ELb0EEEEEEEEEvNT_6ParamsE,"",@"SHT_CUDA_INFO"
	.sectionflags	@""
	.align	4


	//----- nvinfo : EIATTR_CUDA_API_VERSION
	.align		4
        /*0000*/ 	.byte	0x04, 0x37
        /*0002*/ 	.short	(.L_174 - .L_173)
.L_173:
        /*0004*/ 	.word	0x00000082


	//----- nvinfo : EIATTR_SW2861232_WAR
	.align		4
.L_174:
        /*0008*/ 	.byte	0x01, 0x35
	.zero		2


	//----- nvinfo : EIATTR_PARAM_CBANK
	.align		4
        /*000c*/ 	.byte	0x04, 0x0a
        /*000e*/ 	.short	(.L_176 - .L_175)
	.align		4
.L_175:
        /*0010*/ 	.word	index@(.nv.constant0._ZN7cutlass13device_kernelIN5flash19enable_sm80_to_sm89INS1_16FlashAttnFwdSm80INS1_25CollectiveMainloopFwdSm80ILi8ELi1ELb1EN4cute5tupleIJNS5_1CILi128EEES8_S8_EEELi128ENS_6half_tEfNS_4arch4Sm80ELb1ELb0ELb1ELb0ELb1ELb0ELb1ELb1EEENS1_21CollectiveEpilogueFwdIS9_NS6_IJNS7_ILi1EEESF_SF_EEESA_SC_Li256ELb0ELb1ELb1ELb0EEENS1_30DynamicPersistentTileSchedulerILi256ELi256ELb1ELb1ELb0EEEEEEEEEvNT_6ParamsE)
        /*0014*/ 	.short	0x0160
        /*0016*/ 	.short	0x0428


	//----- nvinfo : EIATTR_CBANK_PARAM_SIZE
	.align		4
.L_176:
        /*0018*/ 	.byte	0x03, 0x19
        /*001a*/ 	.short	0x0428


	//----- nvinfo : EIATTR_KPARAM_INFO
	.align		4
        /*001c*/ 	.byte	0x04, 0x17
        /*001e*/ 	.short	(.L_178 - .L_177)
.L_177:
        /*0020*/ 	.word	0x00000000
        /*0024*/ 	.short	0x0000
        /*0026*/ 	.short	0x0000
        /*0028*/ 	.byte	0x00, 0xf0, 0xa1, 0x10


	//----- nvinfo : EIATTR_MAXREG_COUNT
	.align		4
.L_178:
        /*002c*/ 	.byte	0x03, 0x1b
        /*002e*/ 	.short	0x00ff


	//----- nvinfo : EIATTR_NUM_BARRIERS
	.align		4
        /*0030*/ 	.byte	0x02, 0x4c
        /*0032*/ 	.byte	0x06
	.zero		1


	//----- nvinfo : EIATTR_ANNOTATIONS
	.align		4
        /*0034*/ 	.byte	0x04, 0x55
        /*0036*/ 	.short	(.L_180 - .L_179)


	//   ....[0]....
.L_179:
        /*0038*/ 	.word	0x00000001
        /*003c*/ 	.byte	0x70, 0x00, 0x00, 0x00, 0x01, 0x00, 0x00, 0x00, 0x40, 0x05, 0x00, 0x00, 0x01, 0x00, 0x00, 0x00
        /* <DEDUP_REMOVED lines=64> */
        /*044c*/ 	.byte	0xa0, 0x40, 0x01, 0x00, 0x01, 0x00, 0x00, 0x00, 0xf0, 0x40, 0x01, 0x00


	//----- nvinfo : EIATTR_MERCURY_ISA_VERSION
	.align		4
.L_180:
        /*0458*/ 	.byte	0x03, 0x5f
        /*045a*/ 	.short	0x0000


	//----- nvinfo : EIATTR_INT_WARP_WIDE_INSTR_OFFSETS
	.align		4
        /*045c*/ 	.byte	0x04, 0x31
        /*045e*/ 	.short	(.L_182 - .L_181)


	//   ....[0]....
.L_181:
        /*0460*/ 	.word	0x0000feb0


	//   ....[1]....
        /*0464*/ 	.word	0x0000ff30


	//----- nvinfo : EIATTR_COOP_GROUP_MASK_REGIDS
	.align		4
.L_182:
        /*0468*/ 	.byte	0x04, 0x29
        /*046a*/ 	.short	(.L_184 - .L_183)


	//   ....[0]....
.L_183:
        /*046c*/ 	.word	0xffffffff


	//   ....[1]....
        /*0470*/ 	.word	0xffffffff


	//   ....[2]....
        /*0474*/ 	.word	0xffffffff


	//   ....[3]....
        /*0478*/ 	.word	0xffffffff


	//   ....[4]....
        /*047c*/ 	.word	0xffffffff


	//   ....[5]....
        /*0480*/ 	.word	0xffffffff


	//   ....[6]....
        /*0484*/ 	.word	0xffffffff


	//   ....[7]....
        /*0488*/ 	.word	0xffffffff


	//   ....[8]....
        /*048c*/ 	.word	0xffffffff


	//   ....[9]....
        /*0490*/ 	.word	0xffffffff


	//   ....[10]....
        /*0494*/ 	.word	0xffffffff


	//   ....[11]....
        /*0498*/ 	.word	0xffffffff


	//   ....[12]....
        /*049c*/ 	.word	0xffffffff


	//   ....[13]....
        /*04a0*/ 	.word	0xffffffff


	//   ....[14]....
        /*04a4*/ 	.word	0xffffffff


	//   ....[15]....
        /*04a8*/ 	.word	0xffffffff


	//   ....[16]....
        /*04ac*/ 	.word	0xffffffff


	//   ....[17]....
        /*04b0*/ 	.word	0xffffffff


	//   ....[18]....
        /*04b4*/ 	.word	0xffffffff


	//   ....[19]....
        /*04b8*/ 	.word	0xffffffff


	//   ....[20]....
        /*04bc*/ 	.word	0xffffffff


	//   ....[21]....
        /*04c0*/ 	.word	0xffffffff


	//   ....[22]....
        /*04c4*/ 	.word	0xffffffff


	//   ....[23]....
        /*04c8*/ 	.word	0xffffffff


	//   ....[24]....
        /*04cc*/ 	.word	0xffffffff


	//   ....[25]....
        /*04d0*/ 	.word	0xffffffff


	//   ....[26]....
        /*04d4*/ 	.word	0xffffffff


	//   ....[27]....
        /*04d8*/ 	.word	0xffffffff


	//   ....[28]....
        /*04dc*/ 	.word	0xffffffff


	//   ....[29]....
        /*04e0*/ 	.word	0xffffffff


	//   ....[30]....
        /*04e4*/ 	.word	0xffffffff


	//   ....[31]....
        /*04e8*/ 	.word	0xffffffff


	//   ....[32]....
        /*04ec*/ 	.word	0xffffffff


	//   ....[33]....
        /*04f0*/ 	.word	0xffffffff


	//   ....[34]....
        /*04f4*/ 	.word	0xffffffff


	//   ....[35]....
        /*04f8*/ 	.word	0xffffffff


	//   ....[36]....
        /*04fc*/ 	.word	0xffffffff


	//   ....[37]....
        /*0500*/ 	.word	0xffffffff


	//   ....[38]....
        /*0504*/ 	.word	0xffffffff


	//   ....[39]....
        /*0508*/ 	.word	0xffffffff


	//   ....[40]....
        /*050c*/ 	.word	0xffffffff


	//   ....[41]....
        /*0510*/ 	.word	0xffffffff


	//   ....[42]....
        /*0514*/ 	.word	0xffffffff


	//   ....[43]....
        /*0518*/ 	.word	0xffffffff


	//   ....[44]....
        /*051c*/ 	.word	0xffffffff


	//   ....[45]....
        /*0520*/ 	.word	0xffffffff


	//   ....[46]....
        /*0524*/ 	.word	0xffffffff


	//   ....[47]....
        /*0528*/ 	.word	0xffffffff


	//   ....[48]....
        /*052c*/ 	.word	0xffffffff


	//   ....[49]....
        /*0530*/ 	.word	0xffffffff


	//   ....[50]....
        /*0534*/ 	.word	0xffffffff


	//   ....[51]....
        /*0538*/ 	.word	0xffffffff


	//   ....[52]....
        /*053c*/ 	.word	0xffffffff


	//   ....[53]....
        /*0540*/ 	.word	0xffffffff


	//   ....[54]....
        /*0544*/ 	.word	0xffffffff


	//   ....[55]....
        /*0548*/ 	.word	0xffffffff


	//   ....[56]....
        /*054c*/ 	.word	0xffffffff


	//   ....[57]....
        /*0550*/ 	.word	0xffffffff


	//   ....[58]....
        /*0554*/ 	.word	0xffffffff


	//   ....[59]....
        /*0558*/ 	.word	0xffffffff


	//   ....[60]....
        /*055c*/ 	.word	0xffffffff


	//   ....[61]....
        /*0560*/ 	.word	0xffffffff


	//   ....[62]....
        /*0564*/ 	.word	0xffffffff


	//   ....[63]....
        /*0568*/ 	.word	0xffffffff


	//   ....[64]....
        /*056c*/ 	.word	0xffffffff


	//   ....[65]....
        /*0570*/ 	.word	0xffffffff


	//   ....[66]....
        /*0574*/ 	.word	0xffffffff


	//   ....[67]....
        /*0578*/ 	.word	0xffffffff


	//   ....[68]....
        /*057c*/ 	.word	0xffffffff


	//   ....[69]....
        /*0580*/ 	.word	0xffffffff


	//   ....[70]....
        /*0584*/ 	.word	0xffffffff


	//   ....[71]....
        /*0588*/ 	.word	0xffffffff


	//   ....[72]....
        /*058c*/ 	.word	0xffffffff


	//   ....[73]....
        /*0590*/ 	.word	0xffffffff


	//   ....[74]....
        /*0594*/ 	.word	0xffffffff


	//   ....[75]....
        /*0598*/ 	.word	0xffffffff


	//   ....[76]....
        /*059c*/ 	.word	0xffffffff


	//   ....[77]....
        /*05a0*/ 	.word	0xffffffff


	//   ....[78]....
        /*05a4*/ 	.word	0xffffffff


	//   ....[79]....
        /*05a8*/ 	.word	0xffffffff


	//   ....[80]....
        /*05ac*/ 	.word	0xffffffff


	//   ....[81]....
        /*05b0*/ 	.word	0xffffffff


	//   ....[82]....
        /*05b4*/ 	.word	0xffffffff


	//   ....[83]....
        /*05b8*/ 	.word	0xffffffff


	//   ....[84]....
        /*05bc*/ 	.word	0xffffffff


	//   ....[85]....
        /*05c0*/ 	.word	0xffffffff


	//   ....[86]....
        /*05c4*/ 	.word	0xffffffff


	//   ....[87]....
        /*05c8*/ 	.word	0xffffffff


	//   ....[88]....
        /*05cc*/ 	.word	0xffffffff


	//   ....[89]....
        /*05d0*/ 	.word	0xffffffff


	//   ....[90]....
        /*05d4*/ 	.word	0xffffffff


	//   ....[91]....
        /*05d8*/ 	.word	0xffffffff


	//   ....[92]....
        /*05dc*/ 	.word	0xffffffff


	//   ....[93]....
        /*05e0*/ 	.word	0xffffffff


	//   ....[94]....
        /*05e4*/ 	.word	0xffffffff


	//   ....[95]....
        /*05e8*/ 	.word	0xffffffff


	//   ....[96]....
        /*05ec*/ 	.word	0xffffffff


	//   ....[97]....
        /*05f0*/ 	.word	0xffffffff


	//   ....[98]....
        /*05f4*/ 	.word	0xffffffff


	//   ....[99]....
        /*05f8*/ 	.word	0xffffffff


	//   ....[100]....
        /*05fc*/ 	.word	0xffffffff


	//   ....[101]....
        /*0600*/ 	.word	0xffffffff


	//   ....[102]....
        /*0604*/ 	.word	0xffffffff


	//   ....[103]....
        /*0608*/ 	.word	0xffffffff


	//   ....[104]....
        /*060c*/ 	.word	0xffffffff


	//   ....[105]....
        /*0610*/ 	.word	0xffffffff


	//   ....[106]....
        /*0614*/ 	.word	0xffffffff


	//   ....[107]....
        /*0618*/ 	.word	0xffffffff


	//   ....[108]....
        /*061c*/ 	.word	0xffffffff


	//   ....[109]....
        /*0620*/ 	.word	0xffffffff


	//   ....[110]....
        /*0624*/ 	.word	0xffffffff


	//   ....[111]....
        /*0628*/ 	.word	0xffffffff


	//   ....[112]....
        /*062c*/ 	.word	0xffffffff


	//   ....[113]....
        /*0630*/ 	.word	0xffffffff


	//   ....[114]....
        /*0634*/ 	.word	0xffffffff


	//   ....[115]....
        /*0638*/ 	.word	0xffffffff


	//   ....[116]....
        /*063c*/ 	.word	0xffffffff


	//   ....[117]....
        /*0640*/ 	.word	0xffffffff


	//   ....[118]....
        /*0644*/ 	.word	0xffffffff


	//   ....[119]....
        /*0648*/ 	.word	0xffffffff


	//   ....[120]....
        /*064c*/ 	.word	0xffffffff


	//   ....[121]....
        /*0650*/ 	.word	0xffffffff


	//   ....[122]....
        /*0654*/ 	.word	0xffffffff


	//   ....[123]....
        /*0658*/ 	.word	0xffffffff


	//   ....[124]....
        /*065c*/ 	.word	0xffffffff


	//   ....[125]....
        /*0660*/ 	.word	0xffffffff


	//   ....[126]....
        /*0664*/ 	.word	0xffffffff


	//   ....[127]....
        /*0668*/ 	.word	0xffffffff


	//   ....[128]....
        /*066c*/ 	.word	0xffffffff


	//   ....[129]....
        /*0670*/ 	.word	0xffffffff


	//   ....[130]....
        /*0674*/ 	.word	0xffffffff


	//   ....[131]....
        /*0678*/ 	.word	0xffffffff


	//   ....[132]....
        /*067c*/ 	.word	0xffffffff


	//   ....[133]....
        /*0680*/ 	.word	0xffffffff


	//   ....[134]....
        /*0684*/ 	.word	0xffffffff


	//   ....[135]....
        /*0688*/ 	.word	0xffffffff


	//   ....[136]....
        /*068c*/ 	.word	0xffffffff


	//   ....[137]....
        /*0690*/ 	.word	0xffffffff


	//   ....[138]....
        /*0694*/ 	.word	0xffffffff


	//   ....[139]....
        /*0698*/ 	.word	0xffffffff


	//   ....[140]....
        /*069c*/ 	.word	0xffffffff


	//   ....[141]....
        /*06a0*/ 	.word	0xffffffff


	//   ....[142]....
        /*06a4*/ 	.word	0xffffffff


	//   ....[143]....
        /*06a8*/ 	.word	0xffffffff


	//   ....[144]....
        /*06ac*/ 	.word	0xffffffff


	//   ....[145]....
        /*06b0*/ 	.word	0xffffffff


	//   ....[146]....
        /*06b4*/ 	.word	0xffffffff


	//   ....[147]....
        /*06b8*/ 	.word	0xffffffff


	//   ....[148]....
        /*06bc*/ 	.word	0xffffffff


	//----- nvinfo : EIATTR_COOP_GROUP_INSTR_OFFSETS
	.align		4
.L_184:
        /*06c0*/ 	.byte	0x04, 0x28
        /*06c2*/ 	.short	(.L_186 - .L_185)


	//   ....[0]....
.L_185:
        /*06c4*/ 	.word	0x00000050


	//   ....[1]....
        /*06c8*/ 	.word	0x000018d0


	//   ....[2]....
        /*06cc*/ 	.word	0x000018f0


	//   ....[3]....
        /*06d0*/ 	.word	0x00001920


	//   ....[4]....
        /*06d4*/ 	.word	0x00001930


	//   ....[5]....
        /*06d8*/ 	.word	0x00001950


	//   ....[6]....
        /*06dc*/ 	.word	0x00001970


	//   ....[7]....
        /*06e0*/ 	.word	0x00001990


	//   ....[8]....
        /*06e4*/ 	.word	0x000019c0


	//   ....[9]....
        /*06e8*/ 	.word	0x00001c10


	//   ....[10]....
        /*06ec*/ 	.word	0x00001c30


	//   ....[11]....
        /*06f0*/ 	.word	0x00001c40


	//   ....[12]....
        /*06f4*/ 	.word	0x00001c70


	//   ....[13]....
        /*06f8*/ 	.word	0x00001c80


	//   ....[14]....
        /*06fc*/ 	.word	0x00001cc0


	//   ....[15]....
        /*0700*/ 	.word	0x00001d00


	//   ....[16]....
        /*0704*/ 	.word	0x00001d30


	//   ....[17]....
        /*0708*/ 	.word	0x00002420


	//   ....[18]....
        /*070c*/ 	.word	0x00002440


	//   ....[19]....
        /*0710*/ 	.word	0x00002450


	//   ....[20]....
        /*0714*/ 	.word	0x00002470


	//   ....[21]....
        /*0718*/ 	.word	0x00002480


	//   ....[22]....
        /*071c*/ 	.word	0x000024a0


	//   ....[23]....
        /*0720*/ 	.word	0x000024b0


	//   ....[24]....
        /*0724*/ 	.word	0x000024d0


	//   ....[25]....
        /*0728*/ 	.word	0x00003b80


	//   ....[26]....
        /*072c*/ 	.word	0x00003ba0


	//   ....[27]....
        /*0730*/ 	.word	0x00003bd0


	//   ....[28]....
        /*0734*/ 	.word	0x00003be0


	//   ....[29]....
        /*0738*/ 	.word	0x00003bf0


	//   ....[30]....
        /*073c*/ 	.word	0x00003c00


	//   ....[31]....
        /*0740*/ 	.word	0x00003c10


	//   ....[32]....
        /*0744*/ 	.word	0x00003c30


	//   ....[33]....
        /*0748*/ 	.word	0x00003f60


	//   ....[34]....
        /*074c*/ 	.word	0x000043a0


	//   ....[35]....
        /*0750*/ 	.word	0x00004ba0


	//   ....[36]....
        /*0754*/ 	.word	0x00004bc0


	//   ....[37]....
        /*0758*/ 	.word	0x00004be0


	//   ....[38]....
        /*075c*/ 	.word	0x00004c00


	//   ....[39]....
        /*0760*/ 	.word	0x00006b10


	//   ....[40]....
        /*0764*/ 	.word	0x00006b30


	//   ....[41]....
        /*0768*/ 	.word	0x00006ba0


	//   ....[42]....
        /*076c*/ 	.word	0x00006be0


	//   ....[43]....
        /*0770*/ 	.word	0x00006bf0


	//   ....[44]....
        /*0774*/ 	.word	0x00006c00


	//   ....[45]....
        /*0778*/ 	.word	0x00006c70


	//   ....[46]....
        /*077c*/ 	.word	0x00006c80


	//   ....[47]....
        /*0780*/ 	.word	0x00008480


	//   ....[48]....
        /*0784*/ 	.word	0x000084a0


	//   ....[49]....
        /*0788*/ 	.word	0x00008510


	//   ....[50]....
        /*078c*/ 	.word	0x00008550


	//   ....[51]....
        /*0790*/ 	.word	0x00008560


	//   ....[52]....
        /*0794*/ 	.word	0x00008570


	//   ....[53]....
        /*0798*/ 	.word	0x000085e0


	//   ....[54]....
        /*079c*/ 	.word	0x000085f0


	//   ....[55]....
        /*07a0*/ 	.word	0x00008850


	//   ....[56]....
        /*07a4*/ 	.word	0x00008c80


	//   ....[57]....
        /*07a8*/ 	.word	0x000092a0


	//   ....[58]....
        /*07ac*/ 	.word	0x000092c0


	//   ....[59]....
        /*07b0*/ 	.word	0x000094e0


	//   ....[60]....
        /*07b4*/ 	.word	0x00009500


	//   ....[61]....
        /*07b8*/ 	.word	0x0000b830


	//   ....[62]....
        /*07bc*/ 	.word	0x0000b850


	//   ....[63]....
        /*07c0*/ 	.word	0x0000b8b0


	//   ....[64]....
        /*07c4*/ 	.word	0x0000b8f0


	//   ....[65]....
        /*07c8*/ 	.word	0x0000b910


	//   ....[66]....
        /*07cc*/ 	.word	0x0000b930


	//   ....[67]....
        /*07d0*/ 	.word	0x0000b950


	//   ....[68]....
        /*07d4*/ 	.word	0x0000b960


	//   ....[69]....
        /*07d8*/ 	.word	0x0000d130


	//   ....[70]....
        /*07dc*/ 	.word	0x0000d150


	//   ....[71]....
        /*07e0*/ 	.word	0x0000d180


	//   ....[72]....
        /*07e4*/ 	.word	0x0000d200


	//   ....[73]....
        /*07e8*/ 	.word	0x0000d270


	//   ....[74]....
        /*07ec*/ 	.word	0x0000d290


	//   ....[75]....
        /*07f0*/ 	.word	0x0000d2b0


	//   ....[76]....
        /*07f4*/ 	.word	0x0000d2c0


	//   ....[77]....
        /*07f8*/ 	.word	0x0000d810


	//   ....[78]....
        /*07fc*/ 	.word	0x0000d830


	//   ....[79]....
        /*0800*/ 	.word	0x0000d850


	//   ....[80]....
        /*0804*/ 	.word	0x0000d870


	//   ....[81]....
        /*0808*/ 	.word	0x0000f870


	//   ....[82]....
        /*080c*/ 	.word	0x0000f8b0


	//   ....[83]....
        /*0810*/ 	.word	0x0000f8d0


	//   ....[84]....
        /*0814*/ 	.word	0x0000f8f0


	//   ....[85]....
        /*0818*/ 	.word	0x00010080


	//   ....[86]....
        /*081c*/ 	.word	0x000106c0


	//   ....[87]....
        /*0820*/ 	.word	0x000106e0


	//   ....[88]....
        /*0824*/ 	.word	0x00010700


	//   ....[89]....
        /*0828*/ 	.word	0x00010710


	//   ....[90]....
        /*082c*/ 	.word	0x00010810


	//   ....[91]....
        /*0830*/ 	.word	0x00010830


	//   ....[92]....
        /*0834*/ 	.word	0x00010c50


	//   ....[93]....
        /*0838*/ 	.word	0x00010c60


	//   ....[94]....
        /*083c*/ 	.word	0x000113f0


	//   ....[95]....
        /*0840*/ 	.word	0x000114e0


	//   ....[96]....
        /*0844*/ 	.word	0x00011550


	//   ....[97]....
        /*0848*/ 	.word	0x00011670


	//   ....[98]....
        /*084c*/ 	.word	0x000116d0


	//   ....[99]....
        /*0850*/ 	.word	0x00011810


	//   ....[100]....
        /*0854*/ 	.word	0x00011870


	//   ....[101]....
        /*0858*/ 	.word	0x000119b0


	//   ....[102]....
        /*085c*/ 	.word	0x00011a10


	//   ....[103]....
        /*0860*/ 	.word	0x00011a80


	//   ....[104]....
        /*0864*/ 	.word	0x00011ae0


	//   ....[105]....
        /*0868*/ 	.word	0x00012320


	//   ....[106]....
        /*086c*/ 	.word	0x00012370


	//   ....[107]....
        /*0870*/ 	.word	0x000123c0


	//   ....[108]....
        /*0874*/ 	.word	0x00012410


	//   ....[109]....
        /*0878*/ 	.word	0x00012480


	//   ....[110]....
        /*087c*/ 	.word	0x000124f0


	//   ....[111]....
        /*0880*/ 	.word	0x00012610


	//   ....[112]....
        /*0884*/ 	.word	0x00012670


	//   ....[113]....
        /*0888*/ 	.word	0x000127b0


	//   ....[114]....
        /*088c*/ 	.word	0x00012810


	//   ....[115]....
        /*0890*/ 	.word	0x00012950


	//   ....[116]....
        /*0894*/ 	.word	0x000129b0


	//   ....[117]....
        /*0898*/ 	.word	0x00012a20


	//   ....[118]....
        /*089c*/ 	.word	0x00012a90


	//   ....[119]....
        /*08a0*/ 	.word	0x00012bb0


	//   ....[120]....
        /*08a4*/ 	.word	0x00012c10


	//   ....[121]....
        /*08a8*/ 	.word	0x00012d50


	//   ....[122]....
        /*08ac*/ 	.word	0x00012db0


	//   ....[123]....
        /*08b0*/ 	.word	0x00012ef0


	//   ....[124]....
        /*08b4*/ 	.word	0x00012f50


	//   ....[125]....
        /*08b8*/ 	.word	0x00012fc0


	//   ....[126]....
        /*08bc*/ 	.word	0x00013030


	//   ....[127]....
        /*08c0*/ 	.word	0x00013870


	//   ....[128]....
        /*08c4*/ 	.word	0x000138b0


	//   ....[129]....
        /*08c8*/ 	.word	0x00013900


	//   ....[130]....
        /*08cc*/ 	.word	0x00013940


	//   ....[131]....
        /*08d0*/ 	.word	0x00013990


	//   ....[132]....
        /*08d4*/ 	.word	0x00013a00


	//   ....[133]....
        /*08d8*/ 	.word	0x00013a70


	//   ....[134]....
        /*08dc*/ 	.word	0x00013b80


	//   ....[135]....
        /*08e0*/ 	.word	0x00013be0


	//   ....[136]....
        /*08e4*/ 	.word	0x00013cf0


	//   ....[137]....
        /*08e8*/ 	.word	0x00013d50


	//   ....[138]....
        /*08ec*/ 	.word	0x00013e60


	//   ....[139]....
        /*08f0*/ 	.word	0x00013ec0


	//   ....[140]....
        /*08f4*/ 	.word	0x00013f10


	//   ....[141]....
        /*08f8*/ 	.word	0x00013f50


	//   ....[142]....
        /*08fc*/ 	.word	0x00013fa0


	//   ....[143]....
        /*0900*/ 	.word	0x00013fe0


	//   ....[144]....
        /*0904*/ 	.word	0x00014030


	//   ....[145]....
        /*0908*/ 	.word	0x00014090


	//   ....[146]....
        /*090c*/ 	.word	0x000140e0


	//   ....[147]....
        /*0910*/ 	.word	0x00014130


	//   ....[148]....
        /*0914*/ 	.word	0x000141a0


	//----- nvinfo : EIATTR_EXIT_INSTR_OFFSETS
	.align		4
.L_186:
        /*0918*/ 	.byte	0x04, 0x1c
        /*091a*/ 	.short	(.L_188 - .L_187)


	//   ....[0]....
.L_187:
        /*091c*/ 	.word	0x000000a0


	//   ....[1]....
        /*0920*/ 	.word	0x00011490


	//----- nvinfo : EIATTR_MAX_THREADS
	.align		4
.L_188:
        /*0924*/ 	.byte	0x04, 0x05
        /*0926*/ 	.short	(.L_190 - .L_189)
.L_189:
        /*0928*/ 	.word	0x00000100
        /*092c*/ 	.word	0x00000001
        /*0930*/ 	.word	0x00000001


	//----- nvinfo : EIATTR_CRS_STACK_SIZE
	.align		4
.L_190:
        /*0934*/ 	.byte	0x04, 0x1e
        /*0936*/ 	.short	(.L_192 - .L_191)
.L_191:
        /*0938*/ 	.word	0x00000000
.L_192:


//--------------------- .nv.info._ZN7cutlass13device_kernelIN5flash19enable_sm80_to_sm89INS1_16FlashAttnFwdSm80INS1_25CollectiveMainloopFwdSm80ILi4ELi1ELb0EN4cute5tupleIJNS5_1CILi128EEENS7_ILi64EEES8_EEELi128ENS_6half_tEfNS_4arch4Sm80ELb0ELb0ELb1ELb0ELb1ELb0ELb1ELb1EEENS1_21CollectiveEpilogueFwdINS6_IJS8_S8_S9_EEENS6_IJNS7_ILi1EEESH_SH_EEESB_SD_Li128ELb0ELb1ELb1ELb0EEENS1_19SingleTileSchedulerILb0ELb1ELb1ELi128EEEEEEEEEvNT_6ParamsE --------------------------
	.section	.nv.info._ZN7cutlass13device_kernelIN5flash19enable_sm80_to_sm89INS1_16FlashAttnFwdSm80INS1_25CollectiveMainloopFwdSm80ILi4ELi1ELb0EN4cute5tupleIJNS5_1CILi128EEENS7_ILi64EEES8_EEELi128ENS_6half_tEfNS_4arch4Sm80ELb0ELb0ELb1ELb0ELb1ELb0ELb1ELb1EEENS1_21CollectiveEpilogueFwdINS6_IJS8_S8_S9_EEENS6_IJNS7_ILi1EEESH_SH_EEESB_SD_Li128ELb0ELb1ELb1ELb0EEENS1_19SingleTileSchedulerILb0ELb1ELb1ELi128EEEEEEEEEvNT_6ParamsE,"",@"SHT_CUDA_INFO"
	.sectionflags	@""
	.align	4


	//----- nvinfo : EIATTR_CUDA_API_VERSION
	.align		4
        /*0000*/ 	.byte	0x04, 0x37
        /*0002*/ 	.short	(.L_194 - .L_193)
.L_193:
        /*0004*/ 	.word	0x00000082


	//----- nvinfo : EIATTR_SW2861232_WAR
	.align		4
.L_194:
        /*0008*/ 	.byte	0x01, 0x35
	.zero		2


	//----- nvinfo : EIATTR_PARAM_CBANK
	.align		4
        /*000c*/ 	.byte	0x04, 0x0a
        /*000e*/ 	.short	(.L_196 - .L_195)
	.align		4
.L_195:
        /*0010*/ 	.word	index@(.nv.constant0._ZN7cutlass13device_kernelIN5flash19enable_sm80_to_sm89INS1_16FlashAttnFwdSm80INS1_25CollectiveMainloopFwdSm80ILi4ELi1ELb0EN4cute5tupleIJNS5_1CILi128EEENS7_ILi64EEES8_EEELi128ENS_6half_tEfNS_4arch4Sm80ELb0ELb0ELb1ELb0ELb1ELb0ELb1ELb1EEENS1_21CollectiveEpilogueFwdINS6_IJS8_S8_S9_EEENS6_IJNS7_ILi1EEESH_SH_EEESB_SD_Li128ELb0ELb1ELb1ELb0EEENS1_19SingleTileSchedulerILb0ELb1ELb1ELi128EEEEEEEEEvNT_6ParamsE)
        /*0014*/ 	.short	0x0160
        /*0016*/ 	.short	0x0418


	//----- nvinfo : EIATTR_CBANK_PARAM_SIZE
	.align		4
.L_196:
        /*0018*/ 	.byte	0x03, 0x19
        /*001a*/ 	.short	0x0418


	//----- nvinfo : EIATTR_KPARAM_INFO
	.align		4
        /*001c*/ 	.byte	0x04, 0x17
        /*001e*/ 	.short	(.L_198 - .L_197)
.L_197:
        /*0020*/ 	.word	0x00000000
        /*0024*/ 	.short	0x0000
        /*0026*/ 	.short	0x0000
        /*0028*/ 	.byte	0x00, 0xf0, 0x61, 0x10


	//----- nvinfo : EIATTR_MAXREG_COUNT
	.align		4
.L_198:
        /*002c*/ 	.byte	0x03, 0x1b
        /*002e*/ 	.short	0x00ff


	//----- nvinfo : EIATTR_NUM_BARRIERS
	.align		4
        /*0030*/ 	.byte	0x02, 0x4c
        /*0032*/ 	.byte	0x02
	.zero		1


	//----- nvinfo : EIATTR_ANNOTATIONS
	.align		4
        /*0034*/ 	.byte	0x04, 0x55
        /*0036*/ 	.short	(.L_200 - .L_199)


	//   ....[0]....
.L_199:
        /* <DEDUP_REMOVED lines=59> */


	//----- nvinfo : EIATTR_MERCURY_ISA_VERSION
	.align		4
.L_200:
        /*03d8*/ 	.byte	0x03, 0x5f
        /*03da*/ 	.short	0x0000


	//----- nvinfo : EIATTR_COOP_GROUP_MASK_REGIDS
	.align		4
        /*03dc*/ 	.byte	0x04, 0x29
        /*03de*/ 	.short	(.L_202 - .L_201)


	//   ....[0]....
.L_201:
        /*03e0*/ 	.word	0xffffffff


	//   ....[1]....
        /*03e4*/ 	.word	0xffffffff


	//   ....[2]....
        /*03e8*/ 	.word	0xffffffff


	//   ....[3]....
        /*03ec*/ 	.word	0xffffffff


	//   ....[4]....
        /*03f0*/ 	.word	0xffffffff


	//   ....[5]....
        /*03f4*/ 	.word	0xffffffff


	//   ....[6]....
        /*03f8*/ 	.word	0xffffffff


	//   ....[7]....
        /*03fc*/ 	.word	0xffffffff


	//   ....[8]....
        /*0400*/ 	.word	0xffffffff


	//   ....[9]....
        /*0404*/ 	.word	0xffffffff


	//   ....[10]....
        /*0408*/ 	.word	0xffffffff


	//   ....[11]....
        /*040c*/ 	.word	0xffffffff


	//   ....[12]....
        /*0410*/ 	.word	0xffffffff


	//   ....[13]....
        /*0414*/ 	.word	0xffffffff


	//   ....[14]....
        /*0418*/ 	.word	0xffffffff


	//   ....[15]....
        /*041c*/ 	.word	0xffffffff


	//   ....[16]....
        /*0420*/ 	.word	0xffffffff


	//   ....[17]....
        /*0424*/ 	.word	0xffffffff


	//   ....[18]....
        /*0428*/ 	.word	0xffffffff


	//   ....[19]....
        /*042c*/ 	.word	0xffffffff


	//   ....[20]....
        /*0430*/ 	.word	0xffffffff


	//   ....[21]....
        /*0434*/ 	.word	0xffffffff


	//   ....[22]....
        /*0438*/ 	.word	0xffffffff


	//   ....[23]....
        /*043c*/ 	.word	0xffffffff


	//   ....[24]....
        /*0440*/ 	.word	0xffffffff


	//   ....[25]....
        /*0444*/ 	.word	0xffffffff


	//   ....[26]....
        /*0448*/ 	.word	0xffffffff


	//   ....[27]....
        /*044c*/ 	.word	0xffffffff


	//   ....[28]....
        /*0450*/ 	.word	0xffffffff


	//   ....[29]....
        /*0454*/ 	.word	0xffffffff


	//   ....[30]....
        /*0458*/ 	.word	0xffffffff


	//   ....[31]....
        /*045c*/ 	.word	0xffffffff


	//   ....[32]....
        /*0460*/ 	.word	0xffffffff


	//   ....[33]....
        /*0464*/ 	.word	0xffffffff


	//   ....[34]....
        /*0468*/ 	.word	0xffffffff


	//   ....[35]....
        /*046c*/ 	.word	0xffffffff


	//   ....[36]....
        /*0470*/ 	.word	0xffffffff


	//   ....[37]....
        /*0474*/ 	.word	0xffffffff


	//   ....[38]....
        /*0478*/ 	.word	0xffffffff


	//   ....[39]....
        /*047c*/ 	.word	0xffffffff


	//   ....[40]....
        /*0480*/ 	.word	0xffffffff


	//   ....[41]....
        /*0484*/ 	.word	0xffffffff


	//   ....[42]....
        /*0488*/ 	.word	0xffffffff


	//   ....[43]....
        /*048c*/ 	.word	0xffffffff


	//   ....[44]....
        /*0490*/ 	.word	0xffffffff


	//   ....[45]....
        /*0494*/ 	.word	0xffffffff


	//   ....[46]....
        /*0498*/ 	.word	0xffffffff


	//   ....[47]....
        /*049c*/ 	.word	0xffffffff


	//   ....[48]....
        /*04a0*/ 	.word	0xffffffff


	//   ....[49]....
        /*04a4*/ 	.word	0xffffffff


	//   ....[50]....
        /*04a8*/ 	.word	0xffffffff


	//   ....[51]....
        /*04ac*/ 	.word	0xffffffff


	//   ....[52]....
        /*04b0*/ 	.word	0xffffffff


	//   ....[53]....
        /*04b4*/ 	.word	0xffffffff


	//   ....[54]....
        /*04b8*/ 	.word	0xffffffff


	//   ....[55]....
        /*04bc*/ 	.word	0xffffffff


	//   ....[56]....
        /*04c0*/ 	.word	0xffffffff


	//   ....[57]....
        /*04c4*/ 	.word	0xffffffff


	//   ....[58]....
        /*04c8*/ 	.word	0xffffffff


	//   ....[59]....
        /*04cc*/ 	.word	0xffffffff


	//   ....[60]....
        /*04d0*/ 	.word	0xffffffff


	//   ....[61]....
        /*04d4*/ 	.word	0xffffffff


	//   ....[62]....
        /*04d8*/ 	.word	0xffffffff


	//   ....[63]....
        /*04dc*/ 	.word	0xffffffff


	//   ....[64]....
        /*04e0*/ 	.word	0xffffffff


	//   ....[65]....
        /*04e4*/ 	.word	0xffffffff


	//   ....[66]....
        /*04e8*/ 	.word	0xffffffff


	//   ....[67]....
        /*04ec*/ 	.word	0xffffffff


	//   ....[68]....
        /*04f0*/ 	.word	0xffffffff


	//   ....[69]....
        /*04f4*/ 	.word	0xffffffff


	//   ....[70]....
        /*04f8*/ 	.word	0xffffffff


	//   ....[71]....
        /*04fc*/ 	.word	0xffffffff


	//   ....[72]....
        /*0500*/ 	.word	0xffffffff


	//   ....[73]....
        /*0504*/ 	.word	0xffffffff


	//   ....[74]....
        /*0508*/ 	.word	0xffffffff


	//   ....[75]....
        /*050c*/ 	.word	0xffffffff


	//   ....[76]....
        /*0510*/ 	.word	0xffffffff


	//   ....[77]....
        /*0514*/ 	.word	0xffffffff


	//   ....[78]....
        /*0518*/ 	.word	0xffffffff


	//   ....[79]....
        /*051c*/ 	.word	0xffffffff


	//   ....[80]....
        /*0520*/ 	.word	0xffffffff


	//   ....[81]....
        /*0524*/ 	.word	0xffffffff


	//   ....[82]....
        /*0528*/ 	.word	0xffffffff


	//   ....[83]....
        /*052c*/ 	.word	0xffffffff


	//   ....[84]....
        /*0530*/ 	.word	0xffffffff


	//   ....[85]....
        /*0534*/ 	.word	0xffffffff


	//   ....[86]....
        /*0538*/ 	.word	0xffffffff


	//   ....[87]....
        /*053c*/ 	.word	0xffffffff


	//   ....[88]....
        /*0540*/ 	.word	0xffffffff


	//   ....[89]....
        /*0544*/ 	.word	0xffffffff


	//   ....[90]....
        /*0548*/ 	.word	0xffffffff


	//   ....[91]....
        /*054c*/ 	.word	0xffffffff


	//   ....[92]....
        /*0550*/ 	.word	0xffffffff


	//   ....[93]....
        /*0554*/ 	.word	0xffffffff


	//   ....[94]....
        /*0558*/ 	.word	0xffffffff


	//   ....[95]....
        /*055c*/ 	.word	0xffffffff


	//   ....[96]....
        /*0560*/ 	.word	0xffffffff


	//----- nvinfo : EIATTR_COOP_GROUP_INSTR_OFFSETS
	.align		4
.L_202:
        /*0564*/ 	.byte	0x04, 0x28
        /*0566*/ 	.short	(.L_204 - .L_203)


	//   ....[0]....
.L_203:
        /*0568*/ 	.word	0x00000060


	//   ....[1]....
        /*056c*/ 	.word	0x00000e60


	//   ....[2]....
        /*0570*/ 	.word	0x00000e90


	//   ....[3]....
        /*0574*/ 	.word	0x00001060


	//   ....[4]....
        /*0578*/ 	.word	0x00001090


	//   ....[5]....
        /*057c*/ 	.word	0x00001160


	//   ....[6]....
        /*0580*/ 	.word	0x00001190


	//   ....[7]....
        /*0584*/ 	.word	0x00001260


	//   ....[8]....
        /*0588*/ 	.word	0x00001290


	//   ....[9]....
        /*058c*/ 	.word	0x00001360


	//   ....[10]....
        /*0590*/ 	.word	0x00001390


	//   ....[11]....
        /*0594*/ 	.word	0x00001460


	//   ....[12]....
        /*0598*/ 	.word	0x00001490


	//   ....[13]....
        /*059c*/ 	.word	0x00001560


	//   ....[14]....
        /*05a0*/ 	.word	0x00001590


	//   ....[15]....
        /*05a4*/ 	.word	0x00001670


	//   ....[16]....
        /*05a8*/ 	.word	0x000016c0


	//   ....[17]....
        /*05ac*/ 	.word	0x00001b30


	//   ....[18]....
        /*05b0*/ 	.word	0x00001b50


	//   ....[19]....
        /*05b4*/ 	.word	0x00001b60


	//   ....[20]....
        /*05b8*/ 	.word	0x00001b70


	//   ....[21]....
        /*05bc*/ 	.word	0x00001b80


	//   ....[22]....
        /*05c0*/ 	.word	0x00001b90


	//   ....[23]....
        /*05c4*/ 	.word	0x00001ba0


	//   ....[24]....
        /*05c8*/ 	.word	0x00001bb0


	//   ....[25]....
        /*05cc*/ 	.word	0x00001ff0


	//   ....[26]....
        /*05d0*/ 	.word	0x00002000


	//   ....[27]....
        /*05d4*/ 	.word	0x00002010


	//   ....[28]....
        /*05d8*/ 	.word	0x00002020


	//   ....[29]....
        /*05dc*/ 	.word	0x00002030


	//   ....[30]....
        /*05e0*/ 	.word	0x00002040


	//   ....[31]....
        /*05e4*/ 	.word	0x00002100


	//   ....[32]....
        /*05e8*/ 	.word	0x00002110


	//   ....[33]....
        /*05ec*/ 	.word	0x000039a0


	//   ....[34]....
        /*05f0*/ 	.word	0x000039c0


	//   ....[35]....
        /*05f4*/ 	.word	0x000039d0


	//   ....[36]....
        /*05f8*/ 	.word	0x000039e0


	//   ....[37]....
        /*05fc*/ 	.word	0x000039f0


	//   ....[38]....
        /*0600*/ 	.word	0x00003a00


	//   ....[39]....
        /*0604*/ 	.word	0x00003a10


	//   ....[40]....
        /*0608*/ 	.word	0x00003a30


	//   ....[41]....
        /*060c*/ 	.word	0x00004420


	//   ....[42]....
        /*0610*/ 	.word	0x00004500


	//   ....[43]....
        /*0614*/ 	.word	0x000046c0


	//   ....[44]....
        /*0618*/ 	.word	0x000046e0


	//   ....[45]....
        /*061c*/ 	.word	0x00004870


	//   ....[46]....
        /*0620*/ 	.word	0x00004900


	//   ....[47]....
        /*0624*/ 	.word	0x00004bf0


	//   ....[48]....
        /*0628*/ 	.word	0x00004d40


	//   ....[49]....
        /*062c*/ 	.word	0x00007800


	//   ....[50]....
        /*0630*/ 	.word	0x00007810


	//   ....[51]....
        /*0634*/ 	.word	0x00007820


	//   ....[52]....
        /*0638*/ 	.word	0x00007830


	//   ....[53]....
        /*063c*/ 	.word	0x00007840


	//   ....[54]....
        /*0640*/ 	.word	0x00007850


	//   ....[55]....
        /*0644*/ 	.word	0x00007860


	//   ....[56]....
        /*0648*/ 	.word	0x00007890


	//   ....[57]....
        /*064c*/ 	.word	0x00007c70


	//   ....[58]....
        /*0650*/ 	.word	0x00007c90


	//   ....[59]....
        /*0654*/ 	.word	0x00007cb0


	//   ....[60]....
        /*0658*/ 	.word	0x00007cd0


	//   ....[61]....
        /*065c*/ 	.word	0x00007d20


	//   ....[62]....
        /*0660*/ 	.word	0x00007d90


	//   ....[63]....
        /*0664*/ 	.word	0x00007e40


	//   ....[64]....
        /*0668*/ 	.word	0x00007e60


	//   ....[65]....
        /*066c*/ 	.word	0x00009660


	//   ....[66]....
        /*0670*/ 	.word	0x00009690


	//   ....[67]....
        /*0674*/ 	.word	0x00009700


	//   ....[68]....
        /*0678*/ 	.word	0x00009750


	//   ....[69]....
        /*067c*/ 	.word	0x00009790


	//   ....[70]....
        /*0680*/ 	.word	0x00009880


	//   ....[71]....
        /*0684*/ 	.word	0x00009890


	//   ....[72]....
        /*0688*/ 	.word	0x00009e70


	//   ....[73]....
        /*068c*/ 	.word	0x0000c760


	//   ....[74]....
        /*0690*/ 	.word	0x0000c770


	//   ....[75]....
        /*0694*/ 	.word	0x0000c780


	//   ....[76]....
        /*0698*/ 	.word	0x0000c790


	//   ....[77]....
        /*069c*/ 	.word	0x0000c7c0


	//   ....[78]....
        /*06a0*/ 	.word	0x0000c7e0


	//   ....[79]....
        /*06a4*/ 	.word	0x0000c800


	//   ....[80]....
        /*06a8*/ 	.word	0x0000c810


	//   ....[81]....
        /*06ac*/ 	.word	0x0000d890


	//   ....[82]....
        /*06b0*/ 	.word	0x0000d8c0


	//   ....[83]....
        /*06b4*/ 	.word	0x0000d8f0


	//   ....[84]....
        /*06b8*/ 	.word	0x0000d920


	//   ....[85]....
        /*06bc*/ 	.word	0x0000d960


	//   ....[86]....
        /*06c0*/ 	.word	0x0000d990


	//   ....[87]....
        /*06c4*/ 	.word	0x0000d9b0


	//   ....[88]....
        /*06c8*/ 	.word	0x0000d9c0


	//   ....[89]....
        /*06cc*/ 	.word	0x0000d9e0


	//   ....[90]....
        /*06d0*/ 	.word	0x0000d9f0


	//   ....[91]....
        /*06d4*/ 	.word	0x0000e0a0


	//   ....[92]....
        /*06d8*/ 	.word	0x0000e0c0


	//   ....[93]....
        /*06dc*/ 	.word	0x0000e6c0


	//   ....[94]....
        /*06e0*/ 	.word	0x0000e6e0


	//   ....[95]....
        /*06e4*/ 	.word	0x0000ece0


	//   ....[96]....
        /*06e8*/ 	.word	0x0000ecf0


	//----- nvinfo : EIATTR_EXIT_INSTR_OFFSETS
	.align		4
.L_204:
        /*06ec*/ 	.byte	0x04, 0x1c
        /*06ee*/ 	.short	(.L_206 - .L_205)


	//   ....[0]....
.L_205:
        /*06f0*/ 	.word	0x000001c0


	//   ....[1]....
        /*06f4*/ 	.word	0x0000ed00


	//   ....[2]....
        /*06f8*/ 	.word	0x0000f2a0


	//   ....[3]....
        /*06fc*/ 	.word	0x0000f2f0


	//   ....[4]....
        /*0700*/ 	.word	0x0000f320


	//   ....[5]....
        /*0704*/ 	.word	0x0000f380


	//   ....[6]....
        /*0708*/ 	.word	0x0000f610


	//----- nvinfo : EIATTR_CTAIDZ_USED
	.align		4
.L_206:
        /*070c*/ 	.byte	0x01, 0x04
	.zero		2


	//----- nvinfo : EIATTR_MAX_THREADS
	.align		4
        /*0710*/ 	.byte	0x04, 0x05
        /*0712*/ 	.short	(.L_208 - .L_207)
.L_207:
        /*0714*/ 	.word	0x00000080
        /*0718*/ 	.word	0x00000001
        /*071c*/ 	.word	0x00000001


	//----- nvinfo : EIATTR_CRS_STACK_SIZE
	.align		4
.L_208:
        /*0720*/ 	.byte	0x04, 0x1e
        /*0722*/ 	.short	(.L_210 - .L_209)
.L_209:
        /*0724*/ 	.word	0x00000000
.L_210:


//--------------------- .nv.info._ZN7cutlass13device_kernelIN5flash19enable_sm80_to_sm89INS1_16FlashAttnFwdSm80INS1_25CollectiveMainloopFwdSm80ILi8ELi1ELb1EN4cute5tupleIJNS5_1CILi128EEENS7_ILi112EEES8_EEELi128ENS_6half_tEfNS_4arch4Sm80ELb0ELb0ELb1ELb1ELb1ELb0ELb1ELb1EEENS1_21CollectiveEpilogueFwdINS6_IJS8_S8_S9_EEENS6_IJNS7_ILi1EEESH_SH_EEESB_SD_Li256ELb1ELb1ELb1ELb0EEENS1_36VarlenDynamicPersistentTileSchedulerILi128ELi112ELi256ELi256ELb1ELb1ELb0ELb0ELb1ELb1EEEEEEEEEvNT_6ParamsE --------------------------
	.section	.nv.info._ZN7cutlass13device_kernelIN5flash19enable_sm80_to_sm89INS1_16FlashAttnFwdSm80INS1_25CollectiveMainloopFwdSm80ILi8ELi1ELb1EN4cute5tupleIJNS5_1CILi128EEENS7_ILi112EEES8_EEELi128ENS_6half_tEfNS_4arch4Sm80ELb0ELb0ELb1ELb1ELb1ELb0ELb1ELb1EEENS1_21CollectiveEpilogueFwdINS6_IJS8_S8_S9_EEENS6_IJNS7_ILi1EEESH_SH_EEESB_SD_Li256ELb1ELb1ELb1ELb0EEENS1_36VarlenDynamicPersistentTileSchedulerILi128ELi112ELi256ELi256ELb1ELb1ELb0ELb0ELb1ELb1EEEEEEEEEvNT_6ParamsE,"",@"SHT_CUDA_INFO"
	.sectionflags	@""
	.align	4


	//----- nvinfo : EIATTR_CUDA_API_VERSION
	.align		4
        /*0000*/ 	.byte	0x04, 0x37
        /*0002*/ 	.short	(.L_212 - .L_211)
.L_211:
        /*0004*/ 	.word	0x00000082


	//----- nvinfo : EIATTR_SW2861232_WAR
	.align		4
.L_212:
        /*0008*/ 	.byte	0x01, 0x35
	.zero		2


	//----- nvinfo : EIATTR_PARAM_CBANK
	.align		4
        /*000c*/ 	.byte	0x04, 0x0a
        /*000e*/ 	.short	(.L_214 - .L_213)
	.align		4
.L_213:
        /*0010*/ 	.word	index@(.nv.constant0._ZN7cutlass13device_kernelIN5flash19enable_sm80_to_sm89INS1_16FlashAttnFwdSm80INS1_25CollectiveMainloopFwdSm80ILi8ELi1ELb1EN4cute5tupleIJNS5_1CILi128EEENS7_ILi112EEES8_EEELi128ENS_6half_tEfNS_4arch4Sm80ELb0ELb0ELb1ELb1ELb1ELb0ELb1ELb1EEENS1_21CollectiveEpilogueFwdINS6_IJS8_S8_S9_EEENS6_IJNS7_ILi1EEESH_SH_EEESB_SD_Li256ELb1ELb1ELb1ELb0EEENS1_36VarlenDynamicPersistentTileSchedulerILi128ELi112ELi256ELi256ELb1ELb1ELb0ELb0ELb1ELb1EEEEEEEEEvNT_6ParamsE)
        /*0014*/ 	.short	0x0160
        /*0016*/ 	.short	0x0438


	//----- nvinfo : EIATTR_CBANK_PARAM_SIZE
	.align		4
.L_214:
        /*0018*/ 	.byte	0x03, 0x19
        /*001a*/ 	.short	0x0438


	//----- nvinfo : EIATTR_KPARAM_INFO
	.align		4
        /*001c*/ 	.byte	0x04, 0x17
        /*001e*/ 	.short	(.L_216 - .L_215)
.L_215:
        /*0020*/ 	.word	0x00000000
        /*0024*/ 	.short	0x0000
        /*0026*/ 	.short	0x0000
        /*0028*/ 	.byte	0x00, 0xf0, 0xe1, 0x10


	//----- nvinfo : EIATTR_MAXREG_COUNT
	.align		4
.L_216:
        /*002c*/ 	.byte	0x03, 0x1b
        /*002e*/ 	.short	0x00ff


	//----- nvinfo : EIATTR_NUM_BARRIERS
	.align		4
        /*0030*/ 	.byte	0x02, 0x4c
        /*0032*/ 	.byte	0x06
	.zero		1


	//----- nvinfo : EIATTR_ANNOTATIONS
	.align		4
        /*0034*/ 	.byte	0x04, 0x55
        /*0036*/ 	.short	(.L_218 - .L_217)


	//   ....[0]....
.L_217:
        /* <DEDUP_REMOVED lines=64> */
        /*042c*/ 	.byte	0xf0, 0xd1, 0x00, 0x00


	//----- nvinfo : EIATTR_MERCURY_ISA_VERSION
	.align		4
.L_218:
        /*0430*/ 	.byte	0x03, 0x5f
        /*0432*/ 	.short	0x0000


	//----- nvinfo : EIATTR_INT_WARP_WIDE_INSTR_OFFSETS
	.align		4
        /*0434*/ 	.byte	0x04, 0x31
        /*0436*/ 	.short	(.L_220 - .L_219)


	//   ....[0]....
.L_219:
        /*0438*/ 	.word	0x0000ae70


	//   ....[1]....
        /*043c*/ 	.word	0x0000aef0


	//----- nvinfo : EIATTR_COOP_GROUP_MASK_REGIDS
	.align		4
.L_220:
        /*0440*/ 	.byte	0x04, 0x29
        /*0442*/ 	.short	(.L_222 - .L_221)


	//   ....[0]....
.L_221:
        /*0444*/ 	.word	0xffffffff


	//   ....[1]....
        /*0448*/ 	.word	0xffffffff


	//   ....[2]....
        /*044c*/ 	.word	0xffffffff


	//   ....[3]....
        /*0450*/ 	.word	0xffffffff


	//   ....[4]....
        /*0454*/ 	.word	0xffffffff


	//   ....[5]....
        /*0458*/ 	.word	0xffffffff


	//   ....[6]....
        /*045c*/ 	.word	0xffffffff


	//   ....[7]....
        /*0460*/ 	.word	0xffffffff


	//   ....[8]....
        /*0464*/ 	.word	0xffffffff


	//   ....[9]....
        /*0468*/ 	.word	0xffffffff


	//   ....[10]....
        /*046c*/ 	.word	0xffffffff


	//   ....[11]....
        /*0470*/ 	.word	0xffffffff


	//   ....[12]....
        /*0474*/ 	.word	0xffffffff


	//   ....[13]....
        /*0478*/ 	.word	0xffffffff


	//   ....[14]....
        /*047c*/ 	.word	0xffffffff


	//   ....[15]....
        /*0480*/ 	.word	0xffffffff


	//   ....[16]....
        /*0484*/ 	.word	0xffffffff


	//   ....[17]....
        /*0488*/ 	.word	0xffffffff


	//   ....[18]....
        /*048c*/ 	.word	0xffffffff


	//   ....[19]....
        /*0490*/ 	.word	0xffffffff


	//   ....[20]....
        /*0494*/ 	.word	0xffffffff


	//   ....[21]....
        /*0498*/ 	.word	0xffffffff


	//   ....[22]....
        /*049c*/ 	.word	0xffffffff


	//   ....[23]....
        /*04a0*/ 	.word	0xffffffff


	//   ....[24]....
        /*04a4*/ 	.word	0xffffffff


	//   ....[25]....
        /*04a8*/ 	.word	0xffffffff


	//   ....[26]....
        /*04ac*/ 	.word	0xffffffff


	//   ....[27]....
        /*04b0*/ 	.word	0xffffffff


	//   ....[28]....
        /*04b4*/ 	.word	0xffffffff


	//   ....[29]....
        /*04b8*/ 	.word	0xffffffff


	//   ....[30]....
        /*04bc*/ 	.word	0xffffffff


	//   ....[31]....
        /*04c0*/ 	.word	0xffffffff


	//   ....[32]....
        /*04c4*/ 	.word	0xffffffff


	//   ....[33]....
        /*04c8*/ 	.word	0xffffffff


	//   ....[34]....
        /*04cc*/ 	.word	0xffffffff


	//   ....[35]....
        /*04d0*/ 	.word	0xffffffff


	//   ....[36]....
        /*04d4*/ 	.word	0xffffffff


	//   ....[37]....
        /*04d8*/ 	.word	0xffffffff


	//   ....[38]....
        /*04dc*/ 	.word	0xffffffff


	//   ....[39]....
        /*04e0*/ 	.word	0xffffffff


	//   ....[40]....
        /*04e4*/ 	.word	0xffffffff


	//   ....[41]....
        /*04e8*/ 	.word	0xffffffff


	//   ....[42]....
        /*04ec*/ 	.word	0xffffffff


	//   ....[43]....
        /*04f0*/ 	.word	0xffffffff


	//   ....[44]....
        /*04f4*/ 	.word	0xffffffff


	//   ....[45]....
        /*04f8*/ 	.word	0xffffffff


	//   ....[46]....
        /*04fc*/ 	.word	0xffffffff


	//   ....[47]....
        /*0500*/ 	.word	0xffffffff


	//   ....[48]....
        /*0504*/ 	.word	0xffffffff


	//   ....[49]....
        /*0508*/ 	.word	0xffffffff


	//   ....[50]....
        /*050c*/ 	.word	0xffffffff


	//   ....[51]....
        /*0510*/ 	.word	0xffffffff


	//   ....[52]....
        /*0514*/ 	.word	0xffffffff


	//   ....[53]....
        /*0518*/ 	.word	0xffffffff


	//   ....[54]....
        /*051c*/ 	.word	0xffffffff


	//   ....[55]....
        /*0520*/ 	.word	0xffffffff


	//   ....[56]....
        /*0524*/ 	.word	0xffffffff


	//   ....[57]....
        /*0528*/ 	.word	0xffffffff


	//   ....[58]....
        /*052c*/ 	.word	0xffffffff


	//   ....[59]....
        /*0530*/ 	.word	0xffffffff


	//   ....[60]....
        /*0534*/ 	.word	0xffffffff


	//   ....[61]....
        /*0538*/ 	.word	0xffffffff


	//   ....[62]....
        /*053c*/ 	.word	0xffffffff


	//   ....[63]....
        /*0540*/ 	.word	0xffffffff


	//   ....[64]....
        /*0544*/ 	.word	0xffffffff


	//   ....[65]....
        /*0548*/ 	.word	0xffffffff


	//   ....[66]....
        /*054c*/ 	.word	0xffffffff


	//   ....[67]....
        /*0550*/ 	.word	0xffffffff


	//   ....[68]....
        /*0554*/ 	.word	0xffffffff


	//   ....[69]....
        /*0558*/ 	.word	0xffffffff


	//   ....[70]....
        /*055c*/ 	.word	0xffffffff


	//   ....[71]....
        /*0560*/ 	.word	0xffffffff


	//   ....[72]....
        /*0564*/ 	.word	0xffffffff


	//   ....[73]....
        /*0568*/ 	.word	0xffffffff


	//   ....[74]....
        /*056c*/ 	.word	0xffffffff


	//   ....[75]....
        /*0570*/ 	.word	0xffffffff


	//   ....[76]....
        /*0574*/ 	.word	0xffffffff


	//   ....[77]....
        /*0578*/ 	.word	0xffffffff


	//   ....[78]....
        /*057c*/ 	.word	0xffffffff


	//   ....[79]....
        /*0580*/ 	.word	0xffffffff


	//   ....[80]....
        /*0584*/ 	.word	0xffffffff


	//   ....[81]....
        /*0588*/ 	.word	0xffffffff


	//   ....[82]....
        /*058c*/ 	.word	0xffffffff


	//   ....[83]....
        /*0590*/ 	.word	0xffffffff


	//   ....[84]....
        /*0594*/ 	.word	0xffffffff


	//   ....[85]....
        /*0598*/ 	.word	0xffffffff


	//   ....[86]....
        /*059c*/ 	.word	0xffffffff


	//   ....[87]....
        /*05a0*/ 	.word	0xffffffff


	//   ....[88]....
        /*05a4*/ 	.word	0xffffffff


	//   ....[89]....
        /*05a8*/ 	.word	0xffffffff


	//   ....[90]....
        /*05ac*/ 	.word	0xffffffff


	//   ....[91]....
        /*05b0*/ 	.word	0xffffffff


	//   ....[92]....
        /*05b4*/ 	.word	0xffffffff


	//   ....[93]....
        /*05b8*/ 	.word	0xffffffff


	//   ....[94]....
        /*05bc*/ 	.word	0xffffffff


	//   ....[95]....
        /*05c0*/ 	.word	0xffffffff


	//   ....[96]....
        /*05c4*/ 	.word	0xffffffff


	//   ....[97]....
        /*05c8*/ 	.word	0xffffffff


	//   ....[98]....
        /*05cc*/ 	.word	0xffffffff


	//   ....[99]....
        /*05d0*/ 	.word	0xffffffff


	//   ....[100]....
        /*05d4*/ 	.word	0xffffffff


	//   ....[101]....
        /*05d8*/ 	.word	0xffffffff


	//   ....[102]....
        /*05dc*/ 	.word	0xffffffff


	//   ....[103]....
        /*05e0*/ 	.word	0xffffffff


	//   ....[104]....
        /*05e4*/ 	.word	0xffffffff


	//   ....[105]....
        /*05e8*/ 	.word	0xffffffff


	//   ....[106]....
        /*05ec*/ 	.word	0xffffffff


	//   ....[107]....
        /*05f0*/ 	.word	0xffffffff


	//   ....[108]....
        /*05f4*/ 	.word	0xffffffff


	//   ....[109]....
        /*05f8*/ 	.word	0xffffffff


	//   ....[110]....
        /*05fc*/ 	.word	0xffffffff


	//   ....[111]....
        /*0600*/ 	.word	0xffffffff


	//   ....[112]....
        /*0604*/ 	.word	0xffffffff


	//   ....[113]....
        /*0608*/ 	.word	0xffffffff


	//   ....[114]....
        /*060c*/ 	.word	0xffffffff


	//   ....[115]....
        /*0610*/ 	.word	0xffffffff


	//   ....[116]....
        /*0614*/ 	.word	0xffffffff


	//   ....[117]....
        /*0618*/ 	.word	0xffffffff


	//   ....[118]....
        /*061c*/ 	.word	0xffffffff


	//   ....[119]....
        /*0620*/ 	.word	0xffffffff


	//   ....[120]....
        /*0624*/ 	.word	0xffffffff


	//   ....[121]....
        /*0628*/ 	.word	0xffffffff


	//   ....[122]....
        /*062c*/ 	.word	0xffffffff


	//   ....[123]....
        /*0630*/ 	.word	0xffffffff


	//   ....[124]....
        /*0634*/ 	.word	0xffffffff


	//   ....[125]....
        /*0638*/ 	.word	0xffffffff


	//   ....[126]....
        /*063c*/ 	.word	0xffffffff


	//   ....[127]....
        /*0640*/ 	.word	0xffffffff


	//   ....[128]....
        /*0644*/ 	.word	0xffffffff


	//   ....[129]....
        /*0648*/ 	.word	0xffffffff


	//   ....[130]....
        /*064c*/ 	.word	0xffffffff


	//   ....[131]....
        /*0650*/ 	.word	0xffffffff


	//   ....[132]....
        /*0654*/ 	.word	0xffffffff


	//   ....[133]....
        /*0658*/ 	.word	0xffffffff


	//   ....[134]....
        /*065c*/ 	.word	0xffffffff


	//   ....[135]....
        /*0660*/ 	.word	0xffffffff


	//   ....[136]....
        /*0664*/ 	.word	0xffffffff


	//   ....[137]....
        /*0668*/ 	.word	0xffffffff


	//   ....[138]....
        /*066c*/ 	.word	0xffffffff


	//   ....[139]....
        /*0670*/ 	.word	0xffffffff


	//   ....[140]....
        /*0674*/ 	.word	0xffffffff


	//   ....[141]....
        /*0678*/ 	.word	0xffffffff


	//   ....[142]....
        /*067c*/ 	.word	0xffffffff


	//   ....[143]....
        /*0680*/ 	.word	0xffffffff


	//   ....[144]....
        /*0684*/ 	.word	0xffffffff


	//   ....[145]....
        /*0688*/ 	.word	0xffffffff


	//   ....[146]....
        /*068c*/ 	.word	0xffffffff


	//   ....[147]....
        /*0690*/ 	.word	0xffffffff


	//   ....[148]....
        /*0694*/ 	.word	0xffffffff


	//   ....[149]....
        /*0698*/ 	.word	0xffffffff


	//   ....[150]....
        /*069c*/ 	.word	0xffffffff


	//   ....[151]....
        /*06a0*/ 	.word	0xffffffff


	//   ....[152]....
        /*06a4*/ 	.word	0xffffffff


	//   ....[153]....
        /*06a8*/ 	.word	0xffffffff


	//   ....[154]....
        /*06ac*/ 	.word	0xffffffff


	//   ....[155]....
        /*06b0*/ 	.word	0xffffffff


	//   ....[156]....
        /*06b4*/ 	.word	0xffffffff


	//   ....[157]....
        /*06b8*/ 	.word	0xffffffff


	//   ....[158]....
        /*06bc*/ 	.word	0xffffffff


	//   ....[159]....
        /*06c0*/ 	.word	0xffffffff


	//   ....[160]....
        /*06c4*/ 	.word	0xffffffff


	//   ....[161]....
        /*06c8*/ 	.word	0xffffffff


	//   ....[162]....
        /*06cc*/ 	.word	0xffffffff


	//   ....[163]....
        /*06d0*/ 	.word	0xffffffff


	//   ....[164]....
        /*06d4*/ 	.word	0xffffffff


	//   ....[165]....
        /*06d8*/ 	.word	0xffffffff


	//   ....[166]....
        /*06dc*/ 	.word	0xffffffff


	//   ....[167]....
        /*06e0*/ 	.word	0xffffffff


	//   ....[168]....
        /*06e4*/ 	.word	0xffffffff


	//   ....[169]....
        /*06e8*/ 	.word	0xffffffff


	//   ....[170]....
        /*06ec*/ 	.word	0xffffffff


	//   ....[171]....
        /*06f0*/ 	.word	0xffffffff


	//   ....[172]....
        /*06f4*/ 	.word	0xffffffff


	//   ....[173]....
        /*06f8*/ 	.word	0xffffffff


	//   ....[174]....
        /*06fc*/ 	.word	0xffffffff


	//   ....[175]....
        /*0700*/ 	.word	0xffffffff


	//   ....[176]....
        /*0704*/ 	.word	0xffffffff


	//   ....[177]....
        /*0708*/ 	.word	0xffffffff


	//   ....[178]....
        /*070c*/ 	.word	0xffffffff


	//   ....[179]....
        /*0710*/ 	.word	0xffffffff


	//   ....[180]....
        /*0714*/ 	.word	0xffffffff


	//   ....[181]....
        /*0718*/ 	.word	0xffffffff


	//   ....[182]....
        /*071c*/ 	.word	0xffffffff


	//   ....[183]....
        /*0720*/ 	.word	0xffffffff


	//   ....[184]....
        /*0724*/ 	.word	0xffffffff


	//   ....[185]....
        /*0728*/ 	.word	0xffffffff


	//   ....[186]....
        /*072c*/ 	.word	0xffffffff


	//   ....[187]....
        /*0730*/ 	.word	0xffffffff


	//   ....[188]....
        /*0734*/ 	.word	0xffffffff


	//   ....[189]....
        /*0738*/ 	.word	0xffffffff


	//   ....[190]....
        /*073c*/ 	.word	0xffffffff


	//   ....[191]....
        /*0740*/ 	.word	0xffffffff


	//   ....[192]....
        /*0744*/ 	.word	0xffffffff


	//   ....[193]....
        /*0748*/ 	.word	0xffffffff


	//   ....[194]....
        /*074c*/ 	.word	0xffffffff


	//   ....[195]....
        /*0750*/ 	.word	0xffffffff


	//   ....[196]....
        /*0754*/ 	.word	0xffffffff


	//   ....[197]....
        /*0758*/ 	.word	0xffffffff


	//   ....[198]....
        /*075c*/ 	.word	0xffffffff


	//   ....[199]....
        /*0760*/ 	.word	0xffffffff


	//----- nvinfo : EIATTR_COOP_GROUP_INSTR_OFFSETS
	.align		4
.L_222:
        /*0764*/ 	.byte	0x04, 0x28
        /*0766*/ 	.short	(.L_224 - .L_223)


	//   ....[0]....
.L_223:
        /*0768*/ 	.word	0x00000050


	//   ....[1]....
        /*076c*/ 	.word	0x000001e0


	//   ....[2]....
        /*0770*/ 	.word	0x00000210


	//   ....[3]....
        /*0774*/ 	.word	0x00000240


	//   ....[4]....
        /*0778*/ 	.word	0x00000270


	//   ....[5]....
        /*077c*/ 	.word	0x000002a0


	//   ....[6]....
        /*0780*/ 	.word	0x000002d0


	//   ....[7]....
        /*0784*/ 	.word	0x00000440


	//   ....[8]....
        /*0788*/ 	.word	0x00000480


	//   ....[9]....
        /*078c*/ 	.word	0x000004b0


	//   ....[10]....
        /*0790*/ 	.word	0x000004e0


	//   ....[11]....
        /*0794*/ 	.word	0x00000510


	//   ....[12]....
        /*0798*/ 	.word	0x00000540


	//   ....[13]....
        /*079c*/ 	.word	0x000005d0


	//   ....[14]....
        /*07a0*/ 	.word	0x00000600


	//   ....[15]....
        /*07a4*/ 	.word	0x00000620


	//   ....[16]....
        /*07a8*/ 	.word	0x00000680


	//   ....[17]....
        /*07ac*/ 	.word	0x00002420


	//   ....[18]....
        /*07b0*/ 	.word	0x00002450


	//   ....[19]....
        /*07b4*/ 	.word	0x00002480


	//   ....[20]....
        /*07b8*/ 	.word	0x000024b0


	//   ....[21]....
        /*07bc*/ 	.word	0x00002500


	//   ....[22]....
        /*07c0*/ 	.word	0x000025c0


	//   ....[23]....
        /*07c4*/ 	.word	0x000026b0


	//   ....[24]....
        /*07c8*/ 	.word	0x000026c0


	//   ....[25]....
        /*07cc*/ 	.word	0x000027c0


	//   ....[26]....
        /*07d0*/ 	.word	0x000027f0


	//   ....[27]....
        /*07d4*/ 	.word	0x00002820


	//   ....[28]....
        /*07d8*/ 	.word	0x00002850


	//   ....[29]....
        /*07dc*/ 	.word	0x000028d0


	//   ....[30]....
        /*07e0*/ 	.word	0x00002900


	//   ....[31]....
        /*07e4*/ 	.word	0x00002920


	//   ....[32]....
        /*07e8*/ 	.word	0x000029c0


	//   ....[33]....
        /*07ec*/ 	.word	0x00002b10


	//   ....[34]....
        /*07f0*/ 	.word	0x00002b90


	//   ....[35]....
        /*07f4*/ 	.word	0x00002ba0


	//   ....[36]....
        /*07f8*/ 	.word	0x00002bb0


	//   ....[37]....
        /*07fc*/ 	.word	0x00002bc0


	//   ....[38]....
        /*0800*/ 	.word	0x00002c50


	//   ....[39]....
        /*0804*/ 	.word	0x00002fa0


	//   ....[40]....
        /*0808*/ 	.word	0x00002fb0


	//   ....[41]....
        /*080c*/ 	.word	0x00004440


	//   ....[42]....
        /*0810*/ 	.word	0x00004460


	//   ....[43]....
        /*0814*/ 	.word	0x00004570


	//   ....[44]....
        /*0818*/ 	.word	0x00004580


	//   ....[45]....
        /*081c*/ 	.word	0x000046a0


	//   ....[46]....
        /*0820*/ 	.word	0x000046c0


	//   ....[47]....
        /*0824*/ 	.word	0x000047d0


	//   ....[48]....
        /*0828*/ 	.word	0x000047e0


	//   ....[49]....
        /*082c*/ 	.word	0x000051a0


	//   ....[50]....
        /*0830*/ 	.word	0x000051d0


	//   ....[51]....
        /*0834*/ 	.word	0x000051e0


	//   ....[52]....
        /*0838*/ 	.word	0x00005210


	//   ....[53]....
        /*083c*/ 	.word	0x00006be0


	//   ....[54]....
        /*0840*/ 	.word	0x00006bf0


	//   ....[55]....
        /*0844*/ 	.word	0x00006cd0


	//   ....[56]....
        /*0848*/ 	.word	0x00006cf0


	//   ....[57]....
        /*084c*/ 	.word	0x00006d40


	//   ....[58]....
        /*0850*/ 	.word	0x00006d60


	//   ....[59]....
        /*0854*/ 	.word	0x00006e80


	//   ....[60]....
        /*0858*/ 	.word	0x00006e90


	//   ....[61]....
        /*085c*/ 	.word	0x00008310


	//   ....[62]....
        /*0860*/ 	.word	0x00008330


	//   ....[63]....
        /*0864*/ 	.word	0x00008470


	//   ....[64]....
        /*0868*/ 	.word	0x00008480


	//   ....[65]....
        /*086c*/ 	.word	0x000085d0


	//   ....[66]....
        /*0870*/ 	.word	0x000085f0


	//   ....[67]....
        /*0874*/ 	.word	0x00008730


	//   ....[68]....
        /*0878*/ 	.word	0x00008740


	//   ....[69]....
        /*087c*/ 	.word	0x00008c10


	//   ....[70]....
        /*0880*/ 	.word	0x00008c40


	//   ....[71]....
        /*0884*/ 	.word	0x00008c60


	//   ....[72]....
        /*0888*/ 	.word	0x00008c80


	//   ....[73]....
        /*088c*/ 	.word	0x0000a860


	//   ....[74]....
        /*0890*/ 	.word	0x0000a870


	//   ....[75]....
        /*0894*/ 	.word	0x0000a8a0


	//   ....[76]....
        /*0898*/ 	.word	0x0000a8b0


	//   ....[77]....
        /*089c*/ 	.word	0x0000b910


	//   ....[78]....
        /*08a0*/ 	.word	0x0000b920


	//   ....[79]....
        /*08a4*/ 	.word	0x0000b940


	//   ....[80]....
        /*08a8*/ 	.word	0x0000b950


	//   ....[81]....
        /*08ac*/ 	.word	0x0000bc80


	//   ....[82]....
        /*08b0*/ 	.word	0x0000bca0


	//   ....[83]....
        /*08b4*/ 	.word	0x0000bdb0


	//   ....[84]....
        /*08b8*/ 	.word	0x0000bdc0


	//   ....[85]....
        /*08bc*/ 	.word	0x0000bed0


	//   ....[86]....
        /*08c0*/ 	.word	0x0000bef0


	//   ....[87]....
        /*08c4*/ 	.word	0x0000c000


	//   ....[88]....
        /*08c8*/ 	.word	0x0000c010


	//   ....[89]....
        /*08cc*/ 	.word	0x0000c310


	//   ....[90]....
        /*08d0*/ 	.word	0x0000c330


	//   ....[91]....
        /*08d4*/ 	.word	0x0000c980


	//   ....[92]....
        /*08d8*/ 	.word	0x0000c990


	//   ....[93]....
        /*08dc*/ 	.word	0x0000d6e0


	//   ....[94]....
        /*08e0*/ 	.word	0x0000d700


	//   ....[95]....
        /*08e4*/ 	.word	0x0000d820


	//   ....[96]....
        /*08e8*/ 	.word	0x0000d830


	//   ....[97]....
        /*08ec*/ 	.word	0x0000d940


	//   ....[98]....
        /*08f0*/ 	.word	0x0000d960


	//   ....[99]....
        /*08f4*/ 	.word	0x0000da70


	//   ....[100]....
        /*08f8*/ 	.word	0x0000da80


	//   ....[101]....
        /*08fc*/ 	.word	0x0000dc20


	//   ....[102]....
        /*0900*/ 	.word	0x0000dc40


	//   ....[103]....
        /*0904*/ 	.word	0x0000dd60


	//   ....[104]....
        /*0908*/ 	.word	0x0000dda0


	//   ....[105]....
        /*090c*/ 	.word	0x0000ddd0


	//   ....[106]....
        /*0910*/ 	.word	0x0000de00


	//   ....[107]....
        /*0914*/ 	.word	0x0000de30


	//   ....[108]....
        /*0918*/ 	.word	0x0000de60


	//   ....[109]....
        /*091c*/ 	.word	0x0000dfb0


	//   ....[110]....
        /*0920*/ 	.word	0x0000dff0


	//   ....[111]....
        /*0924*/ 	.word	0x0000e020


	//   ....[112]....
        /*0928*/ 	.word	0x0000e050


	//   ....[113]....
        /*092c*/ 	.word	0x0000e080


	//   ....[114]....
        /*0930*/ 	.word	0x0000e0b0


	//   ....[115]....
        /*0934*/ 	.word	0x0000e140


	//   ....[116]....
        /*0938*/ 	.word	0x0000e170


	//   ....[117]....
        /*093c*/ 	.word	0x0000e180


	//   ....[118]....
        /*0940*/ 	.word	0x0000e1e0


	//   ....[119]....
        /*0944*/ 	.word	0x0000e710


	//   ....[120]....
        /*0948*/ 	.word	0x0000e770


	//   ....[121]....
        /*094c*/ 	.word	0x0000e7c0


	//   ....[122]....
        /*0950*/ 	.word	0x0000e810


	//   ....[123]....
        /*0954*/ 	.word	0x0000e860


	//   ....[124]....
        /*0958*/ 	.word	0x0000e8d0


	//   ....[125]....
        /*095c*/ 	.word	0x0000e920


	//   ....[126]....
        /*0960*/ 	.word	0x0000e980


	//   ....[127]....
        /*0964*/ 	.word	0x0000e9f0


	//   ....[128]....
        /*0968*/ 	.word	0x0000ea50


	//   ....[129]....
        /*096c*/ 	.word	0x0000eac0


	//   ....[130]....
        /*0970*/ 	.word	0x0000eb20


	//   ....[131]....
        /*0974*/ 	.word	0x0000eb90


	//   ....[132]....
        /*0978*/ 	.word	0x0000ec00


	//   ....[133]....
        /*097c*/ 	.word	0x0000ec70


	//   ....[134]....
        /*0980*/ 	.word	0x0000ecd0


	//   ....[135]....
        /*0984*/ 	.word	0x0000ed40


	//   ....[136]....
        /*0988*/ 	.word	0x0000edb0


	//   ....[137]....
        /*098c*/ 	.word	0x0000ee20


	//   ....[138]....
        /*0990*/ 	.word	0x0000ee80


	//   ....[139]....
        /*0994*/ 	.word	0x0000eed0


	//   ....[140]....
        /*0998*/ 	.word	0x0000ef10


	//   ....[141]....
        /*099c*/ 	.word	0x0000ef60


	//   ....[142]....
        /*09a0*/ 	.word	0x0000efb0


	//   ....[143]....
        /*09a4*/ 	.word	0x0000f020


	//   ....[144]....
        /*09a8*/ 	.word	0x0000f090


	//   ....[145]....
        /*09ac*/ 	.word	0x0000f0f0


	//   ....[146]....
        /*09b0*/ 	.word	0x0000f160


	//   ....[147]....
        /*09b4*/ 	.word	0x0000f1d0


	//   ....[148]....
        /*09b8*/ 	.word	0x0000f240


	//   ....[149]....
        /*09bc*/ 	.word	0x0000f2a0


	//   ....[150]....
        /*09c0*/ 	.word	0x0000f310


	//   ....[151]....
        /*09c4*/ 	.word	0x0000f380


	//   ....[152]....
        /*09c8*/ 	.word	0x0000f3f0


	//   ....[153]....
        /*09cc*/ 	.word	0x0000f450


	//   ....[154]....
        /*09d0*/ 	.word	0x0000f4a0


	//   ....[155]....
        /*09d4*/ 	.word	0x0000f4e0


	//   ....[156]....
        /*09d8*/ 	.word	0x0000f530


	//   ....[157]....
        /*09dc*/ 	.word	0x0000f570


	//   ....[158]....
        /*09e0*/ 	.word	0x0000f5c0


	//   ....[159]....
        /*09e4*/ 	.word	0x0000f600


	//   ....[160]....
        /*09e8*/ 	.word	0x0000f650


	//   ....[161]....
        /*09ec*/ 	.word	0x0000f690


	//   ....[162]....
        /*09f0*/ 	.word	0x0000f700


	//   ....[163]....
        /*09f4*/ 	.word	0x0000f770


	//   ....[164]....
        /*09f8*/ 	.word	0x0000f7e0


	//   ....[165]....
        /*09fc*/ 	.word	0x0000f840


	//   ....[166]....
        /*0a00*/ 	.word	0x0000f8b0


	//   ....[167]....
        /*0a04*/ 	.word	0x0000f920


	//   ....[168]....
        /*0a08*/ 	.word	0x0000f990


	//   ....[169]....
        /*0a0c*/ 	.word	0x0000f9f0


	//   ....[170]....
        /*0a10*/ 	.word	0x0000fa60


	//   ....[171]....
        /*0a14*/ 	.word	0x0000fad0


	//   ....[172]....
        /*0a18*/ 	.word	0x0000fb40


	//   ....[173]....
        /*0a1c*/ 	.word	0x0000fba0


	//   ....[174]....
        /*0a20*/ 	.word	0x0000fc10


	//   ....[175]....
        /*0a24*/ 	.word	0x0000fc80


	//   ....[176]....
        /*0a28*/ 	.word	0x0000fcf0


	//   ....[177]....
        /*0a2c*/ 	.word	0x0000fd50


	//   ....[178]....
        /*0a30*/ 	.word	0x0000fdc0


	//   ....[179]....
        /*0a34*/ 	.word	0x0000fe30


	//   ....[180]....
        /*0a38*/ 	.word	0x0000fea0


	//   ....[181]....
        /*0a3c*/ 	.word	0x0000ff00


	//   ....[182]....
        /*0a40*/ 	.word	0x0000ff70


	//   ....[183]....
        /*0a44*/ 	.word	0x0000ffe0


	//   ....[184]....
        /*0a48*/ 	.word	0x00010030


	//   ....[185]....
        /*0a4c*/ 	.word	0x00010070


	//   ....[186]....
        /*0a50*/ 	.word	0x000100c0


	//   ....[187]....
        /*0a54*/ 	.word	0x00010110


	//   ....[188]....
        /*0a58*/ 	.word	0x00010160


	//   ....[189]....
        /*0a5c*/ 	.word	0x000101d0


	//   ....[190]....
        /*0a60*/ 	.word	0x00010220


	//   ....[191]....
        /*0a64*/ 	.word	0x00010270


	//   ....[192]....
        /*0a68*/ 	.word	0x000102c0


	//   ....[193]....
        /*0a6c*/ 	.word	0x00010310


	//   ....[194]....
        /*0a70*/ 	.word	0x00010360


	//   ....[195]....
        /*0a74*/ 	.word	0x000103d0


	//   ....[196]....
        /*0a78*/ 	.word	0x00010420


	//   ....[197]....
        /*0a7c*/ 	.word	0x00010480


	//   ....[198]....
        /*0a80*/ 	.word	0x000104e0


	//   ....[199]....
        /*0a84*/ 	.word	0x00010550


	//----- nvinfo : EIATTR_EXIT_INSTR_OFFSETS
	.align		4
.L_224:
        /*0a88*/ 	.byte	0x04, 0x1c
        /*0a8a*/ 	.short	(.L_226 - .L_225)


	//   ....[0]....
.L_225:
        /*0a8c*/ 	.word	0x00000b40


	//   ....[1]....
        /*0a90*/ 	.word	0x0000e6d0


	//----- nvinfo : EIATTR_MAX_THREADS
	.align		4
.L_226:
        /*0a94*/ 	.byte	0x04, 0x05
        /*0a96*/ 	.short	(.L_228 - .L_227)
.L_227:
        /*0a98*/ 	.word	0x00000100
        /*0a9c*/ 	.word	0x00000001
        /*0aa0*/ 	.word	0x00000001


	//----- nvinfo : EIATTR_CRS_STACK_SIZE
	.align		4
.L_228:
        /*0aa4*/ 	.byte	0x04, 0x1e
        /*0aa6*/ 	.short	(.L_230 - .L_229)
.L_229:
        /*0aa8*/ 	.word	0x00000000
.L_230:


//--------------------- .nv.info._ZN7cutlass13device_kernelIN5flash19enable_sm80_to_sm89INS1_16FlashAttnFwdSm80INS1_25CollectiveMainloopFwdSm80ILi8ELi1ELb1EN4cute5tupleIJNS5_1CILi128EEENS7_ILi112EEES8_EEELi128ENS_6half_tEfNS_4arch4Sm80ELb0ELb0ELb1ELb1ELb1ELb1ELb1ELb1EEENS1_21CollectiveEpilogueFwdINS6_IJS8_S8_S9_EEENS6_IJNS7_ILi1EEESH_SH_EEESB_SD_Li256ELb1ELb1ELb1ELb0EEENS1_36VarlenDynamicPersistentTileSchedulerILi128ELi112ELi256ELi256ELb1ELb1ELb0ELb0ELb1ELb1EEEEEEEEEvNT_6ParamsE --------------------------
	.section	.nv.info._ZN7cutlass13device_kernelIN5flash19enable_sm80_to_sm89INS1_16FlashAttnFwdSm80INS1_25CollectiveMainloopFwdSm80ILi8ELi1ELb1EN4cute5tupleIJNS5_1CILi128EEENS7_ILi112EEES8_EEELi128ENS_6half_tEfNS_4arch4Sm80ELb0ELb0ELb1ELb1ELb1ELb1ELb1ELb1EEENS1_21CollectiveEpilogueFwdINS6_IJS8_S8_S9_EEENS6_IJNS7_ILi1EEESH_SH_EEESB_SD_Li256ELb1ELb1ELb1ELb0EEENS1_36VarlenDynamicPersistentTileSchedulerILi128ELi112ELi256ELi256ELb1ELb1ELb0ELb0ELb1ELb1EEEEEEEEEvNT_6ParamsE,"",@"SHT_CUDA_INFO"
	.sectionflags	@""
	.align	4


	//----- nvinfo : EIATTR_CUDA_API_VERSION
	.align		4
        /*0000*/ 	.byte	0x04, 0x37
        /*0002*/ 	.short	(.L_232 - .L_231)
.L_231:
        /*0004*/ 	.word	0x00000082


	//----- nvinfo : EIATTR_SW2861232_WAR
	.align		4
.L_232:
        /*0008*/ 	.byte	0x01, 0x35
	.zero		2


	//----- nvinfo : EIATTR_PARAM_CBANK
	.align		4
        /*000c*/ 	.byte	0x04, 0x0a
        /*000e*/ 	.short	(.L_234 - .L_233)
	.align		4
.L_233:
        /*0010*/ 	.word	index@(.nv.constant0._ZN7cutlass13device_kernelIN5flash19enable_sm80_to_sm89INS1_16FlashAttnFwdSm80INS1_25CollectiveMainloopFwdSm80ILi8ELi1ELb1EN4cute5tupleIJNS5_1CILi128EEENS7_ILi112EEES8_EEELi128ENS_6half_tEfNS_4arch4Sm80ELb0ELb0ELb1ELb1ELb1ELb1ELb1ELb1EEENS1_21CollectiveEpilogueFwdINS6_IJS8_S8_S9_EEENS6_IJNS7_ILi1EEESH_SH_EEESB_SD_Li256ELb1ELb1ELb1ELb0EEENS1_36VarlenDynamicPersistentTileSchedulerILi128ELi112ELi256ELi256ELb1ELb1ELb0ELb0ELb1ELb1EEEEEEEEEvNT_6ParamsE)
        /*0014*/ 	.short	0x0160
        /*0016*/ 	.short	0x0438


	//----- nvinfo : EIATTR_CBANK_PARAM_SIZE
	.align		4
.L_234:
        /*0018*/ 	.byte	0x03, 0x19
        /*001a*/ 	.short	0x0438


	//----- nvinfo : EIATTR_KPARAM_INFO
	.align		4
        /*001c*/ 	.byte	0x04, 0x17
        /*001e*/ 	.short	(.L_236 - .L_235)
.L_235:
        /*0020*/ 	.word	0x00000000
        /*0024*/ 	.short	0x0000
        /*0026*/ 	.short	0x0000
        /*0028*/ 	.byte	0x00, 0xf0, 0xe1, 0x10


	//----- nvinfo : EIATTR_MAXREG_COUNT
	.align		4
.L_236:
        /*002c*/ 	.byte	0x03, 0x1b
        /*002e*/ 	.short	0x00ff


	//----- nvinfo : EIATTR_NUM_BARRIERS
	.align		4
        /*0030*/ 	.byte	0x02, 0x4c
        /*0032*/ 	.byte	0x06
	.zero		1


	//----- nvinfo : EIATTR_ANNOTATIONS
	.align		4
        /*0034*/ 	.byte	0x04, 0x55
        /*0036*/ 	.short	(.L_238 - .L_237)


	//   ....[0]....
.L_237:
        /* <DEDUP_REMOVED lines=106> */


	//----- nvinfo : EIATTR_MERCURY_ISA_VERSION
	.align		4
.L_238:
        /*06c8*/ 	.byte	0x03, 0x5f
        /*06ca*/ 	.short	0x0000


	//----- nvinfo : EIATTR_INT_WARP_WIDE_INSTR_OFFSETS
	.align		4
        /*06cc*/ 	.byte	0x04, 0x31
        /*06ce*/ 	.short	(.L_240 - .L_239)


	//   ....[0]....
.L_239:
        /*06d0*/ 	.word	0x00015f50


	//   ....[1]....
        /*06d4*/ 	.word	0x00015fd0


	//----- nvinfo : EIATTR_COOP_GROUP_MASK_REGIDS
	.align		4
.L_240:
        /*06d8*/ 	.byte	0x04, 0x29
        /*06da*/ 	.short	(.L_242 - .L_241)


	//   ....[0]....
.L_241:
        /*06dc*/ 	.word	0xffffffff


	//   ....[1]....
        /*06e0*/ 	.word	0xffffffff


	//   ....[2]....
        /*06e4*/ 	.word	0xffffffff


	//   ....[3]....
        /*06e8*/ 	.word	0xffffffff


	//   ....[4]....
        /*06ec*/ 	.word	0xffffffff


	//   ....[5]....
        /*06f0*/ 	.word	0xffffffff


	//   ....[6]....
        /*06f4*/ 	.word	0xffffffff


	//   ....[7]....
        /*06f8*/ 	.word	0xffffffff


	//   ....[8]....
        /*06fc*/ 	.word	0xffffffff


	//   ....[9]....
        /*0700*/ 	.word	0xffffffff


	//   ....[10]....
        /*0704*/ 	.word	0xffffffff


	//   ....[11]....
        /*0708*/ 	.word	0xffffffff


	//   ....[12]....
        /*070c*/ 	.word	0xffffffff


	//   ....[13]....
        /*0710*/ 	.word	0xffffffff


	//   ....[14]....
        /*0714*/ 	.word	0xffffffff


	//   ....[15]....
        /*0718*/ 	.word	0xffffffff


	//   ....[16]....
        /*071c*/ 	.word	0xffffffff


	//   ....[17]....
        /*0720*/ 	.word	0xffffffff


	//   ....[18]....
        /*0724*/ 	.word	0xffffffff


	//   ....[19]....
        /*0728*/ 	.word	0xffffffff


	//   ....[20]....
        /*072c*/ 	.word	0xffffffff


	//   ....[21]....
        /*0730*/ 	.word	0xffffffff


	//   ....[22]....
        /*0734*/ 	.word	0xffffffff


	//   ....[23]....
        /*0738*/ 	.word	0xffffffff


	//   ....[24]....
        /*073c*/ 	.word	0xffffffff


	//   ....[25]....
        /*0740*/ 	.word	0xffffffff


	//   ....[26]....
        /*0744*/ 	.word	0xffffffff


	//   ....[27]....
        /*0748*/ 	.word	0xffffffff


	//   ....[28]....
        /*074c*/ 	.word	0xffffffff


	//   ....[29]....
        /*0750*/ 	.word	0xffffffff


	//   ....[30]....
        /*0754*/ 	.word	0xffffffff


	//   ....[31]....
        /*0758*/ 	.word	0xffffffff


	//   ....[32]....
        /*075c*/ 	.word	0xffffffff


	//   ....[33]....
        /*0760*/ 	.word	0xffffffff


	//   ....[34]....
        /*0764*/ 	.word	0xffffffff


	//   ....[35]....
        /*0768*/ 	.word	0xffffffff


	//   ....[36]....
        /*076c*/ 	.word	0xffffffff


	//   ....[37]....
        /*0770*/ 	.word	0xffffffff


	//   ....[38]....
        /*0774*/ 	.word	0xffffffff


	//   ....[39]....
        /*0778*/ 	.word	0xffffffff


	//   ....[40]....
        /*077c*/ 	.word	0xffffffff


	//   ....[41]....
        /*0780*/ 	.word	0xffffffff


	//   ....[42]....
        /*0784*/ 	.word	0xffffffff


	//   ....[43]....
        /*0788*/ 	.word	0xffffffff


	//   ....[44]....
        /*078c*/ 	.word	0xffffffff


	//   ....[45]....
        /*0790*/ 	.word	0xffffffff


	//   ....[46]....
        /*0794*/ 	.word	0xffffffff


	//   ....[47]....
        /*0798*/ 	.word	0xffffffff


	//   ....[48]....
        /*079c*/ 	.word	0xffffffff


	//   ....[49]....
        /*07a0*/ 	.word	0xffffffff


	//   ....[50]....
        /*07a4*/ 	.word	0xffffffff


	//   ....[51]....
        /*07a8*/ 	.word	0xffffffff


	//   ....[52]....
        /*07ac*/ 	.word	0xffffffff


	//   ....[53]....
        /*07b0*/ 	.word	0xffffffff


	//   ....[54]....
        /*07b4*/ 	.word	0xffffffff


	//   ....[55]....
        /*07b8*/ 	.word	0xffffffff


	//   ....[56]....
        /*07bc*/ 	.word	0xffffffff


	//   ....[57]....
        /*07c0*/ 	.word	0xffffffff


	//   ....[58]....
        /*07c4*/ 	.word	0xffffffff


	//   ....[59]....
        /*07c8*/ 	.word	0xffffffff


	//   ....[60]....
        /*07cc*/ 	.word	0xffffffff


	//   ....[61]....
        /*07d0*/ 	.word	0xffffffff


	//   ....[62]....
        /*07d4*/ 	.word	0xffffffff


	//   ....[63]....
        /*07d8*/ 	.word	0xffffffff


	//   ....[64]....
        /*07dc*/ 	.word	0xffffffff


	//   ....[65]....
        /*07e0*/ 	.word	0xffffffff


	//   ....[66]....
        /*07e4*/ 	.word	0xffffffff


	//   ....[67]....
        /*07e8*/ 	.word	0xffffffff


	//   ....[68]....
        /*07ec*/ 	.word	0xffffffff


	//   ....[69]....
        /*07f0*/ 	.word	0xffffffff


	//   ....[70]....
        /*07f4*/ 	.word	0xffffffff


	//   ....[71]....
        /*07f8*/ 	.word	0xffffffff


	//   ....[72]....
        /*07fc*/ 	.word	0xffffffff


	//   ....[73]....
        /*0800*/ 	.word	0xffffffff


	//   ....[74]....
        /*0804*/ 	.word	0xffffffff


	//   ....[75]....
        /*0808*/ 	.word	0xffffffff


	//   ....[76]....
        /*080c*/ 	.word	0xffffffff


	//   ....[77]....
        /*0810*/ 	.word	0xffffffff


	//   ....[78]....
        /*0814*/ 	.word	0xffffffff


	//   ....[79]....
        /*0818*/ 	.word	0xffffffff


	//   ....[80]....
        /*081c*/ 	.word	0xffffffff


	//   ....[81]....
        /*0820*/ 	.word	0xffffffff


	//   ....[82]....
        /*0824*/ 	.word	0xffffffff


	//   ....[83]....
        /*0828*/ 	.word	0xffffffff


	//   ....[84]....
        /*082c*/ 	.word	0xffffffff


	//   ....[85]....
        /*0830*/ 	.word	0xffffffff


	//   ....[86]....
        /*0834*/ 	.word	0xffffffff


	//   ....[87]....
        /*0838*/ 	.word	0xffffffff


	//   ....[88]....
        /*083c*/ 	.word	0xffffffff


	//   ....[89]....
        /*0840*/ 	.word	0xffffffff


	//   ....[90]....
        /*0844*/ 	.word	0xffffffff


	//   ....[91]....
        /*0848*/ 	.word	0xffffffff


	//   ....[92]....
        /*084c*/ 	.word	0xffffffff


	//   ....[93]....
        /*0850*/ 	.word	0xffffffff


	//   ....[94]....
        /*0854*/ 	.word	0xffffffff


	//   ....[95]....
        /*0858*/ 	.word	0xffffffff


	//   ....[96]....
        /*085c*/ 	.word	0xffffffff


	//   ....[97]....
        /*0860*/ 	.word	0xffffffff


	//   ....[98]....
        /*0864*/ 	.word	0xffffffff


	//   ....[99]....
        /*0868*/ 	.word	0xffffffff


	//   ....[100]....
        /*086c*/ 	.word	0xffffffff


	//   ....[101]....
        /*0870*/ 	.word	0xffffffff


	//   ....[102]....
        /*0874*/ 	.word	0xffffffff


	//   ....[103]....
        /*0878*/ 	.word	0xffffffff


	//   ....[104]....
        /*087c*/ 	.word	0xffffffff


	//   ....[105]....
        /*0880*/ 	.word	0xffffffff


	//   ....[106]....
        /*0884*/ 	.word	0xffffffff


	//   ....[107]....
        /*0888*/ 	.word	0xffffffff


	//   ....[108]....
        /*088c*/ 	.word	0xffffffff


	//   ....[109]....
        /*0890*/ 	.word	0xffffffff


	//   ....[110]....
        /*0894*/ 	.word	0xffffffff


	//   ....[111]....
        /*0898*/ 	.word	0xffffffff


	//   ....[112]....
        /*089c*/ 	.word	0xffffffff


	//   ....[113]....
        /*08a0*/ 	.word	0xffffffff


	//   ....[114]....
        /*08a4*/ 	.word	0xffffffff


	//   ....[115]....
        /*08a8*/ 	.word	0xffffffff


	//   ....[116]....
        /*08ac*/ 	.word	0xffffffff


	//   ....[117]....
        /*08b0*/ 	.word	0xffffffff


	//   ....[118]....
        /*08b4*/ 	.word	0xffffffff


	//   ....[119]....
        /*08b8*/ 	.word	0xffffffff


	//   ....[120]....
        /*08bc*/ 	.word	0xffffffff


	//   ....[121]....
        /*08c0*/ 	.word	0xffffffff


	//   ....[122]....
        /*08c4*/ 	.word	0xffffffff


	//   ....[123]....
        /*08c8*/ 	.word	0xffffffff


	//   ....[124]....
        /*08cc*/ 	.word	0xffffffff


	//   ....[125]....
        /*08d0*/ 	.word	0xffffffff


	//   ....[126]....
        /*08d4*/ 	.word	0xffffffff


	//   ....[127]....
        /*08d8*/ 	.word	0xffffffff


	//   ....[128]....
        /*08dc*/ 	.word	0xffffffff


	//   ....[129]....
        /*08e0*/ 	.word	0xffffffff


	//   ....[130]....
        /*08e4*/ 	.word	0xffffffff


	//   ....[131]....
        /*08e8*/ 	.word	0xffffffff


	//   ....[132]....
        /*08ec*/ 	.word	0xffffffff


	//   ....[133]....
        /*08f0*/ 	.word	0xffffffff


	//   ....[134]....
        /*08f4*/ 	.word	0xffffffff


	//   ....[135]....
        /*08f8*/ 	.word	0xffffffff


	//   ....[136]....
        /*08fc*/ 	.word	0xffffffff


	//   ....[137]....
        /*0900*/ 	.word	0xffffffff


	//   ....[138]....
        /*0904*/ 	.word	0xffffffff


	//   ....[139]....
        /*0908*/ 	.word	0xffffffff


	//   ....[140]....
        /*090c*/ 	.word	0xffffffff


	//   ....[141]....
        /*0910*/ 	.word	0xffffffff


	//   ....[142]....
        /*0914*/ 	.word	0xffffffff


	//   ....[143]....
        /*0918*/ 	.word	0xffffffff


	//   ....[144]....
        /*091c*/ 	.word	0xffffffff


	//   ....[145]....
        /*0920*/ 	.word	0xffffffff


	//   ....[146]....
        /*0924*/ 	.word	0xffffffff


	//   ....[147]....
        /*0928*/ 	.word	0xffffffff


	//   ....[148]....
        /*092c*/ 	.word	0xffffffff


	//   ....[149]....
        /*0930*/ 	.word	0xffffffff


	//   ....[150]....
        /*0934*/ 	.word	0xffffffff


	//   ....[151]....
        /*0938*/ 	.word	0xffffffff


	//   ....[152]....
        /*093c*/ 	.word	0xffffffff


	//   ....[153]....
        /*0940*/ 	.word	0xffffffff


	//   ....[154]....
        /*0944*/ 	.word	0xffffffff


	//   ....[155]....
        /*0948*/ 	.word	0xffffffff


	//   ....[156]....
        /*094c*/ 	.word	0xffffffff


	//   ....[157]....
        /*0950*/ 	.word	0xffffffff


	//   ....[158]....
        /*0954*/ 	.word	0xffffffff


	//   ....[159]....
        /*0958*/ 	.word	0xffffffff


	//   ....[160]....
        /*095c*/ 	.word	0xffffffff


	//   ....[161]....
        /*0960*/ 	.word	0xffffffff


	//   ....[162]....
        /*0964*/ 	.word	0xffffffff


	//   ....[163]....
        /*0968*/ 	.word	0xffffffff


	//   ....[164]....
        /*096c*/ 	.word	0xffffffff


	//   ....[165]....
        /*0970*/ 	.word	0xffffffff


	//   ....[166]....
        /*0974*/ 	.word	0xffffffff


	//   ....[167]....
        /*0978*/ 	.word	0xffffffff


	//   ....[168]....
        /*097c*/ 	.word	0xffffffff


	//   ....[169]....
        /*0980*/ 	.word	0xffffffff


	//   ....[170]....
        /*0984*/ 	.word	0xffffffff


	//   ....[171]....
        /*0988*/ 	.word	0xffffffff


	//   ....[172]....
        /*098c*/ 	.word	0xffffffff


	//   ....[173]....
        /*0990*/ 	.word	0xffffffff


	//   ....[174]....
        /*0994*/ 	.word	0xffffffff


	//   ....[175]....
        /*0998*/ 	.word	0xffffffff


	//   ....[176]....
        /*099c*/ 	.word	0xffffffff


	//   ....[177]....
        /*09a0*/ 	.word	0xffffffff


	//   ....[178]....
        /*09a4*/ 	.word	0xffffffff


	//   ....[179]....
        /*09a8*/ 	.word	0xffffffff


	//   ....[180]....
        /*09ac*/ 	.word	0xffffffff


	//   ....[181]....
        /*09b0*/ 	.word	0xffffffff


	//   ....[182]....
        /*09b4*/ 	.word	0xffffffff


	//   ....[183]....
        /*09b8*/ 	.word	0xffffffff


	//   ....[184]....
        /*09bc*/ 	.word	0xffffffff


	//   ....[185]....
        /*09c0*/ 	.word	0xffffffff


	//   ....[186]....
        /*09c4*/ 	.word	0xffffffff


	//   ....[187]....
        /*09c8*/ 	.word	0xffffffff


	//   ....[188]....
        /*09cc*/ 	.word	0xffffffff


	//   ....[189]....
        /*09d0*/ 	.word	0xffffffff


	//   ....[190]....
        /*09d4*/ 	.word	0xffffffff


	//   ....[191]....
        /*09d8*/ 	.word	0xffffffff


	//   ....[192]....
        /*09dc*/ 	.word	0xffffffff


	//   ....[193]....
        /*09e0*/ 	.word	0xffffffff


	//   ....[194]....
        /*09e4*/ 	.word	0xffffffff


	//   ....[195]....
        /*09e8*/ 	.word	0xffffffff


	//   ....[196]....
        /*09ec*/ 	.word	0xffffffff


	//   ....[197]....
        /*09f0*/ 	.word	0xffffffff


	//   ....[198]....
        /*09f4*/ 	.word	0xffffffff


	//   ....[199]....
        /*09f8*/ 	.word	0xffffffff


	//   ....[200]....
        /*09fc*/ 	.word	0xffffffff


	//   ....[201]....
        /*0a00*/ 	.word	0xffffffff


	//   ....[202]....
        /*0a04*/ 	.word	0xffffffff


	//   ....[203]....
        /*0a08*/ 	.word	0xffffffff


	//   ....[204]....
        /*0a0c*/ 	.word	0xffffffff


	//   ....[205]....
        /*0a10*/ 	.word	0xffffffff


	//   ....[206]....
        /*0a14*/ 	.word	0xffffffff


	//   ....[207]....
        /*0a18*/ 	.word	0xffffffff


	//   ....[208]....
        /*0a1c*/ 	.word	0xffffffff


	//   ....[209]....
        /*0a20*/ 	.word	0xffffffff


	//   ....[210]....
        /*0a24*/ 	.word	0xffffffff


	//   ....[211]....
        /*0a28*/ 	.word	0xffffffff


	//   ....[212]....
        /*0a2c*/ 	.word	0xffffffff


	//   ....[213]....
        /*0a30*/ 	.word	0xffffffff


	//   ....[214]....
        /*0a34*/ 	.word	0xffffffff


	//   ....[215]....
        /*0a38*/ 	.word	0xffffffff


	//   ....[216]....
        /*0a3c*/ 	.word	0xffffffff


	//   ....[217]....
        /*0a40*/ 	.word	0xffffffff


	//   ....[218]....
        /*0a44*/ 	.word	0xffffffff


	//   ....[219]....
        /*0a48*/ 	.word	0xffffffff


	//   ....[220]....
        /*0a4c*/ 	.word	0xffffffff


	//   ....[221]....
        /*0a50*/ 	.word	0xffffffff


	//   ....[222]....
        /*0a54*/ 	.word	0xffffffff


	//   ....[223]....
        /*0a58*/ 	.word	0xffffffff


	//   ....[224]....
        /*0a5c*/ 	.word	0xffffffff


	//   ....[225]....
        /*0a60*/ 	.word	0xffffffff


	//   ....[226]....
        /*0a64*/ 	.word	0xffffffff


	//   ....[227]....
        /*0a68*/ 	.word	0xffffffff


	//   ....[228]....
        /*0a6c*/ 	.word	0xffffffff


	//   ....[229]....
        /*0a70*/ 	.word	0xffffffff


	//   ....[230]....
        /*0a74*/ 	.word	0xffffffff


	//   ....[231]....
        /*0a78*/ 	.word	0xffffffff


	//   ....[232]....
        /*0a7c*/ 	.word	0xffffffff


	//   ....[233]....
        /*0a80*/ 	.word	0xffffffff


	//   ....[234]....
        /*0a84*/ 	.word	0xffffffff


	//   ....[235]....
        /*0a88*/ 	.word	0xffffffff


	//   ....[236]....
        /*0a8c*/ 	.word	0xffffffff


	//   ....[237]....
        /*0a90*/ 	.word	0xffffffff


	//   ....[238]....
        /*0a94*/ 	.word	0xffffffff


	//   ....[239]....
        /*0a98*/ 	.word	0xffffffff


	//----- nvinfo : EIATTR_COOP_GROUP_INSTR_OFFSETS
	.align		4
.L_242:
        /*0a9c*/ 	.byte	0x04, 0x28
        /*0a9e*/ 	.short	(.L_244 - .L_243)


	//   ....[0]....
.L_243:
        /*0aa0*/ 	.word	0x00000050


	//   ....[1]....
        /*0aa4*/ 	.word	0x00000200


	//   ....[2]....
        /*0aa8*/ 	.word	0x00000230


	//   ....[3]....
        /*0aac*/ 	.word	0x00000260


	//   ....[4]....
        /*0ab0*/ 	.word	0x00000290


	//   ....[5]....
        /*0ab4*/ 	.word	0x000002c0


	//   ....[6]....
        /*0ab8*/ 	.word	0x000002f0


	//   ....[7]....
        /*0abc*/ 	.word	0x00000460


	//   ....[8]....
        /*0ac0*/ 	.word	0x000004a0


	//   ....[9]....
        /*0ac4*/ 	.word	0x000004d0


	//   ....[10]....
        /*0ac8*/ 	.word	0x00000500


	//   ....[11]....
        /*0acc*/ 	.word	0x00000530


	//   ....[12]....
        /*0ad0*/ 	.word	0x00000560


	//   ....[13]....
        /*0ad4*/ 	.word	0x000005f0


	//   ....[14]....
        /*0ad8*/ 	.word	0x00000620


	//   ....[15]....
        /*0adc*/ 	.word	0x00000640


	//   ....[16]....
        /*0ae0*/ 	.word	0x000006a0


	//   ....[17]....
        /*0ae4*/ 	.word	0x00003eb0


	//   ....[18]....
        /*0ae8*/ 	.word	0x00003f00


	//   ....[19]....
        /*0aec*/ 	.word	0x000046e0


	//   ....[20]....
        /*0af0*/ 	.word	0x00004710


	//   ....[21]....
        /*0af4*/ 	.word	0x00004e60


	//   ....[22]....
        /*0af8*/ 	.word	0x00004e80


	//   ....[23]....
        /*0afc*/ 	.word	0x000055d0


	//   ....[24]....
        /*0b00*/ 	.word	0x000055e0


	//   ....[25]....
        /*0b04*/ 	.word	0x00005e40


	//   ....[26]....
        /*0b08*/ 	.word	0x00005e80


	//   ....[27]....
        /*0b0c*/ 	.word	0x00006c70


	//   ....[28]....
        /*0b10*/ 	.word	0x00006ca0


	//   ....[29]....
        /*0b14*/ 	.word	0x00007490


	//   ....[30]....
        /*0b18*/ 	.word	0x000074c0


	//   ....[31]....
        /*0b1c*/ 	.word	0x00007cb0


	//   ....[32]....
        /*0b20*/ 	.word	0x00007cd0


	//   ....[33]....
        /*0b24*/ 	.word	0x000084e0


	//   ....[34]....
        /*0b28*/ 	.word	0x00008510


	//   ....[35]....
        /*0b2c*/ 	.word	0x00008620


	//   ....[36]....
        /*0b30*/ 	.word	0x00008650


	//   ....[37]....
        /*0b34*/ 	.word	0x00008720


	//   ....[38]....
        /*0b38*/ 	.word	0x00008750


	//   ....[39]....
        /*0b3c*/ 	.word	0x00008820


	//   ....[40]....
        /*0b40*/ 	.word	0x00008840


	//   ....[41]....
        /*0b44*/ 	.word	0x00008d00


	//   ....[42]....
        /*0b48*/ 	.word	0x00008d20


	//   ....[43]....
        /*0b4c*/ 	.word	0x00008ea0


	//   ....[44]....
        /*0b50*/ 	.word	0x00008ec0


	//   ....[45]....
        /*0b54*/ 	.word	0x00008f90


	//   ....[46]....
        /*0b58*/ 	.word	0x00008fb0


	//   ....[47]....
        /*0b5c*/ 	.word	0x00009080


	//   ....[48]....
        /*0b60*/ 	.word	0x000090a0


	//   ....[49]....
        /*0b64*/ 	.word	0x00009e30


	//   ....[50]....
        /*0b68*/ 	.word	0x00009e50


	//   ....[51]....
        /*0b6c*/ 	.word	0x00009e80


	//   ....[52]....
        /*0b70*/ 	.word	0x00009eb0


	//   ....[53]....
        /*0b74*/ 	.word	0x00009f80


	//   ....[54]....
        /*0b78*/ 	.word	0x0000a020


	//   ....[55]....
        /*0b7c*/ 	.word	0x0000a030


	//   ....[56]....
        /*0b80*/ 	.word	0x0000a070


	//   ....[57]....
        /*0b84*/ 	.word	0x0000a1d0


	//   ....[58]....
        /*0b88*/ 	.word	0x0000a1f0


	//   ....[59]....
        /*0b8c*/ 	.word	0x0000a250


	//   ....[60]....
        /*0b90*/ 	.word	0x0000a290


	//   ....[61]....
        /*0b94*/ 	.word	0x0000a2a0


	//   ....[62]....
        /*0b98*/ 	.word	0x0000a2c0


	//   ....[63]....
        /*0b9c*/ 	.word	0x0000a450


	//   ....[64]....
        /*0ba0*/ 	.word	0x0000a470


	//   ....[65]....
        /*0ba4*/ 	.word	0x0000a660


	//   ....[66]....
        /*0ba8*/ 	.word	0x0000a6a0


	//   ....[67]....
        /*0bac*/ 	.word	0x0000a6b0


	//   ....[68]....
        /*0bb0*/ 	.word	0x0000a6c0


	//   ....[69]....
        /*0bb4*/ 	.word	0x0000bf70


	//   ....[70]....
        /*0bb8*/ 	.word	0x0000bfb0


	//   ....[71]....
        /*0bbc*/ 	.word	0x0000bfd0


	//   ....[72]....
        /*0bc0*/ 	.word	0x0000bfe0


	//   ....[73]....
        /*0bc4*/ 	.word	0x0000ddb0


	//   ....[74]....
        /*0bc8*/ 	.word	0x0000ddc0


	//   ....[75]....
        /*0bcc*/ 	.word	0x0000ddd0


	//   ....[76]....
        /*0bd0*/ 	.word	0x0000dde0


	//   ....[77]....
        /*0bd4*/ 	.word	0x0000de40


	//   ....[78]....
        /*0bd8*/ 	.word	0x0000ded0


	//   ....[79]....
        /*0bdc*/ 	.word	0x0000e0d0


	//   ....[80]....
        /*0be0*/ 	.word	0x0000e0e0


	//   ....[81]....
        /*0be4*/ 	.word	0x0000f570


	//   ....[82]....
        /*0be8*/ 	.word	0x0000f590


	//   ....[83]....
        /*0bec*/ 	.word	0x0000f690


	//   ....[84]....
        /*0bf0*/ 	.word	0x0000f6a0


	//   ....[85]....
        /*0bf4*/ 	.word	0x0000f7a0


	//   ....[86]....
        /*0bf8*/ 	.word	0x0000f7c0


	//   ....[87]....
        /*0bfc*/ 	.word	0x0000f8c0


	//   ....[88]....
        /*0c00*/ 	.word	0x0000f8d0


	//   ....[89]....
        /*0c04*/ 	.word	0x00010290


	//   ....[90]....
        /*0c08*/ 	.word	0x000102c0


	//   ....[91]....
        /*0c0c*/ 	.word	0x000102d0


	//   ....[92]....
        /*0c10*/ 	.word	0x00010300


	//   ....[93]....
        /*0c14*/ 	.word	0x00011d30


	//   ....[94]....
        /*0c18*/ 	.word	0x00011d40


	//   ....[95]....
        /*0c1c*/ 	.word	0x00011d80


	//   ....[96]....
        /*0c20*/ 	.word	0x00011e30


	//   ....[97]....
        /*0c24*/ 	.word	0x00011e80


	//   ....[98]....
        /*0c28*/ 	.word	0x00011ea0


	//   ....[99]....
        /*0c2c*/ 	.word	0x00011fa0


	//   ....[100]....
        /*0c30*/ 	.word	0x00011fb0


	//   ....[101]....
        /*0c34*/ 	.word	0x00013430


	//   ....[102]....
        /*0c38*/ 	.word	0x00013450


	//   ....[103]....
        /*0c3c*/ 	.word	0x00013580


	//   ....[104]....
        /*0c40*/ 	.word	0x00013590


	//   ....[105]....
        /*0c44*/ 	.word	0x000136c0


	//   ....[106]....
        /*0c48*/ 	.word	0x000136e0


	//   ....[107]....
        /*0c4c*/ 	.word	0x00013810


	//   ....[108]....
        /*0c50*/ 	.word	0x00013820


	//   ....[109]....
        /*0c54*/ 	.word	0x00013cf0


	//   ....[110]....
        /*0c58*/ 	.word	0x00013d20


	//   ....[111]....
        /*0c5c*/ 	.word	0x00013d40


	//   ....[112]....
        /*0c60*/ 	.word	0x00013d60


	//   ....[113]....
        /*0c64*/ 	.word	0x00015940


	//   ....[114]....
        /*0c68*/ 	.word	0x00015950


	//   ....[115]....
        /*0c6c*/ 	.word	0x00015980


	//   ....[116]....
        /*0c70*/ 	.word	0x00015990


	//   ....[117]....
        /*0c74*/ 	.word	0x00016a40


	//   ....[118]....
        /*0c78*/ 	.word	0x00016a50


	//   ....[119]....
        /*0c7c*/ 	.word	0x00016a70


	//   ....[120]....
        /*0c80*/ 	.word	0x00016a90


	//   ....[121]....
        /*0c84*/ 	.word	0x00016dc0


	//   ....[122]....
        /*0c88*/ 	.word	0x00016de0


	//   ....[123]....
        /*0c8c*/ 	.word	0x00016ec0


	//   ....[124]....
        /*0c90*/ 	.word	0x00016ed0


	//   ....[125]....
        /*0c94*/ 	.word	0x00016fc0


	//   ....[126]....
        /*0c98*/ 	.word	0x00016fe0


	//   ....[127]....
        /*0c9c*/ 	.word	0x000170d0


	//   ....[128]....
        /*0ca0*/ 	.word	0x000170e0


	//   ....[129]....
        /*0ca4*/ 	.word	0x000173d0


	//   ....[130]....
        /*0ca8*/ 	.word	0x000173f0


	//   ....[131]....
        /*0cac*/ 	.word	0x00017a30


	//   ....[132]....
        /*0cb0*/ 	.word	0x00017a40


	//   ....[133]....
        /*0cb4*/ 	.word	0x00018840


	//   ....[134]....
        /*0cb8*/ 	.word	0x00018860


	//   ....[135]....
        /*0cbc*/ 	.word	0x00018950


	//   ....[136]....
        /*0cc0*/ 	.word	0x00018960


	//   ....[137]....
        /*0cc4*/ 	.word	0x00018a50


	//   ....[138]....
        /*0cc8*/ 	.word	0x00018a70


	//   ....[139]....
        /*0ccc*/ 	.word	0x00018b60


	//   ....[140]....
        /*0cd0*/ 	.word	0x00018b70


	//   ....[141]....
        /*0cd4*/ 	.word	0x00018d10


	//   ....[142]....
        /*0cd8*/ 	.word	0x00018d30


	//   ....[143]....
        /*0cdc*/ 	.word	0x00018e60


	//   ....[144]....
        /*0ce0*/ 	.word	0x00018ea0


	//   ....[145]....
        /*0ce4*/ 	.word	0x00018ed0


	//   ....[146]....
        /*0ce8*/ 	.word	0x00018f00


	//   ....[147]....
        /*0cec*/ 	.word	0x00018f30


	//   ....[148]....
        /*0cf0*/ 	.word	0x00018f60


	//   ....[149]....
        /*0cf4*/ 	.word	0x000190d0


	//   ....[150]....
        /*0cf8*/ 	.word	0x00019110


	//   ....[151]....
        /*0cfc*/ 	.word	0x00019140


	//   ....[152]....
        /*0d00*/ 	.word	0x00019170


	//   ....[153]....
        /*0d04*/ 	.word	0x000191a0


	//   ....[154]....
        /*0d08*/ 	.word	0x000191d0


	//   ....[155]....
        /*0d0c*/ 	.word	0x00019260


	//   ....[156]....
        /*0d10*/ 	.word	0x00019290


	//   ....[157]....
        /*0d14*/ 	.word	0x000192a0


	//   ....[158]....
        /*0d18*/ 	.word	0x00019300


	//   ....[159]....
        /*0d1c*/ 	.word	0x000198d0


	//   ....[160]....
        /*0d20*/ 	.word	0x00019920


	//   ....[161]....
        /*0d24*/ 	.word	0x00019980


	//   ....[162]....
        /*0d28*/ 	.word	0x000199e0


	//   ....[163]....
        /*0d2c*/ 	.word	0x00019a40


	//   ....[164]....
        /*0d30*/ 	.word	0x00019ab0


	//   ....[165]....
        /*0d34*/ 	.word	0x00019b00


	//   ....[166]....
        /*0d38*/ 	.word	0x00019b60


	//   ....[167]....
        /*0d3c*/ 	.word	0x00019bd0


	//   ....[168]....
        /*0d40*/ 	.word	0x00019c30


	//   ....[169]....
        /*0d44*/ 	.word	0x00019ca0


	//   ....[170]....
        /*0d48*/ 	.word	0x00019d00


	//   ....[171]....
        /*0d4c*/ 	.word	0x00019d70


	//   ....[172]....
        /*0d50*/ 	.word	0x00019de0


	//   ....[173]....
        /*0d54*/ 	.word	0x00019e50


	//   ....[174]....
        /*0d58*/ 	.word	0x00019eb0


	//   ....[175]....
        /*0d5c*/ 	.word	0x00019f20


	//   ....[176]....
        /*0d60*/ 	.word	0x00019f90


	//   ....[177]....
        /*0d64*/ 	.word	0x0001a000


	//   ....[178]....
        /*0d68*/ 	.word	0x0001a060


	//   ....[179]....
        /*0d6c*/ 	.word	0x0001a0c0


	//   ....[180]....
        /*0d70*/ 	.word	0x0001a120


	//   ....[181]....
        /*0d74*/ 	.word	0x0001a170


	//   ....[182]....
        /*0d78*/ 	.word	0x0001a1c0


	//   ....[183]....
        /*0d7c*/ 	.word	0x0001a230


	//   ....[184]....
        /*0d80*/ 	.word	0x0001a2a0


	//   ....[185]....
        /*0d84*/ 	.word	0x0001a300


	//   ....[186]....
        /*0d88*/ 	.word	0x0001a370


	//   ....[187]....
        /*0d8c*/ 	.word	0x0001a3e0


	//   ....[188]....
        /*0d90*/ 	.word	0x0001a450


	//   ....[189]....
        /*0d94*/ 	.word	0x0001a4b0


	//   ....[190]....
        /*0d98*/ 	.word	0x0001a520


	//   ....[191]....
        /*0d9c*/ 	.word	0x0001a590


	//   ....[192]....
        /*0da0*/ 	.word	0x0001a600


	//   ....[193]....
        /*0da4*/ 	.word	0x0001a660


	//   ....[194]....
        /*0da8*/ 	.word	0x0001a6b0


	//   ....[195]....
        /*0dac*/ 	.word	0x0001a700


	//   ....[196]....
        /*0db0*/ 	.word	0x0001a750


	//   ....[197]....
        /*0db4*/ 	.word	0x0001a790


	//   ....[198]....
        /*0db8*/ 	.word	0x0001a7f0


	//   ....[199]....
        /*0dbc*/ 	.word	0x0001a830


	//   ....[200]....
        /*0dc0*/ 	.word	0x0001a880


	//   ....[201]....
        /*0dc4*/ 	.word	0x0001a8c0


	//   ....[202]....
        /*0dc8*/ 	.word	0x0001a920


	//   ....[203]....
        /*0dcc*/ 	.word	0x0001a990


	//   ....[204]....
        /*0dd0*/ 	.word	0x0001aa00


	//   ....[205]....
        /*0dd4*/ 	.word	0x0001aa60


	//   ....[206]....
        /*0dd8*/ 	.word	0x0001aad0


	//   ....[207]....
        /*0ddc*/ 	.word	0x0001ab40


	//   ....[208]....
        /*0de0*/ 	.word	0x0001abb0


	//   ....[209]....
        /*0de4*/ 	.word	0x0001ac10


	//   ....[210]....
        /*0de8*/ 	.word	0x0001ac80


	//   ....[211]....
        /*0dec*/ 	.word	0x0001acf0


	//   ....[212]....
        /*0df0*/ 	.word	0x0001ad60


	//   ....[213]....
        /*0df4*/ 	.word	0x0001adc0


	//   ....[214]....
        /*0df8*/ 	.word	0x0001ae30


	//   ....[215]....
        /*0dfc*/ 	.word	0x0001aea0


	//   ....[216]....
        /*0e00*/ 	.word	0x0001af10


	//   ....[217]....
        /*0e04*/ 	.word	0x0001af70


	//   ....[218]....
        /*0e08*/ 	.word	0x0001afe0


	//   ....[219]....
        /*0e0c*/ 	.word	0x0001b050


	//   ....[220]....
        /*0e10*/ 	.word	0x0001b0c0


	//   ....[221]....
        /*0e14*/ 	.word	0x0001b120


	//   ....[222]....
        /*0e18*/ 	.word	0x0001b190


	//   ....[223]....
        /*0e1c*/ 	.word	0x0001b200


	//   ....[224]....
        /*0e20*/ 	.word	0x0001b250


	//   ....[225]....
        /*0e24*/ 	.word	0x0001b290


	//   ....[226]....
        /*0e28*/ 	.word	0x0001b2e0


	//   ....[227]....
        /*0e2c*/ 	.word	0x0001b330


	//   ....[228]....
        /*0e30*/ 	.word	0x0001b380


	//   ....[229]....
        /*0e34*/ 	.word	0x0001b3f0


	//   ....[230]....
        /*0e38*/ 	.word	0x0001b440


	//   ....[231]....
        /*0e3c*/ 	.word	0x0001b480


	//   ....[232]....
        /*0e40*/ 	.word	0x0001b4d0


	//   ....[233]....
        /*0e44*/ 	.word	0x0001b520


	//   ....[234]....
        /*0e48*/ 	.word	0x0001b570


	//   ....[235]....
        /*0e4c*/ 	.word	0x0001b5e0


	//   ....[236]....
        /*0e50*/ 	.word	0x0001b630


	//   ....[237]....
        /*0e54*/ 	.word	0x0001b6a0


	//   ....[238]....
        /*0e58*/ 	.word	0x0001b700


	//   ....[239]....
        /*0e5c*/ 	.word	0x0001b770


	//----- nvinfo : EIATTR_EXIT_INSTR_OFFSETS
	.align		4
.L_244:
        /*0e60*/ 	.byte	0x04, 0x1c
        /*0e62*/ 	.short	(.L_246 - .L_245)


	//   ....[0]....
.L_245:
        /*0e64*/ 	.word	0x00000c10


	//   ....[1]....
        /*0e68*/ 	.word	0x000198a0


	//----- nvinfo : EIATTR_MAX_THREADS
	.align		4
.L_246:
        /*0e6c*/ 	.byte	0x04, 0x05
        /*0e6e*/ 	.short	(.L_248 - .L_247)
.L_247:
        /*0e70*/ 	.word	0x00000100
        /*0e74*/ 	.word	0x00000001
        /*0e78*/ 	.word	0x00000001


	//----- nvinfo : EIATTR_CRS_STACK_SIZE
	.align		4
.L_248:
        /*0e7c*/ 	.byte	0x04, 0x1e
        /*0e7e*/ 	.short	(.L_250 - .L_249)
.L_249:
        /*0e80*/ 	.word	0x00000000
.L_250:


//--------------------- .nv.info._ZN7cutlass13device_kernelIN5flash19enable_sm80_to_sm89INS1_16FlashAttnFwdSm80INS1_25CollectiveMainloopFwdSm80ILi4ELi1ELb0EN4cute5tupleIJNS5_1CILi128EEENS7_ILi48EEES8_EEELi128ENS_6half_tEfNS_4arch4Sm80ELb0ELb1ELb1ELb0ELb1ELb0ELb1ELb1EEENS1_21CollectiveEpilogueFwdINS6_IJS8_S8_S9_EEENS6_IJNS7_ILi1EEESH_SH_EEESB_SD_Li128ELb0ELb1ELb1ELb0EEENS1_19SingleTileSchedulerILb0ELb1ELb1ELi128EEEEEEEEEvNT_6ParamsE --------------------------
	.section	.nv.info._ZN7cutlass13device_kernelIN5flash19enable_sm80_to_sm89INS1_16FlashAttnFwdSm80INS1_25CollectiveMainloopFwdSm80ILi4ELi1ELb0EN4cute5tupleIJNS5_1CILi128EEENS7_ILi48EEES8_EEELi128ENS_6half_tEfNS_4arch4Sm80ELb0ELb1ELb1ELb0ELb1ELb0ELb1ELb1EEENS1_21CollectiveEpilogueFwdINS6_IJS8_S8_S9_EEENS6_IJNS7_ILi1EEESH_SH_EEESB_SD_Li128ELb0ELb1ELb1ELb0EEENS1_19SingleTileSchedulerILb0ELb1ELb1ELi128EEEEEEEEEvNT_6ParamsE,"",@"SHT_CUDA_INFO"
	.sectionflags	@""
	.align	4


	//----- nvinfo : EIATTR_CUDA_API_VERSION
	.align		4
        /*0000*/ 	.byte	0x04, 0x37
        /*0002*/ 	.short	(.L_252 - .L_251)
.L_251:
        /*0004*/ 	.word	0x00000082


	//----- nvinfo : EIATTR_SW2861232_WAR
	.align		4
.L_252:
        /*0008*/ 	.byte	0x01, 0x35
	.zero		2


	//----- nvinfo : EIATTR_PARAM_CBANK
	.align		4
        /*000c*/ 	.byte	0x04, 0x0a
        /*000e*/ 	.short	(.L_254 - .L_253)
	.align		4
.L_253:
        /*0010*/ 	.word	index@(.nv.constant0._ZN7cutlass13device_kernelIN5flash19enable_sm80_to_sm89INS1_16FlashAttnFwdSm80INS1_25CollectiveMainloopFwdSm80ILi4ELi1ELb0EN4cute5tupleIJNS5_1CILi128EEENS7_ILi48EEES8_EEELi128ENS_6half_tEfNS_4arch4Sm80ELb0ELb1ELb1ELb0ELb1ELb0ELb1ELb1EEENS1_21CollectiveEpilogueFwdINS6_IJS8_S8_S9_EEENS6_IJNS7_ILi1EEESH_SH_EEESB_SD_Li128ELb0ELb1ELb1ELb0EEENS1_19SingleTileSchedulerILb0ELb1ELb1ELi128EEEEEEEEEvNT_6ParamsE)
        /*0014*/ 	.short	0x0160
        /*0016*/ 	.short	0x0418


	//----- nvinfo : EIATTR_CBANK_PARAM_SIZE
	.align		4
.L_254:
        /*0018*/ 	.byte	0x03, 0x19
        /*001a*/ 	.short	0x0418


	//----- nvinfo : EIATTR_KPARAM_INFO
	.align		4
        /*001c*/ 	.byte	0x04, 0x17
        /*001e*/ 	.short	(.L_256 - .L_255)
.L_255:
        /*0020*/ 	.word	0x00000000
        /*0024*/ 	.short	0x0000
        /*0026*/ 	.short	0x0000
        /*0028*/ 	.byte	0x00, 0xf0, 0x61, 0x10


	//----- nvinfo : EIATTR_MAXREG_COUNT
	.align		4
.L_256:
        /*002c*/ 	.byte	0x03, 0x1b
        /*002e*/ 	.short	0x00ff


	//----- nvinfo : EIATTR_NUM_BARRIERS
	.align		4
        /*0030*/ 	.byte	0x02, 0x4c
        /*0032*/ 	.byte	0x02
	.zero		1


	//----- nvinfo : EIATTR_ANNOTATIONS
	.align		4
        /*0034*/ 	.byte	0x04, 0x55
        /*0036*/ 	.short	(.L_258 - .L_257)


	//   ....[0]....
.L_257:
        /* <DEDUP_REMOVED lines=50> */


	//----- nvinfo : EIATTR_MERCURY_ISA_VERSION
	.align		4
.L_258:
        /*0348*/ 	.byte	0x03, 0x5f
        /*034a*/ 	.short	0x0000


	//----- nvinfo : EIATTR_COOP_GROUP_MASK_REGIDS
	.align		4
        /*034c*/ 	.byte	0x04, 0x29
        /*034e*/ 	.short	(.L_260 - .L_259)


	//   ....[0]....
.L_259:
        /*0350*/ 	.word	0xffffffff


	//   ....[1]....
        /*0354*/ 	.word	0xffffffff


	//   ....[2]....
        /*0358*/ 	.word	0xffffffff


	//   ....[3]....
        /*035c*/ 	.word	0xffffffff


	//   ....[4]....
        /*0360*/ 	.word	0xffffffff


	//   ....[5]....
        /*0364*/ 	.word	0xffffffff


	//   ....[6]....
        /*0368*/ 	.word	0xffffffff


	//   ....[7]....
        /*036c*/ 	.word	0xffffffff


	//   ....[8]....
        /*0370*/ 	.word	0xffffffff


	//   ....[9]....
        /*0374*/ 	.word	0xffffffff


	//   ....[10]....
        /*0378*/ 	.word	0xffffffff


	//   ....[11]....
        /*037c*/ 	.word	0xffffffff


	//   ....[12]....
        /*0380*/ 	.word	0xffffffff


	//   ....[13]....
        /*0384*/ 	.word	0xffffffff


	//   ....[14]....
        /*0388*/ 	.word	0xffffffff


	//   ....[15]....
        /*038c*/ 	.word	0xffffffff


	//   ....[16]....
        /*0390*/ 	.word	0xffffffff


	//   ....[17]....
        /*0394*/ 	.word	0xffffffff


	//   ....[18]....
        /*0398*/ 	.word	0xffffffff


	//   ....[19]....
        /*039c*/ 	.word	0xffffffff


	//   ....[20]....
        /*03a0*/ 	.word	0xffffffff


	//   ....[21]....
        /*03a4*/ 	.word	0xffffffff


	//   ....[22]....
        /*03a8*/ 	.word	0xffffffff


	//   ....[23]....
        /*03ac*/ 	.word	0xffffffff


	//   ....[24]....
        /*03b0*/ 	.word	0xffffffff


	//   ....[25]....
        /*03b4*/ 	.word	0xffffffff


	//   ....[26]....
        /*03b8*/ 	.word	0xffffffff


	//   ....[27]....
        /*03bc*/ 	.word	0xffffffff


	//   ....[28]....
        /*03c0*/ 	.word	0xffffffff


	//   ....[29]....
        /*03c4*/ 	.word	0xffffffff


	//   ....[30]....
        /*03c8*/ 	.word	0xffffffff


	//   ....[31]....
        /*03cc*/ 	.word	0xffffffff


	//   ....[32]....
        /*03d0*/ 	.word	0xffffffff


	//   ....[33]....
        /*03d4*/ 	.word	0xffffffff


	//   ....[34]....
        /*03d8*/ 	.word	0xffffffff


	//   ....[35]....
        /*03dc*/ 	.word	0xffffffff


	//   ....[36]....
        /*03e0*/ 	.word	0xffffffff


	//   ....[37]....
        /*03e4*/ 	.word	0xffffffff


	//   ....[38]....
        /*03e8*/ 	.word	0xffffffff


	//   ....[39]....
        /*03ec*/ 	.word	0xffffffff


	//   ....[40]....
        /*03f0*/ 	.word	0xffffffff


	//   ....[41]....
        /*03f4*/ 	.word	0xffffffff


	//   ....[42]....
        /*03f8*/ 	.word	0xffffffff


	//   ....[43]....
        /*03fc*/ 	.word	0xffffffff


	//   ....[44]....
        /*0400*/ 	.word	0xffffffff


	//   ....[45]....
        /*0404*/ 	.word	0xffffffff


	//   ....[46]....
        /*0408*/ 	.word	0xffffffff


	//   ....[47]....
        /*040c*/ 	.word	0xffffffff


	//   ....[48]....
        /*0410*/ 	.word	0xffffffff


	//   ....[49]....
        /*0414*/ 	.word	0xffffffff


	//   ....[50]....
        /*0418*/ 	.word	0xffffffff


	//   ....[51]....
        /*041c*/ 	.word	0xffffffff


	//   ....[52]....
        /*0420*/ 	.word	0xffffffff


	//   ....[53]....
        /*0424*/ 	.word	0xffffffff


	//   ....[54]....
        /*0428*/ 	.word	0xffffffff


	//   ....[55]....
        /*042c*/ 	.word	0xffffffff


	//   ....[56]....
        /*0430*/ 	.word	0xffffffff


	//   ....[57]....
        /*0434*/ 	.word	0xffffffff


	//   ....[58]....
        /*0438*/ 	.word	0xffffffff


	//   ....[59]....
        /*043c*/ 	.word	0xffffffff


	//   ....[60]....
        /*0440*/ 	.word	0xffffffff


	//   ....[61]....
        /*0444*/ 	.word	0xffffffff


	//   ....[62]....
        /*0448*/ 	.word	0xffffffff


	//   ....[63]....
        /*044c*/ 	.word	0xffffffff


	//   ....[64]....
        /*0450*/ 	.word	0xffffffff


	//   ....[65]....
        /*0454*/ 	.word	0xffffffff


	//   ....[66]....
        /*0458*/ 	.word	0xffffffff


	//   ....[67]....
        /*045c*/ 	.word	0xffffffff


	//   ....[68]....
        /*0460*/ 	.word	0xffffffff


	//   ....[69]....
        /*0464*/ 	.word	0xffffffff


	//   ....[70]....
        /*0468*/ 	.word	0xffffffff


	//   ....[71]....
        /*046c*/ 	.word	0xffffffff


	//   ....[72]....
        /*0470*/ 	.word	0xffffffff


	//   ....[73]....
        /*0474*/ 	.word	0xffffffff


	//   ....[74]....
        /*0478*/ 	.word	0xffffffff


	//   ....[75]....
        /*047c*/ 	.word	0xffffffff


	//   ....[76]....
        /*0480*/ 	.word	0xffffffff


	//   ....[77]....
        /*0484*/ 	.word	0xffffffff


	//   ....[78]....
        /*0488*/ 	.word	0xffffffff


	//   ....[79]....
        /*048c*/ 	.word	0xffffffff


	//   ....[80]....
        /*0490*/ 	.word	0xffffffff


	//   ....[81]....
        /*0494*/ 	.word	0xffffffff


	//   ....[82]....
        /*0498*/ 	.word	0xffffffff


	//   ....[83]....
        /*049c*/ 	.word	0xffffffff


	//   ....[84]....
        /*04a0*/ 	.word	0xffffffff


	//   ....[85]....
        /*04a4*/ 	.word	0xffffffff


	//   ....[86]....
        /*04a8*/ 	.word	0xffffffff


	//   ....[87]....
        /*04ac*/ 	.word	0xffffffff


	//   ....[88]....
        /*04b0*/ 	.word	0xffffffff


	//   ....[89]....
        /*04b4*/ 	.word	0xffffffff


	//   ....[90]....
        /*04b8*/ 	.word	0xffffffff


	//   ....[91]....
        /*04bc*/ 	.word	0xffffffff


	//   ....[92]....
        /*04c0*/ 	.word	0xffffffff


	//   ....[93]....
        /*04c4*/ 	.word	0xffffffff


	//   ....[94]....
        /*04c8*/ 	.word	0xffffffff


	//   ....[95]....
        /*04cc*/ 	.word	0xffffffff


	//   ....[96]....
        /*04d0*/ 	.word	0xffffffff


	//   ....[97]....
        /*04d4*/ 	.word	0xffffffff


	//   ....[98]....
        /*04d8*/ 	.word	0xffffffff


	//   ....[99]....
        /*04dc*/ 	.word	0xffffffff


	//   ....[100]....
        /*04e0*/ 	.word	0xffffffff


	//   ....[101]....
        /*04e4*/ 	.word	0xffffffff


	//   ....[102]....
        /*04e8*/ 	.word	0xffffffff


	//   ....[103]....
        /*04ec*/ 	.word	0xffffffff


	//   ....[104]....
        /*04f0*/ 	.word	0xffffffff


	//   ....[105]....
        /*04f4*/ 	.word	0xffffffff


	//   ....[106]....
        /*04f8*/ 	.word	0xffffffff


	//   ....[107]....
        /*04fc*/ 	.word	0xffffffff


	//   ....[108]....
        /*0500*/ 	.word	0xffffffff


	//   ....[109]....
        /*0504*/ 	.word	0xffffffff


	//   ....[110]....
        /*0508*/ 	.word	0xffffffff


	//   ....[111]....
        /*050c*/ 	.word	0xffffffff


	//   ....[112]....
        /*0510*/ 	.word	0xffffffff


	//   ....[113]....
        /*0514*/ 	.word	0xffffffff


	//   ....[114]....
        /*0518*/ 	.word	0xffffffff


	//   ....[115]....
        /*051c*/ 	.word	0xffffffff


	//   ....[116]....
        /*0520*/ 	.word	0xffffffff


	//   ....[117]....
        /*0524*/ 	.word	0xffffffff


	//   ....[118]....
        /*0528*/ 	.word	0xffffffff


	//   ....[119]....
        /*052c*/ 	.word	0xffffffff


	//   ....[120]....
        /*0530*/ 	.word	0xffffffff


	//   ....[121]....
        /*0534*/ 	.word	0xffffffff


	//   ....[122]....
        /*0538*/ 	.word	0xffffffff


	//   ....[123]....
        /*053c*/ 	.word	0xffffffff


	//   ....[124]....
        /*0540*/ 	.word	0xffffffff


	//   ....[125]....
        /*0544*/ 	.word	0xffffffff


	//   ....[126]....
        /*0548*/ 	.word	0xffffffff


	//   ....[127]....
        /*054c*/ 	.word	0xffffffff


	//   ....[128]....
        /*0550*/ 	.word	0xffffffff


	//   ....[129]....
        /*0554*/ 	.word	0xffffffff


	//   ....[130]....
        /*0558*/ 	.word	0xffffffff


	//   ....[131]....
        /*055c*/ 	.word	0xffffffff


	//   ....[132]....
        /*0560*/ 	.word	0xffffffff


	//   ....[133]....
        /*0564*/ 	.word	0xffffffff


	//   ....[134]....
        /*0568*/ 	.word	0xffffffff


	//   ....[135]....
        /*056c*/ 	.word	0xffffffff


	//   ....[136]....
        /*0570*/ 	.word	0xffffffff


	//   ....[137]....
        /*0574*/ 	.word	0xffffffff


	//   ....[138]....
        /*0578*/ 	.word	0xffffffff


	//----- nvinfo : EIATTR_COOP_GROUP_INSTR_OFFSETS
	.align		4
.L_260:
        /*057c*/ 	.byte	0x04, 0x28
        /*057e*/ 	.short	(.L_262 - .L_261)


	//   ....[0]....
.L_261:
        /*0580*/ 	.word	0x00000060


	//   ....[1]....
        /*0584*/ 	.word	0x00001440


	//   ....[2]....
        /*0588*/ 	.word	0x00001470


	//   ....[3]....
        /*058c*/ 	.word	0x00001630


	//   ....[4]....
        /*0590*/ 	.word	0x00001660


	//   ....[5]....
        /*0594*/ 	.word	0x00001730


	//   ....[6]....
        /*0598*/ 	.word	0x00001760


	//   ....[7]....
        /*059c*/ 	.word	0x00001830


	//   ....[8]....
        /*05a0*/ 	.word	0x00001860


	//   ....[9]....
        /*05a4*/ 	.word	0x00001930


	//   ....[10]....
        /*05a8*/ 	.word	0x00001960


	//   ....[11]....
        /*05ac*/ 	.word	0x00001a30


	//   ....[12]....
        /*05b0*/ 	.word	0x00001a60


	//   ....[13]....
        /*05b4*/ 	.word	0x00001b30


	//   ....[14]....
        /*05b8*/ 	.word	0x00001b60


	//   ....[15]....
        /*05bc*/ 	.word	0x00001c40


	//   ....[16]....
        /*05c0*/ 	.word	0x00001c90


	//   ....[17]....
        /*05c4*/ 	.word	0x00002160


	//   ....[18]....
        /*05c8*/ 	.word	0x00002180


	//   ....[19]....
        /*05cc*/ 	.word	0x000021a0


	//   ....[20]....
        /*05d0*/ 	.word	0x000021b0


	//   ....[21]....
        /*05d4*/ 	.word	0x000021c0


	//   ....[22]....
        /*05d8*/ 	.word	0x000021d0


	//   ....[23]....
        /*05dc*/ 	.word	0x00002640


	//   ....[24]....
        /*05e0*/ 	.word	0x00002670


	//   ....[25]....
        /*05e4*/ 	.word	0x000026b0


	//   ....[26]....
        /*05e8*/ 	.word	0x000026e0


	//   ....[27]....
        /*05ec*/ 	.word	0x00002700


	//   ....[28]....
        /*05f0*/ 	.word	0x00002710


	//   ....[29]....
        /*05f4*/ 	.word	0x00003360


	//   ....[30]....
        /*05f8*/ 	.word	0x00003380


	//   ....[31]....
        /*05fc*/ 	.word	0x00003390


	//   ....[32]....
        /*0600*/ 	.word	0x000033a0


	//   ....[33]....
        /*0604*/ 	.word	0x000033b0


	//   ....[34]....
        /*0608*/ 	.word	0x000033c0


	//   ....[35]....
        /*060c*/ 	.word	0x00003950


	//   ....[36]....
        /*0610*/ 	.word	0x00004120


	//   ....[37]....
        /*0614*/ 	.word	0x00004850


	//   ....[38]....
        /*0618*/ 	.word	0x00004f80


	//   ....[39]....
        /*061c*/ 	.word	0x000053c0


	//   ....[40]....
        /*0620*/ 	.word	0x00005400


	//   ....[41]....
        /*0624*/ 	.word	0x00005560


	//   ....[42]....
        /*0628*/ 	.word	0x00005590


	//   ....[43]....
        /*062c*/ 	.word	0x000059b0


	//   ....[44]....
        /*0630*/ 	.word	0x00005b30


	//   ....[45]....
        /*0634*/ 	.word	0x00005b40


	//   ....[46]....
        /*0638*/ 	.word	0x00005be0


	//   ....[47]....
        /*063c*/ 	.word	0x00007dd0


	//   ....[48]....
        /*0640*/ 	.word	0x00007de0


	//   ....[49]....
        /*0644*/ 	.word	0x00007df0


	//   ....[50]....
        /*0648*/ 	.word	0x00007e00


	//   ....[51]....
        /*064c*/ 	.word	0x00007e10


	//   ....[52]....
        /*0650*/ 	.word	0x00007e20


	//   ....[53]....
        /*0654*/ 	.word	0x00008f80


	//   ....[54]....
        /*0658*/ 	.word	0x00008f90


	//   ....[55]....
        /*065c*/ 	.word	0x00008fa0


	//   ....[56]....
        /*0660*/ 	.word	0x00008fb0


	//   ....[57]....
        /*0664*/ 	.word	0x00008fc0


	//   ....[58]....
        /*0668*/ 	.word	0x00008fd0


	//   ....[59]....
        /*066c*/ 	.word	0x000091f0


	//   ....[60]....
        /*0670*/ 	.word	0x00009430


	//   ....[61]....
        /*0674*/ 	.word	0x00009a60


	//   ....[62]....
        /*0678*/ 	.word	0x0000a070


	//   ....[63]....
        /*067c*/ 	.word	0x0000a8b0


	//   ....[64]....
        /*0680*/ 	.word	0x0000a920


	//   ....[65]....
        /*0684*/ 	.word	0x0000aa40


	//   ....[66]....
        /*0688*/ 	.word	0x0000aa90


	//   ....[67]....
        /*068c*/ 	.word	0x0000ae90


	//   ....[68]....
        /*0690*/ 	.word	0x0000aed0


	//   ....[69]....
        /*0694*/ 	.word	0x0000af50


	//   ....[70]....
        /*0698*/ 	.word	0x0000b010


	//   ....[71]....
        /*069c*/ 	.word	0x0000d400


	//   ....[72]....
        /*06a0*/ 	.word	0x0000d410


	//   ....[73]....
        /*06a4*/ 	.word	0x0000d420


	//   ....[74]....
        /*06a8*/ 	.word	0x0000d430


	//   ....[75]....
        /*06ac*/ 	.word	0x0000d440


	//   ....[76]....
        /*06b0*/ 	.word	0x0000d450


	//   ....[77]....
        /*06b4*/ 	.word	0x0000e5b0


	//   ....[78]....
        /*06b8*/ 	.word	0x0000e5c0


	//   ....[79]....
        /*06bc*/ 	.word	0x0000e5d0


	//   ....[80]....
        /*06c0*/ 	.word	0x0000e5e0


	//   ....[81]....
        /*06c4*/ 	.word	0x0000e5f0


	//   ....[82]....
        /*06c8*/ 	.word	0x0000e600


	//   ....[83]....
        /*06cc*/ 	.word	0x0000e920


	//   ....[84]....
        /*06d0*/ 	.word	0x0000e9e0


	//   ....[85]....
        /*06d4*/ 	.word	0x0000ea00


	//   ....[86]....
        /*06d8*/ 	.word	0x0000ea40


	//   ....[87]....
        /*06dc*/ 	.word	0x0000ea80


	//   ....[88]....
        /*06e0*/ 	.word	0x0000eab0


	//   ....[89]....
        /*06e4*/ 	.word	0x0000ebc0


	//   ....[90]....
        /*06e8*/ 	.word	0x0000f020


	//   ....[91]....
        /*06ec*/ 	.word	0x00010e80


	//   ....[92]....
        /*06f0*/ 	.word	0x00010e90


	//   ....[93]....
        /*06f4*/ 	.word	0x00010eb0


	//   ....[94]....
        /*06f8*/ 	.word	0x00010ed0


	//   ....[95]....
        /*06fc*/ 	.word	0x00010f80


	//   ....[96]....
        /*0700*/ 	.word	0x00010f90


	//   ....[97]....
        /*0704*/ 	.word	0x00012080


	//   ....[98]....
        /*0708*/ 	.word	0x00012090


	//   ....[99]....
        /*070c*/ 	.word	0x000120a0


	//   ....[100]....
        /*0710*/ 	.word	0x000120b0


	//   ....[101]....
        /*0714*/ 	.word	0x000120c0


	//   ....[102]....
        /*0718*/ 	.word	0x000120d0


	//   ....[103]....
        /*071c*/ 	.word	0x000122f0


	//   ....[104]....
        /*0720*/ 	.word	0x00012510


	//   ....[105]....
        /*0724*/ 	.word	0x00012b30


	//   ....[106]....
        /*0728*/ 	.word	0x00013130


	//   ....[107]....
        /*072c*/ 	.word	0x00013a00


	//   ....[108]....
        /*0730*/ 	.word	0x00013a80


	//   ....[109]....
        /*0734*/ 	.word	0x00013b90


	//   ....[110]....
        /*0738*/ 	.word	0x00013be0


	//   ....[111]....
        /*073c*/ 	.word	0x00013f10


	//   ....[112]....
        /*0740*/ 	.word	0x00013f50


	//   ....[113]....
        /*0744*/ 	.word	0x00014010


	//   ....[114]....
        /*0748*/ 	.word	0x00014110


	//   ....[115]....
        /*074c*/ 	.word	0x00015f50


	//   ....[116]....
        /*0750*/ 	.word	0x00015f60


	//   ....[117]....
        /*0754*/ 	.word	0x00015f70


	//   ....[118]....
        /*0758*/ 	.word	0x00015f80


	//   ....[119]....
        /*075c*/ 	.word	0x00015fb0


	//   ....[120]....
        /*0760*/ 	.word	0x00015fd0


	//   ....[121]....
        /*0764*/ 	.word	0x00015ff0


	//   ....[122]....
        /*0768*/ 	.word	0x00016000


	//   ....[123]....
        /*076c*/ 	.word	0x00017080


	//   ....[124]....
        /*0770*/ 	.word	0x000170b0


	//   ....[125]....
        /*0774*/ 	.word	0x000170e0


	//   ....[126]....
        /*0778*/ 	.word	0x00017110


	//   ....[127]....
        /*077c*/ 	.word	0x00017150


	//   ....[128]....
        /*0780*/ 	.word	0x00017180


	//   ....[129]....
        /*0784*/ 	.word	0x000171a0


	//   ....[130]....
        /*0788*/ 	.word	0x000171b0


	//   ....[131]....
        /*078c*/ 	.word	0x000171d0


	//   ....[132]....
        /*0790*/ 	.word	0x000171e0


	//   ....[133]....
        /*0794*/ 	.word	0x00017890


	//   ....[134]....
        /*0798*/ 	.word	0x000178b0


	//   ....[135]....
        /*079c*/ 	.word	0x00017eb0


	//   ....[136]....
        /*07a0*/ 	.word	0x00017ed0


	//   ....[137]....
        /*07a4*/ 	.word	0x000184d0


	//   ....[138]....
        /*07a8*/ 	.word	0x000184e0


	//----- nvinfo : EIATTR_EXIT_INSTR_OFFSETS
	.align		4
.L_262:
        /*07ac*/ 	.byte	0x04, 0x1c
        /*07ae*/ 	.short	(.L_264 - .L_263)


	//   ....[0]....
.L_263:
        /*07b0*/ 	.word	0x000001c0


	//   ....[1]....
        /*07b4*/ 	.word	0x000184f0


	//   ....[2]....
        /*07b8*/ 	.word	0x00018a90


	//   ....[3]....
        /*07bc*/ 	.word	0x00018ae0


	//   ....[4]....
        /*07c0*/ 	.word	0x00018b10


	//   ....[5]....
        /*07c4*/ 	.word	0x00018b70


	//   ....[6]....
        /*07c8*/ 	.word	0x00018e00


	//----- nvinfo : EIATTR_CTAIDZ_USED
	.align		4
.L_264:
        /*07cc*/ 	.byte	0x01, 0x04
	.zero		2


	//----- nvinfo : EIATTR_MAX_THREADS
	.align		4
        /*07d0*/ 	.byte	0x04, 0x05
        /*07d2*/ 	.short	(.L_266 - .L_265)
.L_265:
        /*07d4*/ 	.word	0x00000080
        /*07d8*/ 	.word	0x00000001
        /*07dc*/ 	.word	0x00000001


	//----- nvinfo : EIATTR_CRS_STACK_SIZE
	.align		4
.L_266:
        /*07e0*/ 	.byte	0x04, 0x1e
        /*07e2*/ 	.short	(.L_268 - .L_267)
.L_267:
        /*07e4*/ 	.word	0x00000000
.L_268:


//--------------------- .nv.info._ZN7cutlass13device_kernelIN5flash19enable_sm80_to_sm89INS1_16FlashAttnFwdSm80INS1_25CollectiveMainloopFwdSm80ILi8ELi1ELb1EN4cute5tupleIJNS5_1CILi128EEENS7_ILi96EEES8_EEELi128ENS_6half_tEfNS_4arch4Sm80ELb0ELb1ELb1ELb1ELb1ELb0ELb1ELb1EEENS1_21CollectiveEpilogueFwdINS6_IJS8_S8_S9_EEENS6_IJNS7_ILi1EEESH_SH_EEESB_SD_Li256ELb1ELb1ELb1ELb0EEENS1_36VarlenDynamicPersistentTileSchedulerILi128ELi96ELi256ELi256ELb1ELb1ELb0ELb1ELb0ELb1EEEEEEEEEvNT_6ParamsE --------------------------
	.section	.nv.info._ZN7cutlass13device_kernelIN5flash19enable_sm80_to_sm89INS1_16FlashAttnFwdSm80INS1_25CollectiveMainloopFwdSm80ILi8ELi1ELb1EN4cute5tupleIJNS5_1CILi128EEENS7_ILi96EEES8_EEELi128ENS_6half_tEfNS_4arch4Sm80ELb0ELb1ELb1ELb1ELb1ELb0ELb1ELb1EEENS1_21CollectiveEpilogueFwdINS6_IJS8_S8_S9_EEENS6_IJNS7_ILi1EEESH_SH_EEESB_SD_Li256ELb1ELb1ELb1ELb0EEENS1_36VarlenDynamicPersistentTileSchedulerILi128ELi96ELi256ELi256ELb1ELb1ELb0ELb1ELb0ELb1EEEEEEEEEvNT_6ParamsE,"",@"SHT_CUDA_INFO"
	.sectionflags	@""
	.align	4


	//----- nvinfo : EIATTR_CUDA_API_VERSION
	.align		4
        /*0000*/ 	.byte	0x04, 0x37
        /*0002*/ 	.short	(.L_270 - .L_269)
.L_269:
        /*0004*/ 	.word	0x00000082


	//----- nvinfo : EIATTR_SW2861232_WAR
	.align		4
.L_270:
        /*0008*/ 	.byte	0x01, 0x35
	.zero		2


	//----- nvinfo : EIATTR_PARAM_CBANK
	.align		4
        /*000c*/ 	.byte	0x04, 0x0a
        /*000e*/ 	.short	(.L_272 - .L_271)
	.align		4
.L_271:
        /*0010*/ 	.word	index@(.nv.constant0._ZN7cutlass13device_kernelIN5flash19enable_sm80_to_sm89INS1_16FlashAttnFwdSm80INS1_25CollectiveMainloopFwdSm80ILi8ELi1ELb1EN4cute5tupleIJNS5_1CILi128EEENS7_ILi96EEES8_EEELi128ENS_6half_tEfNS_4arch4Sm80ELb0ELb1ELb1ELb1ELb1ELb0ELb1ELb1EEENS1_21CollectiveEpilogueFwdINS6_IJS8_S8_S9_EEENS6_IJNS7_ILi1EEESH_SH_EEESB_SD_Li256ELb1ELb1ELb1ELb0EEENS1_36VarlenDynamicPersistentTileSchedulerILi128ELi96ELi256ELi256ELb1ELb1ELb0ELb1ELb0ELb1EEEEEEEEEvNT_6ParamsE)
        /*0014*/ 	.short	0x0160
        /*0016*/ 	.short	0x0438


	//----- nvinfo : EIATTR_CBANK_PARAM_SIZE
	.align		4
.L_272:
        /*0018*/ 	.byte	0x03, 0x19
        /*001a*/ 	.short	0x0438


	//----- nvinfo : EIATTR_KPARAM_INFO
	.align		4
        /*001c*/ 	.byte	0x04, 0x17
        /*001e*/ 	.short	(.L_274 - .L_273)
.L_273:
        /*0020*/ 	.word	0x00000000
        /*0024*/ 	.short	0x0000
        /*0026*/ 	.short	0x0000
        /*0028*/ 	.byte	0x00, 0xf0, 0xe1, 0x10


	//----- nvinfo : EIATTR_MAXREG_COUNT
	.align		4
.L_274:
        /*002c*/ 	.byte	0x03, 0x1b
        /*002e*/ 	.short	0x00ff


	//----- nvinfo : EIATTR_NUM_BARRIERS
	.align		4
        /*0030*/ 	.byte	0x02, 0x4c
        /*0032*/ 	.byte	0x06
	.zero		1


	//----- nvinfo : EIATTR_ANNOTATIONS
	.align		4
        /*0034*/ 	.byte	0x04, 0x55
        /*0036*/ 	.short	(.L_276 - .L_275)


	//   ....[0]....
.L_275:
        /* <DEDUP_REMOVED lines=11> */


	//----- nvinfo : EIATTR_MERCURY_ISA_VERSION
	.align		4
.L_276:
        /*00d8*/ 	.byte	0x03, 0x5f
        /*00da*/ 	.short	0x0000


	//----- nvinfo : EIATTR_INT_WARP_WIDE_INSTR_OFFSETS
	.align		4
        /*00dc*/ 	.byte	0x04, 0x31
        /*00de*/ 	.short	(.L_278 - .L_277)


	//   ....[0]....
.L_277:
        /*00e0*/ 	.word	0x00014050


	//   ....[1]....
        /*00e4*/ 	.word	0x000140d0


	//----- nvinfo : EIATTR_COOP_GROUP_MASK_REGIDS
	.align		4
.L_278:
        /*00e8*/ 	.byte	0x04, 0x29
        /*00ea*/ 	.short	(.L_280 - .L_279)


	//   ....[0]....
.L_279:
        /*00ec*/ 	.word	0xffffffff


	//   ....[1]....
        /*00f0*/ 	.word	0xffffffff


	//   ....[2]....
        /*00f4*/ 	.word	0xffffffff


	//   ....[3]....
        /*00f8*/ 	.word	0xffffffff


	//   ....[4]....
        /*00fc*/ 	.word	0xffffffff


	//   ....[5]....
        /*0100*/ 	.word	0xffffffff


	//   ....[6]....
        /*0104*/ 	.word	0xffffffff


	//   ....[7]....
        /*0108*/ 	.word	0xffffffff


	//   ....[8]....
        /*010c*/ 	.word	0xffffffff


	//   ....[9]....
        /*0110*/ 	.word	0xffffffff


	//   ....[10]....
        /*0114*/ 	.word	0xffffffff


	//   ....[11]....
        /*0118*/ 	.word	0xffffffff


	//   ....[12]....
        /*011c*/ 	.word	0xffffffff


	//   ....[13]....
        /*0120*/ 	.word	0xffffffff


	//   ....[14]....
        /*0124*/ 	.word	0xffffffff


	//   ....[15]....
        /*0128*/ 	.word	0xffffffff


	//   ....[16]....
        /*012c*/ 	.word	0xffffffff


	//   ....[17]....
        /*0130*/ 	.word	0xffffffff


	//   ....[18]....
        /*0134*/ 	.word	0xffffffff


	//   ....[19]....
        /*0138*/ 	.word	0xffffffff


	//   ....[20]....
        /*013c*/ 	.word	0xffffffff


	//   ....[21]....
        /*0140*/ 	.word	0xffffffff


	//   ....[22]....
        /*0144*/ 	.word	0xffffffff


	//   ....[23]....
        /*0148*/ 	.word	0xffffffff


	//   ....[24]....
        /*014c*/ 	.word	0xffffffff


	//   ....[25]....
        /*0150*/ 	.word	0xffffffff


	//   ....[26]....
        /*0154*/ 	.word	0xffffffff


	//   ....[27]....
        /*0158*/ 	.word	0xffffffff


	//   ....[28]....
        /*015c*/ 	.word	0xffffffff


	//   ....[29]....
        /*0160*/ 	.word	0xffffffff


	//   ....[30]....
        /*0164*/ 	.word	0xffffffff


	//   ....[31]....
        /*0168*/ 	.word	0xffffffff


	//   ....[32]....
        /*016c*/ 	.word	0xffffffff


	//   ....[33]....
        /*0170*/ 	.word	0xffffffff


	//   ....[34]....
        /*0174*/ 	.word	0xffffffff


	//   ....[35]....
        /*0178*/ 	.word	0xffffffff


	//   ....[36]....
        /*017c*/ 	.word	0xffffffff


	//   ....[37]....
        /*0180*/ 	.word	0xffffffff


	//   ....[38]....
        /*0184*/ 	.word	0xffffffff


	//   ....[39]....
        /*0188*/ 	.word	0xffffffff


	//   ....[40]....
        /*018c*/ 	.word	0xffffffff


	//   ....[41]....
        /*0190*/ 	.word	0xffffffff


	//   ....[42]....
        /*0194*/ 	.word	0xffffffff


	//   ....[43]....
        /*0198*/ 	.word	0xffffffff


	//   ....[44]....
        /*019c*/ 	.word	0xffffffff


	//   ....[45]....
        /*01a0*/ 	.word	0xffffffff


	//   ....[46]....
        /*01a4*/ 	.word	0xffffffff


	//   ....[47]....
        /*01a8*/ 	.word	0xffffffff


	//   ....[48]....
        /*01ac*/ 	.word	0xffffffff


	//   ....[49]....
        /*01b0*/ 	.word	0xffffffff


	//   ....[50]....
        /*01b4*/ 	.word	0xffffffff


	//   ....[51]....
        /*01b8*/ 	.word	0xffffffff


	//   ....[52]....
        /*01bc*/ 	.word	0xffffffff


	//   ....[53]....
        /*01c0*/ 	.word	0xffffffff


	//   ....[54]....
        /*01c4*/ 	.word	0xffffffff


	//   ....[55]....
        /*01c8*/ 	.word	0xffffffff


	//   ....[56]....
        /*01cc*/ 	.word	0xffffffff


	//   ....[57]....
        /*01d0*/ 	.word	0xffffffff


	//   ....[58]....
        /*01d4*/ 	.word	0xffffffff


	//   ....[59]....
        /*01d8*/ 	.word	0xffffffff


	//   ....[60]....
        /*01dc*/ 	.word	0xffffffff


	//   ....[61]....
        /*01e0*/ 	.word	0xffffffff


	//   ....[62]....
        /*01e4*/ 	.word	0xffffffff


	//   ....[63]....
        /*01e8*/ 	.word	0xffffffff


	//   ....[64]....
        /*01ec*/ 	.word	0xffffffff


	//   ....[65]....
        /*01f0*/ 	.word	0xffffffff


	//   ....[66]....
        /*01f4*/ 	.word	0xffffffff


	//   ....[67]....
        /*01f8*/ 	.word	0xffffffff


	//   ....[68]....
        /*01fc*/ 	.word	0xffffffff


	//   ....[69]....
        /*0200*/ 	.word	0xffffffff


	//   ....[70]....
        /*0204*/ 	.word	0xffffffff


	//   ....[71]....
        /*0208*/ 	.word	0xffffffff


	//   ....[72]....
        /*020c*/ 	.word	0xffffffff


	//   ....[73]....
        /*0210*/ 	.word	0xffffffff


	//   ....[74]....
        /*0214*/ 	.word	0xffffffff


	//   ....[75]....
        /*0218*/ 	.word	0xffffffff


	//   ....[76]....
        /*021c*/ 	.word	0xffffffff


	//   ....[77]....
        /*0220*/ 	.word	0xffffffff


	//   ....[78]....
        /*0224*/ 	.word	0xffffffff


	//   ....[79]....
        /*0228*/ 	.word	0xffffffff


	//   ....[80]....
        /*022c*/ 	.word	0xffffffff


	//   ....[81]....
        /*0230*/ 	.word	0xffffffff


	//   ....[82]....
        /*0234*/ 	.word	0xffffffff


	//   ....[83]....
        /*0238*/ 	.word	0xffffffff


	//   ....[84]....
        /*023c*/ 	.word	0xffffffff


	//   ....[85]....
        /*0240*/ 	.word	0xffffffff


	//   ....[86]....
        /*0244*/ 	.word	0xffffffff


	//   ....[87]....
        /*0248*/ 	.word	0xffffffff


	//   ....[88]....
        /*024c*/ 	.word	0xffffffff


	//   ....[89]....
        /*0250*/ 	.word	0xffffffff


	//   ....[90]....
        /*0254*/ 	.word	0xffffffff


	//   ....[91]....
        /*0258*/ 	.word	0xffffffff


	//   ....[92]....
        /*025c*/ 	.word	0xffffffff


	//   ....[93]....
        /*0260*/ 	.word	0xffffffff


	//   ....[94]....
        /*0264*/ 	.word	0xffffffff


	//   ....[95]....
        /*0268*/ 	.word	0xffffffff


	//   ....[96]....
        /*026c*/ 	.word	0xffffffff


	//   ....[97]....
        /*0270*/ 	.word	0xffffffff


	//   ....[98]....
        /*0274*/ 	.word	0xffffffff


	//   ....[99]....
        /*0278*/ 	.word	0xffffffff


	//   ....[100]....
        /*027c*/ 	.word	0xffffffff


	//   ....[101]....
        /*0280*/ 	.word	0xffffffff


	//   ....[102]....
        /*0284*/ 	.word	0xffffffff


	//   ....[103]....
        /*0288*/ 	.word	0xffffffff


	//   ....[104]....
        /*028c*/ 	.word	0xffffffff


	//   ....[105]....
        /*0290*/ 	.word	0xffffffff


	//   ....[106]....
        /*0294*/ 	.word	0xffffffff


	//   ....[107]....
        /*0298*/ 	.word	0xffffffff


	//   ....[108]....
        /*029c*/ 	.word	0xffffffff


	//   ....[109]....
        /*02a0*/ 	.word	0xffffffff


	//   ....[110]....
        /*02a4*/ 	.word	0xffffffff


	//   ....[111]....
        /*02a8*/ 	.word	0xffffffff


	//   ....[112]....
        /*02ac*/ 	.word	0xffffffff


	//   ....[113]....
        /*02b0*/ 	.word	0xffffffff


	//   ....[114]....
        /*02b4*/ 	.word	0xffffffff


	//   ....[115]....
        /*02b8*/ 	.word	0xffffffff


	//   ....[116]....
        /*02bc*/ 	.word	0xffffffff


	//   ....[117]....
        /*02c0*/ 	.word	0xffffffff


	//   ....[118]....
        /*02c4*/ 	.word	0xffffffff


	//   ....[119]....
        /*02c8*/ 	.word	0xffffffff


	//   ....[120]....
        /*02cc*/ 	.word	0xffffffff


	//   ....[121]....
        /*02d0*/ 	.word	0xffffffff


	//   ....[122]....
        /*02d4*/ 	.word	0xffffffff


	//   ....[123]....
        /*02d8*/ 	.word	0xffffffff


	//   ....[124]....
        /*02dc*/ 	.word	0xffffffff


	//   ....[125]....
        /*02e0*/ 	.word	0xffffffff


	//   ....[126]....
        /*02e4*/ 	.word	0xffffffff


	//   ....[127]....
        /*02e8*/ 	.word	0xffffffff


	//   ....[128]....
        /*02ec*/ 	.word	0xffffffff


	//   ....[129]....
        /*02f0*/ 	.word	0xffffffff


	//   ....[130]....
        /*02f4*/ 	.word	0xffffffff


	//   ....[131]....
        /*02f8*/ 	.word	0xffffffff


	//   ....[132]....
        /*02fc*/ 	.word	0xffffffff


	//   ....[133]....
        /*0300*/ 	.word	0xffffffff


	//   ....[134]....
        /*0304*/ 	.word	0xffffffff


	//   ....[135]....
        /*0308*/ 	.word	0xffffffff


	//   ....[136]....
        /*030c*/ 	.word	0xffffffff


	//   ....[137]....
        /*0310*/ 	.word	0xffffffff


	//   ....[138]....
        /*0314*/ 	.word	0xffffffff


	//   ....[139]....
        /*0318*/ 	.word	0xffffffff


	//   ....[140]....
        /*031c*/ 	.word	0xffffffff


	//   ....[141]....
        /*0320*/ 	.word	0xffffffff


	//   ....[142]....
        /*0324*/ 	.word	0xffffffff


	//   ....[143]....
        /*0328*/ 	.word	0xffffffff


	//   ....[144]....
        /*032c*/ 	.word	0xffffffff


	//   ....[145]....
        /*0330*/ 	.word	0xffffffff


	//   ....[146]....
        /*0334*/ 	.word	0xffffffff


	//   ....[147]....
        /*0338*/ 	.word	0xffffffff


	//   ....[148]....
        /*033c*/ 	.word	0xffffffff


	//   ....[149]....
        /*0340*/ 	.word	0xffffffff


	//   ....[150]....
        /*0344*/ 	.word	0xffffffff


	//   ....[151]....
        /*0348*/ 	.word	0xffffffff


	//   ....[152]....
        /*034c*/ 	.word	0xffffffff


	//   ....[153]....
        /*0350*/ 	.word	0xffffffff


	//   ....[154]....
        /*0354*/ 	.word	0xffffffff


	//   ....[155]....
        /*0358*/ 	.word	0xffffffff


	//   ....[156]....
        /*035c*/ 	.word	0xffffffff


	//   ....[157]....
        /*0360*/ 	.word	0xffffffff


	//   ....[158]....
        /*0364*/ 	.word	0xffffffff


	//   ....[159]....
        /*0368*/ 	.word	0xffffffff


	//   ....[160]....
        /*036c*/ 	.word	0xffffffff


	//   ....[161]....
        /*0370*/ 	.word	0xffffffff


	//   ....[162]....
        /*0374*/ 	.word	0xffffffff


	//   ....[163]....
        /*0378*/ 	.word	0xffffffff


	//   ....[164]....
        /*037c*/ 	.word	0xffffffff


	//   ....[165]....
        /*0380*/ 	.word	0xffffffff


	//   ....[166]....
        /*0384*/ 	.word	0xffffffff


	//   ....[167]....
        /*0388*/ 	.word	0xffffffff


	//   ....[168]....
        /*038c*/ 	.word	0xffffffff


	//   ....[169]....
        /*0390*/ 	.word	0xffffffff


	//   ....[170]....
        /*0394*/ 	.word	0xffffffff


	//   ....[171]....
        /*0398*/ 	.word	0xffffffff


	//   ....[172]....
        /*039c*/ 	.word	0xffffffff


	//   ....[173]....
        /*03a0*/ 	.word	0xffffffff


	//   ....[174]....
        /*03a4*/ 	.word	0xffffffff


	//   ....[175]....
        /*03a8*/ 	.word	0xffffffff


	//   ....[176]....
        /*03ac*/ 	.word	0xffffffff


	//   ....[177]....
        /*03b0*/ 	.word	0xffffffff


	//   ....[178]....
        /*03b4*/ 	.word	0xffffffff


	//   ....[179]....
        /*03b8*/ 	.word	0xffffffff


	//   ....[180]....
        /*03bc*/ 	.word	0xffffffff


	//   ....[181]....
        /*03c0*/ 	.word	0xffffffff


	//   ....[182]....
        /*03c4*/ 	.word	0xffffffff


	//   ....[183]....
        /*03c8*/ 	.word	0xffffffff


	//   ....[184]....
        /*03cc*/ 	.word	0xffffffff


	//   ....[185]....
        /*03d0*/ 	.word	0xffffffff


	//   ....[186]....
        /*03d4*/ 	.word	0xffffffff


	//   ....[187]....
        /*03d8*/ 	.word	0xffffffff


	//   ....[188]....
        /*03dc*/ 	.word	0xffffffff


	//   ....[189]....
        /*03e0*/ 	.word	0xffffffff


	//   ....[190]....
        /*03e4*/ 	.word	0xffffffff


	//   ....[191]....
        /*03e8*/ 	.word	0xffffffff


	//   ....[192]....
        /*03ec*/ 	.word	0xffffffff


	//   ....[193]....
        /*03f0*/ 	.word	0xffffffff


	//   ....[194]....
        /*03f4*/ 	.word	0xffffffff


	//   ....[195]....
        /*03f8*/ 	.word	0xffffffff


	//   ....[196]....
        /*03fc*/ 	.word	0xffffffff


	//   ....[197]....
        /*0400*/ 	.word	0xffffffff


	//   ....[198]....
        /*0404*/ 	.word	0xffffffff


	//   ....[199]....
        /*0408*/ 	.word	0xffffffff


	//   ....[200]....
        /*040c*/ 	.word	0xffffffff


	//   ....[201]....
        /*0410*/ 	.word	0xffffffff


	//   ....[202]....
        /*0414*/ 	.word	0xffffffff


	//   ....[203]....
        /*0418*/ 	.word	0xffffffff


	//   ....[204]....
        /*041c*/ 	.word	0xffffffff


	//   ....[205]....
        /*0420*/ 	.word	0xffffffff


	//   ....[206]....
        /*0424*/ 	.word	0xffffffff


	//   ....[207]....
        /*0428*/ 	.word	0xffffffff


	//   ....[208]....
        /*042c*/ 	.word	0xffffffff


	//   ....[209]....
        /*0430*/ 	.word	0xffffffff


	//   ....[210]....
        /*0434*/ 	.word	0xffffffff


	//   ....[211]....
        /*0438*/ 	.word	0xffffffff


	//   ....[212]....
        /*043c*/ 	.word	0xffffffff


	//   ....[213]....
        /*0440*/ 	.word	0xffffffff


	//   ....[214]....
        /*0444*/ 	.word	0xffffffff


	//   ....[215]....
        /*0448*/ 	.word	0xffffffff


	//   ....[216]....
        /*044c*/ 	.word	0xffffffff


	//   ....[217]....
        /*0450*/ 	.word	0xffffffff


	//   ....[218]....
        /*0454*/ 	.word	0xffffffff


	//   ....[219]....
        /*0458*/ 	.word	0xffffffff


	//   ....[220]....
        /*045c*/ 	.word	0xffffffff


	//   ....[221]....
        /*0460*/ 	.word	0xffffffff


	//   ....[222]....
        /*0464*/ 	.word	0xffffffff


	//   ....[223]....
        /*0468*/ 	.word	0xffffffff


	//   ....[224]....
        /*046c*/ 	.word	0xffffffff


	//   ....[225]....
        /*0470*/ 	.word	0xffffffff


	//   ....[226]....
        /*0474*/ 	.word	0xffffffff


	//   ....[227]....
        /*0478*/ 	.word	0xffffffff


	//   ....[228]....
        /*047c*/ 	.word	0xffffffff


	//   ....[229]....
        /*0480*/ 	.word	0xffffffff


	//   ....[230]....
        /*0484*/ 	.word	0xffffffff


	//   ....[231]....
        /*0488*/ 	.word	0xffffffff


	//   ....[232]....
        /*048c*/ 	.word	0xffffffff


	//   ....[233]....
        /*0490*/ 	.word	0xffffffff


	//   ....[234]....
        /*0494*/ 	.word	0xffffffff


	//   ....[235]....
        /*0498*/ 	.word	0xffffffff


	//   ....[236]....
        /*049c*/ 	.word	0xffffffff


	//   ....[237]....
        /*04a0*/ 	.word	0xffffffff


	//   ....[238]....
        /*04a4*/ 	.word	0xffffffff


	//   ....[239]....
        /*04a8*/ 	.word	0xffffffff


	//   ....[240]....
        /*04ac*/ 	.word	0xffffffff


	//   ....[241]....
        /*04b0*/ 	.word	0xffffffff


	//   ....[242]....
        /*04b4*/ 	.word	0xffffffff


	//   ....[243]....
        /*04b8*/ 	.word	0xffffffff


	//   ....[244]....
        /*04bc*/ 	.word	0xffffffff


	//   ....[245]....
        /*04c0*/ 	.word	0xffffffff


	//   ....[246]....
        /*04c4*/ 	.word	0xffffffff


	//   ....[247]....
        /*04c8*/ 	.word	0xffffffff


	//   ....[248]....
        /*04cc*/ 	.word	0xffffffff


	//   ....[249]....
        /*04d0*/ 	.word	0xffffffff


	//   ....[250]....
        /*04d4*/ 	.word	0xffffffff


	//   ....[251]....
        /*04d8*/ 	.word	0xffffffff


	//   ....[252]....
        /*04dc*/ 	.word	0xffffffff


	//   ....[253]....
        /*04e0*/ 	.word	0xffffffff


	//   ....[254]....
        /*04e4*/ 	.word	0xffffffff


	//   ....[255]....
        /*04e8*/ 	.word	0xffffffff


	//   ....[0]....
        /*04ec*/ 	.word	0xffffffff


	//   ....[1]....
        /*04f0*/ 	.word	0xffffffff


	//----- nvinfo : EIATTR_COOP_GROUP_INSTR_OFFSETS
	.align		4
.L_280:
        /*04f4*/ 	.byte	0x04, 0x28
        /*04f6*/ 	.short	(.L_282 - .L_281)


	//   ....[0]....
.L_281:
        /*04f8*/ 	.word	0x00000050


	//   ....[1]....
        /*04fc*/ 	.word	0x000001e0


	//   ....[2]....
        /*0500*/ 	.word	0x00000210


	//   ....[3]....
        /*0504*/ 	.word	0x00000240


	//   ....[4]....
        /*0508*/ 	.word	0x00000270


	//   ....[5]....
        /*050c*/ 	.word	0x000002a0


	//   ....[6]....
        /*0510*/ 	.word	0x000002d0


	//   ....[7]....
        /*0514*/ 	.word	0x00000430


	//   ....[8]....
        /*0518*/ 	.word	0x00000470


	//   ....[9]....
        /*051c*/ 	.word	0x000004a0


	//   ....[10]....
        /*0520*/ 	.word	0x000004d0


	//   ....[11]....
        /*0524*/ 	.word	0x00000500


	//   ....[12]....
        /*0528*/ 	.word	0x00000530


	//   ....[13]....
        /*052c*/ 	.word	0x000005c0


	//   ....[14]....
        /*0530*/ 	.word	0x00000600


	//   ....[15]....
        /*0534*/ 	.word	0x00000620


	//   ....[16]....
        /*0538*/ 	.word	0x00000680


	//   ....[17]....
        /*053c*/ 	.word	0x00002860


	//   ....[18]....
        /*0540*/ 	.word	0x000028a0


	//   ....[19]....
        /*0544*/ 	.word	0x000028e0


	//   ....[20]....
        /*0548*/ 	.word	0x00002910


	//   ....[21]....
        /*054c*/ 	.word	0x00002ad0


	//   ....[22]....
        /*0550*/ 	.word	0x00002af0


	//   ....[23]....
        /*0554*/ 	.word	0x00002b20


	//   ....[24]....
        /*0558*/ 	.word	0x00002be0


	//   ....[25]....
        /*055c*/ 	.word	0x00002d80


	//   ....[26]....
        /*0560*/ 	.word	0x00002da0


	//   ....[27]....
        /*0564*/ 	.word	0x00002dc0


	//   ....[28]....
        /*0568*/ 	.word	0x00002de0


	//   ....[29]....
        /*056c*/ 	.word	0x00002ef0


	//   ....[30]....
        /*0570*/ 	.word	0x00002f10


	//   ....[31]....
        /*0574*/ 	.word	0x000030d0


	//   ....[32]....
        /*0578*/ 	.word	0x000030e0


	//   ....[33]....
        /*057c*/ 	.word	0x00003180


	//   ....[34]....
        /*0580*/ 	.word	0x00003190


	//   ....[35]....
        /*0584*/ 	.word	0x000031b0


	//   ....[36]....
        /*0588*/ 	.word	0x000031c0


	//   ....[37]....
        /*058c*/ 	.word	0x00004570


	//   ....[38]....
        /*0590*/ 	.word	0x00004590


	//   ....[39]....
        /*0594*/ 	.word	0x000045b0


	//   ....[40]....
        /*0598*/ 	.word	0x000045c0


	//   ....[41]....
        /*059c*/ 	.word	0x000046a0


	//   ....[42]....
        /*05a0*/ 	.word	0x000046b0


	//   ....[43]....
        /*05a4*/ 	.word	0x000048e0


	//   ....[44]....
        /*05a8*/ 	.word	0x000052e0


	//   ....[45]....
        /*05ac*/ 	.word	0x00005d20


	//   ....[46]....
        /*05b0*/ 	.word	0x00005d50


	//   ....[47]....
        /*05b4*/ 	.word	0x00005d60


	//   ....[48]....
        /*05b8*/ 	.word	0x00005d90


	//   ....[49]....
        /*05bc*/ 	.word	0x00007640


	//   ....[50]....
        /*05c0*/ 	.word	0x00007660


	//   ....[51]....
        /*05c4*/ 	.word	0x00007720


	//   ....[52]....
        /*05c8*/ 	.word	0x00007730


	//   ....[53]....
        /*05cc*/ 	.word	0x000077a0


	//   ....[54]....
        /*05d0*/ 	.word	0x000077c0


	//   ....[55]....
        /*05d4*/ 	.word	0x000089f0


	//   ....[56]....
        /*05d8*/ 	.word	0x00008a10


	//   ....[57]....
        /*05dc*/ 	.word	0x00008ad0


	//   ....[58]....
        /*05e0*/ 	.word	0x00008ae0


	//   ....[59]....
        /*05e4*/ 	.word	0x00008b50


	//   ....[60]....
        /*05e8*/ 	.word	0x00008b70


	//   ....[61]....
        /*05ec*/ 	.word	0x00008d50


	//   ....[62]....
        /*05f0*/ 	.word	0x000097a0


	//   ....[63]....
        /*05f4*/ 	.word	0x0000a240


	//   ....[64]....
        /*05f8*/ 	.word	0x0000a270


	//   ....[65]....
        /*05fc*/ 	.word	0x0000a280


	//   ....[66]....
        /*0600*/ 	.word	0x0000a2b0


	//   ....[67]....
        /*0604*/ 	.word	0x0000c050


	//   ....[68]....
        /*0608*/ 	.word	0x0000c070


	//   ....[69]....
        /*060c*/ 	.word	0x0000c130


	//   ....[70]....
        /*0610*/ 	.word	0x0000c140


	//   ....[71]....
        /*0614*/ 	.word	0x0000c1b0


	//   ....[72]....
        /*0618*/ 	.word	0x0000c1d0


	//   ....[73]....
        /*061c*/ 	.word	0x0000d400


	//   ....[74]....
        /*0620*/ 	.word	0x0000d420


	//   ....[75]....
        /*0624*/ 	.word	0x0000d4e0


	//   ....[76]....
        /*0628*/ 	.word	0x0000d4f0


	//   ....[77]....
        /*062c*/ 	.word	0x0000d560


	//   ....[78]....
        /*0630*/ 	.word	0x0000d580


	//   ....[79]....
        /*0634*/ 	.word	0x0000d9c0


	//   ....[80]....
        /*0638*/ 	.word	0x0000d9f0


	//   ....[81]....
        /*063c*/ 	.word	0x0000da00


	//   ....[82]....
        /*0640*/ 	.word	0x0000da30


	//   ....[83]....
        /*0644*/ 	.word	0x0000f590


	//   ....[84]....
        /*0648*/ 	.word	0x0000f5a0


	//   ....[85]....
        /*064c*/ 	.word	0x0000f600


	//   ....[86]....
        /*0650*/ 	.word	0x0000f630


	//   ....[87]....
        /*0654*/ 	.word	0x0000f690


	//   ....[88]....
        /*0658*/ 	.word	0x0000f6c0


	//   ....[89]....
        /*065c*/ 	.word	0x000108b0


	//   ....[90]....
        /*0660*/ 	.word	0x000108d0


	//   ....[91]....
        /*0664*/ 	.word	0x00010980


	//   ....[92]....
        /*0668*/ 	.word	0x000109a0


	//   ....[93]....
        /*066c*/ 	.word	0x000109b0


	//   ....[94]....
        /*0670*/ 	.word	0x00010a20


	//   ....[95]....
        /*0674*/ 	.word	0x00010bc0


	//   ....[96]....
        /*0678*/ 	.word	0x00011610


	//   ....[97]....
        /*067c*/ 	.word	0x000120b0


	//   ....[98]....
        /*0680*/ 	.word	0x000120e0


	//   ....[99]....
        /*0684*/ 	.word	0x000120f0


	//   ....[100]....
        /*0688*/ 	.word	0x00012120


	//   ....[101]....
        /*068c*/ 	.word	0x00013a30


	//   ....[102]....
        /*0690*/ 	.word	0x00013a60


	//   ....[103]....
        /*0694*/ 	.word	0x00013a70


	//   ....[104]....
        /*0698*/ 	.word	0x00013aa0


	//   ....[105]....
        /*069c*/ 	.word	0x00014ab0


	//   ....[106]....
        /*06a0*/ 	.word	0x00014ae0


	//   ....[107]....
        /*06a4*/ 	.word	0x00014af0


	//   ....[108]....
        /*06a8*/ 	.word	0x00014b00


	//   ....[109]....
        /*06ac*/ 	.word	0x00014e30


	//   ....[110]....
        /*06b0*/ 	.word	0x00014e50


	//   ....[111]....
        /*06b4*/ 	.word	0x00014f60


	//   ....[112]....
        /*06b8*/ 	.word	0x00014f70


	//   ....[113]....
        /*06bc*/ 	.word	0x00015080


	//   ....[114]....
        /*06c0*/ 	.word	0x000150a0


	//   ....[115]....
        /*06c4*/ 	.word	0x000151b0


	//   ....[116]....
        /*06c8*/ 	.word	0x000151c0


	//   ....[117]....
        /*06cc*/ 	.word	0x000154c0


	//   ....[118]....
        /*06d0*/ 	.word	0x000154e0


	//   ....[119]....
        /*06d4*/ 	.word	0x00015bf0


	//   ....[120]....
        /*06d8*/ 	.word	0x00015c00


	//   ....[121]....
        /*06dc*/ 	.word	0x00016a40


	//   ....[122]....
        /*06e0*/ 	.word	0x00016a60


	//   ....[123]....
        /*06e4*/ 	.word	0x00016b80


	//   ....[124]....
        /*06e8*/ 	.word	0x00016b90


	//   ....[125]....
        /*06ec*/ 	.word	0x00016ca0


	//   ....[126]....
        /*06f0*/ 	.word	0x00016cc0


	//   ....[127]....
        /*06f4*/ 	.word	0x00016dd0


	//   ....[128]....
        /*06f8*/ 	.word	0x00016de0


	//   ....[129]....
        /*06fc*/ 	.word	0x00016f90


	//   ....[130]....
        /*0700*/ 	.word	0x00016fb0


	//   ....[131]....
        /*0704*/ 	.word	0x000170d0


	//   ....[132]....
        /*0708*/ 	.word	0x00017110


	//   ....[133]....
        /*070c*/ 	.word	0x00017140


	//   ....[134]....
        /*0710*/ 	.word	0x00017170


	//   ....[135]....
        /*0714*/ 	.word	0x000171a0


	//   ....[136]....
        /*0718*/ 	.word	0x000171d0


	//   ....[137]....
        /*071c*/ 	.word	0x00017320


	//   ....[138]....
        /*0720*/ 	.word	0x00017360


	//   ....[139]....
        /*0724*/ 	.word	0x00017390


	//   ....[140]....
        /*0728*/ 	.word	0x000173c0


	//   ....[141]....
        /*072c*/ 	.word	0x000173f0


	//   ....[142]....
        /*0730*/ 	.word	0x00017420


	//   ....[143]....
        /*0734*/ 	.word	0x000174b0


	//   ....[144]....
        /*0738*/ 	.word	0x000174f0


	//   ....[145]....
        /*073c*/ 	.word	0x00017500


	//   ....[146]....
        /*0740*/ 	.word	0x00017560


	//   ....[147]....
        /*0744*/ 	.word	0x00017f10


	//   ....[148]....
        /*0748*/ 	.word	0x00017f70


	//   ....[149]....
        /*074c*/ 	.word	0x00017fc0


	//   ....[150]....
        /*0750*/ 	.word	0x00018010


	//   ....[151]....
        /*0754*/ 	.word	0x00018060


	//   ....[152]....
        /*0758*/ 	.word	0x000180d0


	//   ....[153]....
        /*075c*/ 	.word	0x00018120


	//   ....[154]....
        /*0760*/ 	.word	0x00018190


	//   ....[155]....
        /*0764*/ 	.word	0x00018200


	//   ....[156]....
        /*0768*/ 	.word	0x00018270


	//   ....[157]....
        /*076c*/ 	.word	0x000182e0


	//   ....[158]....
        /*0770*/ 	.word	0x00018350


	//   ....[159]....
        /*0774*/ 	.word	0x00018470


	//   ....[160]....
        /*0778*/ 	.word	0x000184d0


	//   ....[161]....
        /*077c*/ 	.word	0x00018610


	//   ....[162]....
        /*0780*/ 	.word	0x00018670


	//   ....[163]....
        /*0784*/ 	.word	0x000186e0


	//   ....[164]....
        /*0788*/ 	.word	0x00018750


	//   ....[165]....
        /*078c*/ 	.word	0x000187a0


	//   ....[166]....
        /*0790*/ 	.word	0x000187e0


	//   ....[167]....
        /*0794*/ 	.word	0x00018830


	//   ....[168]....
        /*0798*/ 	.word	0x00018880


	//   ....[169]....
        /*079c*/ 	.word	0x000188f0


	//   ....[170]....
        /*07a0*/ 	.word	0x00018960


	//   ....[171]....
        /*07a4*/ 	.word	0x00018a80


	//   ....[172]....
        /*07a8*/ 	.word	0x00018ae0


	//   ....[173]....
        /*07ac*/ 	.word	0x00018c20


	//   ....[174]....
        /*07b0*/ 	.word	0x00018c80


	//   ....[175]....
        /*07b4*/ 	.word	0x00018cf0


	//   ....[176]....
        /*07b8*/ 	.word	0x00018d60


	//   ....[177]....
        /*07bc*/ 	.word	0x00018e80


	//   ....[178]....
        /*07c0*/ 	.word	0x00018ee0


	//   ....[179]....
        /*07c4*/ 	.word	0x00019020


	//   ....[180]....
        /*07c8*/ 	.word	0x00019080


	//   ....[181]....
        /*07cc*/ 	.word	0x000190f0


	//   ....[182]....
        /*07d0*/ 	.word	0x00019160


	//   ....[183]....
        /*07d4*/ 	.word	0x000191b0


	//   ....[184]....
        /*07d8*/ 	.word	0x00019200


	//   ....[185]....
        /*07dc*/ 	.word	0x00019250


	//   ....[186]....
        /*07e0*/ 	.word	0x00019290


	//   ....[187]....
        /*07e4*/ 	.word	0x000192f0


	//   ....[188]....
        /*07e8*/ 	.word	0x00019360


	//   ....[189]....
        /*07ec*/ 	.word	0x00019480


	//   ....[190]....
        /*07f0*/ 	.word	0x000194e0


	//   ....[191]....
        /*07f4*/ 	.word	0x00019620


	//   ....[192]....
        /*07f8*/ 	.word	0x00019680


	//   ....[193]....
        /*07fc*/ 	.word	0x000196f0


	//   ....[194]....
        /*0800*/ 	.word	0x00019760


	//   ....[195]....
        /*0804*/ 	.word	0x00019880


	//   ....[196]....
        /*0808*/ 	.word	0x000198e0


	//   ....[197]....
        /*080c*/ 	.word	0x00019a20


	//   ....[198]....
        /*0810*/ 	.word	0x00019a80


	//   ....[199]....
        /*0814*/ 	.word	0x00019ad0


	//   ....[200]....
        /*0818*/ 	.word	0x00019b20


	//   ....[201]....
        /*081c*/ 	.word	0x00019b70


	//   ....[202]....
        /*0820*/ 	.word	0x00019bb0


	//   ....[203]....
        /*0824*/ 	.word	0x00019c10


	//   ....[204]....
        /*0828*/ 	.word	0x00019c80


	//   ....[205]....
        /*082c*/ 	.word	0x00019cf0


	//   ....[206]....
        /*0830*/ 	.word	0x00019e00


	//   ....[207]....
        /*0834*/ 	.word	0x00019e60


	//   ....[208]....
        /*0838*/ 	.word	0x00019f70


	//   ....[209]....
        /*083c*/ 	.word	0x00019fd0


	//   ....[210]....
        /*0840*/ 	.word	0x0001a040


	//   ....[211]....
        /*0844*/ 	.word	0x0001a0b0


	//   ....[212]....
        /*0848*/ 	.word	0x0001a100


	//   ....[213]....
        /*084c*/ 	.word	0x0001a150


	//   ....[214]....
        /*0850*/ 	.word	0x0001a1a0


	//   ....[215]....
        /*0854*/ 	.word	0x0001a1e0


	//   ....[216]....
        /*0858*/ 	.word	0x0001a230


	//   ....[217]....
        /*085c*/ 	.word	0x0001a280


	//   ....[218]....
        /*0860*/ 	.word	0x0001a2d0


	//   ....[219]....
        /*0864*/ 	.word	0x0001a310


	//   ....[220]....
        /*0868*/ 	.word	0x0001a380


	//   ....[221]....
        /*086c*/ 	.word	0x0001a3f0


	//   ....[222]....
        /*0870*/ 	.word	0x0001a460


	//   ....[223]....
        /*0874*/ 	.word	0x0001a4c0


	//   ....[224]....
        /*0878*/ 	.word	0x0001a530


	//   ....[225]....
        /*087c*/ 	.word	0x0001a5a0


	//   ....[226]....
        /*0880*/ 	.word	0x0001a610


	//   ....[227]....
        /*0884*/ 	.word	0x0001a670


	//   ....[228]....
        /*0888*/ 	.word	0x0001a6e0


	//   ....[229]....
        /*088c*/ 	.word	0x0001a750


	//   ....[230]....
        /*0890*/ 	.word	0x0001a7c0


	//   ....[231]....
        /*0894*/ 	.word	0x0001a820


	//   ....[232]....
        /*0898*/ 	.word	0x0001a890


	//   ....[233]....
        /*089c*/ 	.word	0x0001a900


	//   ....[234]....
        /*08a0*/ 	.word	0x0001a970


	//   ....[235]....
        /*08a4*/ 	.word	0x0001a9d0


	//   ....[236]....
        /*08a8*/ 	.word	0x0001aa40


	//   ....[237]....
        /*08ac*/ 	.word	0x0001aab0


	//   ....[238]....
        /*08b0*/ 	.word	0x0001ab20


	//   ....[239]....
        /*08b4*/ 	.word	0x0001ab80


	//   ....[240]....
        /*08b8*/ 	.word	0x0001abf0


	//   ....[241]....
        /*08bc*/ 	.word	0x0001ac60


	//   ....[242]....
        /*08c0*/ 	.word	0x0001acb0


	//   ....[243]....
        /*08c4*/ 	.word	0x0001acf0


	//   ....[244]....
        /*08c8*/ 	.word	0x0001ad40


	//   ....[245]....
        /*08cc*/ 	.word	0x0001ad90


	//   ....[246]....
        /*08d0*/ 	.word	0x0001ade0


	//   ....[247]....
        /*08d4*/ 	.word	0x0001ae50


	//   ....[248]....
        /*08d8*/ 	.word	0x0001aea0


	//   ....[249]....
        /*08dc*/ 	.word	0x0001aef0


	//   ....[250]....
        /*08e0*/ 	.word	0x0001af40


	//   ....[251]....
        /*08e4*/ 	.word	0x0001af90


	//   ....[252]....
        /*08e8*/ 	.word	0x0001afe0


	//   ....[253]....
        /*08ec*/ 	.word	0x0001b050


	//   ....[254]....
        /*08f0*/ 	.word	0x0001b0a0


	//   ....[255]....
        /*08f4*/ 	.word	0x0001b110


	//   ....[0]....
        /*08f8*/ 	.word	0x0001b170


	//   ....[1]....
        /*08fc*/ 	.word	0x0001b1e0


	//----- nvinfo : EIATTR_EXIT_INSTR_OFFSETS
	.align		4
.L_282:
        /*0900*/ 	.byte	0x04, 0x1c
        /*0902*/ 	.short	(.L_284 - .L_283)


	//   ....[0]....
.L_283:
        /*0904*/ 	.word	0x00000fe0


	//   ....[1]....
        /*0908*/ 	.word	0x00017ed0


	//----- nvinfo : EIATTR_MAX_THREADS
	.align		4
.L_284:
        /*090c*/ 	.byte	0x04, 0x05
        /*090e*/ 	.short	(.L_286 - .L_285)
.L_285:
        /*0910*/ 	.word	0x00000100
        /*0914*/ 	.word	0x00000001
        /*0918*/ 	.word	0x00000001


	//----- nvinfo : EIATTR_CRS_STACK_SIZE
	.align		4
.L_286:
        /*091c*/ 	.byte	0x04, 0x1e
        /*091e*/ 	.short	(.L_288 - .L_287)
.L_287:
        /*0920*/ 	.word	0x00000000
.L_288:


//--------------------- .nv.info._ZN7cutlass13device_kernelIN5flash19enable_sm80_to_sm89INS1_16FlashAttnFwdSm80INS1_25CollectiveMainloopFwdSm80ILi8ELi1ELb1EN4cute5tupleIJNS5_1CILi128EEENS7_ILi96EEES8_EEELi128ENS_6half_tEfNS_4arch4Sm80ELb0ELb1ELb1ELb1ELb1ELb1ELb1ELb1EEENS1_21CollectiveEpilogueFwdINS6_IJS8_S8_S9_EEENS6_IJNS7_ILi1EEESH_SH_EEESB_SD_Li256ELb1ELb1ELb1ELb0EEENS1_36VarlenDynamicPersistentTileSchedulerILi128ELi96ELi256ELi256ELb1ELb1ELb0ELb1ELb0ELb1EEEEEEEEEvNT_6ParamsE --------------------------
	.section	.nv.info._ZN7cutlass13device_kernelIN5flash19enable_sm80_to_sm89INS1_16FlashAttnFwdSm80INS1_25CollectiveMainloopFwdSm80ILi8ELi1ELb1EN4cute5tupleIJNS5_1CILi128EEENS7_ILi96EEES8_EEELi128ENS_6half_tEfNS_4arch4Sm80ELb0ELb1ELb1ELb1ELb1ELb1ELb1ELb1EEENS1_21CollectiveEpilogueFwdINS6_IJS8_S8_S9_EEENS6_IJNS7_ILi1EEESH_SH_EEESB_SD_Li256ELb1ELb1ELb1ELb0EEENS1_36VarlenDynamicPersistentTileSchedulerILi128ELi96ELi256ELi256ELb1ELb1ELb0ELb1ELb0ELb1EEEEEEEEEvNT_6ParamsE,"",@"SHT_CUDA_INFO"
	.sectionflags	@""
	.align	4


	//----- nvinfo : EIATTR_CUDA_API_VERSION
	.align		4
        /*0000*/ 	.byte	0x04, 0x37
        /*0002*/ 	.short	(.L_290 - .L_289)
.L_289:
        /*0004*/ 	.word	0x00000082


	//----- nvinfo : EIATTR_SW2861232_WAR
	.align		4
.L_290:
        /*0008*/ 	.byte	0x01, 0x35
	.zero		2


	//----- nvinfo : EIATTR_PARAM_CBANK
	.align		4
        /*000c*/ 	.byte	0x04, 0x0a
        /*000e*/ 	.short	(.L_292 - .L_291)
	.align		4
.L_291:
        /*0010*/ 	.word	index@(.nv.constant0._ZN7cutlass13device_kernelIN5flash19enable_sm80_to_sm89INS1_16FlashAttnFwdSm80INS1_25CollectiveMainloopFwdSm80ILi8ELi1ELb1EN4cute5tupleIJNS5_1CILi128EEENS7_ILi96EEES8_EEELi128ENS_6half_tEfNS_4arch4Sm80ELb0ELb1ELb1ELb1ELb1ELb1ELb1ELb1EEENS1_21CollectiveEpilogueFwdINS6_IJS8_S8_S9_EEENS6_IJNS7_ILi1EEESH_SH_EEESB_SD_Li256ELb1ELb1ELb1ELb0EEENS1_36VarlenDynamicPersistentTileSchedulerILi128ELi96ELi256ELi256ELb1ELb1ELb0ELb1ELb0ELb1EEEEEEEEEvNT_6ParamsE)
        /*0014*/ 	.short	0x0160
        /*0016*/ 	.short	0x0438


	//----- nvinfo : EIATTR_CBANK_PARAM_SIZE
	.align		4
.L_292:
        /*0018*/ 	.byte	0x03, 0x19
        /*001a*/ 	.short	0x0438


	//----- nvinfo : EIATTR_KPARAM_INFO
	.align		4
        /*001c*/ 	.byte	0x04, 0x17
        /*001e*/ 	.short	(.L_294 - .L_293)
.L_293:
        /*0020*/ 	.word	0x00000000
        /*0024*/ 	.short	0x0000
        /*0026*/ 	.short	0x0000
        /*0028*/ 	.byte	0x00, 0xf0, 0xe1, 0x10


	//----- nvinfo : EIATTR_MAXREG_COUNT
	.align		4
.L_294:
        /*002c*/ 	.byte	0x03, 0x1b
        /*002e*/ 	.short	0x00ff


	//----- nvinfo : EIATTR_NUM_BARRIERS
	.align		4
        /*0030*/ 	.byte	0x02, 0x4c
        /*0032*/ 	.byte	0x06
	.zero		1


	//----- nvinfo : EIATTR_ANNOTATIONS
	.align		4
        /*0034*/ 	.byte	0x04, 0x55
        /*0036*/ 	.short	(.L_296 - .L_295)


	//   ....[0]....
.L_295:
        /* <DEDUP_REMOVED lines=60> */


	//----- nvinfo : EIATTR_MERCURY_ISA_VERSION
	.align		4
.L_296:
        /*03e0*/ 	.byte	0x03, 0x5f
        /*03e2*/ 	.short	0x0000


	//----- nvinfo : EIATTR_INT_WARP_WIDE_INSTR_OFFSETS
	.align		4
        /*03e4*/ 	.byte	0x04, 0x31
        /*03e6*/ 	.short	(.L_298 - .L_297)


	//   ....[0]....
.L_297:
        /*03e8*/ 	.word	0x0001ee30


	//   ....[1]....
        /*03ec*/ 	.word	0x0001eeb0


	//----- nvinfo : EIATTR_COOP_GROUP_MASK_REGIDS
	.align		4
.L_298:
        /*03f0*/ 	.byte	0x04, 0x29
        /*03f2*/ 	.short	(.L_300 - .L_299)


	//   ....[0]....
.L_299:
        /*03f4*/ 	.word	0xffffffff


	//   ....[1]....
        /*03f8*/ 	.word	0xffffffff


	//   ....[2]....
        /*03fc*/ 	.word	0xffffffff


	//   ....[3]....
        /*0400*/ 	.word	0xffffffff


	//   ....[4]....
        /*0404*/ 	.word	0xffffffff


	//   ....[5]....
        /*0408*/ 	.word	0xffffffff


	//   ....[6]....
        /*040c*/ 	.word	0xffffffff


	//   ....[7]....
        /*0410*/ 	.word	0xffffffff


	//   ....[8]....
        /*0414*/ 	.word	0xffffffff


	//   ....[9]....
        /*0418*/ 	.word	0xffffffff


	//   ....[10]....
        /*041c*/ 	.word	0xffffffff


	//   ....[11]....
        /*0420*/ 	.word	0xffffffff


	//   ....[12]....
        /*0424*/ 	.word	0xffffffff


	//   ....[13]....
        /*0428*/ 	.word	0xffffffff


	//   ....[14]....
        /*042c*/ 	.word	0xffffffff


	//   ....[15]....
        /*0430*/ 	.word	0xffffffff


	//   ....[16]....
        /*0434*/ 	.word	0xffffffff


	//   ....[17]....
        /*0438*/ 	.word	0xffffffff


	//   ....[18]....
        /*043c*/ 	.word	0xffffffff


	//   ....[19]....
        /*0440*/ 	.word	0xffffffff


	//   ....[20]....
        /*0444*/ 	.word	0xffffffff


	//   ....[21]....
        /*0448*/ 	.word	0xffffffff


	//   ....[22]....
        /*044c*/ 	.word	0xffffffff


	//   ....[23]....
        /*0450*/ 	.word	0xffffffff


	//   ....[24]....
        /*0454*/ 	.word	0xffffffff


	//   ....[25]....
        /*0458*/ 	.word	0xffffffff


	//   ....[26]....
        /*045c*/ 	.word	0xffffffff


	//   ....[27]....
        /*0460*/ 	.word	0xffffffff


	//   ....[28]....
        /*0464*/ 	.word	0xffffffff


	//   ....[29]....
        /*0468*/ 	.word	0xffffffff


	//   ....[30]....
        /*046c*/ 	.word	0xffffffff


	//   ....[31]....
        /*0470*/ 	.word	0xffffffff


	//   ....[32]....
        /*0474*/ 	.word	0xffffffff


	//   ....[33]....
        /*0478*/ 	.word	0xffffffff


	//   ....[34]....
        /*047c*/ 	.word	0xffffffff


	//   ....[35]....
        /*0480*/ 	.word	0xffffffff


	//   ....[36]....
        /*0484*/ 	.word	0xffffffff


	//   ....[37]....
        /*0488*/ 	.word	0xffffffff


	//   ....[38]....
        /*048c*/ 	.word	0xffffffff


	//   ....[39]....
        /*0490*/ 	.word	0xffffffff


	//   ....[40]....
        /*0494*/ 	.word	0xffffffff


	//   ....[41]....
        /*0498*/ 	.word	0xffffffff


	//   ....[42]....
        /*049c*/ 	.word	0xffffffff


	//   ....[43]....
        /*04a0*/ 	.word	0xffffffff


	//   ....[44]....
        /*04a4*/ 	.word	0xffffffff


	//   ....[45]....
        /*04a8*/ 	.word	0xffffffff


	//   ....[46]....
        /*04ac*/ 	.word	0xffffffff


	//   ....[47]....
        /*04b0*/ 	.word	0xffffffff


	//   ....[48]....
        /*04b4*/ 	.word	0xffffffff


	//   ....[49]....
        /*04b8*/ 	.word	0xffffffff


	//   ....[50]....
        /*04bc*/ 	.word	0xffffffff


	//   ....[51]....
        /*04c0*/ 	.word	0xffffffff


	//   ....[52]....
        /*04c4*/ 	.word	0xffffffff


	//   ....[53]....
        /*04c8*/ 	.word	0xffffffff


	//   ....[54]....
        /*04cc*/ 	.word	0xffffffff


	//   ....[55]....
        /*04d0*/ 	.word	0xffffffff


	//   ....[56]....
        /*04d4*/ 	.word	0xffffffff


	//   ....[57]....
        /*04d8*/ 	.word	0xffffffff


	//   ....[58]....
        /*04dc*/ 	.word	0xffffffff


	//   ....[59]....
        /*04e0*/ 	.word	0xffffffff


	//   ....[60]....
        /*04e4*/ 	.word	0xffffffff


	//   ....[61]....
        /*04e8*/ 	.word	0xffffffff


	//   ....[62]....
        /*04ec*/ 	.word	0xffffffff


	//   ....[63]....
        /*04f0*/ 	.word	0xffffffff


	//   ....[64]....
        /*04f4*/ 	.word	0xffffffff


	//   ....[65]....
        /*04f8*/ 	.word	0xffffffff


	//   ....[66]....
        /*04fc*/ 	.word	0xffffffff


	//   ....[67]....
        /*0500*/ 	.word	0xffffffff


	//   ....[68]....
        /*0504*/ 	.word	0xffffffff


	//   ....[69]....
        /*0508*/ 	.word	0xffffffff


	//   ....[70]....
        /*050c*/ 	.word	0xffffffff


	//   ....[71]....
        /*0510*/ 	.word	0xffffffff


	//   ....[72]....
        /*0514*/ 	.word	0xffffffff


	//   ....[73]....
        /*0518*/ 	.word	0xffffffff


	//   ....[74]....
        /*051c*/ 	.word	0xffffffff


	//   ....[75]....
        /*0520*/ 	.word	0xffffffff


	//   ....[76]....
        /*0524*/ 	.word	0xffffffff


	//   ....[77]....
        /*0528*/ 	.word	0xffffffff


	//   ....[78]....
        /*052c*/ 	.word	0xffffffff


	//   ....[79]....
        /*0530*/ 	.word	0xffffffff


	//   ....[80]....
        /*0534*/ 	.word	0xffffffff


	//   ....[81]....
        /*0538*/ 	.word	0xffffffff


	//   ....[82]....
        /*053c*/ 	.word	0xffffffff


	//   ....[83]....
        /*0540*/ 	.word	0xffffffff


	//   ....[84]....
        /*0544*/ 	.word	0xffffffff


	//   ....[85]....
        /*0548*/ 	.word	0xffffffff


	//   ....[86]....
        /*054c*/ 	.word	0xffffffff


	//   ....[87]....
        /*0550*/ 	.word	0xffffffff


	//   ....[88]....
        /*0554*/ 	.word	0xffffffff


	//   ....[89]....
        /*0558*/ 	.word	0xffffffff


	//   ....[90]....
        /*055c*/ 	.word	0xffffffff


	//   ....[91]....
        /*0560*/ 	.word	0xffffffff


	//   ....[92]....
        /*0564*/ 	.word	0xffffffff


	//   ....[93]....
        /*0568*/ 	.word	0xffffffff


	//   ....[94]....
        /*056c*/ 	.word	0xffffffff


	//   ....[95]....
        /*0570*/ 	.word	0xffffffff


	//   ....[96]....
        /*0574*/ 	.word	0xffffffff


	//   ....[97]....
        /*0578*/ 	.word	0xffffffff


	//   ....[98]....
        /*057c*/ 	.word	0xffffffff


	//   ....[99]....
        /*0580*/ 	.word	0xffffffff


	//   ....[100]....
        /*0584*/ 	.word	0xffffffff


	//   ....[101]....
        /*0588*/ 	.word	0xffffffff


	//   ....[102]....
        /*058c*/ 	.word	0xffffffff


	//   ....[103]....
        /*0590*/ 	.word	0xffffffff


	//   ....[104]....
        /*0594*/ 	.word	0xffffffff


	//   ....[105]....
        /*0598*/ 	.word	0xffffffff


	//   ....[106]....
        /*059c*/ 	.word	0xffffffff


	//   ....[107]....
        /*05a0*/ 	.word	0xffffffff


	//   ....[108]....
        /*05a4*/ 	.word	0xffffffff


	//   ....[109]....
        /*05a8*/ 	.word	0xffffffff


	//   ....[110]....
        /*05ac*/ 	.word	0xffffffff


	//   ....[111]....
        /*05b0*/ 	.word	0xffffffff


	//   ....[112]....
        /*05b4*/ 	.word	0xffffffff


	//   ....[113]....
        /*05b8*/ 	.word	0xffffffff


	//   ....[114]....
        /*05bc*/ 	.word	0xffffffff


	//   ....[115]....
        /*05c0*/ 	.word	0xffffffff


	//   ....[116]....
        /*05c4*/ 	.word	0xffffffff


	//   ....[117]....
        /*05c8*/ 	.word	0xffffffff


	//   ....[118]....
        /*05cc*/ 	.word	0xffffffff


	//   ....[119]....
        /*05d0*/ 	.word	0xffffffff


	//   ....[120]....
        /*05d4*/ 	.word	0xffffffff


	//   ....[121]....
        /*05d8*/ 	.word	0xffffffff


	//   ....[122]....
        /*05dc*/ 	.word	0xffffffff


	//   ....[123]....
        /*05e0*/ 	.word	0xffffffff


	//   ....[124]....
        /*05e4*/ 	.word	0xffffffff


	//   ....[125]....
        /*05e8*/ 	.word	0xffffffff


	//   ....[126]....
        /*05ec*/ 	.word	0xffffffff


	//   ....[127]....
        /*05f0*/ 	.word	0xffffffff


	//   ....[128]....
        /*05f4*/ 	.word	0xffffffff


	//   ....[129]....
        /*05f8*/ 	.word	0xffffffff


	//   ....[130]....
        /*05fc*/ 	.word	0xffffffff


	//   ....[131]....
        /*0600*/ 	.word	0xffffffff


	//   ....[132]....
        /*0604*/ 	.word	0xffffffff


	//   ....[133]....
        /*0608*/ 	.word	0xffffffff


	//   ....[134]....
        /*060c*/ 	.word	0xffffffff


	//   ....[135]....
        /*0610*/ 	.word	0xffffffff


	//   ....[136]....
        /*0614*/ 	.word	0xffffffff


	//   ....[137]....
        /*0618*/ 	.word	0xffffffff


	//   ....[138]....
        /*061c*/ 	.word	0xffffffff


	//   ....[139]....
        /*0620*/ 	.word	0xffffffff


	//   ....[140]....
        /*0624*/ 	.word	0xffffffff


	//   ....[141]....
        /*0628*/ 	.word	0xffffffff


	//   ....[142]....
        /*062c*/ 	.word	0xffffffff


	//   ....[143]....
        /*0630*/ 	.word	0xffffffff


	//   ....[144]....
        /*0634*/ 	.word	0xffffffff


	//   ....[145]....
        /*0638*/ 	.word	0xffffffff


	//   ....[146]....
        /*063c*/ 	.word	0xffffffff


	//   ....[147]....
        /*0640*/ 	.word	0xffffffff


	//   ....[148]....
        /*0644*/ 	.word	0xffffffff


	//   ....[149]....
        /*0648*/ 	.word	0xffffffff


	//   ....[150]....
        /*064c*/ 	.word	0xffffffff


	//   ....[151]....
        /*0650*/ 	.word	0xffffffff


	//   ....[152]....
        /*0654*/ 	.word	0xffffffff


	//   ....[153]....
        /*0658*/ 	.word	0xffffffff


	//   ....[154]....
        /*065c*/ 	.word	0xffffffff


	//   ....[155]....
        /*0660*/ 	.word	0xffffffff


	//   ....[156]....
        /*0664*/ 	.word	0xffffffff


	//   ....[157]....
        /*0668*/ 	.word	0xffffffff


	//   ....[158]....
        /*066c*/ 	.word	0xffffffff


	//   ....[159]....
        /*0670*/ 	.word	0xffffffff


	//   ....[160]....
        /*0674*/ 	.word	0xffffffff


	//   ....[161]....
        /*0678*/ 	.word	0xffffffff


	//   ....[162]....
        /*067c*/ 	.word	0xffffffff


	//   ....[163]....
        /*0680*/ 	.word	0xffffffff


	//   ....[164]....
        /*0684*/ 	.word	0xffffffff


	//   ....[165]....
        /*0688*/ 	.word	0xffffffff


	//   ....[166]....
        /*068c*/ 	.word	0xffffffff


	//   ....[167]....
        /*0690*/ 	.word	0xffffffff


	//   ....[168]....
        /*0694*/ 	.word	0xffffffff


	//   ....[169]....
        /*0698*/ 	.word	0xffffffff


	//   ....[170]....
        /*069c*/ 	.word	0xffffffff


	//   ....[171]....
        /*06a0*/ 	.word	0xffffffff


	//   ....[172]....
        /*06a4*/ 	.word	0xffffffff


	//   ....[173]....
        /*06a8*/ 	.word	0xffffffff


	//   ....[174]....
        /*06ac*/ 	.word	0xffffffff


	//   ....[175]....
        /*06b0*/ 	.word	0xffffffff


	//   ....[176]....
        /*06b4*/ 	.word	0xffffffff


	//   ....[177]....
        /*06b8*/ 	.word	0xffffffff


	//   ....[178]....
        /*06bc*/ 	.word	0xffffffff


	//   ....[179]....
        /*06c0*/ 	.word	0xffffffff


	//   ....[180]....
        /*06c4*/ 	.word	0xffffffff


	//   ....[181]....
        /*06c8*/ 	.word	0xffffffff


	//   ....[182]....
        /*06cc*/ 	.word	0xffffffff


	//   ....[183]....
        /*06d0*/ 	.word	0xffffffff


	//   ....[184]....
        /*06d4*/ 	.word	0xffffffff


	//   ....[185]....
        /*06d8*/ 	.word	0xffffffff


	//   ....[186]....
        /*06dc*/ 	.word	0xffffffff


	//   ....[187]....
        /*06e0*/ 	.word	0xffffffff


	//   ....[188]....
        /*06e4*/ 	.word	0xffffffff


	//   ....[189]....
        /*06e8*/ 	.word	0xffffffff


	//   ....[190]....
        /*06ec*/ 	.word	0xffffffff


	//   ....[191]....
        /*06f0*/ 	.word	0xffffffff


	//   ....[192]....
        /*06f4*/ 	.word	0xffffffff


	//   ....[193]....
        /*06f8*/ 	.word	0xffffffff


	//   ....[194]....
        /*06fc*/ 	.word	0xffffffff


	//   ....[195]....
        /*0700*/ 	.word	0xffffffff


	//   ....[196]....
        /*0704*/ 	.word	0xffffffff


	//   ....[197]....
        /*0708*/ 	.word	0xffffffff


	//   ....[198]....
        /*070c*/ 	.word	0xffffffff


	//   ....[199]....
        /*0710*/ 	.word	0xffffffff


	//   ....[200]....
        /*0714*/ 	.word	0xffffffff


	//   ....[201]....
        /*0718*/ 	.word	0xffffffff


	//   ....[202]....
        /*071c*/ 	.word	0xffffffff


	//   ....[203]....
        /*0720*/ 	.word	0xffffffff


	//   ....[204]....
        /*0724*/ 	.word	0xffffffff


	//   ....[205]....
        /*0728*/ 	.word	0xffffffff


	//   ....[206]....
        /*072c*/ 	.word	0xffffffff


	//   ....[207]....
        /*0730*/ 	.word	0xffffffff


	//   ....[208]....
        /*0734*/ 	.word	0xffffffff


	//   ....[209]....
        /*0738*/ 	.word	0xffffffff


	//   ....[210]....
        /*073c*/ 	.word	0xffffffff


	//   ....[211]....
        /*0740*/ 	.word	0xffffffff


	//   ....[212]....
        /*0744*/ 	.word	0xffffffff


	//   ....[213]....
        /*0748*/ 	.word	0xffffffff


	//   ....[214]....
        /*074c*/ 	.word	0xffffffff


	//   ....[215]....
        /*0750*/ 	.word	0xffffffff


	//   ....[216]....
        /*0754*/ 	.word	0xffffffff


	//   ....[217]....
        /*0758*/ 	.word	0xffffffff


	//   ....[218]....
        /*075c*/ 	.word	0xffffffff


	//   ....[219]....
        /*0760*/ 	.word	0xffffffff


	//   ....[220]....
        /*0764*/ 	.word	0xffffffff


	//   ....[221]....
        /*0768*/ 	.word	0xffffffff


	//   ....[222]....
        /*076c*/ 	.word	0xffffffff


	//   ....[223]....
        /*0770*/ 	.word	0xffffffff


	//   ....[224]....
        /*0774*/ 	.word	0xffffffff


	//   ....[225]....
        /*0778*/ 	.word	0xffffffff


	//   ....[226]....
        /*077c*/ 	.word	0xffffffff


	//   ....[227]....
        /*0780*/ 	.word	0xffffffff


	//   ....[228]....
        /*0784*/ 	.word	0xffffffff


	//   ....[229]....
        /*0788*/ 	.word	0xffffffff


	//   ....[230]....
        /*078c*/ 	.word	0xffffffff


	//   ....[231]....
        /*0790*/ 	.word	0xffffffff


	//   ....[232]....
        /*0794*/ 	.word	0xffffffff


	//   ....[233]....
        /*0798*/ 	.word	0xffffffff


	//   ....[234]....
        /*079c*/ 	.word	0xffffffff


	//   ....[235]....
        /*07a0*/ 	.word	0xffffffff


	//   ....[236]....
        /*07a4*/ 	.word	0xffffffff


	//   ....[237]....
        /*07a8*/ 	.word	0xffffffff


	//   ....[238]....
        /*07ac*/ 	.word	0xffffffff


	//   ....[239]....
        /*07b0*/ 	.word	0xffffffff


	//   ....[240]....
        /*07b4*/ 	.word	0xffffffff


	//   ....[241]....
        /*07b8*/ 	.word	0xffffffff


	//   ....[242]....
        /*07bc*/ 	.word	0xffffffff


	//   ....[243]....
        /*07c0*/ 	.word	0xffffffff


	//   ....[244]....
        /*07c4*/ 	.word	0xffffffff


	//   ....[245]....
        /*07c8*/ 	.word	0xffffffff


	//   ....[246]....
        /*07cc*/ 	.word	0xffffffff


	//   ....[247]....
        /*07d0*/ 	.word	0xffffffff


	//   ....[248]....
        /*07d4*/ 	.word	0xffffffff


	//   ....[249]....
        /*07d8*/ 	.word	0xffffffff


	//   ....[250]....
        /*07dc*/ 	.word	0xffffffff


	//   ....[251]....
        /*07e0*/ 	.word	0xffffffff


	//   ....[252]....
        /*07e4*/ 	.word	0xffffffff


	//   ....[253]....
        /*07e8*/ 	.word	0xffffffff


	//   ....[254]....
        /*07ec*/ 	.word	0xffffffff


	//   ....[255]....
        /*07f0*/ 	.word	0xffffffff


	//   ....[0]....
        /*07f4*/ 	.word	0xffffffff


	//   ....[1]....
        /*07f8*/ 	.word	0xffffffff


	//   ....[2]....
        /*07fc*/ 	.word	0xffffffff


	//   ....[3]....
        /*0800*/ 	.word	0xffffffff


	//   ....[4]....
        /*0804*/ 	.word	0xffffffff


	//   ....[5]....
        /*0808*/ 	.word	0xffffffff


	//   ....[6]....
        /*080c*/ 	.word	0xffffffff


	//   ....[7]....
        /*0810*/ 	.word	0xffffffff


	//   ....[8]....
        /*0814*/ 	.word	0xffffffff


	//   ....[9]....
        /*0818*/ 	.word	0xffffffff


	//   ....[10]....
        /*081c*/ 	.word	0xffffffff


	//   ....[11]....
        /*0820*/ 	.word	0xffffffff


	//   ....[12]....
        /*0824*/ 	.word	0xffffffff


	//   ....[13]....
        /*0828*/ 	.word	0xffffffff


	//   ....[14]....
        /*082c*/ 	.word	0xffffffff


	//   ....[15]....
        /*0830*/ 	.word	0xffffffff


	//   ....[16]....
        /*0834*/ 	.word	0xffffffff


	//   ....[17]....
        /*0838*/ 	.word	0xffffffff


	//   ....[18]....
        /*083c*/ 	.word	0xffffffff


	//   ....[19]....
        /*0840*/ 	.word	0xffffffff


	//   ....[20]....
        /*0844*/ 	.word	0xffffffff


	//   ....[21]....
        /*0848*/ 	.word	0xffffffff


	//   ....[22]....
        /*084c*/ 	.word	0xffffffff


	//   ....[23]....
        /*0850*/ 	.word	0xffffffff


	//   ....[24]....
        /*0854*/ 	.word	0xffffffff


	//   ....[25]....
        /*0858*/ 	.word	0xffffffff


	//   ....[26]....
        /*085c*/ 	.word	0xffffffff


	//   ....[27]....
        /*0860*/ 	.word	0xffffffff


	//   ....[28]....
        /*0864*/ 	.word	0xffffffff


	//   ....[29]....
        /*0868*/ 	.word	0xffffffff


	//   ....[30]....
        /*086c*/ 	.word	0xffffffff


	//   ....[31]....
        /*0870*/ 	.word	0xffffffff


	//   ....[32]....
        /*0874*/ 	.word	0xffffffff


	//   ....[33]....
        /*0878*/ 	.word	0xffffffff


	//   ....[34]....
        /*087c*/ 	.word	0xffffffff


	//   ....[35]....
        /*0880*/ 	.word	0xffffffff


	//   ....[36]....
        /*0884*/ 	.word	0xffffffff


	//   ....[37]....
        /*0888*/ 	.word	0xffffffff


	//   ....[38]....
        /*088c*/ 	.word	0xffffffff


	//   ....[39]....
        /*0890*/ 	.word	0xffffffff


	//   ....[40]....
        /*0894*/ 	.word	0xffffffff


	//   ....[41]....
        /*0898*/ 	.word	0xffffffff


	//   ....[42]....
        /*089c*/ 	.word	0xffffffff


	//   ....[43]....
        /*08a0*/ 	.word	0xffffffff


	//   ....[44]....
        /*08a4*/ 	.word	0xffffffff


	//   ....[45]....
        /*08a8*/ 	.word	0xffffffff


	//   ....[46]....
        /*08ac*/ 	.word	0xffffffff


	//   ....[47]....
        /*08b0*/ 	.word	0xffffffff


	//   ....[48]....
        /*08b4*/ 	.word	0xffffffff


	//   ....[49]....
        /*08b8*/ 	.word	0xffffffff


	//   ....[50]....
        /*08bc*/ 	.word	0xffffffff


	//   ....[51]....
        /*08c0*/ 	.word	0xffffffff


	//   ....[52]....
        /*08c4*/ 	.word	0xffffffff


	//   ....[53]....
        /*08c8*/ 	.word	0xffffffff


	//   ....[54]....
        /*08cc*/ 	.word	0xffffffff


	//   ....[55]....
        /*08d0*/ 	.word	0xffffffff


	//   ....[56]....
        /*08d4*/ 	.word	0xffffffff


	//   ....[57]....
        /*08d8*/ 	.word	0xffffffff


	//----- nvinfo : EIATTR_COOP_GROUP_INSTR_OFFSETS
	.align		4
.L_300:
        /*08dc*/ 	.byte	0x04, 0x28
        /*08de*/ 	.short	(.L_302 - .L_301)


	//   ....[0]....
.L_301:
        /*08e0*/ 	.word	0x00000050


	//   ....[1]....
        /*08e4*/ 	.word	0x00000200


	//   ....[2]....
        /*08e8*/ 	.word	0x00000230


	//   ....[3]....
        /*08ec*/ 	.word	0x00000260


	//   ....[4]....
        /*08f0*/ 	.word	0x00000290


	//   ....[5]....
        /*08f4*/ 	.word	0x000002c0


	//   ....[6]....
        /*08f8*/ 	.word	0x000002f0


	//   ....[7]....
        /*08fc*/ 	.word	0x00000450


	//   ....[8]....
        /*0900*/ 	.word	0x00000490


	//   ....[9]....
        /*0904*/ 	.word	0x000004c0


	//   ....[10]....
        /*0908*/ 	.word	0x000004f0


	//   ....[11]....
        /*090c*/ 	.word	0x00000520


	//   ....[12]....
        /*0910*/ 	.word	0x00000550


	//   ....[13]....
        /*0914*/ 	.word	0x000005e0


	//   ....[14]....
        /*0918*/ 	.word	0x00000630


	//   ....[15]....
        /*091c*/ 	.word	0x00000650


	//   ....[16]....
        /*0920*/ 	.word	0x000006b0


	//   ....[17]....
        /*0924*/ 	.word	0x00003e80


	//   ....[18]....
        /*0928*/ 	.word	0x00003ed0


	//   ....[19]....
        /*092c*/ 	.word	0x000046a0


	//   ....[20]....
        /*0930*/ 	.word	0x000046c0


	//   ....[21]....
        /*0934*/ 	.word	0x00004e10


	//   ....[22]....
        /*0938*/ 	.word	0x00004e20


	//   ....[23]....
        /*093c*/ 	.word	0x00005630


	//   ....[24]....
        /*0940*/ 	.word	0x00005650


	//   ....[25]....
        /*0944*/ 	.word	0x000062c0


	//   ....[26]....
        /*0948*/ 	.word	0x000062f0


	//   ....[27]....
        /*094c*/ 	.word	0x00006ae0


	//   ....[28]....
        /*0950*/ 	.word	0x00006b00


	//   ....[29]....
        /*0954*/ 	.word	0x00007310


	//   ....[30]....
        /*0958*/ 	.word	0x00007340


	//   ....[31]....
        /*095c*/ 	.word	0x00007450


	//   ....[32]....
        /*0960*/ 	.word	0x00007480


	//   ....[33]....
        /*0964*/ 	.word	0x00007550


	//   ....[34]....
        /*0968*/ 	.word	0x00007570


	//   ....[35]....
        /*096c*/ 	.word	0x00007940


	//   ....[36]....
        /*0970*/ 	.word	0x00007960


	//   ....[37]....
        /*0974*/ 	.word	0x00007b20


	//   ....[38]....
        /*0978*/ 	.word	0x00007b50


	//   ....[39]....
        /*097c*/ 	.word	0x00007c20


	//   ....[40]....
        /*0980*/ 	.word	0x00007c50


	//   ....[41]....
        /*0984*/ 	.word	0x00008cb0


	//   ....[42]....
        /*0988*/ 	.word	0x00008ce0


	//   ....[43]....
        /*098c*/ 	.word	0x00008d00


	//   ....[44]....
        /*0990*/ 	.word	0x00008d20


	//   ....[45]....
        /*0994*/ 	.word	0x00008d40


	//   ....[46]....
        /*0998*/ 	.word	0x00008d60


	//   ....[47]....
        /*099c*/ 	.word	0x00008e90


	//   ....[48]....
        /*09a0*/ 	.word	0x00008ef0


	//   ....[49]....
        /*09a4*/ 	.word	0x00008f50


	//   ....[50]....
        /*09a8*/ 	.word	0x00008f70


	//   ....[51]....
        /*09ac*/ 	.word	0x000090e0


	//   ....[52]....
        /*09b0*/ 	.word	0x000090f0


	//   ....[53]....
        /*09b4*/ 	.word	0x00009190


	//   ....[54]....
        /*09b8*/ 	.word	0x000091a0


	//   ....[55]....
        /*09bc*/ 	.word	0x00009460


	//   ....[56]....
        /*09c0*/ 	.word	0x000094d0


	//   ....[57]....
        /*09c4*/ 	.word	0x00009520


	//   ....[58]....
        /*09c8*/ 	.word	0x00009540


	//   ....[59]....
        /*09cc*/ 	.word	0x000096e0


	//   ....[60]....
        /*09d0*/ 	.word	0x000097a0


	//   ....[61]....
        /*09d4*/ 	.word	0x000097e0


	//   ....[62]....
        /*09d8*/ 	.word	0x00009810


	//   ....[63]....
        /*09dc*/ 	.word	0x000099e0


	//   ....[64]....
        /*09e0*/ 	.word	0x00009aa0


	//   ....[65]....
        /*09e4*/ 	.word	0x00009ae0


	//   ....[66]....
        /*09e8*/ 	.word	0x00009b20


	//   ....[67]....
        /*09ec*/ 	.word	0x00009d00


	//   ....[68]....
        /*09f0*/ 	.word	0x00009dc0


	//   ....[69]....
        /*09f4*/ 	.word	0x00009e00


	//   ....[70]....
        /*09f8*/ 	.word	0x00009e30


	//   ....[71]....
        /*09fc*/ 	.word	0x0000b9d0


	//   ....[72]....
        /*0a00*/ 	.word	0x0000b9f0


	//   ....[73]....
        /*0a04*/ 	.word	0x0000ba10


	//   ....[74]....
        /*0a08*/ 	.word	0x0000ba30


	//   ....[75]....
        /*0a0c*/ 	.word	0x0000baf0


	//   ....[76]....
        /*0a10*/ 	.word	0x0000bb10


	//   ....[77]....
        /*0a14*/ 	.word	0x0000bb30


	//   ....[78]....
        /*0a18*/ 	.word	0x0000bb50


	//   ....[79]....
        /*0a1c*/ 	.word	0x0000bd50


	//   ....[80]....
        /*0a20*/ 	.word	0x0000bd90


	//   ....[81]....
        /*0a24*/ 	.word	0x0000bda0


	//   ....[82]....
        /*0a28*/ 	.word	0x0000bdb0


	//   ....[83]....
        /*0a2c*/ 	.word	0x0000bf20


	//   ....[84]....
        /*0a30*/ 	.word	0x0000bf40


	//   ....[85]....
        /*0a34*/ 	.word	0x0000bf60


	//   ....[86]....
        /*0a38*/ 	.word	0x0000bf80


	//   ....[87]....
        /*0a3c*/ 	.word	0x0000df70


	//   ....[88]....
        /*0a40*/ 	.word	0x0000dfa0


	//   ....[89]....
        /*0a44*/ 	.word	0x0000dfd0


	//   ....[90]....
        /*0a48*/ 	.word	0x0000dfe0


	//   ....[91]....
        /*0a4c*/ 	.word	0x0000e240


	//   ....[92]....
        /*0a50*/ 	.word	0x0000e260


	//   ....[93]....
        /*0a54*/ 	.word	0x0000f3d0


	//   ....[94]....
        /*0a58*/ 	.word	0x0000f3f0


	//   ....[95]....
        /*0a5c*/ 	.word	0x0000f420


	//   ....[96]....
        /*0a60*/ 	.word	0x0000f430


	//   ....[97]....
        /*0a64*/ 	.word	0x0000f510


	//   ....[98]....
        /*0a68*/ 	.word	0x0000f530


	//   ....[99]....
        /*0a6c*/ 	.word	0x0000f760


	//   ....[100]....
        /*0a70*/ 	.word	0x00010160


	//   ....[101]....
        /*0a74*/ 	.word	0x00010ba0


	//   ....[102]....
        /*0a78*/ 	.word	0x00010bd0


	//   ....[103]....
        /*0a7c*/ 	.word	0x00010be0


	//   ....[104]....
        /*0a80*/ 	.word	0x00010c10


	//   ....[105]....
        /*0a84*/ 	.word	0x000124e0


	//   ....[106]....
        /*0a88*/ 	.word	0x00012500


	//   ....[107]....
        /*0a8c*/ 	.word	0x000125b0


	//   ....[108]....
        /*0a90*/ 	.word	0x000125c0


	//   ....[109]....
        /*0a94*/ 	.word	0x000125d0


	//   ....[110]....
        /*0a98*/ 	.word	0x000125e0


	//   ....[111]....
        /*0a9c*/ 	.word	0x00013880


	//   ....[112]....
        /*0aa0*/ 	.word	0x000138a0


	//   ....[113]....
        /*0aa4*/ 	.word	0x00013950


	//   ....[114]....
        /*0aa8*/ 	.word	0x00013960


	//   ....[115]....
        /*0aac*/ 	.word	0x00013970


	//   ....[116]....
        /*0ab0*/ 	.word	0x00013980


	//   ....[117]....
        /*0ab4*/ 	.word	0x00013bf0


	//   ....[118]....
        /*0ab8*/ 	.word	0x00014640


	//   ....[119]....
        /*0abc*/ 	.word	0x000150e0


	//   ....[120]....
        /*0ac0*/ 	.word	0x00015110


	//   ....[121]....
        /*0ac4*/ 	.word	0x00015130


	//   ....[122]....
        /*0ac8*/ 	.word	0x00015150


	//   ....[123]....
        /*0acc*/ 	.word	0x00016ef0


	//   ....[124]....
        /*0ad0*/ 	.word	0x00016f10


	//   ....[125]....
        /*0ad4*/ 	.word	0x00016fc0


	//   ....[126]....
        /*0ad8*/ 	.word	0x00016fd0


	//   ....[127]....
        /*0adc*/ 	.word	0x00016fe0


	//   ....[128]....
        /*0ae0*/ 	.word	0x00016ff0


	//   ....[129]....
        /*0ae4*/ 	.word	0x00018280


	//   ....[130]....
        /*0ae8*/ 	.word	0x000182a0


	//   ....[131]....
        /*0aec*/ 	.word	0x00018350


	//   ....[132]....
        /*0af0*/ 	.word	0x00018360


	//   ....[133]....
        /*0af4*/ 	.word	0x00018370


	//   ....[134]....
        /*0af8*/ 	.word	0x00018380


	//   ....[135]....
        /*0afc*/ 	.word	0x00018830


	//   ....[136]....
        /*0b00*/ 	.word	0x00018860


	//   ....[137]....
        /*0b04*/ 	.word	0x00018880


	//   ....[138]....
        /*0b08*/ 	.word	0x000188a0


	//   ....[139]....
        /*0b0c*/ 	.word	0x0001a390


	//   ....[140]....
        /*0b10*/ 	.word	0x0001a3a0


	//   ....[141]....
        /*0b14*/ 	.word	0x0001a400


	//   ....[142]....
        /*0b18*/ 	.word	0x0001a430


	//   ....[143]....
        /*0b1c*/ 	.word	0x0001a4a0


	//   ....[144]....
        /*0b20*/ 	.word	0x0001a4d0


	//   ....[145]....
        /*0b24*/ 	.word	0x0001b6b0


	//   ....[146]....
        /*0b28*/ 	.word	0x0001b6d0


	//   ....[147]....
        /*0b2c*/ 	.word	0x0001b760


	//   ....[148]....
        /*0b30*/ 	.word	0x0001b770


	//   ....[149]....
        /*0b34*/ 	.word	0x0001b780


	//   ....[150]....
        /*0b38*/ 	.word	0x0001b790


	//   ....[151]....
        /*0b3c*/ 	.word	0x0001b980


	//   ....[152]....
        /*0b40*/ 	.word	0x0001c3d0


	//   ....[153]....
        /*0b44*/ 	.word	0x0001ce70


	//   ....[154]....
        /*0b48*/ 	.word	0x0001cea0


	//   ....[155]....
        /*0b4c*/ 	.word	0x0001cec0


	//   ....[156]....
        /*0b50*/ 	.word	0x0001cee0


	//   ....[157]....
        /*0b54*/ 	.word	0x0001e800


	//   ....[158]....
        /*0b58*/ 	.word	0x0001e830


	//   ....[159]....
        /*0b5c*/ 	.word	0x0001e840


	//   ....[160]....
        /*0b60*/ 	.word	0x0001e870


	//   ....[161]....
        /*0b64*/ 	.word	0x0001f8f0


	//   ....[162]....
        /*0b68*/ 	.word	0x0001f900


	//   ....[163]....
        /*0b6c*/ 	.word	0x0001f920


	//   ....[164]....
        /*0b70*/ 	.word	0x0001f940


	//   ....[165]....
        /*0b74*/ 	.word	0x0001fc70


	//   ....[166]....
        /*0b78*/ 	.word	0x0001fc90


	//   ....[167]....
        /*0b7c*/ 	.word	0x0001fd70


	//   ....[168]....
        /*0b80*/ 	.word	0x0001fd80


	//   ....[169]....
        /*0b84*/ 	.word	0x0001fe70


	//   ....[170]....
        /*0b88*/ 	.word	0x0001fe90


	//   ....[171]....
        /*0b8c*/ 	.word	0x0001ff80


	//   ....[172]....
        /*0b90*/ 	.word	0x0001ff90


	//   ....[173]....
        /*0b94*/ 	.word	0x00020280


	//   ....[174]....
        /*0b98*/ 	.word	0x000202a0


	//   ....[175]....
        /*0b9c*/ 	.word	0x000209c0


	//   ....[176]....
        /*0ba0*/ 	.word	0x000209d0


	//   ....[177]....
        /*0ba4*/ 	.word	0x00021880


	//   ....[178]....
        /*0ba8*/ 	.word	0x000218a0


	//   ....[179]....
        /*0bac*/ 	.word	0x00021990


	//   ....[180]....
        /*0bb0*/ 	.word	0x000219a0


	//   ....[181]....
        /*0bb4*/ 	.word	0x00021a90


	//   ....[182]....
        /*0bb8*/ 	.word	0x00021ab0


	//   ....[183]....
        /*0bbc*/ 	.word	0x00021ba0


	//   ....[184]....
        /*0bc0*/ 	.word	0x00021bb0


	//   ....[185]....
        /*0bc4*/ 	.word	0x00021d60


	//   ....[186]....
        /*0bc8*/ 	.word	0x00021d80


	//   ....[187]....
        /*0bcc*/ 	.word	0x00021eb0


	//   ....[188]....
        /*0bd0*/ 	.word	0x00021ef0


	//   ....[189]....
        /*0bd4*/ 	.word	0x00021f20


	//   ....[190]....
        /*0bd8*/ 	.word	0x00021f50


	//   ....[191]....
        /*0bdc*/ 	.word	0x00021f80


	//   ....[192]....
        /*0be0*/ 	.word	0x00021fb0


	//   ....[193]....
        /*0be4*/ 	.word	0x00022120


	//   ....[194]....
        /*0be8*/ 	.word	0x00022160


	//   ....[195]....
        /*0bec*/ 	.word	0x00022190


	//   ....[196]....
        /*0bf0*/ 	.word	0x000221c0


	//   ....[197]....
        /*0bf4*/ 	.word	0x000221f0


	//   ....[198]....
        /*0bf8*/ 	.word	0x00022220


	//   ....[199]....
        /*0bfc*/ 	.word	0x000222b0


	//   ....[200]....
        /*0c00*/ 	.word	0x00022310


	//   ....[201]....
        /*0c04*/ 	.word	0x00022320


	//   ....[202]....
        /*0c08*/ 	.word	0x00022380


	//   ....[203]....
        /*0c0c*/ 	.word	0x00022dd0


	//   ....[204]....
        /*0c10*/ 	.word	0x00022e20


	//   ....[205]....
        /*0c14*/ 	.word	0x00022e80


	//   ....[206]....
        /*0c18*/ 	.word	0x00022ee0


	//   ....[207]....
        /*0c1c*/ 	.word	0x00022f40


	//   ....[208]....
        /*0c20*/ 	.word	0x00022fb0


	//   ....[209]....
        /*0c24*/ 	.word	0x00023000


	//   ....[210]....
        /*0c28*/ 	.word	0x00023060


	//   ....[211]....
        /*0c2c*/ 	.word	0x000230d0


	//   ....[212]....
        /*0c30*/ 	.word	0x00023140


	//   ....[213]....
        /*0c34*/ 	.word	0x000231b0


	//   ....[214]....
        /*0c38*/ 	.word	0x00023220


	//   ....[215]....
        /*0c3c*/ 	.word	0x00023340


	//   ....[216]....
        /*0c40*/ 	.word	0x000233a0


	//   ....[217]....
        /*0c44*/ 	.word	0x000234e0


	//   ....[218]....
        /*0c48*/ 	.word	0x00023540


	//   ....[219]....
        /*0c4c*/ 	.word	0x000235b0


	//   ....[220]....
        /*0c50*/ 	.word	0x00023620


	//   ....[221]....
        /*0c54*/ 	.word	0x00023680


	//   ....[222]....
        /*0c58*/ 	.word	0x000236e0


	//   ....[223]....
        /*0c5c*/ 	.word	0x00023730


	//   ....[224]....
        /*0c60*/ 	.word	0x00023770


	//   ....[225]....
        /*0c64*/ 	.word	0x000237e0


	//   ....[226]....
        /*0c68*/ 	.word	0x00023850


	//   ....[227]....
        /*0c6c*/ 	.word	0x00023970


	//   ....[228]....
        /*0c70*/ 	.word	0x000239d0


	//   ....[229]....
        /*0c74*/ 	.word	0x00023b10


	//   ....[230]....
        /*0c78*/ 	.word	0x00023b70


	//   ....[231]....
        /*0c7c*/ 	.word	0x00023be0


	//   ....[232]....
        /*0c80*/ 	.word	0x00023c50


	//   ....[233]....
        /*0c84*/ 	.word	0x00023d70


	//   ....[234]....
        /*0c88*/ 	.word	0x00023dd0


	//   ....[235]....
        /*0c8c*/ 	.word	0x00023f10


	//   ....[236]....
        /*0c90*/ 	.word	0x00023f70


	//   ....[237]....
        /*0c94*/ 	.word	0x00023fe0


	//   ....[238]....
        /*0c98*/ 	.word	0x00024050


	//   ....[239]....
        /*0c9c*/ 	.word	0x000240a0


	//   ....[240]....
        /*0ca0*/ 	.word	0x000240f0


	//   ....[241]....
        /*0ca4*/ 	.word	0x00024140


	//   ....[242]....
        /*0ca8*/ 	.word	0x00024180


	//   ....[243]....
        /*0cac*/ 	.word	0x000241f0


	//   ....[244]....
        /*0cb0*/ 	.word	0x00024260


	//   ....[245]....
        /*0cb4*/ 	.word	0x00024380


	//   ....[246]....
        /*0cb8*/ 	.word	0x000243e0


	//   ....[247]....
        /*0cbc*/ 	.word	0x00024520


	//   ....[248]....
        /*0cc0*/ 	.word	0x00024580


	//   ....[249]....
        /*0cc4*/ 	.word	0x000245f0


	//   ....[250]....
        /*0cc8*/ 	.word	0x00024660


	//   ....[251]....
        /*0ccc*/ 	.word	0x00024780


	//   ....[252]....
        /*0cd0*/ 	.word	0x000247e0


	//   ....[253]....
        /*0cd4*/ 	.word	0x00024920


	//   ....[254]....
        /*0cd8*/ 	.word	0x00024980


	//   ....[255]....
        /*0cdc*/ 	.word	0x000249d0


	//   ....[0]....
        /*0ce0*/ 	.word	0x00024a20


	//   ....[1]....
        /*0ce4*/ 	.word	0x00024a70


	//   ....[2]....
        /*0ce8*/ 	.word	0x00024ab0


	//   ....[3]....
        /*0cec*/ 	.word	0x00024b20


	//   ....[4]....
        /*0cf0*/ 	.word	0x00024b80


	//   ....[5]....
        /*0cf4*/ 	.word	0x00024bf0


	//   ....[6]....
        /*0cf8*/ 	.word	0x00024cd0


	//   ....[7]....
        /*0cfc*/ 	.word	0x00024d30


	//   ....[8]....
        /*0d00*/ 	.word	0x00024e10


	//   ....[9]....
        /*0d04*/ 	.word	0x00024e70


	//   ....[10]....
        /*0d08*/ 	.word	0x00024ee0


	//   ....[11]....
        /*0d0c*/ 	.word	0x00024f50


	//   ....[12]....
        /*0d10*/ 	.word	0x00024fa0


	//   ....[13]....
        /*0d14*/ 	.word	0x00024ff0


	//   ....[14]....
        /*0d18*/ 	.word	0x00025040


	//   ....[15]....
        /*0d1c*/ 	.word	0x00025080


	//   ....[16]....
        /*0d20*/ 	.word	0x000250e0


	//   ....[17]....
        /*0d24*/ 	.word	0x00025140


	//   ....[18]....
        /*0d28*/ 	.word	0x00025190


	//   ....[19]....
        /*0d2c*/ 	.word	0x000251d0


	//   ....[20]....
        /*0d30*/ 	.word	0x00025240


	//   ....[21]....
        /*0d34*/ 	.word	0x000252b0


	//   ....[22]....
        /*0d38*/ 	.word	0x00025320


	//   ....[23]....
        /*0d3c*/ 	.word	0x00025380


	//   ....[24]....
        /*0d40*/ 	.word	0x000253f0


	//   ....[25]....
        /*0d44*/ 	.word	0x00025460


	//   ....[26]....
        /*0d48*/ 	.word	0x000254d0


	//   ....[27]....
        /*0d4c*/ 	.word	0x00025530


	//   ....[28]....
        /*0d50*/ 	.word	0x000255a0


	//   ....[29]....
        /*0d54*/ 	.word	0x00025610


	//   ....[30]....
        /*0d58*/ 	.word	0x00025680


	//   ....[31]....
        /*0d5c*/ 	.word	0x000256e0


	//   ....[32]....
        /*0d60*/ 	.word	0x00025750


	//   ....[33]....
        /*0d64*/ 	.word	0x000257c0


	//   ....[34]....
        /*0d68*/ 	.word	0x00025830


	//   ....[35]....
        /*0d6c*/ 	.word	0x00025890


	//   ....[36]....
        /*0d70*/ 	.word	0x00025900


	//   ....[37]....
        /*0d74*/ 	.word	0x00025970


	//   ....[38]....
        /*0d78*/ 	.word	0x000259e0


	//   ....[39]....
        /*0d7c*/ 	.word	0x00025a40


	//   ....[40]....
        /*0d80*/ 	.word	0x00025ab0


	//   ....[41]....
        /*0d84*/ 	.word	0x00025b20


	//   ....[42]....
        /*0d88*/ 	.word	0x00025b70


	//   ....[43]....
        /*0d8c*/ 	.word	0x00025bb0


	//   ....[44]....
        /*0d90*/ 	.word	0x00025c00


	//   ....[45]....
        /*0d94*/ 	.word	0x00025c50


	//   ....[46]....
        /*0d98*/ 	.word	0x00025ca0


	//   ....[47]....
        /*0d9c*/ 	.word	0x00025d10


	//   ....[48]....
        /*0da0*/ 	.word	0x00025d60


	//   ....[49]....
        /*0da4*/ 	.word	0x00025da0


	//   ....[50]....
        /*0da8*/ 	.word	0x00025df0


	//   ....[51]....
        /*0dac*/ 	.word	0x00025e40


	//   ....[52]....
        /*0db0*/ 	.word	0x00025e90


	//   ....[53]....
        /*0db4*/ 	.word	0x00025f00


	//   ....[54]....
        /*0db8*/ 	.word	0x00025f50


	//   ....[55]....
        /*0dbc*/ 	.word	0x00025fb0


	//   ....[56]....
        /*0dc0*/ 	.word	0x00026010


	//   ....[57]....
        /*0dc4*/ 	.word	0x00026080


	//----- nvinfo : EIATTR_EXIT_INSTR_OFFSETS
	.align		4
.L_302:
        /*0dc8*/ 	.byte	0x04, 0x1c
        /*0dca*/ 	.short	(.L_304 - .L_303)


	//   ....[0]....
.L_303:
        /*0dcc*/ 	.word	0x000010d0


	//   ....[1]....
        /*0dd0*/ 	.word	0x00022da0


	//----- nvinfo : EIATTR_MAX_THREADS
	.align		4
.L_304:
        /*0dd4*/ 	.byte	0x04, 0x05
        /*0dd6*/ 	.short	(.L_306 - .L_305)
.L_305:
        /*0dd8*/ 	.word	0x00000100
        /*0ddc*/ 	.word	0x00000001
        /*0de0*/ 	.word	0x00000001


	//----- nvinfo : EIATTR_CRS_STACK_SIZE
	.align		4
.L_306:
        /*0de4*/ 	.byte	0x04, 0x1e
        /*0de6*/ 	.short	(.L_308 - .L_307)
.L_307:
        /*0de8*/ 	.word	0x00000000
.L_308:


//--------------------- .nv.info._ZN7cutlass13device_kernelIN5flash19enable_sm80_to_sm89INS1_16FlashAttnFwdSm80INS1_25CollectiveMainloopFwdSm80ILi4ELi1ELb0EN4cute5tupleIJNS5_1CILi128EEENS7_ILi64EEES8_EEELi128ENS_6half_tEfNS_4arch4Sm80ELb1ELb0ELb1ELb0ELb1ELb0ELb1ELb1EEENS1_21CollectiveEpilogueFwdINS6_IJS8_S8_S9_EEENS6_IJNS7_ILi1EEESH_SH_EEESB_SD_Li128ELb0ELb1ELb1ELb0EEENS1_30DynamicPersistentTileSchedulerILi128ELi128ELb1ELb1ELb0EEEEEEEEEvNT_6ParamsE --------------------------
	.section	.nv.info._ZN7cutlass13device_kernelIN5flash19enable_sm80_to_sm89INS1_16FlashAttnFwdSm80INS1_25CollectiveMainloopFwdSm80ILi4ELi1ELb0EN4cute5tupleIJNS5_1CILi128EEENS7_ILi64EEES8_EEELi128ENS_6half_tEfNS_4arch4Sm80ELb1ELb0ELb1ELb0ELb1ELb0ELb1ELb1EEENS1_21CollectiveEpilogueFwdINS6_IJS8_S8_S9_EEENS6_IJNS7_ILi1EEESH_SH_EEESB_SD_Li128ELb0ELb1ELb1ELb0EEENS1_30DynamicPersistentTileSchedulerILi128ELi128ELb1ELb1ELb0EEEEEEEEEvNT_6ParamsE,"",@"SHT_CUDA_INFO"
	.sectionflags	@""
	.align	4


	//----- nvinfo : EIATTR_CUDA_API_VERSION
	.align		4
        /*0000*/ 	.byte	0x04, 0x37
        /*0002*/ 	.short	(.L_310 - .L_309)
.L_309:
        /*0004*/ 	.word	0x00000082


	//----- nvinfo : EIATTR_SW2861232_WAR
	.align		4
.L_310:
        /*0008*/ 	.byte	0x01, 0x35
	.zero		2


	//----- nvinfo : EIATTR_PARAM_CBANK
	.align		4
        /*000c*/ 	.byte	0x04, 0x0a
        /*000e*/ 	.short	(.L_312 - .L_311)
	.align		4
.L_311:
        /*0010*/ 	.word	index@(.nv.constant0._ZN7cutlass13device_kernelIN5flash19enable_sm80_to_sm89INS1_16FlashAttnFwdSm80INS1_25CollectiveMainloopFwdSm80ILi4ELi1ELb0EN4cute5tupleIJNS5_1CILi128EEENS7_ILi64EEES8_EEELi128ENS_6half_tEfNS_4arch4Sm80ELb1ELb0ELb1ELb0ELb1ELb0ELb1ELb1EEENS1_21CollectiveEpilogueFwdINS6_IJS8_S8_S9_EEENS6_IJNS7_ILi1EEESH_SH_EEESB_SD_Li128ELb0ELb1ELb1ELb0EEENS1_30DynamicPersistentTileSchedulerILi128ELi128ELb1ELb1ELb0EEEEEEEEEvNT_6ParamsE)
        /*0014*/ 	.short	0x0160
        /*0016*/ 	.short	0x0428


	//----- nvinfo : EIATTR_CBANK_PARAM_SIZE
	.align		4
.L_312:
        /*0018*/ 	.byte	0x03, 0x19
        /*001a*/ 	.short	0x0428


	//----- nvinfo : EIATTR_KPARAM_INFO
	.align		4
        /*001c*/ 	.byte	0x04, 0x17
        /*001e*/ 	.short	(.L_314 - .L_313)
.L_313:
        /*0020*/ 	.word	0x00000000
        /*0024*/ 	.short	0x0000
        /*0026*/ 	.short	0x0000
        /*0028*/ 	.byte	0x00, 0xf0, 0xa1, 0x10


	//----- nvinfo : EIATTR_MAXREG_COUNT
	.align		4
.L_314:
        /*002c*/ 	.byte	0x03, 0x1b
        /*002e*/ 	.short	0x00ff


	//----- nvinfo : EIATTR_NUM_BARRIERS
	.align		4
        /*0030*/ 	.byte	0x02, 0x4c
        /*0032*/ 	.byte	0x06
	.zero		1


	//----- nvinfo : EIATTR_ANNOTATIONS
	.align		4
        /*0034*/ 	.byte	0x04, 0x55
        /*0036*/ 	.short	(.L_316 - .L_315)


	//   ....[0]....
.L_315:
        /* <DEDUP_REMOVED lines=127> */


	//----- nvinfo : EIATTR_MERCURY_ISA_VERSION
	.align		4
.L_316:
        /*0810*/ 	.byte	0x03, 0x5f
        /*0812*/ 	.short	0x0000


	//----- nvinfo : EIATTR_INT_WARP_WIDE_INSTR_OFFSETS
	.align		4
        /*0814*/ 	.byte	0x04, 0x31
        /*0816*/ 	.short	(.L_318 - .L_317)


	//   ....[0]....
.L_317:
        /*0818*/ 	.word	0x000117d0


	//   ....[1]....
        /*081c*/ 	.word	0x00011870


	//----- nvinfo : EIATTR_COOP_GROUP_MASK_REGIDS
	.align		4
.L_318:
        /*0820*/ 	.byte	0x04, 0x29
        /*0822*/ 	.short	(.L_320 - .L_319)


	//   ....[0]....
.L_319:
        /*0824*/ 	.word	0xffffffff


	//   ....[1]....
        /*0828*/ 	.word	0xffffffff


	//   ....[2]....
        /*082c*/ 	.word	0xffffffff


	//   ....[3]....
        /*0830*/ 	.word	0xffffffff


	//   ....[4]....
        /*0834*/ 	.word	0xffffffff


	//   ....[5]....
        /*0838*/ 	.word	0xffffffff


	//   ....[6]....
        /*083c*/ 	.word	0xffffffff


	//   ....[7]....
        /*0840*/ 	.word	0xffffffff


	//   ....[8]....
        /*0844*/ 	.word	0xffffffff


	//   ....[9]....
        /*0848*/ 	.word	0xffffffff


	//   ....[10]....
        /*084c*/ 	.word	0xffffffff


	//   ....[11]....
        /*0850*/ 	.word	0xffffffff


	//   ....[12]....
        /*0854*/ 	.word	0xffffffff


	//   ....[13]....
        /*0858*/ 	.word	0xffffffff


	//   ....[14]....
        /*085c*/ 	.word	0xffffffff


	//   ....[15]....
        /*0860*/ 	.word	0xffffffff


	//   ....[16]....
        /*0864*/ 	.word	0xffffffff


	//   ....[17]....
        /*0868*/ 	.word	0xffffffff


	//   ....[18]....
        /*086c*/ 	.word	0xffffffff


	//   ....[19]....
        /*0870*/ 	.word	0xffffffff


	//   ....[20]....
        /*0874*/ 	.word	0xffffffff


	//   ....[21]....
        /*0878*/ 	.word	0xffffffff


	//   ....[22]....
        /*087c*/ 	.word	0xffffffff


	//   ....[23]....
        /*0880*/ 	.word	0xffffffff


	//   ....[24]....
        /*0884*/ 	.word	0xffffffff


	//   ....[25]....
        /*0888*/ 	.word	0xffffffff


	//   ....[26]....
        /*088c*/ 	.word	0xffffffff


	//   ....[27]....
        /*0890*/ 	.word	0xffffffff


	//   ....[28]....
        /*0894*/ 	.word	0xffffffff


	//   ....[29]....
        /*0898*/ 	.word	0xffffffff


	//   ....[30]....
        /*089c*/ 	.word	0xffffffff


	//   ....[31]....
        /*08a0*/ 	.word	0xffffffff


	//   ....[32]....
        /*08a4*/ 	.word	0xffffffff


	//   ....[33]....
        /*08a8*/ 	.word	0xffffffff


	//   ....[34]....
        /*08ac*/ 	.word	0xffffffff


	//   ....[35]....
        /*08b0*/ 	.word	0xffffffff


	//   ....[36]....
        /*08b4*/ 	.word	0xffffffff


	//   ....[37]....
        /*08b8*/ 	.word	0xffffffff


	//   ....[38]....
        /*08bc*/ 	.word	0xffffffff


	//   ....[39]....
        /*08c0*/ 	.word	0xffffffff


	//   ....[40]....
        /*08c4*/ 	.word	0xffffffff


	//   ....[41]....
        /*08c8*/ 	.word	0xffffffff


	//   ....[42]....
        /*08cc*/ 	.word	0xffffffff


	//   ....[43]....
        /*08d0*/ 	.word	0xffffffff


	//   ....[44]....
        /*08d4*/ 	.word	0xffffffff


	//   ....[45]....
        /*08d8*/ 	.word	0xffffffff


	//   ....[46]....
        /*08dc*/ 	.word	0xffffffff


	//   ....[47]....
        /*08e0*/ 	.word	0xffffffff


	//   ....[48]....
        /*08e4*/ 	.word	0xffffffff


	//   ....[49]....
        /*08e8*/ 	.word	0xffffffff


	//   ....[50]....
        /*08ec*/ 	.word	0xffffffff


	//   ....[51]....
        /*08f0*/ 	.word	0xffffffff


	//   ....[52]....
        /*08f4*/ 	.word	0xffffffff


	//   ....[53]....
        /*08f8*/ 	.word	0xffffffff


	//   ....[54]....
        /*08fc*/ 	.word	0xffffffff


	//   ....[55]....
        /*0900*/ 	.word	0xffffffff


	//   ....[56]....
        /*0904*/ 	.word	0xffffffff


	//   ....[57]....
        /*0908*/ 	.word	0xffffffff


	//   ....[58]....
        /*090c*/ 	.word	0xffffffff


	//   ....[59]....
        /*0910*/ 	.word	0xffffffff


	//   ....[60]....
        /*0914*/ 	.word	0xffffffff


	//   ....[61]....
        /*0918*/ 	.word	0xffffffff


	//   ....[62]....
        /*091c*/ 	.word	0xffffffff


	//   ....[63]....
        /*0920*/ 	.word	0xffffffff


	//   ....[64]....
        /*0924*/ 	.word	0xffffffff


	//   ....[65]....
        /*0928*/ 	.word	0xffffffff


	//   ....[66]....
        /*092c*/ 	.word	0xffffffff


	//   ....[67]....
        /*0930*/ 	.word	0xffffffff


	//   ....[68]....
        /*0934*/ 	.word	0xffffffff


	//   ....[69]....
        /*0938*/ 	.word	0xffffffff


	//   ....[70]....
        /*093c*/ 	.word	0xffffffff


	//   ....[71]....
        /*0940*/ 	.word	0xffffffff


	//   ....[72]....
        /*0944*/ 	.word	0xffffffff


	//   ....[73]....
        /*0948*/ 	.word	0xffffffff


	//   ....[74]....
        /*094c*/ 	.word	0xffffffff


	//   ....[75]....
        /*0950*/ 	.word	0xffffffff


	//   ....[76]....
        /*0954*/ 	.word	0xffffffff


	//   ....[77]....
        /*0958*/ 	.word	0xffffffff


	//   ....[78]....
        /*095c*/ 	.word	0xffffffff


	//   ....[79]....
        /*0960*/ 	.word	0xffffffff


	//   ....[80]....
        /*0964*/ 	.word	0xffffffff


	//   ....[81]....
        /*0968*/ 	.word	0xffffffff


	//   ....[82]....
        /*096c*/ 	.word	0xffffffff


	//   ....[83]....
        /*0970*/ 	.word	0xffffffff


	//   ....[84]....
        /*0974*/ 	.word	0xffffffff


	//   ....[85]....
        /*0978*/ 	.word	0xffffffff


	//   ....[86]....
        /*097c*/ 	.word	0xffffffff


	//   ....[87]....
        /*0980*/ 	.word	0xffffffff


	//   ....[88]....
        /*0984*/ 	.word	0xffffffff


	//   ....[89]....
        /*0988*/ 	.word	0xffffffff


	//   ....[90]....
        /*098c*/ 	.word	0xffffffff


	//   ....[91]....
        /*0990*/ 	.word	0xffffffff


	//   ....[92]....
        /*0994*/ 	.word	0xffffffff


	//   ....[93]....
        /*0998*/ 	.word	0xffffffff


	//   ....[94]....
        /*099c*/ 	.word	0xffffffff


	//   ....[95]....
        /*09a0*/ 	.word	0xffffffff


	//   ....[96]....
        /*09a4*/ 	.word	0xffffffff


	//   ....[97]....
        /*09a8*/ 	.word	0xffffffff


	//   ....[98]....
        /*09ac*/ 	.word	0xffffffff


	//   ....[99]....
        /*09b0*/ 	.word	0xffffffff


	//   ....[100]....
        /*09b4*/ 	.word	0xffffffff


	//   ....[101]....
        /*09b8*/ 	.word	0xffffffff


	//   ....[102]....
        /*09bc*/ 	.word	0xffffffff


	//   ....[103]....
        /*09c0*/ 	.word	0xffffffff


	//   ....[104]....
        /*09c4*/ 	.word	0xffffffff


	//   ....[105]....
        /*09c8*/ 	.word	0xffffffff


	//   ....[106]....
        /*09cc*/ 	.word	0xffffffff


	//   ....[107]....
        /*09d0*/ 	.word	0xffffffff


	//   ....[108]....
        /*09d4*/ 	.word	0xffffffff


	//   ....[109]....
        /*09d8*/ 	.word	0xffffffff


	//   ....[110]....
        /*09dc*/ 	.word	0xffffffff


	//   ....[111]....
        /*09e0*/ 	.word	0xffffffff


	//   ....[112]....
        /*09e4*/ 	.word	0xffffffff


	//   ....[113]....
        /*09e8*/ 	.word	0xffffffff


	//   ....[114]....
        /*09ec*/ 	.word	0xffffffff


	//   ....[115]....
        /*09f0*/ 	.word	0xffffffff


	//   ....[116]....
        /*09f4*/ 	.word	0xffffffff


	//   ....[117]....
        /*09f8*/ 	.word	0xffffffff


	//   ....[118]....
        /*09fc*/ 	.word	0xffffffff


	//   ....[119]....
        /*0a00*/ 	.word	0xffffffff


	//   ....[120]....
        /*0a04*/ 	.word	0xffffffff


	//   ....[121]....
        /*0a08*/ 	.word	0xffffffff


	//   ....[122]....
        /*0a0c*/ 	.word	0xffffffff


	//   ....[123]....
        /*0a10*/ 	.word	0xffffffff


	//   ....[124]....
        /*0a14*/ 	.word	0xffffffff


	//   ....[125]....
        /*0a18*/ 	.word	0xffffffff


	//   ....[126]....
        /*0a1c*/ 	.word	0xffffffff


	//   ....[127]....
        /*0a20*/ 	.word	0xffffffff


	//   ....[128]....
        /*0a24*/ 	.word	0xffffffff


	//   ....[129]....
        /*0a28*/ 	.word	0xffffffff


	//   ....[130]....
        /*0a2c*/ 	.word	0xffffffff


	//   ....[131]....
        /*0a30*/ 	.word	0xffffffff


	//   ....[132]....
        /*0a34*/ 	.word	0xffffffff


	//   ....[133]....
        /*0a38*/ 	.word	0xffffffff


	//   ....[134]....
        /*0a3c*/ 	.word	0xffffffff


	//   ....[135]....
        /*0a40*/ 	.word	0xffffffff


	//   ....[136]....
        /*0a44*/ 	.word	0xffffffff


	//   ....[137]....
        /*0a48*/ 	.word	0xffffffff


	//   ....[138]....
        /*0a4c*/ 	.word	0xffffffff


	//   ....[139]....
        /*0a50*/ 	.word	0xffffffff


	//   ....[140]....
        /*0a54*/ 	.word	0xffffffff


	//   ....[141]....
        /*0a58*/ 	.word	0xffffffff


	//   ....[142]....
        /*0a5c*/ 	.word	0xffffffff


	//   ....[143]....
        /*0a60*/ 	.word	0xffffffff


	//   ....[144]....
        /*0a64*/ 	.word	0xffffffff


	//   ....[145]....
        /*0a68*/ 	.word	0xffffffff


	//   ....[146]....
        /*0a6c*/ 	.word	0xffffffff


	//   ....[147]....
        /*0a70*/ 	.word	0xffffffff


	//   ....[148]....
        /*0a74*/ 	.word	0xffffffff


	//   ....[149]....
        /*0a78*/ 	.word	0xffffffff


	//   ....[150]....
        /*0a7c*/ 	.word	0xffffffff


	//   ....[151]....
        /*0a80*/ 	.word	0xffffffff


	//   ....[152]....
        /*0a84*/ 	.word	0xffffffff


	//   ....[153]....
        /*0a88*/ 	.word	0xffffffff


	//   ....[154]....
        /*0a8c*/ 	.word	0xffffffff


	//   ....[155]....
        /*0a90*/ 	.word	0xffffffff


	//   ....[156]....
        /*0a94*/ 	.word	0xffffffff


	//   ....[157]....
        /*0a98*/ 	.word	0xffffffff


	//   ....[158]....
        /*0a9c*/ 	.word	0xffffffff


	//   ....[159]....
        /*0aa0*/ 	.word	0xffffffff


	//   ....[160]....
        /*0aa4*/ 	.word	0xffffffff


	//   ....[161]....
        /*0aa8*/ 	.word	0xffffffff


	//   ....[162]....
        /*0aac*/ 	.word	0xffffffff


	//   ....[163]....
        /*0ab0*/ 	.word	0xffffffff


	//   ....[164]....
        /*0ab4*/ 	.word	0xffffffff


	//   ....[165]....
        /*0ab8*/ 	.word	0xffffffff


	//   ....[166]....
        /*0abc*/ 	.word	0xffffffff


	//   ....[167]....
        /*0ac0*/ 	.word	0xffffffff


	//   ....[168]....
        /*0ac4*/ 	.word	0xffffffff


	//   ....[169]....
        /*0ac8*/ 	.word	0xffffffff


	//   ....[170]....
        /*0acc*/ 	.word	0xffffffff


	//   ....[171]....
        /*0ad0*/ 	.word	0xffffffff


	//   ....[172]....
        /*0ad4*/ 	.word	0xffffffff


	//   ....[173]....
        /*0ad8*/ 	.word	0xffffffff


	//   ....[174]....
        /*0adc*/ 	.word	0xffffffff


	//   ....[175]....
        /*0ae0*/ 	.word	0xffffffff


	//   ....[176]....
        /*0ae4*/ 	.word	0xffffffff


	//   ....[177]....
        /*0ae8*/ 	.word	0xffffffff


	//   ....[178]....
        /*0aec*/ 	.word	0xffffffff


	//   ....[179]....
        /*0af0*/ 	.word	0xffffffff


	//   ....[180]....
        /*0af4*/ 	.word	0xffffffff


	//   ....[181]....
        /*0af8*/ 	.word	0xffffffff


	//   ....[182]....
        /*0afc*/ 	.word	0xffffffff


	//   ....[183]....
        /*0b00*/ 	.word	0xffffffff


	//   ....[184]....
        /*0b04*/ 	.word	0xffffffff


	//   ....[185]....
        /*0b08*/ 	.word	0xffffffff


	//   ....[186]....
        /*0b0c*/ 	.word	0xffffffff


	//   ....[187]....
        /*0b10*/ 	.word	0xffffffff


	//   ....[188]....
        /*0b14*/ 	.word	0xffffffff


	//   ....[189]....
        /*0b18*/ 	.word	0xffffffff


	//   ....[190]....
        /*0b1c*/ 	.word	0xffffffff


	//   ....[191]....
        /*0b20*/ 	.word	0xffffffff


	//   ....[192]....
        /*0b24*/ 	.word	0xffffffff


	//   ....[193]....
        /*0b28*/ 	.word	0xffffffff


	//   ....[194]....
        /*0b2c*/ 	.word	0xffffffff


	//   ....[195]....
        /*0b30*/ 	.word	0xffffffff


	//   ....[196]....
        /*0b34*/ 	.word	0xffffffff


	//   ....[197]....
        /*0b38*/ 	.word	0xffffffff


	//   ....[198]....
        /*0b3c*/ 	.word	0xffffffff


	//   ....[199]....
        /*0b40*/ 	.word	0xffffffff


	//   ....[200]....
        /*0b44*/ 	.word	0xffffffff


	//   ....[201]....
        /*0b48*/ 	.word	0xffffffff


	//   ....[202]....
        /*0b4c*/ 	.word	0xffffffff


	//   ....[203]....
        /*0b50*/ 	.word	0xffffffff


	//   ....[204]....
        /*0b54*/ 	.word	0xffffffff


	//   ....[205]....
        /*0b58*/ 	.word	0xffffffff


	//   ....[206]....
        /*0b5c*/ 	.word	0xffffffff


	//   ....[207]....
        /*0b60*/ 	.word	0xffffffff


	//   ....[208]....
        /*0b64*/ 	.word	0xffffffff


	//   ....[209]....
        /*0b68*/ 	.word	0xffffffff


	//   ....[210]....
        /*0b6c*/ 	.word	0xffffffff


	//   ....[211]....
        /*0b70*/ 	.word	0xffffffff


	//   ....[212]....
        /*0b74*/ 	.word	0xffffffff


	//   ....[213]....
        /*0b78*/ 	.word	0xffffffff


	//   ....[214]....
        /*0b7c*/ 	.word	0xffffffff


	//   ....[215]....
        /*0b80*/ 	.word	0xffffffff


	//   ....[216]....
        /*0b84*/ 	.word	0xffffffff


	//   ....[217]....
        /*0b88*/ 	.word	0xffffffff


	//   ....[218]....
        /*0b8c*/ 	.word	0xffffffff


	//   ....[219]....
        /*0b90*/ 	.word	0xffffffff


	//   ....[220]....
        /*0b94*/ 	.word	0xffffffff


	//   ....[221]....
        /*0b98*/ 	.word	0xffffffff


	//----- nvinfo : EIATTR_COOP_GROUP_INSTR_OFFSETS
	.align		4
.L_320:
        /*0b9c*/ 	.byte	0x04, 0x28
        /*0b9e*/ 	.short	(.L_322 - .L_321)


	//   ....[0]....
.L_321:
        /*0ba0*/ 	.word	0x00000050


	//   ....[1]....
        /*0ba4*/ 	.word	0x00000060


	//   ....[2]....
        /*0ba8*/ 	.word	0x00001950


	//   ....[3]....
        /*0bac*/ 	.word	0x00001970


	//   ....[4]....
        /*0bb0*/ 	.word	0x00001b20


	//   ....[5]....
        /*0bb4*/ 	.word	0x00001b30


	//   ....[6]....
        /*0bb8*/ 	.word	0x00001c70


	//   ....[7]....
        /*0bbc*/ 	.word	0x00001c90


	//   ....[8]....
        /*0bc0*/ 	.word	0x00001dd0


	//   ....[9]....
        /*0bc4*/ 	.word	0x00001de0


	//   ....[10]....
        /*0bc8*/ 	.word	0x00001f20


	//   ....[11]....
        /*0bcc*/ 	.word	0x00001f40


	//   ....[12]....
        /*0bd0*/ 	.word	0x00002080


	//   ....[13]....
        /*0bd4*/ 	.word	0x00002090


	//   ....[14]....
        /*0bd8*/ 	.word	0x000021d0


	//   ....[15]....
        /*0bdc*/ 	.word	0x000021f0


	//   ....[16]....
        /*0be0*/ 	.word	0x00002330


	//   ....[17]....
        /*0be4*/ 	.word	0x00002340


	//   ....[18]....
        /*0be8*/ 	.word	0x00002870


	//   ....[19]....
        /*0bec*/ 	.word	0x00002890


	//   ....[20]....
        /*0bf0*/ 	.word	0x000028b0


	//   ....[21]....
        /*0bf4*/ 	.word	0x000028c0


	//   ....[22]....
        /*0bf8*/ 	.word	0x000028f0


	//   ....[23]....
        /*0bfc*/ 	.word	0x00002920


	//   ....[24]....
        /*0c00*/ 	.word	0x00002980


	//   ....[25]....
        /*0c04*/ 	.word	0x00002990


	//   ....[26]....
        /*0c08*/ 	.word	0x00002ca0


	//   ....[27]....
        /*0c0c*/ 	.word	0x00002cb0


	//   ....[28]....
        /*0c10*/ 	.word	0x00002cc0


	//   ....[29]....
        /*0c14*/ 	.word	0x00002cd0


	//   ....[30]....
        /*0c18*/ 	.word	0x00002ce0


	//   ....[31]....
        /*0c1c*/ 	.word	0x00002d00


	//   ....[32]....
        /*0c20*/ 	.word	0x00002d20


	//   ....[33]....
        /*0c24*/ 	.word	0x00002d30


	//   ....[34]....
        /*0c28*/ 	.word	0x00004570


	//   ....[35]....
        /*0c2c*/ 	.word	0x000045c0


	//   ....[36]....
        /*0c30*/ 	.word	0x000045d0


	//   ....[37]....
        /*0c34*/ 	.word	0x000045e0


	//   ....[38]....
        /*0c38*/ 	.word	0x000045f0


	//   ....[39]....
        /*0c3c*/ 	.word	0x00004600


	//   ....[40]....
        /*0c40*/ 	.word	0x00004610


	//   ....[41]....
        /*0c44*/ 	.word	0x00004630


	//   ....[42]....
        /*0c48*/ 	.word	0x00004990


	//   ....[43]....
        /*0c4c*/ 	.word	0x00004bd0


	//   ....[44]....
        /*0c50*/ 	.word	0x00004be0


	//   ....[45]....
        /*0c54*/ 	.word	0x00004bf0


	//   ....[46]....
        /*0c58*/ 	.word	0x000055f0


	//   ....[47]....
        /*0c5c*/ 	.word	0x00005620


	//   ....[48]....
        /*0c60*/ 	.word	0x00005640


	//   ....[49]....
        /*0c64*/ 	.word	0x00005650


	//   ....[50]....
        /*0c68*/ 	.word	0x00005680


	//   ....[51]....
        /*0c6c*/ 	.word	0x000056a0


	//   ....[52]....
        /*0c70*/ 	.word	0x000056c0


	//   ....[53]....
        /*0c74*/ 	.word	0x000056d0


	//   ....[54]....
        /*0c78*/ 	.word	0x00007410


	//   ....[55]....
        /*0c7c*/ 	.word	0x00007460


	//   ....[56]....
        /*0c80*/ 	.word	0x00007510


	//   ....[57]....
        /*0c84*/ 	.word	0x00007520


	//   ....[58]....
        /*0c88*/ 	.word	0x00007550


	//   ....[59]....
        /*0c8c*/ 	.word	0x00007580


	//   ....[60]....
        /*0c90*/ 	.word	0x000075b0


	//   ....[61]....
        /*0c94*/ 	.word	0x00007630


	//   ....[62]....
        /*0c98*/ 	.word	0x00008d60


	//   ....[63]....
        /*0c9c*/ 	.word	0x00008db0


	//   ....[64]....
        /*0ca0*/ 	.word	0x00008e60


	//   ....[65]....
        /*0ca4*/ 	.word	0x00008e70


	//   ....[66]....
        /*0ca8*/ 	.word	0x00008ea0


	//   ....[67]....
        /*0cac*/ 	.word	0x00008ed0


	//   ....[68]....
        /*0cb0*/ 	.word	0x00008f00


	//   ....[69]....
        /*0cb4*/ 	.word	0x00008f80


	//   ....[70]....
        /*0cb8*/ 	.word	0x000091a0


	//   ....[71]....
        /*0cbc*/ 	.word	0x000093d0


	//   ....[72]....
        /*0cc0*/ 	.word	0x000093e0


	//   ....[73]....
        /*0cc4*/ 	.word	0x000093f0


	//   ....[74]....
        /*0cc8*/ 	.word	0x00009a00


	//   ....[75]....
        /*0ccc*/ 	.word	0x00009b00


	//   ....[76]....
        /*0cd0*/ 	.word	0x00009c70


	//   ....[77]....
        /*0cd4*/ 	.word	0x00009c90


	//   ....[78]....
        /*0cd8*/ 	.word	0x00009db0


	//   ....[79]....
        /*0cdc*/ 	.word	0x00009dd0


	//   ....[80]....
        /*0ce0*/ 	.word	0x00009ef0


	//   ....[81]....
        /*0ce4*/ 	.word	0x00009f10


	//   ....[82]....
        /*0ce8*/ 	.word	0x0000c700


	//   ....[83]....
        /*0cec*/ 	.word	0x0000c770


	//   ....[84]....
        /*0cf0*/ 	.word	0x0000c790


	//   ....[85]....
        /*0cf4*/ 	.word	0x0000c7b0


	//   ....[86]....
        /*0cf8*/ 	.word	0x0000c7d0


	//   ....[87]....
        /*0cfc*/ 	.word	0x0000c7f0


	//   ....[88]....
        /*0d00*/ 	.word	0x0000c800


	//   ....[89]....
        /*0d04*/ 	.word	0x0000c810


	//   ....[90]....
        /*0d08*/ 	.word	0x0000df90


	//   ....[91]....
        /*0d0c*/ 	.word	0x0000dfe0


	//   ....[92]....
        /*0d10*/ 	.word	0x0000e060


	//   ....[93]....
        /*0d14*/ 	.word	0x0000e0a0


	//   ....[94]....
        /*0d18*/ 	.word	0x0000e0d0


	//   ....[95]....
        /*0d1c*/ 	.word	0x0000e100


	//   ....[96]....
        /*0d20*/ 	.word	0x0000e120


	//   ....[97]....
        /*0d24*/ 	.word	0x0000e170


	//   ....[98]....
        /*0d28*/ 	.word	0x0000e6a0


	//   ....[99]....
        /*0d2c*/ 	.word	0x0000e6c0


	//   ....[100]....
        /*0d30*/ 	.word	0x0000e6e0


	//   ....[101]....
        /*0d34*/ 	.word	0x0000e700


	//   ....[102]....
        /*0d38*/ 	.word	0x0000e720


	//   ....[103]....
        /*0d3c*/ 	.word	0x0000e740


	//   ....[104]....
        /*0d40*/ 	.word	0x0000e760


	//   ....[105]....
        /*0d44*/ 	.word	0x0000e780


	//   ....[106]....
        /*0d48*/ 	.word	0x00010bf0


	//   ....[107]....
        /*0d4c*/ 	.word	0x00010c40


	//   ....[108]....
        /*0d50*/ 	.word	0x00010c50


	//   ....[109]....
        /*0d54*/ 	.word	0x00010c80


	//   ....[110]....
        /*0d58*/ 	.word	0x00010c90


	//   ....[111]....
        /*0d5c*/ 	.word	0x00010cb0


	//   ....[112]....
        /*0d60*/ 	.word	0x00010cd0


	//   ....[113]....
        /*0d64*/ 	.word	0x00010ce0


	//   ....[114]....
        /*0d68*/ 	.word	0x000119a0


	//   ....[115]....
        /*0d6c*/ 	.word	0x00012040


	//   ....[116]....
        /*0d70*/ 	.word	0x00012060


	//   ....[117]....
        /*0d74*/ 	.word	0x00012070


	//   ....[118]....
        /*0d78*/ 	.word	0x00012080


	//   ....[119]....
        /*0d7c*/ 	.word	0x000120b0


	//   ....[120]....
        /*0d80*/ 	.word	0x000120d0


	//   ....[121]....
        /*0d84*/ 	.word	0x000120f0


	//   ....[122]....
        /*0d88*/ 	.word	0x00012100


	//   ....[123]....
        /*0d8c*/ 	.word	0x000121f0


	//   ....[124]....
        /*0d90*/ 	.word	0x00012240


	//   ....[125]....
        /*0d94*/ 	.word	0x00012680


	//   ....[126]....
        /*0d98*/ 	.word	0x000126a0


	//   ....[127]....
        /*0d9c*/ 	.word	0x00012ad0


	//   ....[128]....
        /*0da0*/ 	.word	0x00012af0


	//   ....[129]....
        /*0da4*/ 	.word	0x00012f20


	//   ....[130]....
        /*0da8*/ 	.word	0x00012f30


	//   ....[131]....
        /*0dac*/ 	.word	0x000136c0


	//   ....[132]....
        /*0db0*/ 	.word	0x000137d0


	//   ....[133]....
        /*0db4*/ 	.word	0x00013840


	//   ....[134]....
        /*0db8*/ 	.word	0x000138b0


	//   ....[135]....
        /*0dbc*/ 	.word	0x00013910


	//   ....[136]....
        /*0dc0*/ 	.word	0x00013980


	//   ....[137]....
        /*0dc4*/ 	.word	0x000139f0


	//   ....[138]....
        /*0dc8*/ 	.word	0x00013a60


	//   ....[139]....
        /*0dcc*/ 	.word	0x00013ac0


	//   ....[140]....
        /*0dd0*/ 	.word	0x00013b30


	//   ....[141]....
        /*0dd4*/ 	.word	0x00013ba0


	//   ....[142]....
        /*0dd8*/ 	.word	0x00013c10


	//   ....[143]....
        /*0ddc*/ 	.word	0x00013c70


	//   ....[144]....
        /*0de0*/ 	.word	0x00013ce0


	//   ....[145]....
        /*0de4*/ 	.word	0x00013d50


	//   ....[146]....
        /*0de8*/ 	.word	0x00013dc0


	//   ....[147]....
        /*0dec*/ 	.word	0x00013e20


	//   ....[148]....
        /*0df0*/ 	.word	0x00013e90


	//   ....[149]....
        /*0df4*/ 	.word	0x00013f00


	//   ....[150]....
        /*0df8*/ 	.word	0x00014050


	//   ....[151]....
        /*0dfc*/ 	.word	0x000140b0


	//   ....[152]....
        /*0e00*/ 	.word	0x00014200


	//   ....[153]....
        /*0e04*/ 	.word	0x00014260


	//   ....[154]....
        /*0e08*/ 	.word	0x000143b0


	//   ....[155]....
        /*0e0c*/ 	.word	0x00014410


	//   ....[156]....
        /*0e10*/ 	.word	0x00014470


	//   ....[157]....
        /*0e14*/ 	.word	0x000144d0


	//   ....[158]....
        /*0e18*/ 	.word	0x00014730


	//   ....[159]....
        /*0e1c*/ 	.word	0x00014990


	//   ....[160]....
        /*0e20*/ 	.word	0x00014fb0


	//   ....[161]....
        /*0e24*/ 	.word	0x00015000


	//   ....[162]....
        /*0e28*/ 	.word	0x00015050


	//   ....[163]....
        /*0e2c*/ 	.word	0x000150a0


	//   ....[164]....
        /*0e30*/ 	.word	0x000150f0


	//   ....[165]....
        /*0e34*/ 	.word	0x00015140


	//   ....[166]....
        /*0e38*/ 	.word	0x00015190


	//   ....[167]....
        /*0e3c*/ 	.word	0x000151e0


	//   ....[168]....
        /*0e40*/ 	.word	0x00015240


	//   ....[169]....
        /*0e44*/ 	.word	0x000152b0


	//   ....[170]....
        /*0e48*/ 	.word	0x00015400


	//   ....[171]....
        /*0e4c*/ 	.word	0x00015460


	//   ....[172]....
        /*0e50*/ 	.word	0x000155c0


	//   ....[173]....
        /*0e54*/ 	.word	0x00015620


	//   ....[174]....
        /*0e58*/ 	.word	0x00015780


	//   ....[175]....
        /*0e5c*/ 	.word	0x000157e0


	//   ....[176]....
        /*0e60*/ 	.word	0x00015840


	//   ....[177]....
        /*0e64*/ 	.word	0x000158b0


	//   ....[178]....
        /*0e68*/ 	.word	0x00015a00


	//   ....[179]....
        /*0e6c*/ 	.word	0x00015a60


	//   ....[180]....
        /*0e70*/ 	.word	0x00015bc0


	//   ....[181]....
        /*0e74*/ 	.word	0x00015c20


	//   ....[182]....
        /*0e78*/ 	.word	0x00015d80


	//   ....[183]....
        /*0e7c*/ 	.word	0x00015de0


	//   ....[184]....
        /*0e80*/ 	.word	0x00015e30


	//   ....[185]....
        /*0e84*/ 	.word	0x00015e80


	//   ....[186]....
        /*0e88*/ 	.word	0x000160d0


	//   ....[187]....
        /*0e8c*/ 	.word	0x00016320


	//   ....[188]....
        /*0e90*/ 	.word	0x00016960


	//   ....[189]....
        /*0e94*/ 	.word	0x000169a0


	//   ....[190]....
        /*0e98*/ 	.word	0x000169f0


	//   ....[191]....
        /*0e9c*/ 	.word	0x00016a30


	//   ....[192]....
        /*0ea0*/ 	.word	0x00016a80


	//   ....[193]....
        /*0ea4*/ 	.word	0x00016ac0


	//   ....[194]....
        /*0ea8*/ 	.word	0x00016b10


	//   ....[195]....
        /*0eac*/ 	.word	0x00016b50


	//   ....[196]....
        /*0eb0*/ 	.word	0x00016bc0


	//   ....[197]....
        /*0eb4*/ 	.word	0x00016c30


	//   ....[198]....
        /*0eb8*/ 	.word	0x00016ca0


	//   ....[199]....
        /*0ebc*/ 	.word	0x00016dc0


	//   ....[200]....
        /*0ec0*/ 	.word	0x00016e20


	//   ....[201]....
        /*0ec4*/ 	.word	0x00016f40


	//   ....[202]....
        /*0ec8*/ 	.word	0x00016fa0


	//   ....[203]....
        /*0ecc*/ 	.word	0x000170c0


	//   ....[204]....
        /*0ed0*/ 	.word	0x00017120


	//   ....[205]....
        /*0ed4*/ 	.word	0x00017160


	//   ....[206]....
        /*0ed8*/ 	.word	0x000171a0


	//   ....[207]....
        /*0edc*/ 	.word	0x000171f0


	//   ....[208]....
        /*0ee0*/ 	.word	0x00017230


	//   ....[209]....
        /*0ee4*/ 	.word	0x00017280


	//   ....[210]....
        /*0ee8*/ 	.word	0x000172c0


	//   ....[211]....
        /*0eec*/ 	.word	0x00017310


	//   ....[212]....
        /*0ef0*/ 	.word	0x00017350


	//   ....[213]....
        /*0ef4*/ 	.word	0x000173b0


	//   ....[214]....
        /*0ef8*/ 	.word	0x00017410


	//   ....[215]....
        /*0efc*/ 	.word	0x00017460


	//   ....[216]....
        /*0f00*/ 	.word	0x000174c0


	//   ....[217]....
        /*0f04*/ 	.word	0x00017510


	//   ....[218]....
        /*0f08*/ 	.word	0x00017560


	//   ....[219]....
        /*0f0c*/ 	.word	0x000175b0


	//   ....[220]....
        /*0f10*/ 	.word	0x00017600


	//   ....[221]....
        /*0f14*/ 	.word	0x00017670


	//----- nvinfo : EIATTR_EXIT_INSTR_OFFSETS
	.align		4
.L_322:
        /*0f18*/ 	.byte	0x04, 0x1c
        /*0f1a*/ 	.short	(.L_324 - .L_323)


	//   ....[0]....
.L_323:
        /*0f1c*/ 	.word	0x000000b0


	//   ....[1]....
        /*0f20*/ 	.word	0x00013780


	//----- nvinfo : EIATTR_MAX_THREADS
	.align		4
.L_324:
        /*0f24*/ 	.byte	0x04, 0x05
        /*0f26*/ 	.short	(.L_326 - .L_325)
.L_325:
        /*0f28*/ 	.word	0x00000080
        /*0f2c*/ 	.word	0x00000001
        /*0f30*/ 	.word	0x00000001


	//----- nvinfo : EIATTR_CRS_STACK_SIZE
	.align		4
.L_326:
        /*0f34*/ 	.byte	0x04, 0x1e
        /*0f36*/ 	.short	(.L_328 - .L_327)
.L_327:
        /*0f38*/ 	.word	0x00000000
.L_328:


//--------------------- .nv.info._ZN7cutlass13device_kernelIN5flash19enable_sm80_to_sm89INS1_16FlashAttnFwdSm80INS1_25CollectiveMainloopFwdSm80ILi8ELi1ELb1EN4cute5tupleIJNS5_1CILi128EEENS7_ILi112EEES8_EEELi128ENS_6half_tEfNS_4arch4Sm80ELb1ELb0ELb1ELb1ELb1ELb0ELb1ELb1EEENS1_21CollectiveEpilogueFwdINS6_IJS8_S8_S9_EEENS6_IJNS7_ILi1EEESH_SH_EEESB_SD_Li256ELb1ELb1ELb1ELb0EEENS1_36VarlenDynamicPersistentTileSchedulerILi128ELi112ELi256ELi256ELb1ELb1ELb0ELb1ELb1ELb1EEEEEEEEEvNT_6ParamsE --------------------------
	.section	.nv.info._ZN7cutlass13device_kernelIN5flash19enable_sm80_to_sm89INS1_16FlashAttnFwdSm80INS1_25CollectiveMainloopFwdSm80ILi8ELi1ELb1EN4cute5tupleIJNS5_1CILi128EEENS7_ILi112EEES8_EEELi128ENS_6half_tEfNS_4arch4Sm80ELb1ELb0ELb1ELb1ELb1ELb0ELb1ELb1EEENS1_21CollectiveEpilogueFwdINS6_IJS8_S8_S9_EEENS6_IJNS7_ILi1EEESH_SH_EEESB_SD_Li256ELb1ELb1ELb1ELb0EEENS1_36VarlenDynamicPersistentTileSchedulerILi128ELi112ELi256ELi256ELb1ELb1ELb0ELb1ELb1ELb1EEEEEEEEEvNT_6ParamsE,"",@"SHT_CUDA_INFO"
	.sectionflags	@""
	.align	4


	//----- nvinfo : EIATTR_CUDA_API_VERSION
	.align		4
        /*0000*/ 	.byte	0x04, 0x37
        /*0002*/ 	.short	(.L_330 - .L_329)
.L_329:
        /*0004*/ 	.word	0x00000082


	//----- nvinfo : EIATTR_SW2861232_WAR
	.align		4
.L_330:
        /*0008*/ 	.byte	0x01, 0x35
	.zero		2


	//----- nvinfo : EIATTR_PARAM_CBANK
	.align		4
        /*000c*/ 	.byte	0x04, 0x0a
        /*000e*/ 	.short	(.L_332 - .L_331)
	.align		4
.L_331:
        /*0010*/ 	.word	index@(.nv.constant0._ZN7cutlass13device_kernelIN5flash19enable_sm80_to_sm89INS1_16FlashAttnFwdSm80INS1_25CollectiveMainloopFwdSm80ILi8ELi1ELb1EN4cute5tupleIJNS5_1CILi128EEENS7_ILi112EEES8_EEELi128ENS_6half_tEfNS_4arch4Sm80ELb1ELb0ELb1ELb1ELb1ELb0ELb1ELb1EEENS1_21CollectiveEpilogueFwdINS6_IJS8_S8_S9_EEENS6_IJNS7_ILi1EEESH_SH_EEESB_SD_Li256ELb1ELb1ELb1ELb0EEENS1_36VarlenDynamicPersistentTileSchedulerILi128ELi112ELi256ELi256ELb1ELb1ELb0ELb1ELb1ELb1EEEEEEEEEvNT_6ParamsE)
        /*0014*/ 	.short	0x0160
        /*0016*/ 	.short	0x0438


	//----- nvinfo : EIATTR_CBANK_PARAM_SIZE
	.align		4
.L_332:
        /*0018*/ 	.byte	0x03, 0x19
        /*001a*/ 	.short	0x0438


	//----- nvinfo : EIATTR_KPARAM_INFO
	.align		4
        /*001c*/ 	.byte	0x04, 0x17
        /*001e*/ 	.short	(.L_334 - .L_333)
.L_333:
        /*0020*/ 	.word	0x00000000
        /*0024*/ 	.short	0x0000
        /*0026*/ 	.short	0x0000
        /*0028*/ 	.byte	0x00, 0xf0, 0xe1, 0x10


	//----- nvinfo : EIATTR_MAXREG_COUNT
	.align		4
.L_334:
        /*002c*/ 	.byte	0x03, 0x1b
        /*002e*/ 	.short	0x00ff


	//----- nvinfo : EIATTR_NUM_BARRIERS
	.align		4
        /*0030*/ 	.byte	0x02, 0x4c
        /*0032*/ 	.byte	0x06
	.zero		1


	//----- nvinfo : EIATTR_ANNOTATIONS
	.align		4
        /*0034*/ 	.byte	0x04, 0x55
        /*0036*/ 	.short	(.L_336 - .L_335)


	//   ....[0]....
.L_335:
        /* <DEDUP_REMOVED lines=124> */


	//----- nvinfo : EIATTR_MERCURY_ISA_VERSION
	.align		4
.L_336:
        /*07e0*/ 	.byte	0x03, 0x5f
        /*07e2*/ 	.short	0x0000


	//----- nvinfo : EIATTR_INT_WARP_WIDE_INSTR_OFFSETS
	.align		4
        /*07e4*/ 	.byte	0x04, 0x31
        /*07e6*/ 	.short	(.L_338 - .L_337)


	//   ....[0]....
.L_337:
        /*07e8*/ 	.word	0x00010400


	//   ....[1]....
        /*07ec*/ 	.word	0x00010480


	//----- nvinfo : EIATTR_COOP_GROUP_MASK_REGIDS
	.align		4
.L_338:
        /*07f0*/ 	.byte	0x04, 0x29
        /*07f2*/ 	.short	(.L_340 - .L_339)


	//   ....[0]....
.L_339:
        /*07f4*/ 	.word	0xffffffff


	//   ....[1]....
        /*07f8*/ 	.word	0xffffffff


	//   ....[2]....
        /*07fc*/ 	.word	0xffffffff


	//   ....[3]....
        /*0800*/ 	.word	0xffffffff


	//   ....[4]....
        /*0804*/ 	.word	0xffffffff


	//   ....[5]....
        /*0808*/ 	.word	0xffffffff


	//   ....[6]....
        /*080c*/ 	.word	0xffffffff


	//   ....[7]....
        /*0810*/ 	.word	0xffffffff


	//   ....[8]....
        /*0814*/ 	.word	0xffffffff


	//   ....[9]....
        /*0818*/ 	.word	0xffffffff


	//   ....[10]....
        /*081c*/ 	.word	0xffffffff


	//   ....[11]....
        /*0820*/ 	.word	0xffffffff


	//   ....[12]....
        /*0824*/ 	.word	0xffffffff


	//   ....[13]....
        /*0828*/ 	.word	0xffffffff


	//   ....[14]....
        /*082c*/ 	.word	0xffffffff


	//   ....[15]....
        /*0830*/ 	.word	0xffffffff


	//   ....[16]....
        /*0834*/ 	.word	0xffffffff


	//   ....[17]....
        /*0838*/ 	.word	0xffffffff


	//   ....[18]....
        /*083c*/ 	.word	0xffffffff


	//   ....[19]....
        /*0840*/ 	.word	0xffffffff


	//   ....[20]....
        /*0844*/ 	.word	0xffffffff


	//   ....[21]....
        /*0848*/ 	.word	0xffffffff


	//   ....[22]....
        /*084c*/ 	.word	0xffffffff


	//   ....[23]....
        /*0850*/ 	.word	0xffffffff


	//   ....[24]....
        /*0854*/ 	.word	0xffffffff


	//   ....[25]....
        /*0858*/ 	.word	0xffffffff


	//   ....[26]....
        /*085c*/ 	.word	0xffffffff


	//   ....[27]....
        /*0860*/ 	.word	0xffffffff


	//   ....[28]....
        /*0864*/ 	.word	0xffffffff


	//   ....[29]....
        /*0868*/ 	.word	0xffffffff


	//   ....[30]....
        /*086c*/ 	.word	0xffffffff


	//   ....[31]....
        /*0870*/ 	.word	0xffffffff


	//   ....[32]....
        /*0874*/ 	.word	0xffffffff


	//   ....[33]....
        /*0878*/ 	.word	0xffffffff


	//   ....[34]....
        /*087c*/ 	.word	0xffffffff


	//   ....[35]....
        /*0880*/ 	.word	0xffffffff


	//   ....[36]....
        /*0884*/ 	.word	0xffffffff


	//   ....[37]....
        /*0888*/ 	.word	0xffffffff


	//   ....[38]....
        /*088c*/ 	.word	0xffffffff


	//   ....[39]....
        /*0890*/ 	.word	0xffffffff


	//   ....[40]....
        /*0894*/ 	.word	0xffffffff


	//   ....[41]....
        /*0898*/ 	.word	0xffffffff


	//   ....[42]....
        /*089c*/ 	.word	0xffffffff


	//   ....[43]....
        /*08a0*/ 	.word	0xffffffff


	//   ....[44]....
        /*08a4*/ 	.word	0xffffffff


	//   ....[45]....
        /*08a8*/ 	.word	0xffffffff


	//   ....[46]....
        /*08ac*/ 	.word	0xffffffff


	//   ....[47]....
        /*08b0*/ 	.word	0xffffffff


	//   ....[48]....
        /*08b4*/ 	.word	0xffffffff


	//   ....[49]....
        /*08b8*/ 	.word	0xffffffff


	//   ....[50]....
        /*08bc*/ 	.word	0xffffffff


	//   ....[51]....
        /*08c0*/ 	.word	0xffffffff


	//   ....[52]....
        /*08c4*/ 	.word	0xffffffff


	//   ....[53]....
        /*08c8*/ 	.word	0xffffffff


	//   ....[54]....
        /*08cc*/ 	.word	0xffffffff


	//   ....[55]....
        /*08d0*/ 	.word	0xffffffff


	//   ....[56]....
        /*08d4*/ 	.word	0xffffffff


	//   ....[57]....
        /*08d8*/ 	.word	0xffffffff


	//   ....[58]....
        /*08dc*/ 	.word	0xffffffff


	//   ....[59]....
        /*08e0*/ 	.word	0xffffffff


	//   ....[60]....
        /*08e4*/ 	.word	0xffffffff


	//   ....[61]....
        /*08e8*/ 	.word	0xffffffff


	//   ....[62]....
        /*08ec*/ 	.word	0xffffffff


	//   ....[63]....
        /*08f0*/ 	.word	0xffffffff


	//   ....[64]....
        /*08f4*/ 	.word	0xffffffff


	//   ....[65]....
        /*08f8*/ 	.word	0xffffffff


	//   ....[66]....
        /*08fc*/ 	.word	0xffffffff


	//   ....[67]....
        /*0900*/ 	.word	0xffffffff


	//   ....[68]....
        /*0904*/ 	.word	0xffffffff


	//   ....[69]....
        /*0908*/ 	.word	0xffffffff


	//   ....[70]....
        /*090c*/ 	.word	0xffffffff


	//   ....[71]....
        /*0910*/ 	.word	0xffffffff


	//   ....[72]....
        /*0914*/ 	.word	0xffffffff


	//   ....[73]....
        /*0918*/ 	.word	0xffffffff


	//   ....[74]....
        /*091c*/ 	.word	0xffffffff


	//   ....[75]....
        /*0920*/ 	.word	0xffffffff


	//   ....[76]....
        /*0924*/ 	.word	0xffffffff


	//   ....[77]....
        /*0928*/ 	.word	0xffffffff


	//   ....[78]....
        /*092c*/ 	.word	0xffffffff


	//   ....[79]....
        /*0930*/ 	.word	0xffffffff


	//   ....[80]....
        /*0934*/ 	.word	0xffffffff


	//   ....[81]....
        /*0938*/ 	.word	0xffffffff


	//   ....[82]....
        /*093c*/ 	.word	0xffffffff


	//   ....[83]....
        /*0940*/ 	.word	0xffffffff


	//   ....[84]....
        /*0944*/ 	.word	0xffffffff


	//   ....[85]....
        /*0948*/ 	.word	0xffffffff


	//   ....[86]....
        /*094c*/ 	.word	0xffffffff


	//   ....[87]....
        /*0950*/ 	.word	0xffffffff


	//   ....[88]....
        /*0954*/ 	.word	0xffffffff


	//   ....[89]....
        /*0958*/ 	.word	0xffffffff


	//   ....[90]....
        /*095c*/ 	.word	0xffffffff


	//   ....[91]....
        /*0960*/ 	.word	0xffffffff


	//   ....[92]....
        /*0964*/ 	.word	0xffffffff


	//   ....[93]....
        /*0968*/ 	.word	0xffffffff


	//   ....[94]....
        /*096c*/ 	.word	0xffffffff


	//   ....[95]....
        /*0970*/ 	.word	0xffffffff


	//   ....[96]....
        /*0974*/ 	.word	0xffffffff


	//   ....[97]....
        /*0978*/ 	.word	0xffffffff


	//   ....[98]....
        /*097c*/ 	.word	0xffffffff


	//   ....[99]....
        /*0980*/ 	.word	0xffffffff


	//   ....[100]....
        /*0984*/ 	.word	0xffffffff


	//   ....[101]....
        /*0988*/ 	.word	0xffffffff


	//   ....[102]....
        /*098c*/ 	.word	0xffffffff


	//   ....[103]....
        /*0990*/ 	.word	0xffffffff


	//   ....[104]....
        /*0994*/ 	.word	0xffffffff


	//   ....[105]....
        /*0998*/ 	.word	0xffffffff


	//   ....[106]....
        /*099c*/ 	.word	0xffffffff


	//   ....[107]....
        /*09a0*/ 	.word	0xffffffff


	//   ....[108]....
        /*09a4*/ 	.word	0xffffffff


	//   ....[109]....
        /*09a8*/ 	.word	0xffffffff


	//   ....[110]....
        /*09ac*/ 	.word	0xffffffff


	//   ....[111]....
        /*09b0*/ 	.word	0xffffffff


	//   ....[112]....
        /*09b4*/ 	.word	0xffffffff


	//   ....[113]....
        /*09b8*/ 	.word	0xffffffff


	//   ....[114]....
        /*09bc*/ 	.word	0xffffffff


	//   ....[115]....
        /*09c0*/ 	.word	0xffffffff


	//   ....[116]....
        /*09c4*/ 	.word	0xffffffff


	//   ....[117]....
        /*09c8*/ 	.word	0xffffffff


	//   ....[118]....
        /*09cc*/ 	.word	0xffffffff


	//   ....[119]....
        /*09d0*/ 	.word	0xffffffff


	//   ....[120]....
        /*09d4*/ 	.word	0xffffffff


	//   ....[121]....
        /*09d8*/ 	.word	0xffffffff


	//   ....[122]....
        /*09dc*/ 	.word	0xffffffff


	//   ....[123]....
        /*09e0*/ 	.word	0xffffffff


	//   ....[124]....
        /*09e4*/ 	.word	0xffffffff


	//   ....[125]....
        /*09e8*/ 	.word	0xffffffff


	//   ....[126]....
        /*09ec*/ 	.word	0xffffffff


	//   ....[127]....
        /*09f0*/ 	.word	0xffffffff


	//   ....[128]....
        /*09f4*/ 	.word	0xffffffff


	//   ....[129]....
        /*09f8*/ 	.word	0xffffffff


	//   ....[130]....
        /*09fc*/ 	.word	0xffffffff


	//   ....[131]....
        /*0a00*/ 	.word	0xffffffff


	//   ....[132]....
        /*0a04*/ 	.word	0xffffffff


	//   ....[133]....
        /*0a08*/ 	.word	0xffffffff


	//   ....[134]....
        /*0a0c*/ 	.word	0xffffffff


	//   ....[135]....
        /*0a10*/ 	.word	0xffffffff


	//   ....[136]....
        /*0a14*/ 	.word	0xffffffff


	//   ....[137]....
        /*0a18*/ 	.word	0xffffffff


	//   ....[138]....
        /*0a1c*/ 	.word	0xffffffff


	//   ....[139]....
        /*0a20*/ 	.word	0xffffffff


	//   ....[140]....
        /*0a24*/ 	.word	0xffffffff


	//   ....[141]....
        /*0a28*/ 	.word	0xffffffff


	//   ....[142]....
        /*0a2c*/ 	.word	0xffffffff


	//   ....[143]....
        /*0a30*/ 	.word	0xffffffff


	//   ....[144]....
        /*0a34*/ 	.word	0xffffffff


	//   ....[145]....
        /*0a38*/ 	.word	0xffffffff


	//   ....[146]....
        /*0a3c*/ 	.word	0xffffffff


	//   ....[147]....
        /*0a40*/ 	.word	0xffffffff


	//   ....[148]....
        /*0a44*/ 	.word	0xffffffff


	//   ....[149]....
        /*0a48*/ 	.word	0xffffffff


	//   ....[150]....
        /*0a4c*/ 	.word	0xffffffff


	//   ....[151]....
        /*0a50*/ 	.word	0xffffffff


	//   ....[152]....
        /*0a54*/ 	.word	0xffffffff


	//   ....[153]....
        /*0a58*/ 	.word	0xffffffff


	//   ....[154]....
        /*0a5c*/ 	.word	0xffffffff


	//   ....[155]....
        /*0a60*/ 	.word	0xffffffff


	//   ....[156]....
        /*0a64*/ 	.word	0xffffffff


	//   ....[157]....
        /*0a68*/ 	.word	0xffffffff


	//   ....[158]....
        /*0a6c*/ 	.word	0xffffffff


	//   ....[159]....
        /*0a70*/ 	.word	0xffffffff


	//   ....[160]....
        /*0a74*/ 	.word	0xffffffff


	//   ....[161]....
        /*0a78*/ 	.word	0xffffffff


	//   ....[162]....
        /*0a7c*/ 	.word	0xffffffff


	//   ....[163]....
        /*0a80*/ 	.word	0xffffffff


	//   ....[164]....
        /*0a84*/ 	.word	0xffffffff


	//   ....[165]....
        /*0a88*/ 	.word	0xffffffff


	//   ....[166]....
        /*0a8c*/ 	.word	0xffffffff


	//   ....[167]....
        /*0a90*/ 	.word	0xffffffff


	//   ....[168]....
        /*0a94*/ 	.word	0xffffffff


	//   ....[169]....
        /*0a98*/ 	.word	0xffffffff


	//   ....[170]....
        /*0a9c*/ 	.word	0xffffffff


	//   ....[171]....
        /*0aa0*/ 	.word	0xffffffff


	//   ....[172]....
        /*0aa4*/ 	.word	0xffffffff


	//   ....[173]....
        /*0aa8*/ 	.word	0xffffffff


	//   ....[174]....
        /*0aac*/ 	.word	0xffffffff


	//   ....[175]....
        /*0ab0*/ 	.word	0xffffffff


	//   ....[176]....
        /*0ab4*/ 	.word	0xffffffff


	//   ....[177]....
        /*0ab8*/ 	.word	0xffffffff


	//   ....[178]....
        /*0abc*/ 	.word	0xffffffff


	//   ....[179]....
        /*0ac0*/ 	.word	0xffffffff


	//   ....[180]....
        /*0ac4*/ 	.word	0xffffffff


	//   ....[181]....
        /*0ac8*/ 	.word	0xffffffff


	//   ....[182]....
        /*0acc*/ 	.word	0xffffffff


	//   ....[183]....
        /*0ad0*/ 	.word	0xffffffff


	//   ....[184]....
        /*0ad4*/ 	.word	0xffffffff


	//   ....[185]....
        /*0ad8*/ 	.word	0xffffffff


	//   ....[186]....
        /*0adc*/ 	.word	0xffffffff


	//   ....[187]....
        /*0ae0*/ 	.word	0xffffffff


	//   ....[188]....
        /*0ae4*/ 	.word	0xffffffff


	//   ....[189]....
        /*0ae8*/ 	.word	0xffffffff


	//   ....[190]....
        /*0aec*/ 	.word	0xffffffff


	//   ....[191]....
        /*0af0*/ 	.word	0xffffffff


	//   ....[192]....
        /*0af4*/ 	.word	0xffffffff


	//   ....[193]....
        /*0af8*/ 	.word	0xffffffff


	//   ....[194]....
        /*0afc*/ 	.word	0xffffffff


	//   ....[195]....
        /*0b00*/ 	.word	0xffffffff


	//   ....[196]....
        /*0b04*/ 	.word	0xffffffff


	//   ....[197]....
        /*0b08*/ 	.word	0xffffffff


	//   ....[198]....
        /*0b0c*/ 	.word	0xffffffff


	//   ....[199]....
        /*0b10*/ 	.word	0xffffffff


	//   ....[200]....
        /*0b14*/ 	.word	0xffffffff


	//   ....[201]....
        /*0b18*/ 	.word	0xffffffff


	//   ....[202]....
        /*0b1c*/ 	.word	0xffffffff


	//   ....[203]....
        /*0b20*/ 	.word	0xffffffff


	//   ....[204]....
        /*0b24*/ 	.word	0xffffffff


	//   ....[205]....
        /*0b28*/ 	.word	0xffffffff


	//   ....[206]....
        /*0b2c*/ 	.word	0xffffffff


	//   ....[207]....
        /*0b30*/ 	.word	0xffffffff


	//   ....[208]....
        /*0b34*/ 	.word	0xffffffff


	//   ....[209]....
        /*0b38*/ 	.word	0xffffffff


	//   ....[210]....
        /*0b3c*/ 	.word	0xffffffff


	//   ....[211]....
        /*0b40*/ 	.word	0xffffffff


	//   ....[212]....
        /*0b44*/ 	.word	0xffffffff


	//   ....[213]....
        /*0b48*/ 	.word	0xffffffff


	//   ....[214]....
        /*0b4c*/ 	.word	0xffffffff


	//   ....[215]....
        /*0b50*/ 	.word	0xffffffff


	//   ....[216]....
        /*0b54*/ 	.word	0xffffffff


	//   ....[217]....
        /*0b58*/ 	.word	0xffffffff


	//   ....[218]....
        /*0b5c*/ 	.word	0xffffffff


	//   ....[219]....
        /*0b60*/ 	.word	0xffffffff


	//   ....[220]....
        /*0b64*/ 	.word	0xffffffff


	//   ....[221]....
        /*0b68*/ 	.word	0xffffffff


	//   ....[222]....
        /*0b6c*/ 	.word	0xffffffff


	//   ....[223]....
        /*0b70*/ 	.word	0xffffffff


	//   ....[224]....
        /*0b74*/ 	.word	0xffffffff


	//   ....[225]....
        /*0b78*/ 	.word	0xffffffff


	//   ....[226]....
        /*0b7c*/ 	.word	0xffffffff


	//   ....[227]....
        /*0b80*/ 	.word	0xffffffff


	//   ....[228]....
        /*0b84*/ 	.word	0xffffffff


	//   ....[229]....
        /*0b88*/ 	.word	0xffffffff


	//   ....[230]....
        /*0b8c*/ 	.word	0xffffffff


	//   ....[231]....
        /*0b90*/ 	.word	0xffffffff


	//   ....[232]....
        /*0b94*/ 	.word	0xffffffff


	//   ....[233]....
        /*0b98*/ 	.word	0xffffffff


	//   ....[234]....
        /*0b9c*/ 	.word	0xffffffff


	//   ....[235]....
        /*0ba0*/ 	.word	0xffffffff


	//   ....[236]....
        /*0ba4*/ 	.word	0xffffffff


	//   ....[237]....
        /*0ba8*/ 	.word	0xffffffff


	//   ....[238]....
        /*0bac*/ 	.word	0xffffffff


	//   ....[239]....
        /*0bb0*/ 	.word	0xffffffff


	//   ....[240]....
        /*0bb4*/ 	.word	0xffffffff


	//   ....[241]....
        /*0bb8*/ 	.word	0xffffffff


	//   ....[242]....
        /*0bbc*/ 	.word	0xffffffff


	//   ....[243]....
        /*0bc0*/ 	.word	0xffffffff


	//   ....[244]....
        /*0bc4*/ 	.word	0xffffffff


	//   ....[245]....
        /*0bc8*/ 	.word	0xffffffff


	//   ....[246]....
        /*0bcc*/ 	.word	0xffffffff


	//   ....[247]....
        /*0bd0*/ 	.word	0xffffffff


	//----- nvinfo : EIATTR_COOP_GROUP_INSTR_OFFSETS
	.align		4
.L_340:
        /*0bd4*/ 	.byte	0x04, 0x28
        /*0bd6*/ 	.short	(.L_342 - .L_341)


	//   ....[0]....
.L_341:
        /*0bd8*/ 	.word	0x00000050


	//   ....[1]....
        /*0bdc*/ 	.word	0x00000200


	//   ....[2]....
        /*0be0*/ 	.word	0x00000230


	//   ....[3]....
        /*0be4*/ 	.word	0x00000260


	//   ....[4]....
        /*0be8*/ 	.word	0x00000290


	//   ....[5]....
        /*0bec*/ 	.word	0x000002c0


	//   ....[6]....
        /*0bf0*/ 	.word	0x000002f0


	//   ....[7]....
        /*0bf4*/ 	.word	0x00000450


	//   ....[8]....
        /*0bf8*/ 	.word	0x00000490


	//   ....[9]....
        /*0bfc*/ 	.word	0x000004c0


	//   ....[10]....
        /*0c00*/ 	.word	0x000004f0


	//   ....[11]....
        /*0c04*/ 	.word	0x00000520


	//   ....[12]....
        /*0c08*/ 	.word	0x00000550


	//   ....[13]....
        /*0c0c*/ 	.word	0x000005e0


	//   ....[14]....
        /*0c10*/ 	.word	0x00000630


	//   ....[15]....
        /*0c14*/ 	.word	0x00000650


	//   ....[16]....
        /*0c18*/ 	.word	0x000006b0


	//   ....[17]....
        /*0c1c*/ 	.word	0x00002c40


	//   ....[18]....
        /*0c20*/ 	.word	0x00002c70


	//   ....[19]....
        /*0c24*/ 	.word	0x00002c90


	//   ....[20]....
        /*0c28*/ 	.word	0x00002ca0


	//   ....[21]....
        /*0c2c*/ 	.word	0x00002cb0


	//   ....[22]....
        /*0c30*/ 	.word	0x00002cc0


	//   ....[23]....
        /*0c34*/ 	.word	0x00002d00


	//   ....[24]....
        /*0c38*/ 	.word	0x00002e20


	//   ....[25]....
        /*0c3c*/ 	.word	0x00002f50


	//   ....[26]....
        /*0c40*/ 	.word	0x00002f70


	//   ....[27]....
        /*0c44*/ 	.word	0x00002f90


	//   ....[28]....
        /*0c48*/ 	.word	0x00003000


	//   ....[29]....
        /*0c4c*/ 	.word	0x00003020


	//   ....[30]....
        /*0c50*/ 	.word	0x000030c0


	//   ....[31]....
        /*0c54*/ 	.word	0x00003140


	//   ....[32]....
        /*0c58*/ 	.word	0x000031d0


	//   ....[33]....
        /*0c5c*/ 	.word	0x00003300


	//   ....[34]....
        /*0c60*/ 	.word	0x000033f0


	//   ....[35]....
        /*0c64*/ 	.word	0x00003410


	//   ....[36]....
        /*0c68*/ 	.word	0x00003430


	//   ....[37]....
        /*0c6c*/ 	.word	0x000034b0


	//   ....[38]....
        /*0c70*/ 	.word	0x00003550


	//   ....[39]....
        /*0c74*/ 	.word	0x000038a0


	//   ....[40]....
        /*0c78*/ 	.word	0x000038b0


	//   ....[41]....
        /*0c7c*/ 	.word	0x00004de0


	//   ....[42]....
        /*0c80*/ 	.word	0x00004e00


	//   ....[43]....
        /*0c84*/ 	.word	0x00004f30


	//   ....[44]....
        /*0c88*/ 	.word	0x00004f40


	//   ....[45]....
        /*0c8c*/ 	.word	0x00005070


	//   ....[46]....
        /*0c90*/ 	.word	0x00005090


	//   ....[47]....
        /*0c94*/ 	.word	0x000051c0


	//   ....[48]....
        /*0c98*/ 	.word	0x000051d0


	//   ....[49]....
        /*0c9c*/ 	.word	0x000053b0


	//   ....[50]....
        /*0ca0*/ 	.word	0x00005770


	//   ....[51]....
        /*0ca4*/ 	.word	0x00005e70


	//   ....[52]....
        /*0ca8*/ 	.word	0x00005e90


	//   ....[53]....
        /*0cac*/ 	.word	0x00005eb0


	//   ....[54]....
        /*0cb0*/ 	.word	0x00005ed0


	//   ....[55]....
        /*0cb4*/ 	.word	0x00007ac0


	//   ....[56]....
        /*0cb8*/ 	.word	0x00007ae0


	//   ....[57]....
        /*0cbc*/ 	.word	0x00007b20


	//   ....[58]....
        /*0cc0*/ 	.word	0x00007bb0


	//   ....[59]....
        /*0cc4*/ 	.word	0x00007bd0


	//   ....[60]....
        /*0cc8*/ 	.word	0x00007c50


	//   ....[61]....
        /*0ccc*/ 	.word	0x00007db0


	//   ....[62]....
        /*0cd0*/ 	.word	0x00007dc0


	//   ....[63]....
        /*0cd4*/ 	.word	0x00009230


	//   ....[64]....
        /*0cd8*/ 	.word	0x00009250


	//   ....[65]....
        /*0cdc*/ 	.word	0x00009350


	//   ....[66]....
        /*0ce0*/ 	.word	0x00009360


	//   ....[67]....
        /*0ce4*/ 	.word	0x00009460


	//   ....[68]....
        /*0ce8*/ 	.word	0x00009480


	//   ....[69]....
        /*0cec*/ 	.word	0x00009580


	//   ....[70]....
        /*0cf0*/ 	.word	0x00009590


	//   ....[71]....
        /*0cf4*/ 	.word	0x00009760


	//   ....[72]....
        /*0cf8*/ 	.word	0x00009b10


	//   ....[73]....
        /*0cfc*/ 	.word	0x0000a070


	//   ....[74]....
        /*0d00*/ 	.word	0x0000a090


	//   ....[75]....
        /*0d04*/ 	.word	0x0000a270


	//   ....[76]....
        /*0d08*/ 	.word	0x0000a290


	//   ....[77]....
        /*0d0c*/ 	.word	0x0000c140


	//   ....[78]....
        /*0d10*/ 	.word	0x0000c150


	//   ....[79]....
        /*0d14*/ 	.word	0x0000c240


	//   ....[80]....
        /*0d18*/ 	.word	0x0000c260


	//   ....[81]....
        /*0d1c*/ 	.word	0x0000c2c0


	//   ....[82]....
        /*0d20*/ 	.word	0x0000c2e0


	//   ....[83]....
        /*0d24*/ 	.word	0x0000c400


	//   ....[84]....
        /*0d28*/ 	.word	0x0000c410


	//   ....[85]....
        /*0d2c*/ 	.word	0x0000d870


	//   ....[86]....
        /*0d30*/ 	.word	0x0000d890


	//   ....[87]....
        /*0d34*/ 	.word	0x0000d9d0


	//   ....[88]....
        /*0d38*/ 	.word	0x0000d9e0


	//   ....[89]....
        /*0d3c*/ 	.word	0x0000db20


	//   ....[90]....
        /*0d40*/ 	.word	0x0000db40


	//   ....[91]....
        /*0d44*/ 	.word	0x0000dc80


	//   ....[92]....
        /*0d48*/ 	.word	0x0000dc90


	//   ....[93]....
        /*0d4c*/ 	.word	0x0000e170


	//   ....[94]....
        /*0d50*/ 	.word	0x0000e1a0


	//   ....[95]....
        /*0d54*/ 	.word	0x0000e1c0


	//   ....[96]....
        /*0d58*/ 	.word	0x0000e1e0


	//   ....[97]....
        /*0d5c*/ 	.word	0x0000fdd0


	//   ....[98]....
        /*0d60*/ 	.word	0x0000fe00


	//   ....[99]....
        /*0d64*/ 	.word	0x0000fe10


	//   ....[100]....
        /*0d68*/ 	.word	0x0000fe40


	//   ....[101]....
        /*0d6c*/ 	.word	0x00010ef0


	//   ....[102]....
        /*0d70*/ 	.word	0x00010f00


	//   ....[103]....
        /*0d74*/ 	.word	0x00010f20


	//   ....[104]....
        /*0d78*/ 	.word	0x00010f30


	//   ....[105]....
        /*0d7c*/ 	.word	0x00011260


	//   ....[106]....
        /*0d80*/ 	.word	0x00011280


	//   ....[107]....
        /*0d84*/ 	.word	0x000113e0


	//   ....[108]....
        /*0d88*/ 	.word	0x000113f0


	//   ....[109]....
        /*0d8c*/ 	.word	0x00011500


	//   ....[110]....
        /*0d90*/ 	.word	0x00011520


	//   ....[111]....
        /*0d94*/ 	.word	0x00011630


	//   ....[112]....
        /*0d98*/ 	.word	0x00011640


	//   ....[113]....
        /*0d9c*/ 	.word	0x00011940


	//   ....[114]....
        /*0da0*/ 	.word	0x00011960


	//   ....[115]....
        /*0da4*/ 	.word	0x00011fb0


	//   ....[116]....
        /*0da8*/ 	.word	0x00011fc0


	//   ....[117]....
        /*0dac*/ 	.word	0x00012d60


	//   ....[118]....
        /*0db0*/ 	.word	0x00012d80


	//   ....[119]....
        /*0db4*/ 	.word	0x00012ef0


	//   ....[120]....
        /*0db8*/ 	.word	0x00012f00


	//   ....[121]....
        /*0dbc*/ 	.word	0x00013010


	//   ....[122]....
        /*0dc0*/ 	.word	0x00013030


	//   ....[123]....
        /*0dc4*/ 	.word	0x00013140


	//   ....[124]....
        /*0dc8*/ 	.word	0x00013150


	//   ....[125]....
        /*0dcc*/ 	.word	0x00013320


	//   ....[126]....
        /*0dd0*/ 	.word	0x00013340


	//   ....[127]....
        /*0dd4*/ 	.word	0x00013470


	//   ....[128]....
        /*0dd8*/ 	.word	0x000134b0


	//   ....[129]....
        /*0ddc*/ 	.word	0x000134e0


	//   ....[130]....
        /*0de0*/ 	.word	0x00013510


	//   ....[131]....
        /*0de4*/ 	.word	0x00013540


	//   ....[132]....
        /*0de8*/ 	.word	0x00013570


	//   ....[133]....
        /*0dec*/ 	.word	0x000136d0


	//   ....[134]....
        /*0df0*/ 	.word	0x00013710


	//   ....[135]....
        /*0df4*/ 	.word	0x00013740


	//   ....[136]....
        /*0df8*/ 	.word	0x00013770


	//   ....[137]....
        /*0dfc*/ 	.word	0x000137a0


	//   ....[138]....
        /*0e00*/ 	.word	0x000137d0


	//   ....[139]....
        /*0e04*/ 	.word	0x00013860


	//   ....[140]....
        /*0e08*/ 	.word	0x000138c0


	//   ....[141]....
        /*0e0c*/ 	.word	0x000138d0


	//   ....[142]....
        /*0e10*/ 	.word	0x00013930


	//   ....[143]....
        /*0e14*/ 	.word	0x000143a0


	//   ....[144]....
        /*0e18*/ 	.word	0x00014400


	//   ....[145]....
        /*0e1c*/ 	.word	0x00014450


	//   ....[146]....
        /*0e20*/ 	.word	0x000144a0


	//   ....[147]....
        /*0e24*/ 	.word	0x000144f0


	//   ....[148]....
        /*0e28*/ 	.word	0x00014560


	//   ....[149]....
        /*0e2c*/ 	.word	0x000145b0


	//   ....[150]....
        /*0e30*/ 	.word	0x00014620


	//   ....[151]....
        /*0e34*/ 	.word	0x00014690


	//   ....[152]....
        /*0e38*/ 	.word	0x00014700


	//   ....[153]....
        /*0e3c*/ 	.word	0x00014770


	//   ....[154]....
        /*0e40*/ 	.word	0x000147d0


	//   ....[155]....
        /*0e44*/ 	.word	0x00014840


	//   ....[156]....
        /*0e48*/ 	.word	0x000148b0


	//   ....[157]....
        /*0e4c*/ 	.word	0x00014920


	//   ....[158]....
        /*0e50*/ 	.word	0x00014980


	//   ....[159]....
        /*0e54*/ 	.word	0x000149f0


	//   ....[160]....
        /*0e58*/ 	.word	0x00014a60


	//   ....[161]....
        /*0e5c*/ 	.word	0x00014ad0


	//   ....[162]....
        /*0e60*/ 	.word	0x00014b30


	//   ....[163]....
        /*0e64*/ 	.word	0x00014ba0


	//   ....[164]....
        /*0e68*/ 	.word	0x00014c10


	//   ....[165]....
        /*0e6c*/ 	.word	0x00015350


	//   ....[166]....
        /*0e70*/ 	.word	0x000153a0


	//   ....[167]....
        /*0e74*/ 	.word	0x000153f0


	//   ....[168]....
        /*0e78*/ 	.word	0x00015430


	//   ....[169]....
        /*0e7c*/ 	.word	0x000154a0


	//   ....[170]....
        /*0e80*/ 	.word	0x00015510


	//   ....[171]....
        /*0e84*/ 	.word	0x00015650


	//   ....[172]....
        /*0e88*/ 	.word	0x000156b0


	//   ....[173]....
        /*0e8c*/ 	.word	0x00015810


	//   ....[174]....
        /*0e90*/ 	.word	0x00015870


	//   ....[175]....
        /*0e94*/ 	.word	0x000158e0


	//   ....[176]....
        /*0e98*/ 	.word	0x00015940


	//   ....[177]....
        /*0e9c*/ 	.word	0x000159b0


	//   ....[178]....
        /*0ea0*/ 	.word	0x00015a20


	//   ....[179]....
        /*0ea4*/ 	.word	0x00015a90


	//   ....[180]....
        /*0ea8*/ 	.word	0x00015af0


	//   ....[181]....
        /*0eac*/ 	.word	0x00015b60


	//   ....[182]....
        /*0eb0*/ 	.word	0x00015bd0


	//   ....[183]....
        /*0eb4*/ 	.word	0x00015c40


	//   ....[184]....
        /*0eb8*/ 	.word	0x00015ca0


	//   ....[185]....
        /*0ebc*/ 	.word	0x00015d10


	//   ....[186]....
        /*0ec0*/ 	.word	0x00015d80


	//   ....[187]....
        /*0ec4*/ 	.word	0x000164c0


	//   ....[188]....
        /*0ec8*/ 	.word	0x00016500


	//   ....[189]....
        /*0ecc*/ 	.word	0x00016550


	//   ....[190]....
        /*0ed0*/ 	.word	0x00016590


	//   ....[191]....
        /*0ed4*/ 	.word	0x000165f0


	//   ....[192]....
        /*0ed8*/ 	.word	0x00016660


	//   ....[193]....
        /*0edc*/ 	.word	0x000166c0


	//   ....[194]....
        /*0ee0*/ 	.word	0x00016730


	//   ....[195]....
        /*0ee4*/ 	.word	0x000167a0


	//   ....[196]....
        /*0ee8*/ 	.word	0x00016810


	//   ....[197]....
        /*0eec*/ 	.word	0x00016870


	//   ....[198]....
        /*0ef0*/ 	.word	0x000168e0


	//   ....[199]....
        /*0ef4*/ 	.word	0x00016950


	//   ....[200]....
        /*0ef8*/ 	.word	0x000169c0


	//   ....[201]....
        /*0efc*/ 	.word	0x00016a20


	//   ....[202]....
        /*0f00*/ 	.word	0x00016a70


	//   ....[203]....
        /*0f04*/ 	.word	0x00016ab0


	//   ....[204]....
        /*0f08*/ 	.word	0x00016b00


	//   ....[205]....
        /*0f0c*/ 	.word	0x00016b40


	//   ....[206]....
        /*0f10*/ 	.word	0x00016b90


	//   ....[207]....
        /*0f14*/ 	.word	0x00016be0


	//   ....[208]....
        /*0f18*/ 	.word	0x00016c30


	//   ....[209]....
        /*0f1c*/ 	.word	0x00016c70


	//   ....[210]....
        /*0f20*/ 	.word	0x00016ce0


	//   ....[211]....
        /*0f24*/ 	.word	0x00016d50


	//   ....[212]....
        /*0f28*/ 	.word	0x00016dc0


	//   ....[213]....
        /*0f2c*/ 	.word	0x00016e20


	//   ....[214]....
        /*0f30*/ 	.word	0x00016e90


	//   ....[215]....
        /*0f34*/ 	.word	0x00016f00


	//   ....[216]....
        /*0f38*/ 	.word	0x00016f70


	//   ....[217]....
        /*0f3c*/ 	.word	0x00016fd0


	//   ....[218]....
        /*0f40*/ 	.word	0x00017040


	//   ....[219]....
        /*0f44*/ 	.word	0x000170b0


	//   ....[220]....
        /*0f48*/ 	.word	0x00017120


	//   ....[221]....
        /*0f4c*/ 	.word	0x00017180


	//   ....[222]....
        /*0f50*/ 	.word	0x000171f0


	//   ....[223]....
        /*0f54*/ 	.word	0x00017260


	//   ....[224]....
        /*0f58*/ 	.word	0x000172d0


	//   ....[225]....
        /*0f5c*/ 	.word	0x00017330


	//   ....[226]....
        /*0f60*/ 	.word	0x000173a0


	//   ....[227]....
        /*0f64*/ 	.word	0x00017410


	//   ....[228]....
        /*0f68*/ 	.word	0x00017480


	//   ....[229]....
        /*0f6c*/ 	.word	0x000174e0


	//   ....[230]....
        /*0f70*/ 	.word	0x00017550


	//   ....[231]....
        /*0f74*/ 	.word	0x000175c0


	//   ....[232]....
        /*0f78*/ 	.word	0x00017610


	//   ....[233]....
        /*0f7c*/ 	.word	0x00017650


	//   ....[234]....
        /*0f80*/ 	.word	0x000176a0


	//   ....[235]....
        /*0f84*/ 	.word	0x000176f0


	//   ....[236]....
        /*0f88*/ 	.word	0x00017740


	//   ....[237]....
        /*0f8c*/ 	.word	0x000177b0


	//   ....[238]....
        /*0f90*/ 	.word	0x00017800


	//   ....[239]....
        /*0f94*/ 	.word	0x00017850


	//   ....[240]....
        /*0f98*/ 	.word	0x000178a0


	//   ....[241]....
        /*0f9c*/ 	.word	0x000178f0


	//   ....[242]....
        /*0fa0*/ 	.word	0x00017940


	//   ....[243]....
        /*0fa4*/ 	.word	0x000179b0


	//   ....[244]....
        /*0fa8*/ 	.word	0x00017a00


	//   ....[245]....
        /*0fac*/ 	.word	0x00017a70


	//   ....[246]....
        /*0fb0*/ 	.word	0x00017ad0


	//   ....[247]....
        /*0fb4*/ 	.word	0x00017b40


	//----- nvinfo : EIATTR_EXIT_INSTR_OFFSETS
	.align		4
.L_342:
        /*0fb8*/ 	.byte	0x04, 0x1c
        /*0fba*/ 	.short	(.L_344 - .L_343)


	//   ....[0]....
.L_343:
        /*0fbc*/ 	.word	0x000010d0


	//   ....[1]....
        /*0fc0*/ 	.word	0x00014360


	//----- nvinfo : EIATTR_MAX_THREADS
	.align		4
.L_344:
        /*0fc4*/ 	.byte	0x04, 0x05
        /*0fc6*/ 	.short	(.L_346 - .L_345)
.L_345:
        /*0fc8*/ 	.word	0x00000100
        /*0fcc*/ 	.word	0x00000001
        /*0fd0*/ 	.word	0x00000001


	//----- nvinfo : EIATTR_CRS_STACK_SIZE
	.align		4
.L_346:
        /*0fd4*/ 	.byte	0x04, 0x1e
        /*0fd6*/ 	.short	(.L_348 - .L_347)
.L_347:
        /*0fd8*/ 	.word	0x00000000
.L_348:


//--------------------- .nv.info._ZN7cutlass13device_kernelIN5flash19enable_sm80_to_sm89INS1_16FlashAttnFwdSm80INS1_25CollectiveMainloopFwdSm80ILi8ELi1ELb1EN4cute5tupleIJNS5_1CILi128EEENS7_ILi112EEES8_EEELi128ENS_6half_tEfNS_4arch4Sm80ELb1ELb0ELb1ELb1ELb1ELb1ELb1ELb1EEENS1_21CollectiveEpilogueFwdINS6_IJS8_S8_S9_EEENS6_IJNS7_ILi1EEESH_SH_EEESB_SD_Li256ELb1ELb1ELb1ELb0EEENS1_36VarlenDynamicPersistentTileSchedulerILi128ELi112ELi256ELi256ELb1ELb1ELb0ELb1ELb1ELb1EEEEEEEEEvNT_6ParamsE --------------------------
	.section	.nv.info._ZN7cutlass13device_kernelIN5flash19enable_sm80_to_sm89INS1_16FlashAttnFwdSm80INS1_25CollectiveMainloopFwdSm80ILi8ELi1ELb1EN4cute5tupleIJNS5_1CILi128EEENS7_ILi112EEES8_EEELi128ENS_6half_tEfNS_4arch4Sm80ELb1ELb0ELb1ELb1ELb1ELb1ELb1ELb1EEENS1_21CollectiveEpilogueFwdINS6_IJS8_S8_S9_EEENS6_IJNS7_ILi1EEESH_SH_EEESB_SD_Li256ELb1ELb1ELb1ELb0EEENS1_36VarlenDynamicPersistentTileSchedulerILi128ELi112ELi256ELi256ELb1ELb1ELb0ELb1ELb1ELb1EEEEEEEEEvNT_6ParamsE,"",@"SHT_CUDA_INFO"
	.sectionflags	@""
	.align	4


	//----- nvinfo : EIATTR_CUDA_API_VERSION
	.align		4
        /*0000*/ 	.byte	0x04, 0x37
        /*0002*/ 	.short	(.L_350 - .L_349)
.L_349:
        /*0004*/ 	.word	0x00000082


	//----- nvinfo : EIATTR_SW2861232_WAR
	.align		4
.L_350:
        /*0008*/ 	.byte	0x01, 0x35
	.zero		2


	//----- nvinfo : EIATTR_PARAM_CBANK
	.align		4
        /*000c*/ 	.byte	0x04, 0x0a
        /*000e*/ 	.short	(.L_352 - .L_351)
	.align		4
.L_351:
        /*0010*/ 	.word	index@(.nv.constant0._ZN7cutlass13device_kernelIN5flash19enable_sm80_to_sm89INS1_16FlashAttnFwdSm80INS1_25CollectiveMainloopFwdSm80ILi8ELi1ELb1EN4cute5tupleIJNS5_1CILi128EEENS7_ILi112EEES8_EEELi128ENS_6half_tEfNS_4arch4Sm80ELb1ELb0ELb1ELb1ELb1ELb1ELb1ELb1EEENS1_21CollectiveEpilogueFwdINS6_IJS8_S8_S9_EEENS6_IJNS7_ILi1EEESH_SH_EEESB_SD_Li256ELb1ELb1ELb1ELb0EEENS1_36VarlenDynamicPersistentTileSchedulerILi128ELi112ELi256ELi256ELb1ELb1ELb0ELb1ELb1ELb1EEEEEEEEEvNT_6ParamsE)
        /*0014*/ 	.short	0x0160
        /*0016*/ 	.short	0x0438


	//----- nvinfo : EIATTR_CBANK_PARAM_SIZE
	.align		4
.L_352:
        /*0018*/ 	.byte	0x03, 0x19
        /*001a*/ 	.short	0x0438


	//----- nvinfo : EIATTR_KPARAM_INFO
	.align		4
        /*001c*/ 	.byte	0x04, 0x17
        /*001e*/ 	.short	(.L_354 - .L_353)
.L_353:
        /*0020*/ 	.word	0x00000000
        /*0024*/ 	.short	0x0000
        /*0026*/ 	.short	0x0000
        /*0028*/ 	.byte	0x00, 0xf0, 0xe1, 0x10


	//----- nvinfo : EIATTR_MAXREG_COUNT
	.align		4
.L_354:
        /*002c*/ 	.byte	0x03, 0x1b
        /*002e*/ 	.short	0x00ff


	//----- nvinfo : EIATTR_NUM_BARRIERS
	.align		4
        /*0030*/ 	.byte	0x02, 0x4c
        /*0032*/ 	.byte	0x06
	.zero		1


	//----- nvinfo : EIATTR_ANNOTATIONS
	.align		4
        /*0034*/ 	.byte	0x04, 0x55
        /*0036*/ 	.short	(.L_356 - .L_355)


	//   ....[0]....
.L_355:
        /* <DEDUP_REMOVED lines=142> */


	//----- nvinfo : EIATTR_MERCURY_ISA_VERSION
	.align		4
.L_356:
        /*0900*/ 	.byte	0x03, 0x5f
        /*0902*/ 	.short	0x0000


	//----- nvinfo : EIATTR_INT_WARP_WIDE_INSTR_OFFSETS
	.align		4
        /*0904*/ 	.byte	0x04, 0x31
        /*0906*/ 	.short	(.L_358 - .L_357)


	//   ....[0]....
.L_357:
        /*0908*/ 	.word	0x0001c890


	//   ....[1]....
        /*090c*/ 	.word	0x0001c910


	//----- nvinfo : EIATTR_COOP_GROUP_MASK_REGIDS
	.align		4
.L_358:
        /*0910*/ 	.byte	0x04, 0x29
        /*0912*/ 	.short	(.L_360 - .L_359)


	//   ....[0]....
.L_359:
        /*0914*/ 	.word	0xffffffff


	//   ....[1]....
        /*0918*/ 	.word	0xffffffff


	//   ....[2]....
        /*091c*/ 	.word	0xffffffff


	//   ....[3]....
        /*0920*/ 	.word	0xffffffff


	//   ....[4]....
        /*0924*/ 	.word	0xffffffff


	//   ....[5]....
        /*0928*/ 	.word	0xffffffff


	//   ....[6]....
        /*092c*/ 	.word	0xffffffff


	//   ....[7]....
        /*0930*/ 	.word	0xffffffff


	//   ....[8]....
        /*0934*/ 	.word	0xffffffff


	//   ....[9]....
        /*0938*/ 	.word	0xffffffff


	//   ....[10]....
        /*093c*/ 	.word	0xffffffff


	//   ....[11]....
        /*0940*/ 	.word	0xffffffff


	//   ....[12]....
        /*0944*/ 	.word	0xffffffff


	//   ....[13]....
        /*0948*/ 	.word	0xffffffff


	//   ....[14]....
        /*094c*/ 	.word	0xffffffff


	//   ....[15]....
        /*0950*/ 	.word	0xffffffff


	//   ....[16]....
        /*0954*/ 	.word	0xffffffff


	//   ....[17]....
        /*0958*/ 	.word	0xffffffff


	//   ....[18]....
        /*095c*/ 	.word	0xffffffff


	//   ....[19]....
        /*0960*/ 	.word	0xffffffff


	//   ....[20]....
        /*0964*/ 	.word	0xffffffff


	//   ....[21]....
        /*0968*/ 	.word	0xffffffff


	//   ....[22]....
        /*096c*/ 	.word	0xffffffff


	//   ....[23]....
        /*0970*/ 	.word	0xffffffff


	//   ....[24]....
        /*0974*/ 	.word	0xffffffff


	//   ....[25]....
        /*0978*/ 	.word	0xffffffff


	//   ....[26]....
        /*097c*/ 	.word	0xffffffff


	//   ....[27]....
        /*0980*/ 	.word	0xffffffff


	//   ....[28]....
        /*0984*/ 	.word	0xffffffff


	//   ....[29]....
        /*0988*/ 	.word	0xffffffff


	//   ....[30]....
        /*098c*/ 	.word	0xffffffff


	//   ....[31]....
        /*0990*/ 	.word	0xffffffff


	//   ....[32]....
        /*0994*/ 	.word	0xffffffff


	//   ....[33]....
        /*0998*/ 	.word	0xffffffff


	//   ....[34]....
        /*099c*/ 	.word	0xffffffff


	//   ....[35]....
        /*09a0*/ 	.word	0xffffffff


	//   ....[36]....
        /*09a4*/ 	.word	0xffffffff


	//   ....[37]....
        /*09a8*/ 	.word	0xffffffff


	//   ....[38]....
        /*09ac*/ 	.word	0xffffffff


	//   ....[39]....
        /*09b0*/ 	.word	0xffffffff


	//   ....[40]....
        /*09b4*/ 	.word	0xffffffff


	//   ....[41]....
        /*09b8*/ 	.word	0xffffffff


	//   ....[42]....
        /*09bc*/ 	.word	0xffffffff


	//   ....[43]....
        /*09c0*/ 	.word	0xffffffff


	//   ....[44]....
        /*09c4*/ 	.word	0xffffffff


	//   ....[45]....
        /*09c8*/ 	.word	0xffffffff


	//   ....[46]....
        /*09cc*/ 	.word	0xffffffff


	//   ....[47]....
        /*09d0*/ 	.word	0xffffffff


	//   ....[48]....
        /*09d4*/ 	.word	0xffffffff


	//   ....[49]....
        /*09d8*/ 	.word	0xffffffff


	//   ....[50]....
        /*09dc*/ 	.word	0xffffffff


	//   ....[51]....
        /*09e0*/ 	.word	0xffffffff


	//   ....[52]....
        /*09e4*/ 	.word	0xffffffff


	//   ....[53]....
        /*09e8*/ 	.word	0xffffffff


	//   ....[54]....
        /*09ec*/ 	.word	0xffffffff


	//   ....[55]....
        /*09f0*/ 	.word	0xffffffff


	//   ....[56]....
        /*09f4*/ 	.word	0xffffffff


	//   ....[57]....
        /*09f8*/ 	.word	0xffffffff


	//   ....[58]....
        /*09fc*/ 	.word	0xffffffff


	//   ....[59]....
        /*0a00*/ 	.word	0xffffffff


	//   ....[60]....
        /*0a04*/ 	.word	0xffffffff


	//   ....[61]....
        /*0a08*/ 	.word	0xffffffff


	//   ....[62]....
        /*0a0c*/ 	.word	0xffffffff


	//   ....[63]....
        /*0a10*/ 	.word	0xffffffff


	//   ....[64]....
        /*0a14*/ 	.word	0xffffffff


	//   ....[65]....
        /*0a18*/ 	.word	0xffffffff


	//   ....[66]....
        /*0a1c*/ 	.word	0xffffffff


	//   ....[67]....
        /*0a20*/ 	.word	0xffffffff


	//   ....[68]....
        /*0a24*/ 	.word	0xffffffff


	//   ....[69]....
        /*0a28*/ 	.word	0xffffffff


	//   ....[70]....
        /*0a2c*/ 	.word	0xffffffff


	//   ....[71]....
        /*0a30*/ 	.word	0xffffffff


	//   ....[72]....
        /*0a34*/ 	.word	0xffffffff


	//   ....[73]....
        /*0a38*/ 	.word	0xffffffff


	//   ....[74]....
        /*0a3c*/ 	.word	0xffffffff


	//   ....[75]....
        /*0a40*/ 	.word	0xffffffff


	//   ....[76]....
        /*0a44*/ 	.word	0xffffffff


	//   ....[77]....
        /*0a48*/ 	.word	0xffffffff


	//   ....[78]....
        /*0a4c*/ 	.word	0xffffffff


	//   ....[79]....
        /*0a50*/ 	.word	0xffffffff


	//   ....[80]....
        /*0a54*/ 	.word	0xffffffff


	//   ....[81]....
        /*0a58*/ 	.word	0xffffffff


	//   ....[82]....
        /*0a5c*/ 	.word	0xffffffff


	//   ....[83]....
        /*0a60*/ 	.word	0xffffffff


	//   ....[84]....
        /*0a64*/ 	.word	0xffffffff


	//   ....[85]....
        /*0a68*/ 	.word	0xffffffff


	//   ....[86]....
        /*0a6c*/ 	.word	0xffffffff


	//   ....[87]....
        /*0a70*/ 	.word	0xffffffff


	//   ....[88]....
        /*0a74*/ 	.word	0xffffffff


	//   ....[89]....
        /*0a78*/ 	.word	0xffffffff


	//   ....[90]....
        /*0a7c*/ 	.word	0xffffffff


	//   ....[91]....
        /*0a80*/ 	.word	0xffffffff


	//   ....[92]....
        /*0a84*/ 	.word	0xffffffff


	//   ....[93]....
        /*0a88*/ 	.word	0xffffffff


	//   ....[94]....
        /*0a8c*/ 	.word	0xffffffff


	//   ....[95]....
        /*0a90*/ 	.word	0xffffffff


	//   ....[96]....
        /*0a94*/ 	.word	0xffffffff


	//   ....[97]....
        /*0a98*/ 	.word	0xffffffff


	//   ....[98]....
        /*0a9c*/ 	.word	0xffffffff


	//   ....[99]....
        /*0aa0*/ 	.word	0xffffffff


	//   ....[100]....
        /*0aa4*/ 	.word	0xffffffff


	//   ....[101]....
        /*0aa8*/ 	.word	0xffffffff


	//   ....[102]....
        /*0aac*/ 	.word	0xffffffff


	//   ....[103]....
        /*0ab0*/ 	.word	0xffffffff


	//   ....[104]....
        /*0ab4*/ 	.word	0xffffffff


	//   ....[105]....
        /*0ab8*/ 	.word	0xffffffff


	//   ....[106]....
        /*0abc*/ 	.word	0xffffffff


	//   ....[107]....
        /*0ac0*/ 	.word	0xffffffff


	//   ....[108]....
        /*0ac4*/ 	.word	0xffffffff


	//   ....[109]....
        /*0ac8*/ 	.word	0xffffffff


	//   ....[110]....
        /*0acc*/ 	.word	0xffffffff


	//   ....[111]....
        /*0ad0*/ 	.word	0xffffffff


	//   ....[112]....
        /*0ad4*/ 	.word	0xffffffff


	//   ....[113]....
        /*0ad8*/ 	.word	0xffffffff


	//   ....[114]....
        /*0adc*/ 	.word	0xffffffff


	//   ....[115]....
        /*0ae0*/ 	.word	0xffffffff


	//   ....[116]....
        /*0ae4*/ 	.word	0xffffffff


	//   ....[117]....
        /*0ae8*/ 	.word	0xffffffff


	//   ....[118]....
        /*0aec*/ 	.word	0xffffffff


	//   ....[119]....
        /*0af0*/ 	.word	0xffffffff


	//   ....[120]....
        /*0af4*/ 	.word	0xffffffff


	//   ....[121]....
        /*0af8*/ 	.word	0xffffffff


	//   ....[122]....
        /*0afc*/ 	.word	0xffffffff


	//   ....[123]....
        /*0b00*/ 	.word	0xffffffff


	//   ....[124]....
        /*0b04*/ 	.word	0xffffffff


	//   ....[125]....
        /*0b08*/ 	.word	0xffffffff


	//   ....[126]....
        /*0b0c*/ 	.word	0xffffffff


	//   ....[127]....
        /*0b10*/ 	.word	0xffffffff


	//   ....[128]....
        /*0b14*/ 	.word	0xffffffff


	//   ....[129]....
        /*0b18*/ 	.word	0xffffffff


	//   ....[130]....
        /*0b1c*/ 	.word	0xffffffff


	//   ....[131]....
        /*0b20*/ 	.word	0xffffffff


	//   ....[132]....
        /*0b24*/ 	.word	0xffffffff


	//   ....[133]....
        /*0b28*/ 	.word	0xffffffff


	//   ....[134]....
        /*0b2c*/ 	.word	0xffffffff


	//   ....[135]....
        /*0b30*/ 	.word	0xffffffff


	//   ....[136]....
        /*0b34*/ 	.word	0xffffffff


	//   ....[137]....
        /*0b38*/ 	.word	0xffffffff


	//   ....[138]....
        /*0b3c*/ 	.word	0xffffffff


	//   ....[139]....
        /*0b40*/ 	.word	0xffffffff


	//   ....[140]....
        /*0b44*/ 	.word	0xffffffff


	//   ....[141]....
        /*0b48*/ 	.word	0xffffffff


	//   ....[142]....
        /*0b4c*/ 	.word	0xffffffff


	//   ....[143]....
        /*0b50*/ 	.word	0xffffffff


	//   ....[144]....
        /*0b54*/ 	.word	0xffffffff


	//   ....[145]....
        /*0b58*/ 	.word	0xffffffff


	//   ....[146]....
        /*0b5c*/ 	.word	0xffffffff


	//   ....[147]....
        /*0b60*/ 	.word	0xffffffff


	//   ....[148]....
        /*0b64*/ 	.word	0xffffffff


	//   ....[149]....
        /*0b68*/ 	.word	0xffffffff


	//   ....[150]....
        /*0b6c*/ 	.word	0xffffffff


	//   ....[151]....
        /*0b70*/ 	.word	0xffffffff


	//   ....[152]....
        /*0b74*/ 	.word	0xffffffff


	//   ....[153]....
        /*0b78*/ 	.word	0xffffffff


	//   ....[154]....
        /*0b7c*/ 	.word	0xffffffff


	//   ....[155]....
        /*0b80*/ 	.word	0xffffffff


	//   ....[156]....
        /*0b84*/ 	.word	0xffffffff


	//   ....[157]....
        /*0b88*/ 	.word	0xffffffff


	//   ....[158]....
        /*0b8c*/ 	.word	0xffffffff


	//   ....[159]....
        /*0b90*/ 	.word	0xffffffff


	//   ....[160]....
        /*0b94*/ 	.word	0xffffffff


	//   ....[161]....
        /*0b98*/ 	.word	0xffffffff


	//   ....[162]....
        /*0b9c*/ 	.word	0xffffffff


	//   ....[163]....
        /*0ba0*/ 	.word	0xffffffff


	//   ....[164]....
        /*0ba4*/ 	.word	0xffffffff


	//   ....[165]....
        /*0ba8*/ 	.word	0xffffffff


	//   ....[166]....
        /*0bac*/ 	.word	0xffffffff


	//   ....[167]....
        /*0bb0*/ 	.word	0xffffffff


	//   ....[168]....
        /*0bb4*/ 	.word	0xffffffff


	//   ....[169]....
        /*0bb8*/ 	.word	0xffffffff


	//   ....[170]....
        /*0bbc*/ 	.word	0xffffffff


	//   ....[171]....
        /*0bc0*/ 	.word	0xffffffff


	//   ....[172]....
        /*0bc4*/ 	.word	0xffffffff


	//   ....[173]....
        /*0bc8*/ 	.word	0xffffffff


	//   ....[174]....
        /*0bcc*/ 	.word	0xffffffff


	//   ....[175]....
        /*0bd0*/ 	.word	0xffffffff


	//   ....[176]....
        /*0bd4*/ 	.word	0xffffffff


	//   ....[177]....
        /*0bd8*/ 	.word	0xffffffff


	//   ....[178]....
        /*0bdc*/ 	.word	0xffffffff


	//   ....[179]....
        /*0be0*/ 	.word	0xffffffff


	//   ....[180]....
        /*0be4*/ 	.word	0xffffffff


	//   ....[181]....
        /*0be8*/ 	.word	0xffffffff


	//   ....[182]....
        /*0bec*/ 	.word	0xffffffff


	//   ....[183]....
        /*0bf0*/ 	.word	0xffffffff


	//   ....[184]....
        /*0bf4*/ 	.word	0xffffffff


	//   ....[185]....
        /*0bf8*/ 	.word	0xffffffff


	//   ....[186]....
        /*0bfc*/ 	.word	0xffffffff


	//   ....[187]....
        /*0c00*/ 	.word	0xffffffff


	//   ....[188]....
        /*0c04*/ 	.word	0xffffffff


	//   ....[189]....
        /*0c08*/ 	.word	0xffffffff


	//   ....[190]....
        /*0c0c*/ 	.word	0xffffffff


	//   ....[191]....
        /*0c10*/ 	.word	0xffffffff


	//   ....[192]....
        /*0c14*/ 	.word	0xffffffff


	//   ....[193]....
        /*0c18*/ 	.word	0xffffffff


	//   ....[194]....
        /*0c1c*/ 	.word	0xffffffff


	//   ....[195]....
        /*0c20*/ 	.word	0xffffffff


	//   ....[196]....
        /*0c24*/ 	.word	0xffffffff


	//   ....[197]....
        /*0c28*/ 	.word	0xffffffff


	//   ....[198]....
        /*0c2c*/ 	.word	0xffffffff


	//   ....[199]....
        /*0c30*/ 	.word	0xffffffff


	//   ....[200]....
        /*0c34*/ 	.word	0xffffffff


	//   ....[201]....
        /*0c38*/ 	.word	0xffffffff


	//   ....[202]....
        /*0c3c*/ 	.word	0xffffffff


	//   ....[203]....
        /*0c40*/ 	.word	0xffffffff


	//   ....[204]....
        /*0c44*/ 	.word	0xffffffff


	//   ....[205]....
        /*0c48*/ 	.word	0xffffffff


	//   ....[206]....
        /*0c4c*/ 	.word	0xffffffff


	//   ....[207]....
        /*0c50*/ 	.word	0xffffffff


	//   ....[208]....
        /*0c54*/ 	.word	0xffffffff


	//   ....[209]....
        /*0c58*/ 	.word	0xffffffff


	//   ....[210]....
        /*0c5c*/ 	.word	0xffffffff


	//   ....[211]....
        /*0c60*/ 	.word	0xffffffff


	//   ....[212]....
        /*0c64*/ 	.word	0xffffffff


	//   ....[213]....
        /*0c68*/ 	.word	0xffffffff


	//   ....[214]....
        /*0c6c*/ 	.word	0xffffffff


	//   ....[215]....
        /*0c70*/ 	.word	0xffffffff


	//   ....[216]....
        /*0c74*/ 	.word	0xffffffff


	//   ....[217]....
        /*0c78*/ 	.word	0xffffffff


	//   ....[218]....
        /*0c7c*/ 	.word	0xffffffff


	//   ....[219]....
        /*0c80*/ 	.word	0xffffffff


	//   ....[220]....
        /*0c84*/ 	.word	0xffffffff


	//   ....[221]....
        /*0c88*/ 	.word	0xffffffff


	//   ....[222]....
        /*0c8c*/ 	.word	0xffffffff


	//   ....[223]....
        /*0c90*/ 	.word	0xffffffff


	//   ....[224]....
        /*0c94*/ 	.word	0xffffffff


	//   ....[225]....
        /*0c98*/ 	.word	0xffffffff


	//   ....[226]....
        /*0c9c*/ 	.word	0xffffffff


	//   ....[227]....
        /*0ca0*/ 	.word	0xffffffff


	//   ....[228]....
        /*0ca4*/ 	.word	0xffffffff


	//   ....[229]....
        /*0ca8*/ 	.word	0xffffffff


	//   ....[230]....
        /*0cac*/ 	.word	0xffffffff


	//   ....[231]....
        /*0cb0*/ 	.word	0xffffffff


	//   ....[232]....
        /*0cb4*/ 	.word	0xffffffff


	//   ....[233]....
        /*0cb8*/ 	.word	0xffffffff


	//   ....[234]....
        /*0cbc*/ 	.word	0xffffffff


	//   ....[235]....
        /*0cc0*/ 	.word	0xffffffff


	//   ....[236]....
        /*0cc4*/ 	.word	0xffffffff


	//   ....[237]....
        /*0cc8*/ 	.word	0xffffffff


	//   ....[238]....
        /*0ccc*/ 	.word	0xffffffff


	//   ....[239]....
        /*0cd0*/ 	.word	0xffffffff


	//   ....[240]....
        /*0cd4*/ 	.word	0xffffffff


	//   ....[241]....
        /*0cd8*/ 	.word	0xffffffff


	//   ....[242]....
        /*0cdc*/ 	.word	0xffffffff


	//   ....[243]....
        /*0ce0*/ 	.word	0xffffffff


	//   ....[244]....
        /*0ce4*/ 	.word	0xffffffff


	//   ....[245]....
        /*0ce8*/ 	.word	0xffffffff


	//   ....[246]....
        /*0cec*/ 	.word	0xffffffff


	//   ....[247]....
        /*0cf0*/ 	.word	0xffffffff


	//   ....[248]....
        /*0cf4*/ 	.word	0xffffffff


	//   ....[249]....
        /*0cf8*/ 	.word	0xffffffff


	//   ....[250]....
        /*0cfc*/ 	.word	0xffffffff


	//   ....[251]....
        /*0d00*/ 	.word	0xffffffff


	//   ....[252]....
        /*0d04*/ 	.word	0xffffffff


	//   ....[253]....
        /*0d08*/ 	.word	0xffffffff


	//   ....[254]....
        /*0d0c*/ 	.word	0xffffffff


	//   ....[255]....
        /*0d10*/ 	.word	0xffffffff


	//   ....[0]....
        /*0d14*/ 	.word	0xffffffff


	//   ....[1]....
        /*0d18*/ 	.word	0xffffffff


	//   ....[2]....
        /*0d1c*/ 	.word	0xffffffff


	//   ....[3]....
        /*0d20*/ 	.word	0xffffffff


	//   ....[4]....
        /*0d24*/ 	.word	0xffffffff


	//   ....[5]....
        /*0d28*/ 	.word	0xffffffff


	//   ....[6]....
        /*0d2c*/ 	.word	0xffffffff


	//   ....[7]....
        /*0d30*/ 	.word	0xffffffff


	//   ....[8]....
        /*0d34*/ 	.word	0xffffffff


	//   ....[9]....
        /*0d38*/ 	.word	0xffffffff


	//   ....[10]....
        /*0d3c*/ 	.word	0xffffffff


	//   ....[11]....
        /*0d40*/ 	.word	0xffffffff


	//   ....[12]....
        /*0d44*/ 	.word	0xffffffff


	//   ....[13]....
        /*0d48*/ 	.word	0xffffffff


	//   ....[14]....
        /*0d4c*/ 	.word	0xffffffff


	//   ....[15]....
        /*0d50*/ 	.word	0xffffffff


	//   ....[16]....
        /*0d54*/ 	.word	0xffffffff


	//   ....[17]....
        /*0d58*/ 	.word	0xffffffff


	//   ....[18]....
        /*0d5c*/ 	.word	0xffffffff


	//   ....[19]....
        /*0d60*/ 	.word	0xffffffff


	//   ....[20]....
        /*0d64*/ 	.word	0xffffffff


	//   ....[21]....
        /*0d68*/ 	.word	0xffffffff


	//   ....[22]....
        /*0d6c*/ 	.word	0xffffffff


	//   ....[23]....
        /*0d70*/ 	.word	0xffffffff


	//   ....[24]....
        /*0d74*/ 	.word	0xffffffff


	//   ....[25]....
        /*0d78*/ 	.word	0xffffffff


	//   ....[26]....
        /*0d7c*/ 	.word	0xffffffff


	//   ....[27]....
        /*0d80*/ 	.word	0xffffffff


	//   ....[28]....
        /*0d84*/ 	.word	0xffffffff


	//   ....[29]....
        /*0d88*/ 	.word	0xffffffff


	//   ....[30]....
        /*0d8c*/ 	.word	0xffffffff


	//   ....[31]....
        /*0d90*/ 	.word	0xffffffff


	//   ....[32]....
        /*0d94*/ 	.word	0xffffffff


	//   ....[33]....
        /*0d98*/ 	.word	0xffffffff


	//   ....[34]....
        /*0d9c*/ 	.word	0xffffffff


	//   ....[35]....
        /*0da0*/ 	.word	0xffffffff


	//   ....[36]....
        /*0da4*/ 	.word	0xffffffff


	//   ....[37]....
        /*0da8*/ 	.word	0xffffffff


	//   ....[38]....
        /*0dac*/ 	.word	0xffffffff


	//   ....[39]....
        /*0db0*/ 	.word	0xffffffff


	//   ....[40]....
        /*0db4*/ 	.word	0xffffffff


	//   ....[41]....
        /*0db8*/ 	.word	0xffffffff


	//   ....[42]....
        /*0dbc*/ 	.word	0xffffffff


	//   ....[43]....
        /*0dc0*/ 	.word	0xffffffff


	//   ....[44]....
        /*0dc4*/ 	.word	0xffffffff


	//   ....[45]....
        /*0dc8*/ 	.word	0xffffffff


	//   ....[46]....
        /*0dcc*/ 	.word	0xffffffff


	//   ....[47]....
        /*0dd0*/ 	.word	0xffffffff


	//   ....[48]....
        /*0dd4*/ 	.word	0xffffffff


	//   ....[49]....
        /*0dd8*/ 	.word	0xffffffff


	//   ....[50]....
        /*0ddc*/ 	.word	0xffffffff


	//   ....[51]....
        /*0de0*/ 	.word	0xffffffff


	//   ....[52]....
        /*0de4*/ 	.word	0xffffffff


	//   ....[53]....
        /*0de8*/ 	.word	0xffffffff


	//   ....[54]....
        /*0dec*/ 	.word	0xffffffff


	//   ....[55]....
        /*0df0*/ 	.word	0xffffffff


	//----- nvinfo : EIATTR_COOP_GROUP_INSTR_OFFSETS
	.align		4
.L_360:
        /*0df4*/ 	.byte	0x04, 0x28
        /*0df6*/ 	.short	(.L_362 - .L_361)


	//   ....[0]....
.L_361:
        /*0df8*/ 	.word	0x00000050


	//   ....[1]....
        /*0dfc*/ 	.word	0x00000200


	//   ....[2]....
        /*0e00*/ 	.word	0x00000230


	//   ....[3]....
        /*0e04*/ 	.word	0x00000260


	//   ....[4]....
        /*0e08*/ 	.word	0x00000290


	//   ....[5]....
        /*0e0c*/ 	.word	0x000002c0


	//   ....[6]....
        /*0e10*/ 	.word	0x000002f0


	//   ....[7]....
        /*0e14*/ 	.word	0x00000450


	//   ....[8]....
        /*0e18*/ 	.word	0x00000490


	//   ....[9]....
        /*0e1c*/ 	.word	0x000004c0


	//   ....[10]....
        /*0e20*/ 	.word	0x000004f0


	//   ....[11]....
        /*0e24*/ 	.word	0x00000520


	//   ....[12]....
        /*0e28*/ 	.word	0x00000550


	//   ....[13]....
        /*0e2c*/ 	.word	0x000005e0


	//   ....[14]....
        /*0e30*/ 	.word	0x00000630


	//   ....[15]....
        /*0e34*/ 	.word	0x00000650


	//   ....[16]....
        /*0e38*/ 	.word	0x000006b0


	//   ....[17]....
        /*0e3c*/ 	.word	0x00004530


	//   ....[18]....
        /*0e40*/ 	.word	0x00004580


	//   ....[19]....
        /*0e44*/ 	.word	0x00004d60


	//   ....[20]....
        /*0e48*/ 	.word	0x00004d90


	//   ....[21]....
        /*0e4c*/ 	.word	0x000054e0


	//   ....[22]....
        /*0e50*/ 	.word	0x00005500


	//   ....[23]....
        /*0e54*/ 	.word	0x00005c50


	//   ....[24]....
        /*0e58*/ 	.word	0x00005c60


	//   ....[25]....
        /*0e5c*/ 	.word	0x000064c0


	//   ....[26]....
        /*0e60*/ 	.word	0x00006500


	//   ....[27]....
        /*0e64*/ 	.word	0x000072f0


	//   ....[28]....
        /*0e68*/ 	.word	0x00007320


	//   ....[29]....
        /*0e6c*/ 	.word	0x00007b10


	//   ....[30]....
        /*0e70*/ 	.word	0x00007b40


	//   ....[31]....
        /*0e74*/ 	.word	0x00008330


	//   ....[32]....
        /*0e78*/ 	.word	0x00008350


	//   ....[33]....
        /*0e7c*/ 	.word	0x00008b60


	//   ....[34]....
        /*0e80*/ 	.word	0x00008b90


	//   ....[35]....
        /*0e84*/ 	.word	0x00008ca0


	//   ....[36]....
        /*0e88*/ 	.word	0x00008cd0


	//   ....[37]....
        /*0e8c*/ 	.word	0x00008da0


	//   ....[38]....
        /*0e90*/ 	.word	0x00008dd0


	//   ....[39]....
        /*0e94*/ 	.word	0x00008ea0


	//   ....[40]....
        /*0e98*/ 	.word	0x00008ec0


	//   ....[41]....
        /*0e9c*/ 	.word	0x00009380


	//   ....[42]....
        /*0ea0*/ 	.word	0x000093a0


	//   ....[43]....
        /*0ea4*/ 	.word	0x00009520


	//   ....[44]....
        /*0ea8*/ 	.word	0x00009540


	//   ....[45]....
        /*0eac*/ 	.word	0x00009610


	//   ....[46]....
        /*0eb0*/ 	.word	0x00009630


	//   ....[47]....
        /*0eb4*/ 	.word	0x00009700


	//   ....[48]....
        /*0eb8*/ 	.word	0x00009720


	//   ....[49]....
        /*0ebc*/ 	.word	0x0000a610


	//   ....[50]....
        /*0ec0*/ 	.word	0x0000a630


	//   ....[51]....
        /*0ec4*/ 	.word	0x0000a660


	//   ....[52]....
        /*0ec8*/ 	.word	0x0000a670


	//   ....[53]....
        /*0ecc*/ 	.word	0x0000a690


	//   ....[54]....
        /*0ed0*/ 	.word	0x0000a6c0


	//   ....[55]....
        /*0ed4*/ 	.word	0x0000a730


	//   ....[56]....
        /*0ed8*/ 	.word	0x0000a7d0


	//   ....[57]....
        /*0edc*/ 	.word	0x0000a8d0


	//   ....[58]....
        /*0ee0*/ 	.word	0x0000a8f0


	//   ....[59]....
        /*0ee4*/ 	.word	0x0000aab0


	//   ....[60]....
        /*0ee8*/ 	.word	0x0000aac0


	//   ....[61]....
        /*0eec*/ 	.word	0x0000ab60


	//   ....[62]....
        /*0ef0*/ 	.word	0x0000ab70


	//   ....[63]....
        /*0ef4*/ 	.word	0x0000abd0


	//   ....[64]....
        /*0ef8*/ 	.word	0x0000abe0


	//   ....[65]....
        /*0efc*/ 	.word	0x0000af00


	//   ....[66]....
        /*0f00*/ 	.word	0x0000af70


	//   ....[67]....
        /*0f04*/ 	.word	0x0000afc0


	//   ....[68]....
        /*0f08*/ 	.word	0x0000afe0


	//   ....[69]....
        /*0f0c*/ 	.word	0x0000b180


	//   ....[70]....
        /*0f10*/ 	.word	0x0000b240


	//   ....[71]....
        /*0f14*/ 	.word	0x0000b280


	//   ....[72]....
        /*0f18*/ 	.word	0x0000b2b0


	//   ....[73]....
        /*0f1c*/ 	.word	0x0000b480


	//   ....[74]....
        /*0f20*/ 	.word	0x0000b540


	//   ....[75]....
        /*0f24*/ 	.word	0x0000b580


	//   ....[76]....
        /*0f28*/ 	.word	0x0000b5c0


	//   ....[77]....
        /*0f2c*/ 	.word	0x0000b7b0


	//   ....[78]....
        /*0f30*/ 	.word	0x0000b870


	//   ....[79]....
        /*0f34*/ 	.word	0x0000b8b0


	//   ....[80]....
        /*0f38*/ 	.word	0x0000b8f0


	//   ....[81]....
        /*0f3c*/ 	.word	0x0000d480


	//   ....[82]....
        /*0f40*/ 	.word	0x0000d4a0


	//   ....[83]....
        /*0f44*/ 	.word	0x0000d4c0


	//   ....[84]....
        /*0f48*/ 	.word	0x0000d4e0


	//   ....[85]....
        /*0f4c*/ 	.word	0x0000d5a0


	//   ....[86]....
        /*0f50*/ 	.word	0x0000d5c0


	//   ....[87]....
        /*0f54*/ 	.word	0x0000d5e0


	//   ....[88]....
        /*0f58*/ 	.word	0x0000d600


	//   ....[89]....
        /*0f5c*/ 	.word	0x0000d7f0


	//   ....[90]....
        /*0f60*/ 	.word	0x0000d830


	//   ....[91]....
        /*0f64*/ 	.word	0x0000d850


	//   ....[92]....
        /*0f68*/ 	.word	0x0000d860


	//   ....[93]....
        /*0f6c*/ 	.word	0x0000d940


	//   ....[94]....
        /*0f70*/ 	.word	0x0000d970


	//   ....[95]....
        /*0f74*/ 	.word	0x0000d980


	//   ....[96]....
        /*0f78*/ 	.word	0x0000d990


	//   ....[97]....
        /*0f7c*/ 	.word	0x0000fa10


	//   ....[98]....
        /*0f80*/ 	.word	0x0000fa30


	//   ....[99]....
        /*0f84*/ 	.word	0x0000fa40


	//   ....[100]....
        /*0f88*/ 	.word	0x0000fa50


	//   ....[101]....
        /*0f8c*/ 	.word	0x0000fc40


	//   ....[102]....
        /*0f90*/ 	.word	0x0000fc60


	//   ....[103]....
        /*0f94*/ 	.word	0x0000fda0


	//   ....[104]....
        /*0f98*/ 	.word	0x0000fdb0


	//   ....[105]....
        /*0f9c*/ 	.word	0x000112b0


	//   ....[106]....
        /*0fa0*/ 	.word	0x000112d0


	//   ....[107]....
        /*0fa4*/ 	.word	0x000113e0


	//   ....[108]....
        /*0fa8*/ 	.word	0x000113f0


	//   ....[109]....
        /*0fac*/ 	.word	0x00011500


	//   ....[110]....
        /*0fb0*/ 	.word	0x00011520


	//   ....[111]....
        /*0fb4*/ 	.word	0x00011630


	//   ....[112]....
        /*0fb8*/ 	.word	0x00011640


	//   ....[113]....
        /*0fbc*/ 	.word	0x00011820


	//   ....[114]....
        /*0fc0*/ 	.word	0x00011be0


	//   ....[115]....
        /*0fc4*/ 	.word	0x000122e0


	//   ....[116]....
        /*0fc8*/ 	.word	0x00012300


	//   ....[117]....
        /*0fcc*/ 	.word	0x00012320


	//   ....[118]....
        /*0fd0*/ 	.word	0x00012340


	//   ....[119]....
        /*0fd4*/ 	.word	0x00013ec0


	//   ....[120]....
        /*0fd8*/ 	.word	0x00013ee0


	//   ....[121]....
        /*0fdc*/ 	.word	0x00013f10


	//   ....[122]....
        /*0fe0*/ 	.word	0x00013f80


	//   ....[123]....
        /*0fe4*/ 	.word	0x00013fa0


	//   ....[124]....
        /*0fe8*/ 	.word	0x00013fb0


	//   ....[125]....
        /*0fec*/ 	.word	0x00014170


	//   ....[126]....
        /*0ff0*/ 	.word	0x00014180


	//   ....[127]....
        /*0ff4*/ 	.word	0x000155e0


	//   ....[128]....
        /*0ff8*/ 	.word	0x00015600


	//   ....[129]....
        /*0ffc*/ 	.word	0x000156f0


	//   ....[130]....
        /*1000*/ 	.word	0x00015700


	//   ....[131]....
        /*1004*/ 	.word	0x000157f0


	//   ....[132]....
        /*1008*/ 	.word	0x00015810


	//   ....[133]....
        /*100c*/ 	.word	0x00015900


	//   ....[134]....
        /*1010*/ 	.word	0x00015910


	//   ....[135]....
        /*1014*/ 	.word	0x00015af0


	//   ....[136]....
        /*1018*/ 	.word	0x00015ea0


	//   ....[137]....
        /*101c*/ 	.word	0x00016400


	//   ....[138]....
        /*1020*/ 	.word	0x00016420


	//   ....[139]....
        /*1024*/ 	.word	0x00016600


	//   ....[140]....
        /*1028*/ 	.word	0x00016620


	//   ....[141]....
        /*102c*/ 	.word	0x000185a0


	//   ....[142]....
        /*1030*/ 	.word	0x000185b0


	//   ....[143]....
        /*1034*/ 	.word	0x00018690


	//   ....[144]....
        /*1038*/ 	.word	0x000186b0


	//   ....[145]....
        /*103c*/ 	.word	0x00018710


	//   ....[146]....
        /*1040*/ 	.word	0x00018730


	//   ....[147]....
        /*1044*/ 	.word	0x00018830


	//   ....[148]....
        /*1048*/ 	.word	0x00018840


	//   ....[149]....
        /*104c*/ 	.word	0x00019c90


	//   ....[150]....
        /*1050*/ 	.word	0x00019cb0


	//   ....[151]....
        /*1054*/ 	.word	0x00019de0


	//   ....[152]....
        /*1058*/ 	.word	0x00019df0


	//   ....[153]....
        /*105c*/ 	.word	0x00019f20


	//   ....[154]....
        /*1060*/ 	.word	0x00019f40


	//   ....[155]....
        /*1064*/ 	.word	0x0001a070


	//   ....[156]....
        /*1068*/ 	.word	0x0001a080


	//   ....[157]....
        /*106c*/ 	.word	0x0001a550


	//   ....[158]....
        /*1070*/ 	.word	0x0001a580


	//   ....[159]....
        /*1074*/ 	.word	0x0001a5a0


	//   ....[160]....
        /*1078*/ 	.word	0x0001a5c0


	//   ....[161]....
        /*107c*/ 	.word	0x0001c250


	//   ....[162]....
        /*1080*/ 	.word	0x0001c290


	//   ....[163]....
        /*1084*/ 	.word	0x0001c2b0


	//   ....[164]....
        /*1088*/ 	.word	0x0001c2d0


	//   ....[165]....
        /*108c*/ 	.word	0x0001d380


	//   ....[166]....
        /*1090*/ 	.word	0x0001d390


	//   ....[167]....
        /*1094*/ 	.word	0x0001d3b0


	//   ....[168]....
        /*1098*/ 	.word	0x0001d3d0


	//   ....[169]....
        /*109c*/ 	.word	0x0001d700


	//   ....[170]....
        /*10a0*/ 	.word	0x0001d720


	//   ....[171]....
        /*10a4*/ 	.word	0x0001d810


	//   ....[172]....
        /*10a8*/ 	.word	0x0001d820


	//   ....[173]....
        /*10ac*/ 	.word	0x0001d920


	//   ....[174]....
        /*10b0*/ 	.word	0x0001d940


	//   ....[175]....
        /*10b4*/ 	.word	0x0001da40


	//   ....[176]....
        /*10b8*/ 	.word	0x0001da50


	//   ....[177]....
        /*10bc*/ 	.word	0x0001dd50


	//   ....[178]....
        /*10c0*/ 	.word	0x0001dd70


	//   ....[179]....
        /*10c4*/ 	.word	0x0001e3b0


	//   ....[180]....
        /*10c8*/ 	.word	0x0001e3c0


	//   ....[181]....
        /*10cc*/ 	.word	0x0001f1c0


	//   ....[182]....
        /*10d0*/ 	.word	0x0001f1e0


	//   ....[183]....
        /*10d4*/ 	.word	0x0001f2e0


	//   ....[184]....
        /*10d8*/ 	.word	0x0001f2f0


	//   ....[185]....
        /*10dc*/ 	.word	0x0001f3f0


	//   ....[186]....
        /*10e0*/ 	.word	0x0001f410


	//   ....[187]....
        /*10e4*/ 	.word	0x0001f510


	//   ....[188]....
        /*10e8*/ 	.word	0x0001f520


	//   ....[189]....
        /*10ec*/ 	.word	0x0001f6d0


	//   ....[190]....
        /*10f0*/ 	.word	0x0001f6f0


	//   ....[191]....
        /*10f4*/ 	.word	0x0001f820


	//   ....[192]....
        /*10f8*/ 	.word	0x0001f860


	//   ....[193]....
        /*10fc*/ 	.word	0x0001f890


	//   ....[194]....
        /*1100*/ 	.word	0x0001f8c0


	//   ....[195]....
        /*1104*/ 	.word	0x0001f8f0


	//   ....[196]....
        /*1108*/ 	.word	0x0001f920


	//   ....[197]....
        /*110c*/ 	.word	0x0001fa90


	//   ....[198]....
        /*1110*/ 	.word	0x0001fad0


	//   ....[199]....
        /*1114*/ 	.word	0x0001fb00


	//   ....[200]....
        /*1118*/ 	.word	0x0001fb30


	//   ....[201]....
        /*111c*/ 	.word	0x0001fb60


	//   ....[202]....
        /*1120*/ 	.word	0x0001fb90


	//   ....[203]....
        /*1124*/ 	.word	0x0001fc20


	//   ....[204]....
        /*1128*/ 	.word	0x0001fc80


	//   ....[205]....
        /*112c*/ 	.word	0x0001fc90


	//   ....[206]....
        /*1130*/ 	.word	0x0001fcf0


	//   ....[207]....
        /*1134*/ 	.word	0x00020740


	//   ....[208]....
        /*1138*/ 	.word	0x00020790


	//   ....[209]....
        /*113c*/ 	.word	0x000207f0


	//   ....[210]....
        /*1140*/ 	.word	0x00020850


	//   ....[211]....
        /*1144*/ 	.word	0x000208b0


	//   ....[212]....
        /*1148*/ 	.word	0x00020920


	//   ....[213]....
        /*114c*/ 	.word	0x00020970


	//   ....[214]....
        /*1150*/ 	.word	0x000209d0


	//   ....[215]....
        /*1154*/ 	.word	0x00020a40


	//   ....[216]....
        /*1158*/ 	.word	0x00020ab0


	//   ....[217]....
        /*115c*/ 	.word	0x00020b20


	//   ....[218]....
        /*1160*/ 	.word	0x00020b80


	//   ....[219]....
        /*1164*/ 	.word	0x00020bf0


	//   ....[220]....
        /*1168*/ 	.word	0x00020c60


	//   ....[221]....
        /*116c*/ 	.word	0x00020cd0


	//   ....[222]....
        /*1170*/ 	.word	0x00020d30


	//   ....[223]....
        /*1174*/ 	.word	0x00020da0


	//   ....[224]....
        /*1178*/ 	.word	0x00020e10


	//   ....[225]....
        /*117c*/ 	.word	0x00020e80


	//   ....[226]....
        /*1180*/ 	.word	0x00020ee0


	//   ....[227]....
        /*1184*/ 	.word	0x00020f50


	//   ....[228]....
        /*1188*/ 	.word	0x00020fc0


	//   ....[229]....
        /*118c*/ 	.word	0x00021700


	//   ....[230]....
        /*1190*/ 	.word	0x00021750


	//   ....[231]....
        /*1194*/ 	.word	0x000217a0


	//   ....[232]....
        /*1198*/ 	.word	0x000217f0


	//   ....[233]....
        /*119c*/ 	.word	0x00021860


	//   ....[234]....
        /*11a0*/ 	.word	0x000218d0


	//   ....[235]....
        /*11a4*/ 	.word	0x000219f0


	//   ....[236]....
        /*11a8*/ 	.word	0x00021a50


	//   ....[237]....
        /*11ac*/ 	.word	0x00021b90


	//   ....[238]....
        /*11b0*/ 	.word	0x00021bf0


	//   ....[239]....
        /*11b4*/ 	.word	0x00021c60


	//   ....[240]....
        /*11b8*/ 	.word	0x00021cc0


	//   ....[241]....
        /*11bc*/ 	.word	0x00021d30


	//   ....[242]....
        /*11c0*/ 	.word	0x00021da0


	//   ....[243]....
        /*11c4*/ 	.word	0x00021e10


	//   ....[244]....
        /*11c8*/ 	.word	0x00021e70


	//   ....[245]....
        /*11cc*/ 	.word	0x00021ee0


	//   ....[246]....
        /*11d0*/ 	.word	0x00021f50


	//   ....[247]....
        /*11d4*/ 	.word	0x00021fc0


	//   ....[248]....
        /*11d8*/ 	.word	0x00022020


	//   ....[249]....
        /*11dc*/ 	.word	0x00022090


	//   ....[250]....
        /*11e0*/ 	.word	0x00022100


	//   ....[251]....
        /*11e4*/ 	.word	0x00022840


	//   ....[252]....
        /*11e8*/ 	.word	0x00022880


	//   ....[253]....
        /*11ec*/ 	.word	0x000228d0


	//   ....[254]....
        /*11f0*/ 	.word	0x00022910


	//   ....[255]....
        /*11f4*/ 	.word	0x00022980


	//   ....[0]....
        /*11f8*/ 	.word	0x000229f0


	//   ....[1]....
        /*11fc*/ 	.word	0x00022a50


	//   ....[2]....
        /*1200*/ 	.word	0x00022ac0


	//   ....[3]....
        /*1204*/ 	.word	0x00022b30


	//   ....[4]....
        /*1208*/ 	.word	0x00022ba0


	//   ....[5]....
        /*120c*/ 	.word	0x00022c00


	//   ....[6]....
        /*1210*/ 	.word	0x00022c70


	//   ....[7]....
        /*1214*/ 	.word	0x00022ce0


	//   ....[8]....
        /*1218*/ 	.word	0x00022d50


	//   ....[9]....
        /*121c*/ 	.word	0x00022db0


	//   ....[10]....
        /*1220*/ 	.word	0x00022e00


	//   ....[11]....
        /*1224*/ 	.word	0x00022e50


	//   ....[12]....
        /*1228*/ 	.word	0x00022ea0


	//   ....[13]....
        /*122c*/ 	.word	0x00022ee0


	//   ....[14]....
        /*1230*/ 	.word	0x00022f40


	//   ....[15]....
        /*1234*/ 	.word	0x00022f90


	//   ....[16]....
        /*1238*/ 	.word	0x00022fe0


	//   ....[17]....
        /*123c*/ 	.word	0x00023040


	//   ....[18]....
        /*1240*/ 	.word	0x000230b0


	//   ....[19]....
        /*1244*/ 	.word	0x00023120


	//   ....[20]....
        /*1248*/ 	.word	0x00023190


	//   ....[21]....
        /*124c*/ 	.word	0x000231f0


	//   ....[22]....
        /*1250*/ 	.word	0x00023260


	//   ....[23]....
        /*1254*/ 	.word	0x000232d0


	//   ....[24]....
        /*1258*/ 	.word	0x00023340


	//   ....[25]....
        /*125c*/ 	.word	0x000233a0


	//   ....[26]....
        /*1260*/ 	.word	0x00023410


	//   ....[27]....
        /*1264*/ 	.word	0x00023480


	//   ....[28]....
        /*1268*/ 	.word	0x000234f0


	//   ....[29]....
        /*126c*/ 	.word	0x00023550


	//   ....[30]....
        /*1270*/ 	.word	0x000235c0


	//   ....[31]....
        /*1274*/ 	.word	0x00023630


	//   ....[32]....
        /*1278*/ 	.word	0x000236a0


	//   ....[33]....
        /*127c*/ 	.word	0x00023700


	//   ....[34]....
        /*1280*/ 	.word	0x00023770


	//   ....[35]....
        /*1284*/ 	.word	0x000237e0


	//   ....[36]....
        /*1288*/ 	.word	0x00023850


	//   ....[37]....
        /*128c*/ 	.word	0x000238b0


	//   ....[38]....
        /*1290*/ 	.word	0x00023920


	//   ....[39]....
        /*1294*/ 	.word	0x00023990


	//   ....[40]....
        /*1298*/ 	.word	0x000239e0


	//   ....[41]....
        /*129c*/ 	.word	0x00023a20


	//   ....[42]....
        /*12a0*/ 	.word	0x00023a70


	//   ....[43]....
        /*12a4*/ 	.word	0x00023ac0


	//   ....[44]....
        /*12a8*/ 	.word	0x00023b10


	//   ....[45]....
        /*12ac*/ 	.word	0x00023b80


	//   ....[46]....
        /*12b0*/ 	.word	0x00023bd0


	//   ....[47]....
        /*12b4*/ 	.word	0x00023c10


	//   ....[48]....
        /*12b8*/ 	.word	0x00023c60


	//   ....[49]....
        /*12bc*/ 	.word	0x00023cb0


	//   ....[50]....
        /*12c0*/ 	.word	0x00023d00


	//   ....[51]....
        /*12c4*/ 	.word	0x00023d70


	//   ....[52]....
        /*12c8*/ 	.word	0x00023dc0


	//   ....[53]....
        /*12cc*/ 	.word	0x00023e20


	//   ....[54]....
        /*12d0*/ 	.word	0x00023e80


	//   ....[55]....
        /*12d4*/ 	.word	0x00023ef0


	//----- nvinfo : EIATTR_EXIT_INSTR_OFFSETS
	.align		4
.L_362:
        /*12d8*/ 	.byte	0x04, 0x1c
        /*12da*/ 	.short	(.L_364 - .L_363)


	//   ....[0]....
.L_363:
        /*12dc*/ 	.word	0x000010d0


	//   ....[1]....
        /*12e0*/ 	.word	0x00020710


	//----- nvinfo : EIATTR_MAX_THREADS
	.align		4
.L_364:
        /*12e4*/ 	.byte	0x04, 0x05
        /*12e6*/ 	.short	(.L_366 - .L_365)
.L_365:
        /*12e8*/ 	.word	0x00000100
        /*12ec*/ 	.word	0x00000001
        /*12f0*/ 	.word	0x00000001


	//----- nvinfo : EIATTR_CRS_STACK_SIZE
	.align		4
.L_366:
        /*12f4*/ 	.byte	0x04, 0x1e
        /*12f6*/ 	.short	(.L_368 - .L_367)
.L_367:
        /*12f8*/ 	.word	0x00000000
.L_368:


//--------------------- .nv.callgraph             --------------------------
	.section	.nv.callgraph,"",@"SHT_CUDA_CALLGRAPH"
	.align	4
	.sectionentsize	8
	.align		4
        /*0000*/ 	.word	0x00000000
	.align		4
        /*0004*/ 	.word	0xffffffff
	.align		4
        /*0008*/ 	.word	0x00000000
	.align		4
        /*000c*/ 	.word	0xfffffffe
	.align		4
        /*0010*/ 	.word	0x00000000
	.align		4
        /*0014*/ 	.word	0xfffffffd
	.align		4
        /*0018*/ 	.word	0x00000000
	.align		4
        /*001c*/ 	.word	0xfffffffc


//--------------------- .nv.rel.action            --------------------------
	.section	.nv.rel.action,"",@"SHT_CUDA_RELOCINFO"
	.align	8
	.sectionentsize	8
        /*0000*/ 	.byte	0x73, 0x00, 0x00, 0x00, 0x00, 0x00, 0x00, 0x00, 0x00, 0x00, 0x00, 0x11, 0x25, 0x00, 0x05, 0x36


//--------------------- .nv.constant4             --------------------------
	.section	.nv.constant4,"a",@progbits
	.align	8
	.align		8
.nv.constant4:
        /*0000*/ 	.dword	_ZN86_INTERNAL_d47a76b1_50_flash_fwd_hdim128_fp16_paged_split_softcap_sm80_cu_882f9858_29564cuda3std3__45__cpo5beginE
	.align		8
        /*0008*/ 	.dword	_ZN86_INTERNAL_d47a76b1_50_flash_fwd_hdim128_fp16_paged_split_softcap_sm80_cu_882f9858_29564cuda3std3__45__cpo3endE
	.align		8
        /*0010*/ 	.dword	_ZN86_INTERNAL_d47a76b1_50_flash_fwd_hdim128_fp16_paged_split_softcap_sm80_cu_882f9858_29564cuda3std3__45__cpo6cbeginE
	.align		8
        /*0018*/ 	.dword	_ZN86_INTERNAL_d47a76b1_50_flash_fwd_hdim128_fp16_paged_split_softcap_sm80_cu_882f9858_29564cuda3std3__45__cpo4cendE
	.align		8
        /*0020*/ 	.dword	_ZN86_INTERNAL_d47a76b1_50_flash_fwd_hdim128_fp16_paged_split_softcap_sm80_cu_882f9858_29564cuda3std3__488_GLOBAL__N__d47a76b1_50_flash_fwd_hdim128_fp16_paged_split_softcap_sm80_cu_882f9858_29566ignoreE
	.align		8
        /*0028*/ 	.dword	_ZN86_INTERNAL_d47a76b1_50_flash_fwd_hdim128_fp16_paged_split_softcap_sm80_cu_882f9858_29564cuda3std3__419piecewise_constructE
	.align		8
        /*0030*/ 	.dword	_ZN86_INTERNAL_d47a76b1_50_flash_fwd_hdim128_fp16_paged_split_softcap_sm80_cu_882f9858_29564cuda3std3__48in_placeE
	.align		8
        /*0038*/ 	.dword	_ZN86_INTERNAL_d47a76b1_50_flash_fwd_hdim128_fp16_paged_split_softcap_sm80_cu_882f9858_29564cuda3std6ranges3__45__cpo4swapE
	.align		8
        /*0040*/ 	.dword	_ZN86_INTERNAL_d47a76b1_50_flash_fwd_hdim128_fp16_paged_split_softcap_sm80_cu_882f9858_29564cuda3std6ranges3__45__cpo9iter_moveE
	.align		8
        /*0048*/ 	.dword	_ZN86_INTERNAL_d47a76b1_50_flash_fwd_hdim128_fp16_paged_split_softcap_sm80_cu_882f9858_29564cute7productE
	.align		8
        /*0050*/ 	.dword	_ZN86_INTERNAL_d47a76b1_50_flash_fwd_hdim128_fp16_paged_split_softcap_sm80_cu_882f9858_29564cute1_E


//--------------------- .nv.constant0._ZN7cutlass13device_kernelIN5flash19enable_sm80_to_sm89INS1_16FlashAttnFwdSm80INS1_25CollectiveMainloopFwdSm80ILi8ELi1ELb1EN4cute5tupleIJNS5_1CILi128EEES8_S8_EEELi128ENS_6half_tEfNS_4arch4Sm80ELb0ELb0ELb1ELb0ELb1ELb0ELb1ELb1EEENS1_21CollectiveEpilogueFwdIS9_NS6_IJNS7_ILi1EEESF_SF_EEESA_SC_Li256ELb0ELb1ELb1ELb0EEENS1_19SingleTileSchedulerILb0ELb1ELb1ELi128EEEEEEEEEvNT_6ParamsE --------------------------
	.section	.nv.constant0._ZN7cutlass13device_kernelIN5flash19enable_sm80_to_sm89INS1_16FlashAttnFwdSm80INS1_25CollectiveMainloopFwdSm80ILi8ELi1ELb1EN4cute5tupleIJNS5_1CILi128EEES8_S8_EEELi128ENS_6half_tEfNS_4arch4Sm80ELb0ELb0ELb1ELb0ELb1ELb0ELb1ELb1EEENS1_21CollectiveEpilogueFwdIS9_NS6_IJNS7_ILi1EEESF_SF_EEESA_SC_Li256ELb0ELb1ELb1ELb0EEENS1_19SingleTileSchedulerILb0ELb1ELb1ELi128EEEEEEEEEvNT_6ParamsE,"a",@progbits
	.sectionflags	@""
	.align	4
.nv.constant0._ZN7cutlass13device_kernelIN5flash19enable_sm80_to_sm89INS1_16FlashAttnFwdSm80INS1_25CollectiveMainloopFwdSm80ILi8ELi1ELb1EN4cute5tupleIJNS5_1CILi128EEES8_S8_EEELi128ENS_6half_tEfNS_4arch4Sm80ELb0ELb0ELb1ELb0ELb1ELb0ELb1ELb1EEENS1_21CollectiveEpilogueFwdIS9_NS6_IJNS7_ILi1EEESF_SF_EEESA_SC_Li256ELb0ELb1ELb1ELb0EEENS1_19SingleTileSchedulerILb0ELb1ELb1ELi128EEEEEEEEEvNT_6ParamsE:
	.zero		1400


//--------------------- .nv.constant0._ZN7cutlass13device_kernelIN5flash19enable_sm80_to_sm89INS1_16FlashAttnFwdSm80INS1_25CollectiveMainloopFwdSm80ILi8ELi1ELb1EN4cute5tupleIJNS5_1CILi128EEENS7_ILi96EEES8_EEELi128ENS_6half_tEfNS_4arch4Sm80ELb0ELb1ELb1ELb0ELb1ELb0ELb1ELb1EEENS1_21CollectiveEpilogueFwdINS6_IJS8_S8_S9_EEENS6_IJNS7_ILi1EEESH_SH_EEESB_SD_Li256ELb0ELb1ELb1ELb0EEENS1_19SingleTileSchedulerILb0ELb1ELb1ELi128EEEEEEEEEvNT_6ParamsE --------------------------
	.section	.nv.constant0._ZN7cutlass13device_kernelIN5flash19enable_sm80_to_sm89INS1_16FlashAttnFwdSm80INS1_25CollectiveMainloopFwdSm80ILi8ELi1ELb1EN4cute5tupleIJNS5_1CILi128EEENS7_ILi96EEES8_EEELi128ENS_6half_tEfNS_4arch4Sm80ELb0ELb1ELb1ELb0ELb1ELb0ELb1ELb1EEENS1_21CollectiveEpilogueFwdINS6_IJS8_S8_S9_EEENS6_IJNS7_ILi1EEESH_SH_EEESB_SD_Li256ELb0ELb1ELb1ELb0EEENS1_19SingleTileSchedulerILb0ELb1ELb1ELi128EEEEEEEEEvNT_6ParamsE,"a",@progbits
	.sectionflags	@""
	.align	4
.nv.constant0._ZN7cutlass13device_kernelIN5flash19enable_sm80_to_sm89INS1_16FlashAttnFwdSm80INS1_25CollectiveMainloopFwdSm80ILi8ELi1ELb1EN4cute5tupleIJNS5_1CILi128EEENS7_ILi96EEES8_EEELi128ENS_6half_tEfNS_4arch4Sm80ELb0ELb1ELb1ELb0ELb1ELb0ELb1ELb1EEENS1_21CollectiveEpilogueFwdINS6_IJS8_S8_S9_EEENS6_IJNS7_ILi1EEESH_SH_EEESB_SD_Li256ELb0ELb1ELb1ELb0EEENS1_19SingleTileSchedulerILb0ELb1ELb1ELi128EEEEEEEEEvNT_6ParamsE:
	.zero		1400


//--------------------- .nv.constant0._ZN7cutlass13device_kernelIN5flash19enable_sm80_to_sm89INS1_16FlashAttnFwdSm80INS1_25CollectiveMainloopFwdSm80ILi8ELi1ELb1EN4cute5tupleIJNS5_1CILi128EEES8_S8_EEELi128ENS_6half_tEfNS_4arch4Sm80ELb1ELb0ELb1ELb0ELb1ELb0ELb1ELb1EEENS1_21CollectiveEpilogueFwdIS9_NS6_IJNS7_ILi1EEESF_SF_EEESA_SC_Li256ELb0ELb1ELb1ELb0EEENS1_30DynamicPersistentTileSchedulerILi256ELi256ELb1ELb1ELb0EEEEEEEEEvNT_6ParamsE --------------------------
	.section	.nv.constant0._ZN7cutlass13device_kernelIN5flash19enable_sm80_to_sm89INS1_16FlashAttnFwdSm80INS1_25CollectiveMainloopFwdSm80ILi8ELi1ELb1EN4cute5tupleIJNS5_1CILi128EEES8_S8_EEELi128ENS_6half_tEfNS_4arch4Sm80ELb1ELb0ELb1ELb0ELb1ELb0ELb1ELb1EEENS1_21CollectiveEpilogueFwdIS9_NS6_IJNS7_ILi1EEESF_SF_EEESA_SC_Li256ELb0ELb1ELb1ELb0EEENS1_30DynamicPersistentTileSchedulerILi256ELi256ELb1ELb1ELb0EEEEEEEEEvNT_6ParamsE,"a",@progbits
	.sectionflags	@""
	.align	4
.nv.constant0._ZN7cutlass13device_kernelIN5flash19enable_sm80_to_sm89INS1_16FlashAttnFwdSm80INS1_25CollectiveMainloopFwdSm80ILi8ELi1ELb1EN4cute5tupleIJNS5_1CILi128EEES8_S8_EEELi128ENS_6half_tEfNS_4arch4Sm80ELb1ELb0ELb1ELb0ELb1ELb0ELb1ELb1EEENS1_21CollectiveEpilogueFwdIS9_NS6_IJNS7_ILi1EEESF_SF_EEESA_SC_Li256ELb0ELb1ELb1ELb0EEENS1_30DynamicPersistentTileSchedulerILi256ELi256ELb1ELb1ELb0EEEEEEEEEvNT_6ParamsE:
	.zero		1416


//--------------------- .nv.constant0._ZN7cutlass13device_kernelIN5flash19enable_sm80_to_sm89INS1_16FlashAttnFwdSm80INS1_25CollectiveMainloopFwdSm80ILi4ELi1ELb0EN4cute5tupleIJNS5_1CILi128EEENS7_ILi64EEES8_EEELi128ENS_6half_tEfNS_4arch4Sm80ELb0ELb0ELb1ELb0ELb1ELb0ELb1ELb1EEENS1_21CollectiveEpilogueFwdINS6_IJS8_S8_S9_EEENS6_IJNS7_ILi1EEESH_SH_EEESB_SD_Li128ELb0ELb1ELb1ELb0EEENS1_19SingleTileSchedulerILb0ELb1ELb1ELi128EEEEEEEEEvNT_6ParamsE --------------------------
	.section	.nv.constant0._ZN7cutlass13device_kernelIN5flash19enable_sm80_to_sm89INS1_16FlashAttnFwdSm80INS1_25CollectiveMainloopFwdSm80ILi4ELi1ELb0EN4cute5tupleIJNS5_1CILi128EEENS7_ILi64EEES8_EEELi128ENS_6half_tEfNS_4arch4Sm80ELb0ELb0ELb1ELb0ELb1ELb0ELb1ELb1EEENS1_21CollectiveEpilogueFwdINS6_IJS8_S8_S9_EEENS6_IJNS7_ILi1EEESH_SH_EEESB_SD_Li128ELb0ELb1ELb1ELb0EEENS1_19SingleTileSchedulerILb0ELb1ELb1ELi128EEEEEEEEEvNT_6ParamsE,"a",@progbits
	.sectionflags	@""
	.align	4
.nv.constant0._ZN7cutlass13device_kernelIN5flash19enable_sm80_to_sm89INS1_16FlashAttnFwdSm80INS1_25CollectiveMainloopFwdSm80ILi4ELi1ELb0EN4cute5tupleIJNS5_1CILi128EEENS7_ILi64EEES8_EEELi128ENS_6half_tEfNS_4arch4Sm80ELb0ELb0ELb1ELb0ELb1ELb0ELb1ELb1EEENS1_21CollectiveEpilogueFwdINS6_IJS8_S8_S9_EEENS6_IJNS7_ILi1EEESH_SH_EEESB_SD_Li128ELb0ELb1ELb1ELb0EEENS1_19SingleTileSchedulerILb0ELb1ELb1ELi128EEEEEEEEEvNT_6ParamsE:
	.zero		1400


//--------------------- .nv.constant0._ZN7cutlass13device_kernelIN5flash19enable_sm80_to_sm89INS1_16FlashAttnFwdSm80INS1_25CollectiveMainloopFwdSm80ILi8ELi1ELb1EN4cute5tupleIJNS5_1CILi128EEENS7_ILi112EEES8_EEELi128ENS_6half_tEfNS_4arch4Sm80ELb0ELb0ELb1ELb1ELb1ELb0ELb1ELb1EEENS1_21CollectiveEpilogueFwdINS6_IJS8_S8_S9_EEENS6_IJNS7_ILi1EEESH_SH_EEESB_SD_Li256ELb1ELb1ELb1ELb0EEENS1_36VarlenDynamicPersistentTileSchedulerILi128ELi112ELi256ELi256ELb1ELb1ELb0ELb0ELb1ELb1EEEEEEEEEvNT_6ParamsE --------------------------
	.section	.nv.constant0._ZN7cutlass13device_kernelIN5flash19enable_sm80_to_sm89INS1_16FlashAttnFwdSm80INS1_25CollectiveMainloopFwdSm80ILi8ELi1ELb1EN4cute5tupleIJNS5_1CILi128EEENS7_ILi112EEES8_EEELi128ENS_6half_tEfNS_4arch4Sm80ELb0ELb0ELb1ELb1ELb1ELb0ELb1ELb1EEENS1_21CollectiveEpilogueFwdINS6_IJS8_S8_S9_EEENS6_IJNS7_ILi1EEESH_SH_EEESB_SD_Li256ELb1ELb1ELb1ELb0EEENS1_36VarlenDynamicPersistentTileSchedulerILi128ELi112ELi256ELi256ELb1ELb1ELb0ELb0ELb1ELb1EEEEEEEEEvNT_6ParamsE,"a",@progbits
	.sectionflags	@""
	.align	4
.nv.constant0._ZN7cutlass13device_kernelIN5flash19enable_sm80_to_sm89INS1_16FlashAttnFwdSm80INS1_25CollectiveMainloopFwdSm80ILi8ELi1ELb1EN4cute5tupleIJNS5_1CILi128EEENS7_ILi112EEES8_EEELi128ENS_6half_tEfNS_4arch4Sm80ELb0ELb0ELb1ELb1ELb1ELb0ELb1ELb1EEENS1_21CollectiveEpilogueFwdINS6_IJS8_S8_S9_EEENS6_IJNS7_ILi1EEESH_SH_EEESB_SD_Li256ELb1ELb1ELb1ELb0EEENS1_36VarlenDynamicPersistentTileSchedulerILi128ELi112ELi256ELi256ELb1ELb1ELb0ELb0ELb1ELb1EEEEEEEEEvNT_6ParamsE:
	.zero		1432


//--------------------- .nv.constant0._ZN7cutlass13device_kernelIN5flash19enable_sm80_to_sm89INS1_16FlashAttnFwdSm80INS1_25CollectiveMainloopFwdSm80ILi8ELi1ELb1EN4cute5tupleIJNS5_1CILi128EEENS7_ILi112EEES8_EEELi128ENS_6half_tEfNS_4arch4Sm80ELb0ELb0ELb1ELb1ELb1ELb1ELb1ELb1EEENS1_21CollectiveEpilogueFwdINS6_IJS8_S8_S9_EEENS6_IJNS7_ILi1EEESH_SH_EEESB_SD_Li256ELb1ELb1ELb1ELb0EEENS1_36VarlenDynamicPersistentTileSchedulerILi128ELi112ELi256ELi256ELb1ELb1ELb0ELb0ELb1ELb1EEEEEEEEEvNT_6ParamsE --------------------------
	.section	.nv.constant0._ZN7cutlass13device_kernelIN5flash19enable_sm80_to_sm89INS1_16FlashAttnFwdSm80INS1_25CollectiveMainloopFwdSm80ILi8ELi1ELb1EN4cute5tupleIJNS5_1CILi128EEENS7_ILi112EEES8_EEELi128ENS_6half_tEfNS_4arch4Sm80ELb0ELb0ELb1ELb1ELb1ELb1ELb1ELb1EEENS1_21CollectiveEpilogueFwdINS6_IJS8_S8_S9_EEENS6_IJNS7_ILi1EEESH_SH_EEESB_SD_Li256ELb1ELb1ELb1ELb0EEENS1_36VarlenDynamicPersistentTileSchedulerILi128ELi112ELi256ELi256ELb1ELb1ELb0ELb0ELb1ELb1EEEEEEEEEvNT_6ParamsE,"a",@progbits
	.sectionflags	@""
	.align	4
.nv.constant0._ZN7cutlass13device_kernelIN5flash19enable_sm80_to_sm89INS1_16FlashAttnFwdSm80INS1_25CollectiveMainloopFwdSm80ILi8ELi1ELb1EN4cute5tupleIJNS5_1CILi128EEENS7_ILi112EEES8_EEELi128ENS_6half_tEfNS_4arch4Sm80ELb0ELb0ELb1ELb1ELb1ELb1ELb1ELb1EEENS1_21CollectiveEpilogueFwdINS6_IJS8_S8_S9_EEENS6_IJNS7_ILi1EEESH_SH_EEESB_SD_Li256ELb1ELb1ELb1ELb0EEENS1_36VarlenDynamicPersistentTileSchedulerILi128ELi112ELi256ELi256ELb1ELb1ELb0ELb0ELb1ELb1EEEEEEEEEvNT_6ParamsE:
	.zero		1432


//--------------------- .nv.constant0._ZN7cutlass13device_kernelIN5flash19enable_sm80_to_sm89INS1_16FlashAttnFwdSm80INS1_25CollectiveMainloopFwdSm80ILi4ELi1ELb0EN4cute5tupleIJNS5_1CILi128EEENS7_ILi48EEES8_EEELi128ENS_6half_tEfNS_4arch4Sm80ELb0ELb1ELb1ELb0ELb1ELb0ELb1ELb1EEENS1_21CollectiveEpilogueFwdINS6_IJS8_S8_S9_EEENS6_IJNS7_ILi1EEESH_SH_EEESB_SD_Li128ELb0ELb1ELb1ELb0EEENS1_19SingleTileSchedulerILb0ELb1ELb1ELi128EEEEEEEEEvNT_6ParamsE --------------------------
	.section	.nv.constant0._ZN7cutlass13device_kernelIN5flash19enable_sm80_to_sm89INS1_16FlashAttnFwdSm80INS1_25CollectiveMainloopFwdSm80ILi4ELi1ELb0EN4cute5tupleIJNS5_1CILi128EEENS7_ILi48EEES8_EEELi128ENS_6half_tEfNS_4arch4Sm80ELb0ELb1ELb1ELb0ELb1ELb0ELb1ELb1EEENS1_21CollectiveEpilogueFwdINS6_IJS8_S8_S9_EEENS6_IJNS7_ILi1EEESH_SH_EEESB_SD_Li128ELb0ELb1ELb1ELb0EEENS1_19SingleTileSchedulerILb0ELb1ELb1ELi128EEEEEEEEEvNT_6ParamsE,"a",@progbits
	.sectionflags	@""
	.align	4
.nv.constant0._ZN7cutlass13device_kernelIN5flash19enable_sm80_to_sm89INS1_16FlashAttnFwdSm80INS1_25CollectiveMainloopFwdSm80ILi4ELi1ELb0EN4cute5tupleIJNS5_1CILi128EEENS7_ILi48EEES8_EEELi128ENS_6half_tEfNS_4arch4Sm80ELb0ELb1ELb1ELb0ELb1ELb0ELb1ELb1EEENS1_21CollectiveEpilogueFwdINS6_IJS8_S8_S9_EEENS6_IJNS7_ILi1EEESH_SH_EEESB_SD_Li128ELb0ELb1ELb1ELb0EEENS1_19SingleTileSchedulerILb0ELb1ELb1ELi128EEEEEEEEEvNT_6ParamsE:
	.zero		1400


//--------------------- .nv.constant0._ZN7cutlass13device_kernelIN5flash19enable_sm80_to_sm89INS1_16FlashAttnFwdSm80INS1_25CollectiveMainloopFwdSm80ILi8ELi1ELb1EN4cute5tupleIJNS5_1CILi128EEENS7_ILi96EEES8_EEELi128ENS_6half_tEfNS_4arch4Sm80ELb0ELb1ELb1ELb1ELb1ELb0ELb1ELb1EEENS1_21CollectiveEpilogueFwdINS6_IJS8_S8_S9_EEENS6_IJNS7_ILi1EEESH_SH_EEESB_SD_Li256ELb1ELb1ELb1ELb0EEENS1_36VarlenDynamicPersistentTileSchedulerILi128ELi96ELi256ELi256ELb1ELb1ELb0ELb1ELb0ELb1EEEEEEEEEvNT_6ParamsE --------------------------
	.section	.nv.constant0._ZN7cutlass13device_kernelIN5flash19enable_sm80_to_sm89INS1_16FlashAttnFwdSm80INS1_25CollectiveMainloopFwdSm80ILi8ELi1ELb1EN4cute5tupleIJNS5_1CILi128EEENS7_ILi96EEES8_EEELi128ENS_6half_tEfNS_4arch4Sm80ELb0ELb1ELb1ELb1ELb1ELb0ELb1ELb1EEENS1_21CollectiveEpilogueFwdINS6_IJS8_S8_S9_EEENS6_IJNS7_ILi1EEESH_SH_EEESB_SD_Li256ELb1ELb1ELb1ELb0EEENS1_36VarlenDynamicPersistentTileSchedulerILi128ELi96ELi256ELi256ELb1ELb1ELb0ELb1ELb0ELb1EEEEEEEEEvNT_6ParamsE,"a",@progbits
	.sectionflags	@""
	.align	4
.nv.constant0._ZN7cutlass13device_kernelIN5flash19enable_sm80_to_sm89INS1_16FlashAttnFwdSm80INS1_25CollectiveMainloopFwdSm80ILi8ELi1ELb1EN4cute5tupleIJNS5_1CILi128EEENS7_ILi96EEES8_EEELi128ENS_6half_tEfNS_4arch4Sm80ELb0ELb1ELb1ELb1ELb1ELb0ELb1ELb1EEENS1_21CollectiveEpilogueFwdINS6_IJS8_S8_S9_EEENS6_IJNS7_ILi1EEESH_SH_EEESB_SD_Li256ELb1ELb1ELb1ELb0EEENS1_36VarlenDynamicPersistentTileSchedulerILi128ELi96ELi256ELi256ELb1ELb1ELb0ELb1ELb0ELb1EEEEEEEEEvNT_6ParamsE:
	.zero		1432


//--------------------- .nv.constant0._ZN7cutlass13device_kernelIN5flash19enable_sm80_to_sm89INS1_16FlashAttnFwdSm80INS1_25CollectiveMainloopFwdSm80ILi8ELi1ELb1EN4cute5tupleIJNS5_1CILi128EEENS7_ILi96EEES8_EEELi128ENS_6half_tEfNS_4arch4Sm80ELb0ELb1ELb1ELb1ELb1ELb1ELb1ELb1EEENS1_21CollectiveEpilogueFwdINS6_IJS8_S8_S9_EEENS6_IJNS7_ILi1EEESH_SH_EEESB_SD_Li256ELb1ELb1ELb1ELb0EEENS1_36VarlenDynamicPersistentTileSchedulerILi128ELi96ELi256ELi256ELb1ELb1ELb0ELb1ELb0ELb1EEEEEEEEEvNT_6ParamsE --------------------------
	.section	.nv.constant0._ZN7cutlass13device_kernelIN5flash19enable_sm80_to_sm89INS1_16FlashAttnFwdSm80INS1_25CollectiveMainloopFwdSm80ILi8ELi1ELb1EN4cute5tupleIJNS5_1CILi128EEENS7_ILi96EEES8_EEELi128ENS_6half_tEfNS_4arch4Sm80ELb0ELb1ELb1ELb1ELb1ELb1ELb1ELb1EEENS1_21CollectiveEpilogueFwdINS6_IJS8_S8_S9_EEENS6_IJNS7_ILi1EEESH_SH_EEESB_SD_Li256ELb1ELb1ELb1ELb0EEENS1_36VarlenDynamicPersistentTileSchedulerILi128ELi96ELi256ELi256ELb1ELb1ELb0ELb1ELb0ELb1EEEEEEEEEvNT_6ParamsE,"a",@progbits
	.sectionflags	@""
	.align	4
.nv.constant0._ZN7cutlass13device_kernelIN5flash19enable_sm80_to_sm89INS1_16FlashAttnFwdSm80INS1_25CollectiveMainloopFwdSm80ILi8ELi1ELb1EN4cute5tupleIJNS5_1CILi128EEENS7_ILi96EEES8_EEELi128ENS_6half_tEfNS_4arch4Sm80ELb0ELb1ELb1ELb1ELb1ELb1ELb1ELb1EEENS1_21CollectiveEpilogueFwdINS6_IJS8_S8_S9_EEENS6_IJNS7_ILi1EEESH_SH_EEESB_SD_Li256ELb1ELb1ELb1ELb0EEENS1_36VarlenDynamicPersistentTileSchedulerILi128ELi96ELi256ELi256ELb1ELb1ELb0ELb1ELb0ELb1EEEEEEEEEvNT_6ParamsE:
	.zero		1432


//--------------------- .nv.constant0._ZN7cutlass13device_kernelIN5flash19enable_sm80_to_sm89INS1_16FlashAttnFwdSm80INS1_25CollectiveMainloopFwdSm80ILi4ELi1ELb0EN4cute5tupleIJNS5_1CILi128EEENS7_ILi64EEES8_EEELi128ENS_6half_tEfNS_4arch4Sm80ELb1ELb0ELb1ELb0ELb1ELb0ELb1ELb1EEENS1_21CollectiveEpilogueFwdINS6_IJS8_S8_S9_EEENS6_IJNS7_ILi1EEESH_SH_EEESB_SD_Li128ELb0ELb1ELb1ELb0EEENS1_30DynamicPersistentTileSchedulerILi128ELi128ELb1ELb1ELb0EEEEEEEEEvNT_6ParamsE --------------------------
	.section	.nv.constant0._ZN7cutlass13device_kernelIN5flash19enable_sm80_to_sm89INS1_16FlashAttnFwdSm80INS1_25CollectiveMainloopFwdSm80ILi4ELi1ELb0EN4cute5tupleIJNS5_1CILi128EEENS7_ILi64EEES8_EEELi128ENS_6half_tEfNS_4arch4Sm80ELb1ELb0ELb1ELb0ELb1ELb0ELb1ELb1EEENS1_21CollectiveEpilogueFwdINS6_IJS8_S8_S9_EEENS6_IJNS7_ILi1EEESH_SH_EEESB_SD_Li128ELb0ELb1ELb1ELb0EEENS1_30DynamicPersistentTileSchedulerILi128ELi128ELb1ELb1ELb0EEEEEEEEEvNT_6ParamsE,"a",@progbits
	.sectionflags	@""
	.align	4
.nv.constant0._ZN7cutlass13device_kernelIN5flash19enable_sm80_to_sm89INS1_16FlashAttnFwdSm80INS1_25CollectiveMainloopFwdSm80ILi4ELi1ELb0EN4cute5tupleIJNS5_1CILi128EEENS7_ILi64EEES8_EEELi128ENS_6half_tEfNS_4arch4Sm80ELb1ELb0ELb1ELb0ELb1ELb0ELb1ELb1EEENS1_21CollectiveEpilogueFwdINS6_IJS8_S8_S9_EEENS6_IJNS7_ILi1EEESH_SH_EEESB_SD_Li128ELb0ELb1ELb1ELb0EEENS1_30DynamicPersistentTileSchedulerILi128ELi128ELb1ELb1ELb0EEEEEEEEEvNT_6ParamsE:
	.zero		1416


//--------------------- .nv.constant0._ZN7cutlass13device_kernelIN5flash19enable_sm80_to_sm89INS1_16FlashAttnFwdSm80INS1_25CollectiveMainloopFwdSm80ILi8ELi1ELb1EN4cute5tupleIJNS5_1CILi128EEENS7_ILi112EEES8_EEELi128ENS_6half_tEfNS_4arch4Sm80ELb1ELb0ELb1ELb1ELb1ELb0ELb1ELb1EEENS1_21CollectiveEpilogueFwdINS6_IJS8_S8_S9_EEENS6_IJNS7_ILi1EEESH_SH_EEESB_SD_Li256ELb1ELb1ELb1ELb0EEENS1_36VarlenDynamicPersistentTileSchedulerILi128ELi112ELi256ELi256ELb1ELb1ELb0ELb1ELb1ELb1EEEEEEEEEvNT_6ParamsE --------------------------
	.section	.nv.constant0._ZN7cutlass13device_kernelIN5flash19enable_sm80_to_sm89INS1_16FlashAttnFwdSm80INS1_25CollectiveMainloopFwdSm80ILi8ELi1ELb1EN4cute5tupleIJNS5_1CILi128EEENS7_ILi112EEES8_EEELi128ENS_6half_tEfNS_4arch4Sm80ELb1ELb0ELb1ELb1ELb1ELb0ELb1ELb1EEENS1_21CollectiveEpilogueFwdINS6_IJS8_S8_S9_EEENS6_IJNS7_ILi1EEESH_SH_EEESB_SD_Li256ELb1ELb1ELb1ELb0EEENS1_36VarlenDynamicPersistentTileSchedulerILi128ELi112ELi256ELi256ELb1ELb1ELb0ELb1ELb1ELb1EEEEEEEEEvNT_6ParamsE,"a",@progbits
	.sectionflags	@""
	.align	4
.nv.constant0._ZN7cutlass13device_kernelIN5flash19enable_sm80_to_sm89INS1_16FlashAttnFwdSm80INS1_25CollectiveMainloopFwdSm80ILi8ELi1ELb1EN4cute5tupleIJNS5_1CILi128EEENS7_ILi112EEES8_EEELi128ENS_6half_tEfNS_4arch4Sm80ELb1ELb0ELb1ELb1ELb1ELb0ELb1ELb1EEENS1_21CollectiveEpilogueFwdINS6_IJS8_S8_S9_EEENS6_IJNS7_ILi1EEESH_SH_EEESB_SD_Li256ELb1ELb1ELb1ELb0EEENS1_36VarlenDynamicPersistentTileSchedulerILi128ELi112ELi256ELi256ELb1ELb1ELb0ELb1ELb1ELb1EEEEEEEEEvNT_6ParamsE:
	.zero		1432


//--------------------- .nv.constant0._ZN7cutlass13device_kernelIN5flash19enable_sm80_to_sm89INS1_16FlashAttnFwdSm80INS1_25CollectiveMainloopFwdSm80ILi8ELi1ELb1EN4cute5tupleIJNS5_1CILi128EEENS7_ILi112EEES8_EEELi128ENS_6half_tEfNS_4arch4Sm80ELb1ELb0ELb1ELb1ELb1ELb1ELb1ELb1EEENS1_21CollectiveEpilogueFwdINS6_IJS8_S8_S9_EEENS6_IJNS7_ILi1EEESH_SH_EEESB_SD_Li256ELb1ELb1ELb1ELb0EEENS1_36VarlenDynamicPersistentTileSchedulerILi128ELi112ELi256ELi256ELb1ELb1ELb0ELb1ELb1ELb1EEEEEEEEEvNT_6ParamsE --------------------------
	.section	.nv.constant0._ZN7cutlass13device_kernelIN5flash19enable_sm80_to_sm89INS1_16FlashAttnFwdSm80INS1_25CollectiveMainloopFwdSm80ILi8ELi1ELb1EN4cute5tupleIJNS5_1CILi128EEENS7_ILi112EEES8_EEELi128ENS_6half_tEfNS_4arch4Sm80ELb1ELb0ELb1ELb1ELb1ELb1ELb1ELb1EEENS1_21CollectiveEpilogueFwdINS6_IJS8_S8_S9_EEENS6_IJNS7_ILi1EEESH_SH_EEESB_SD_Li256ELb1ELb1ELb1ELb0EEENS1_36VarlenDynamicPersistentTileSchedulerILi128ELi112ELi256ELi256ELb1ELb1ELb0ELb1ELb1ELb1EEEEEEEEEvNT_6ParamsE,"a",@progbits
	.sectionflags	@""
	.align	4
.nv.constant0._ZN7cutlass13device_kernelIN5flash19enable_sm80_to_sm89INS1_16FlashAttnFwdSm80INS1_25CollectiveMainloopFwdSm80ILi8ELi1ELb1EN4cute5tupleIJNS5_1CILi128EEENS7_ILi112EEES8_EEELi128ENS_6half_tEfNS_4arch4Sm80ELb1ELb0ELb1ELb1ELb1ELb1ELb1ELb1EEENS1_21CollectiveEpilogueFwdINS6_IJS8_S8_S9_EEENS6_IJNS7_ILi1EEESH_SH_EEESB_SD_Li256ELb1ELb1ELb1ELb0EEENS1_36VarlenDynamicPersistentTileSchedulerILi128ELi112ELi256ELi256ELb1ELb1ELb0ELb1ELb1ELb1EEEEEEEEEvNT_6ParamsE:
	.zero		1432


//--------------------- .text._ZN7cutlass13device_kernelIN5flash19enable_sm80_to_sm89INS1_16FlashAttnFwdSm80INS1_25CollectiveMainloopFwdSm80ILi8ELi1ELb1EN4cute5tupleIJNS5_1CILi128EEES8_S8_EEELi128ENS_6half_tEfNS_4arch4Sm80ELb0ELb0ELb1ELb0ELb1ELb0ELb1ELb1EEENS1_21CollectiveEpilogueFwdIS9_NS6_IJNS7_ILi1EEESF_SF_EEESA_SC_Li256ELb0ELb1ELb1ELb0EEENS1_19SingleTileSchedulerILb0ELb1ELb1ELi128EEEEEEEEEvNT_6ParamsE --------------------------
	.section	.text._ZN7cutlass13device_kernelIN5flash19enable_sm80_to_sm89INS1_16FlashAttnFwdSm80INS1_25CollectiveMainloopFwdSm80ILi8ELi1ELb1EN4cute5tupleIJNS5_1CILi128EEES8_S8_EEELi128ENS_6half_tEfNS_4arch4Sm80ELb0ELb0ELb1ELb0ELb1ELb0ELb1ELb1EEENS1_21CollectiveEpilogueFwdIS9_NS6_IJNS7_ILi1EEESF_SF_EEESA_SC_Li256ELb0ELb1ELb1ELb0EEENS1_19SingleTileSchedulerILb0ELb1ELb1ELi128EEEEEEEEEvNT_6ParamsE,"ax",@progbits
	.sectioninfo	@"SHI_REGISTERS=255"
	.align	128
.text._ZN7cutlass13device_kernelIN5flash19enable_sm80_to_sm89INS1_16FlashAttnFwdSm80INS1_25CollectiveMainloopFwdSm80ILi8ELi1ELb1EN4cute5tupleIJNS5_1CILi128EEES8_S8_EEELi128ENS_6half_tEfNS_4arch4Sm80ELb0ELb0ELb1ELb0ELb1ELb0ELb1ELb1EEENS1_21CollectiveEpilogueFwdIS9_NS6_IJNS7_ILi1EEESF_SF_EEESA_SC_Li256ELb0ELb1ELb1ELb0EEENS1_19SingleTileSchedulerILb0ELb1ELb1ELi128EEEEEEEEEvNT_6ParamsE:
        .type           _ZN7cutlass13device_kernelIN5flash19enable_sm80_to_sm89INS1_16FlashAttnFwdSm80INS1_25CollectiveMainloopFwdSm80ILi8ELi1ELb1EN4cute5tupleIJNS5_1CILi128EEES8_S8_EEELi128ENS_6half_tEfNS_4arch4Sm80ELb0ELb0ELb1ELb0ELb1ELb0ELb1ELb1EEENS1_21CollectiveEpilogueFwdIS9_NS6_IJNS7_ILi1EEESF_SF_EEESA_SC_Li256ELb0ELb1ELb1ELb0EEENS1_19SingleTileSchedulerILb0ELb1ELb1ELi128EEEEEEEEEvNT_6ParamsE,@function
        .size           _ZN7cutlass13device_kernelIN5flash19enable_sm80_to_sm89INS1_16FlashAttnFwdSm80INS1_25CollectiveMainloopFwdSm80ILi8ELi1ELb1EN4cute5tupleIJNS5_1CILi128EEES8_S8_EEELi128ENS_6half_tEfNS_4arch4Sm80ELb0ELb0ELb1ELb0ELb1ELb0ELb1ELb1EEENS1_21CollectiveEpilogueFwdIS9_NS6_IJNS7_ILi1EEESF_SF_EEESA_SC_Li256ELb0ELb1ELb1ELb0EEENS1_19SingleTileSchedulerILb0ELb1ELb1ELi128EEEEEEEEEvNT_6ParamsE,(.L_x_1784 - _ZN7cutlass13device_kernelIN5flash19enable_sm80_to_sm89INS1_16FlashAttnFwdSm80INS1_25CollectiveMainloopFwdSm80ILi8ELi1ELb1EN4cute5tupleIJNS5_1CILi128EEES8_S8_EEELi128ENS_6half_tEfNS_4arch4Sm80ELb0ELb0ELb1ELb0ELb1ELb0ELb1ELb1EEENS1_21CollectiveEpilogueFwdIS9_NS6_IJNS7_ILi1EEESF_SF_EEESA_SC_Li256ELb0ELb1ELb1ELb0EEENS1_19SingleTileSchedulerILb0ELb1ELb1ELi128EEEEEEEEEvNT_6ParamsE)
        .other          _ZN7cutlass13device_kernelIN5flash19enable_sm80_to_sm89INS1_16FlashAttnFwdSm80INS1_25CollectiveMainloopFwdSm80ILi8ELi1ELb1EN4cute5tupleIJNS5_1CILi128EEES8_S8_EEELi128ENS_6half_tEfNS_4arch4Sm80ELb0ELb0ELb1ELb0ELb1ELb0ELb1ELb1EEENS1_21CollectiveEpilogueFwdIS9_NS6_IJNS7_ILi1EEESF_SF_EEESA_SC_Li256ELb0ELb1ELb1ELb0EEENS1_19SingleTileSchedulerILb0ELb1ELb1ELi128EEEEEEEEEvNT_6ParamsE,@"STO_CUDA_ENTRY STV_DEFAULT"
_ZN7cutlass13device_kernelIN5flash19enable_sm80_to_sm89INS1_16FlashAttnFwdSm80INS1_25CollectiveMainloopFwdSm80ILi8ELi1ELb1EN4cute5tupleIJNS5_1CILi128EEES8_S8_EEELi128ENS_6half_tEfNS_4arch4Sm80ELb0ELb0ELb1ELb0ELb1ELb0ELb1ELb1EEENS1_21CollectiveEpilogueFwdIS9_NS6_IJNS7_ILi1EEESF_SF_EEESA_SC_Li256ELb0ELb1ELb1ELb0EEENS1_19SingleTileSchedulerILb0ELb1ELb1ELi128EEEEEEEEEvNT_6ParamsE:
[----:B------:R-:W-:Y:S02]  /*0000*/  MOV R1, c[0x0][0x28] ;  /* 0x00000a0000017a02 */ /* 0x000fe40000000f00 */
[----:B------:R-:W1:Y:S01]  /*0010*/  S2R R5, SR_TID.X ;  /* 0x0000000000057919 */ /* 0x000e620000002100 */
[----:B------:R-:W2:Y:S01]  /*0020*/  S2UR UR6, SR_CTAID.Y ;  /* 0x00000000000679c3 */ /* 0x000ea20000002600 */
[----:B------:R-:W-:-:S07]  /*0030*/  IADD3 R1, R1, -0x20, RZ ;  /* 0xffffffe001017810 */ /* 0x000fce0007ffe0ff */
[----:B------:R-:W3:Y:S01]  /*0040*/  S2UR UR18, SR_CTAID.Z ;  /* 0x00000000001279c3 */ /* 0x000ee20000002700 */
[----:B-1----:R-:W-:-:S06]  /*0050*/  SHF.R.U32.HI R0, RZ, 0x5, R5 ;  /* 0x00000005ff007819 */ /* 0x002fcc0000011605 */
[----:B------:R-:W1:Y:S02]  /*0060*/  SHFL.IDX PT, R0, R0, RZ, 0x1f ;  /* 0x00001fff00007589 */ /* 0x000e6400000e0000 */
[----:B-1----:R-:W-:-:S13]  /*0070*/  ISETP.NE.AND P0, PT, R0, RZ, PT ;  /* 0x000000ff0000720c */ /* 0x002fda0003f05270 */
[----:B--23--:R-:W-:Y:S05]  /*0080*/  @!P0 BRA `(.L_x_0) ;  /* 0x0000009000008947 */ /* 0x00cfea0003800000 */
[----:B------:R-:W-:Y:S01]  /*0090*/  MOV R0, c[0x0][0x550] ;  /* 0x0001540000007a02 */ /* 0x000fe20000000f00 */
[----:B------:R-:W-:-:S03]  /*00a0*/  UMOV UR10, UR6 ;  /* 0x00000006000a7c82 */ /* 0x000fc60008000000 */
[----:B------:R-:W-:-:S13]  /*00b0*/  ISETP.NE.AND P0, PT, R0, 0x1, PT ;  /* 0x000000010000780c */ /* 0x000fda0003f05270 */
[----:B------:R-:W-:Y:S05]  /*00c0*/  @!P0 BRA `(.L_x_1) ;  /* 0x000000b000008947 */ /* 0x000fea0003800000 */
[----:B------:R-:W-:Y:S02]  /*00d0*/  ULDC UR4, c[0x0][0x554] ;  /* 0x0001550000047ab9 */ /* 0x000fe40000000800 */
[----:B------:R-:W-:Y:S02]  /*00e0*/  UIMAD.WIDE.U32 UR4, UR6, UR4, URZ ;  /* 0x00000004060472a5 */ /* 0x000fe4000f8e003f */
[----:B------:R-:W-:Y:S02]  /*00f0*/  ULDC UR10, c[0x0][0x558] ;  /* 0x00015600000a7ab9 */ /* 0x000fe40000000800 */
[----:B------:R-:W-:Y:S01]  /*0100*/  USHF.R.U32.HI UR10, URZ, UR10, UR5 ;  /* 0x0000000a3f0a7299 */ /* 0x000fe20008011605 */
[----:B------:R-:W-:Y:S05]  /*0110*/  BRA `(.L_x_1) ;  /* 0x0000006000007947 */ /* 0x000fea0003800000 */
.L_x_0:
[----:B------:R-:W-:Y:S02]  /*0120*/  ULDC.64 UR4, c[0x0][0x550] ;  /* 0x0001540000047ab9 */ /* 0x000fe40000000a00 */
[----:B------:R-:W-:Y:S02]  /*0130*/  UISETP.NE.AND UP0, UPT, UR4, 0x1, UPT ;  /* 0x000000010400788c */ /* 0x000fe4000bf05270 */
[----:B------:R-:W-:-:S02]  /*0140*/  UIMAD.WIDE.U32 UR8, UR6, UR5, URZ ;  /* 0x00000005060872a5 */ /* 0x000fc4000f8e003f */
[----:B------:R-:W-:Y:S02]  /*0150*/  ULDC UR4, c[0x0][0x558] ;  /* 0x0001560000047ab9 */ /* 0x000fe40000000800 */
[----:B------:R-:W-:-:S05]  /*0160*/  UMOV UR10, UR6 ;  /* 0x00000006000a7c82 */ /* 0x000fca0008000000 */
[----:B------:R-:W-:-:S03]  /*0170*/  @UP0 USHF.R.U32.HI UR10, URZ, UR4, UR9 ;  /* 0x000000043f0a0299 */ /* 0x000fc60008011609 */
.L_x_1:
[----:B------:R-:W-:Y:S01]  /*0180*/  ISETP.LE.AND P0, PT, RZ, UR18, PT ;  /* 0x00000012ff007c0c */ /* 0x000fe2000bf03270 */
[----:B------:R-:W-:Y:S02]  /*0190*/  UIADD3 UR5, -UR10, URZ, URZ ;  /* 0x0000003f0a057290 */ /* 0x000fe4000fffe13f */
[----:B------:R-:W-:Y:S02]  /*01a0*/  ULDC UR4, c[0x0][0x550] ;  /* 0x0001540000047ab9 */ /* 0x000fe40000000800 */
[----:B------:R-:W-:-:S08]  /*01b0*/  UIMAD UR6, UR5, UR4, UR6 ;  /* 0x00000004050672a4 */ /* 0x000fd0000f8e0206 */
[----:B------:R-:W-:Y:S05]  /*01c0*/  @!P0 EXIT ;  /* 0x000000000000894d */ /* 0x000fea0003800000 */
[----:B------:R-:W-:Y:S02]  /*01d0*/  ULDC.64 UR4, c[0x0][0x370] ;  /* 0x0000dc0000047ab9 */ /* 0x000fe40000000a00 */
[----:B------:R-:W-:Y:S02]  /*01e0*/  UISETP.NE.U32.AND UP0, UPT, URZ, UR4, UPT ;  /* 0x000000043f00728c */ /* 0x000fe4000bf05070 */
[----:B------:R-:W-:Y:S02]  /*01f0*/  ULDC.64 UR8, c[0x0][0x370] ;  /* 0x0000dc0000087ab9 */ /* 0x000fe40000000a00 */
[----:B------:R-:W-:Y:S02]  /*0200*/  UISETP.NE.AND.EX UP0, UPT, URZ, UR5, UPT, UP0 ;  /* 0x000000053f00728c */ /* 0x000fe4000bf05300 */
[----:B------:R-:W-:-:S04]  /*0210*/  ULDC.64 UR12, c[0x0][0x118] ;  /* 0x00004600000c7ab9 */ /* 0x000fc80000000a00 */
[----:B------:R-:W-:-:S05]  /*0220*/  PLOP3.LUT P0, PT, PT, PT, UP0, 0x80, 0x0 ;  /* 0x000000000000781c */ /* 0x000fca0003f0f008 */
[----:B------:R-:W-:Y:S02]  /*0230*/  @UP0 UMOV UR4, 0x4 ;  /* 0x0000000400040882 */ /* 0x000fe40000000000 */
[----:B------:R-:W-:-:S06]  /*0240*/  @UP0 UIMAD.WIDE UR4, UR18, UR4, UR8 ;  /* 0x00000004120402a5 */ /* 0x000fcc000f8e0208 */
[----:B------:R-:W-:Y:S02]  /*0250*/  IMAD.U32 R2, RZ, RZ, UR4 ;  /* 0x00000004ff027e24 */ /* 0x000fe4000f8e00ff */
[----:B------:R-:W-:-:S05]  /*0260*/  IMAD.U32 R3, RZ, RZ, UR5 ;  /* 0x00000005ff037e24 */ /* 0x000fca000f8e00ff */
[----:B------:R-:W2:Y:S01]  /*0270*/  @P0 LDG.E R2, [R2.64] ;  /* 0x0000000c02020981 */ /* 0x000ea2000c1e1900 */
[----:B------:R-:W-:Y:S02]  /*0280*/  ULDC UR4, c[0x0][0x2ac] ;  /* 0x0000ab0000047ab9 */ /* 0x000fe40000000800 */
[----:B------:R-:W-:Y:S02]  /*0290*/  ULDC UR15, c[0x0][0x1d0] ;  /* 0x00007400000f7ab9 */ /* 0x000fe40000000800 */
[----:B------:R-:W-:Y:S02]  /*02a0*/  UIMAD UR15, UR4, UR15, URZ ;  /* 0x0000000f040f72a4 */ /* 0x000fe4000f8e023f */
[----:B------:R-:W-:Y:S02]  /*02b0*/  UMOV UR9, URZ ;  /* 0x0000003f00097c82 */ /* 0x000fe40008000000 */
[----:B------:R-:W-:Y:S02]  /*02c0*/  UISETP.GE.AND UP0, UPT, UR15, 0x1, UPT ;  /* 0x000000010f00788c */ /* 0x000fe4000bf06270 */
[----:B------:R-:W-:-:S02]  /*02d0*/  UIADD3 UR5, UR15, 0x7f, URZ ;  /* 0x0000007f0f057890 */ /* 0x000fc4000fffe03f */
[----:B------:R-:W-:Y:S02]  /*02e0*/  UMOV UR17, URZ ;  /* 0x0000003f00117c82 */ /* 0x000fe40008000000 */
[----:B------:R-:W-:-:S04]  /*02f0*/  USHF.R.S32.HI UR4, URZ, 0x1f, UR5 ;  /* 0x0000001f3f047899 */ /* 0x000fc80008011405 */
[----:B------:R-:W-:-:S04]  /*0300*/  ULEA.HI UR4, UR4, UR5, URZ, 0x7 ;  /* 0x0000000504047291 */ /* 0x000fc8000f8f383f */
[----:B------:R-:W-:Y:S01]  /*0310*/  USHF.R.S32.HI UR7, URZ, 0x7, UR4 ;  /* 0x000000073f077899 */ /* 0x000fe20008011404 */
[----:B--2---:R1:W2:Y:S01]  /*0320*/  @P0 R2UR UR9, R2 ;  /* 0x00000000020903c2 */ /* 0x0042a200000e0000 */
[----:B------:R-:W-:-:S13]  /*0330*/  PLOP3.LUT P0, PT, PT, PT, UP0, 0x80, 0x0 ;  /* 0x000000000000781c */ /* 0x000fda0003f0f008 */
[----:B-12---:R-:W-:Y:S05]  /*0340*/  @!P0 BRA `(.L_x_2) ;  /* 0x0000025000008947 */ /* 0x006fea0003800000 */
[----:B------:R-:W-:Y:S02]  /*0350*/  USHF.R.U32.HI UR4, URZ, 0x10, UR6 ;  /* 0x000000103f047899 */ /* 0x000fe40008011606 */
[----:B------:R-:W-:Y:S02]  /*0360*/  ULDC UR5, c[0x0][0x338] ;  /* 0x0000ce0000057ab9 */ /* 0x000fe40000000800 */
[----:B------:R-:W-:Y:S02]  /*0370*/  UISETP.NE.AND UP0, UPT, UR4, URZ, UPT ;  /* 0x0000003f0400728c */ /* 0x000fe4000bf05270 */
[----:B------:R-:W-:Y:S02]  /*0380*/  UMOV UR20, URZ ;  /* 0x0000003f00147c82 */ /* 0x000fe40008000000 */
[----:B------:R-:W-:-:S04]  /*0390*/  USEL UR5, UR4, UR5, UP0 ;  /* 0x0000000504057287 */ /* 0x000fc80008000000 */
[----:B------:R-:W-:Y:S02]  /*03a0*/  UIADD3 UR16, UR7, -0x1, UR5 ;  /* 0xffffffff07107890 */ /* 0x000fe4000fffe005 */
[----:B------:R-:W-:-:S05]  /*03b0*/  IMAD.U32 R0, RZ, RZ, UR5 ;  /* 0x00000005ff007e24 */ /* 0x000fca000f8e00ff */
[-C--:B------:R-:W-:Y:S02]  /*03c0*/  IABS R2, R0.reuse ;  /* 0x0000000000027213 */ /* 0x080fe40000000000 */
[----:B------:R-:W-:Y:S02]  /*03d0*/  IABS R0, R0 ;  /* 0x0000000000007213 */ /* 0x000fe40000000000 */
[----:B------:R-:W1:Y:S03]  /*03e0*/  R2UR UR14, R2 ;  /* 0x00000000020e73c2 */ /* 0x000e6600000e0000 */
[----:B------:R-:W-:-:S05]  /*03f0*/  IMAD.MOV R0, RZ, RZ, -R0 ;  /* 0x000000ffff007224 */ /* 0x000fca00078e0a00 */
[----:B------:R-:W2:Y:S01]  /*0400*/  R2UR UR8, R0 ;  /* 0x00000000000873c2 */ /* 0x000ea200000e0000 */
[----:B-1----:R-:W1:Y:S08]  /*0410*/  I2F.RP R2, UR14 ;  /* 0x0000000e00027d06 */ /* 0x002e700008209400 */
[----:B-1----:R-:W1:Y:S02]  /*0420*/  MUFU.RCP R2, R2 ;  /* 0x0000000200027308 */ /* 0x002e640000001000 */
[----:B-1----:R-:W-:-:S06]  /*0430*/  IADD3 R2, R2, 0xffffffe, RZ ;  /* 0x0ffffffe02027810 */ /* 0x002fcc0007ffe0ff */
[----:B------:R-:W1:Y:S02]  /*0440*/  F2I.FTZ.U32.TRUNC.NTZ R2, R2 ;  /* 0x0000000200027305 */ /* 0x000e64000021f000 */
[----:B-1----:R1:W3:Y:S02]  /*0450*/  R2UR UR21, R2 ;  /* 0x00000000021573c2 */ /* 0x0022e400000e0000 */
[----:B-1----:R-:W-:Y:S01]  /*0460*/  IMAD.U32 R2, RZ, RZ, UR16 ;  /* 0x00000010ff027e24 */ /* 0x002fe2000f8e00ff */
[----:B---3--:R-:W-:Y:S02]  /*0470*/  UIADD3 UR4, URZ, -UR21, URZ ;  /* 0x800000153f047290 */ /* 0x008fe4000fffe03f */
[----:B------:R-:W-:Y:S02]  /*0480*/  ULOP3.LUT UR16, UR16, UR5, URZ, 0x3c, !UPT ;  /* 0x0000000510107292 */ /* 0x000fe4000f8e3c3f */
[----:B------:R-:W-:Y:S01]  /*0490*/  IABS R2, R2 ;  /* 0x0000000200027213 */ /* 0x000fe20000000000 */
[----:B------:R-:W-:-:S03]  /*04a0*/  UIMAD UR4, UR4, UR14, URZ ;  /* 0x0000000e040472a4 */ /* 0x000fc6000f8e023f */
[----:B------:R-:W1:Y:S01]  /*04b0*/  R2UR UR11, R2 ;  /* 0x00000000020b73c2 */ /* 0x000e6200000e0000 */
[----:B------:R-:W-:-:S07]  /*04c0*/  UIMAD.WIDE.U32 UR20, UR21, UR4, UR20 ;  /* 0x00000004151472a5 */ /* 0x000fce000f8e0014 */
[----:B------:R-:W-:Y:S02]  /*04d0*/  UMOV UR17, UR21 ;  /* 0x0000001500117c82 */ /* 0x000fe40008000000 */
[----:B-1----:R-:W-:-:S07]  /*04e0*/  UIMAD.WIDE.U32 UR20, UR17, UR11, URZ ;  /* 0x0000000b111472a5 */ /* 0x002fce000f8e003f */
[----:B------:R-:W-:Y:S02]  /*04f0*/  UMOV UR17, UR21 ;  /* 0x0000001500117c82 */ /* 0x000fe40008000000 */
[----:B--2---:R-:W-:-:S04]  /*0500*/  UIMAD UR8, UR17, UR8, UR11 ;  /* 0x00000008110872a4 */ /* 0x004fc8000f8e020b */
[----:B------:R-:W-:-:S11]  /*0510*/  UISETP.GT.U32.AND UP0, UPT, UR14, UR8, UPT ;  /* 0x000000080e00728c */ /* 0x000fd6000bf04070 */
[----:B------:R-:W-:Y:S02]  /*0520*/  @!UP0 UIADD3 UR8, UR8, -UR14, URZ ;  /* 0x8000000e08088290 */ /* 0x000fe4000fffe03f */
[----:B------:R-:W-:Y:S02]  /*0530*/  @!UP0 UIADD3 UR17, UR17, 0x1, URZ ;  /* 0x0000000111118890 */ /* 0x000fe4000fffe03f */
[----:B------:R-:W-:Y:S02]  /*0540*/  UISETP.GE.U32.AND UP1, UPT, UR8, UR14, UPT ;  /* 0x0000000e0800728c */ /* 0x000fe4000bf26070 */
[----:B------:R-:W-:-:S09]  /*0550*/  UISETP.GE.AND UP0, UPT, UR16, URZ, UPT ;  /* 0x0000003f1000728c */ /* 0x000fd2000bf06270 */
[----:B------:R-:W-:Y:S02]  /*0560*/  @UP1 UIADD3 UR17, UR17, 0x1, URZ ;  /* 0x0000000111111890 */ /* 0x000fe4000fffe03f */
[----:B------:R-:W-:Y:S02]  /*0570*/  UISETP.NE.AND UP1, UPT, UR5, URZ, UPT ;  /* 0x0000003f0500728c */ /* 0x000fe4000bf25270 */
[----:B------:R-:W-:-:S09]  /*0580*/  @!UP0 UIADD3 UR17, -UR17, URZ, URZ ;  /* 0x0000003f11118290 */ /* 0x000fd2000fffe13f */
[----:B------:R-:W-:Y:S02]  /*0590*/  @!UP1 ULOP3.LUT UR17, URZ, UR5, URZ, 0x33, !UPT ;  /* 0x000000053f119292 */ /* 0x000fe4000f8e333f */
.L_x_2:
[----:B------:R-:W-:Y:S01]  /*05a0*/  ULOP3.LUT UR8, UR6, 0xffff, URZ, 0xc0, !UPT ;  /* 0x0000ffff06087892 */ /* 0x000fe2000f8ec03f */
[----:B------:R-:W-:Y:S01]  /*05b0*/  PLOP3.LUT P2, PT, PT, PT, PT, 0x80, 0x0 ;  /* 0x000000000000781c */ /* 0x000fe20003f4f070 */
[----:B------:R-:W-:Y:S01]  /*05c0*/  IMAD.MOV.U32 R6, RZ, RZ, RZ ;  /* 0x000000ffff067224 */ /* 0x000fe200078e00ff */
[----:B------:R-:W-:Y:S01]  /*05d0*/  CS2R R70, SRZ ;  /* 0x0000000000467805 */ /* 0x000fe2000001ff00 */
[----:B------:R-:W-:Y:S01]  /*05e0*/  UIMAD UR8, UR8, UR17, URZ ;  /* 0x00000011080872a4 */ /* 0x000fe2000f8e023f */
[----:B------:R-:W-:Y:S01]  /*05f0*/  IMAD.MOV.U32 R2, RZ, RZ, RZ ;  /* 0x000000ffff027224 */ /* 0x000fe200078e00ff */
[----:B------:R-:W-:Y:S01]  /*0600*/  CS2R R68, SRZ ;  /* 0x0000000000447805 */ /* 0x000fe2000001ff00 */
[----:B------:R-:W-:Y:S01]  /*0610*/  CS2R R74, SRZ ;  /* 0x00000000004a7805 */ /* 0x000fe2000001ff00 */
[----:B------:R-:W-:Y:S01]  /*0620*/  UIADD3 UR17, UR8, UR17, URZ ;  /* 0x0000001108117290 */ /* 0x000fe2000fffe03f */
[----:B------:R-:W-:Y:S01]  /*0630*/  CS2R R72, SRZ ;  /* 0x0000000000487805 */ /* 0x000fe2000001ff00 */
[----:B------:R-:W-:Y:S01]  /*0640*/  CS2R R78, SRZ ;  /* 0x00000000004e7805 */ /* 0x000fe2000001ff00 */
[----:B------:R-:W-:Y:S01]  /*0650*/  CS2R R76, SRZ ;  /* 0x00000000004c7805 */ /* 0x000fe2000001ff00 */
[----:B------:R-:W-:Y:S01]  /*0660*/  UISETP.LT.AND UP0, UPT, UR7, UR17, UPT ;  /* 0x000000110700728c */ /* 0x000fe2000bf01270 */
[----:B------:R-:W-:Y:S01]  /*0670*/  CS2R R82, SRZ ;  /* 0x0000000000527805 */ /* 0x000fe2000001ff00 */
[----:B------:R-:W-:Y:S01]  /*0680*/  CS2R R80, SRZ ;  /* 0x0000000000507805 */ /* 0x000fe2000001ff00 */
[----:B------:R-:W-:Y:S01]  /*0690*/  CS2R R86, SRZ ;  /* 0x0000000000567805 */ /* 0x000fe2000001ff00 */
[----:B------:R-:W-:Y:S01]  /*06a0*/  USEL UR7, UR7, UR17, UP0 ;  /* 0x0000001107077287 */ /* 0x000fe20008000000 */
[----:B------:R-:W-:Y:S01]  /*06b0*/  CS2R R84, SRZ ;  /* 0x0000000000547805 */ /* 0x000fe2000001ff00 */
[----:B------:R-:W-:Y:S01]  /*06c0*/  CS2R R90, SRZ ;  /* 0x00000000005a7805 */ /* 0x000fe2000001ff00 */
[----:B------:R-:W-:Y:S01]  /*06d0*/  CS2R R88, SRZ ;  /* 0x0000000000587805 */ /* 0x000fe2000001ff00 */
[----:B------:R-:W-:Y:S01]  /*06e0*/  UISETP.GT.AND UP0, UPT, UR7, UR8, UPT ;  /* 0x000000080700728c */ /* 0x000fe2000bf04270 */
[----:B------:R-:W-:Y:S01]  /*06f0*/  CS2R R94, SRZ ;  /* 0x00000000005e7805 */ /* 0x000fe2000001ff00 */
[----:B------:R-:W-:Y:S01]  /*0700*/  CS2R R92, SRZ ;  /* 0x00000000005c7805 */ /* 0x000fe2000001ff00 */
[----:B------:R-:W-:Y:S01]  /*0710*/  CS2R R98, SRZ ;  /* 0x0000000000627805 */ /* 0x000fe2000001ff00 */
[----:B------:R-:W-:Y:S01]  /*0720*/  CS2R R96, SRZ ;  /* 0x0000000000607805 */ /* 0x000fe2000001ff00 */
[----:B------:R-:W-:Y:S01]  /*0730*/  CS2R R102, SRZ ;  /* 0x0000000000667805 */ /* 0x000fe2000001ff00 */
[----:B------:R-:W-:Y:S01]  /*0740*/  PLOP3.LUT P0, PT, PT, PT, UP0, 0x80, 0x0 ;  /* 0x000000000000781c */ /* 0x000fe20003f0f008 */
[----:B------:R-:W-:Y:S01]  /*0750*/  CS2R R100, SRZ ;  /* 0x0000000000647805 */ /* 0x000fe2000001ff00 */
        /* <DEDUP_REMOVED lines=14> */
[----:B------:R-:W-:Y:S05]  /*0840*/  @!P0 BRA `(.L_x_3) ;  /* 0x00009a0000008947 */ /* 0x000fea0003800000 */
[----:B------:R-:W-:Y:S02]  /*0850*/  ULDC.64 UR4, c[0x0][0x340] ;  /* 0x0000d00000047ab9 */ /* 0x000fe40000000a00 */
[----:B------:R-:W-:-:S02]  /*0860*/  UISETP.NE.U32.AND UP0, UPT, URZ, UR4, UPT ;  /* 0x000000043f00728c */ /* 0x000fc4000bf05070 */
[----:B------:R-:W-:Y:S02]  /*0870*/  ULDC.64 UR16, c[0x0][0x340] ;  /* 0x0000d00000107ab9 */ /* 0x000fe40000000a00 */
[----:B------:R-:W-:-:S06]  /*0880*/  UISETP.NE.AND.EX UP0, UPT, URZ, UR5, UPT, UP0 ;  /* 0x000000053f00728c */ /* 0x000fcc000bf05300 */
[----:B------:R-:W-:-:S05]  /*0890*/  PLOP3.LUT P0, PT, PT, PT, UP0, 0x80, 0x0 ;  /* 0x000000000000781c */ /* 0x000fca0003f0f008 */
[----:B------:R-:W-:Y:S02]  /*08a0*/  @UP0 UMOV UR4, 0x4 ;  /* 0x0000000400040882 */ /* 0x000fe40000000000 */
[----:B------:R-:W-:-:S06]  /*08b0*/  @UP0 UIMAD.WIDE UR4, UR18, UR4, UR16 ;  /* 0x00000004120402a5 */ /* 0x000fcc000f8e0210 */
[----:B------:R-:W-:Y:S02]  /*08c0*/  IMAD.U32 R2, RZ, RZ, UR4 ;  /* 0x00000004ff027e24 */ /* 0x000fe4000f8e00ff */
[----:B------:R-:W-:Y:S01]  /*08d0*/  IMAD.U32 R3, RZ, RZ, UR5 ;  /* 0x00000005ff037e24 */ /* 0x000fe2000f8e00ff */
[----:B------:R-:W-:Y:S01]  /*08e0*/  SHF.R.S32.HI R10, RZ, 0x1f, R5 ;  /* 0x0000001fff0a7819 */ /* 0x000fe20000011405 */
[----:B------:R-:W-:Y:S02]  /*08f0*/  UIADD3 UR6, UR7, -0x1, URZ ;  /* 0xffffffff07067890 */ /* 0x000fe4000fffe03f */
[----:B------:R-:W-:Y:S01]  /*0900*/  ULDC.64 UR4, c[0x0][0x2b0] ;  /* 0x0000ac0000047ab9 */ /* 0x000fe20000000a00 */
[CC--:B------:R-:W-:Y:S01]  /*0910*/  LEA.HI R241, R10.reuse, R5.reuse, RZ, 0x6 ;  /* 0x000000050af17211 */ /* 0x0c0fe200078f30ff */
[----:B------:R1:W2:Y:S01]  /*0920*/  @P0 LDG.E R0, [R2.64] ;  /* 0x0000000c02000981 */ /* 0x0002a2000c1e1900 */
[----:B------:R-:W-:Y:S02]  /*0930*/  MOV R239, RZ ;  /* 0x000000ff00ef7202 */ /* 0x000fe40000000f00 */
[----:B-1----:R-:W-:Y:S01]  /*0940*/  LEA.HI R3, R10, R5, RZ, 0x3 ;  /* 0x000000050a037211 */ /* 0x002fe200078f18ff */
[----:B------:R-:W-:-:S03]  /*0950*/  IMAD.MOV.U32 R2, RZ, RZ, c[0x0][0x2b8] ;  /* 0x0000ae00ff027624 */ /* 0x000fc600078e00ff */
[----:B------:R-:W-:Y:S02]  /*0960*/  LOP3.LUT R25, R3, 0xfffffff8, RZ, 0xc0, !PT ;  /* 0xfffffff803197812 */ /* 0x000fe400078ec0ff */
[----:B------:R-:W-:Y:S02]  /*0970*/  SHF.R.S32.HI R3, RZ, 0x3, R3 ;  /* 0x00000003ff037819 */ /* 0x000fe40000011403 */
[----:B------:R-:W-:-:S04]  /*0980*/  IADD3 R25, -R25, R5, RZ ;  /* 0x0000000519197210 */ /* 0x000fc80007ffe1ff */
[----:B------:R-:W-:Y:S01]  /*0990*/  LEA R242, R25, R3, 0x5 ;  /* 0x0000000319f27211 */ /* 0x000fe200078e28ff */
[----:B------:R-:W-:Y:S01]  /*09a0*/  BAR.SYNC.DEFER_BLOCKING 0x0 ;  /* 0x0000000000007b1d */ /* 0x000fe20000010000 */
[----:B------:R-:W-:-:S05]  /*09b0*/  USHF.R.S32.HI UR20, URZ, 0x1f, UR18 ;  /* 0x0000001f3f147899 */ /* 0x000fca0008011412 */
[----:B--2---:R1:W2:Y:S01]  /*09c0*/  @P0 R2UR UR14, R0 ;  /* 0x00000000000e03c2 */ /* 0x0042a200000e0000 */
[----:B------:R-:W-:Y:S01]  /*09d0*/  ISETP.NE.AND P0, PT, R2, 0x1, PT ;  /* 0x000000010200780c */ /* 0x000fe20003f05270 */
[----:B--2---:R-:W-:Y:S02]  /*09e0*/  @!UP0 UMOV UR14, UR18 ;  /* 0x00000012000e8c82 */ /* 0x004fe40008000000 */
[----:B------:R-:W-:Y:S02]  /*09f0*/  USHF.R.S32.HI UR11, URZ, 0x1f, UR14 ;  /* 0x0000001f3f0b7899 */ /* 0x000fe4000801140e */
[----:B------:R-:W-:Y:S02]  /*0a00*/  UIMAD.WIDE.U32 UR16, UR14, UR4, URZ ;  /* 0x000000040e1072a5 */ /* 0x000fe4000f8e003f */
[----:B------:R-:W-:-:S04]  /*0a10*/  UIMAD UR11, UR11, UR4, URZ ;  /* 0x000000040b0b72a4 */ /* 0x000fc8000f8e023f */
[----:B------:R-:W-:Y:S01]  /*0a20*/  UIMAD UR11, UR14, UR5, UR11 ;  /* 0x000000050e0b72a4 */ /* 0x000fe2000f8e020b */
[----:B-1----:R-:W-:-:S03]  /*0a30*/  IMAD.U32 R0, RZ, RZ, UR6 ;  /* 0x00000006ff007e24 */ /* 0x002fc6000f8e00ff */
[----:B------:R-:W-:Y:S02]  /*0a40*/  UIADD3 UR11, UR17, UR11, URZ ;  /* 0x0000000b110b7290 */ /* 0x000fe4000fffe03f */
[----:B------:R-:W-:Y:S01]  /*0a50*/  USHF.R.S32.HI UR14, URZ, 0x1f, UR10 ;  /* 0x0000001f3f0e7899 */ /* 0x000fe2000801140a */
[----:B------:R-:W-:Y:S01]  /*0a60*/  IMAD R0, R0, 0x80, R242 ;  /* 0x0000008000007824 */ /* 0x000fe200078e02f2 */
[----:B------:R-:W-:-:S04]  /*0a70*/  ULDC.64 UR4, c[0x0][0x1b8] ;  /* 0x00006e0000047ab9 */ /* 0x000fc80000000a00 */
[C---:B------:R-:W-:Y:S02]  /*0a80*/  ISETP.GE.AND P3, PT, R0.reuse, UR15, PT ;  /* 0x0000000f00007c0c */ /* 0x040fe4000bf66270 */
[----:B------:R-:W-:Y:S02]  /*0a90*/  IADD3 R240, R0, UR9, RZ ;  /* 0x0000000900f07c10 */ /* 0x000fe4000fffe0ff */
[----:B------:R-:W-:-:S03]  /*0aa0*/  ISETP.GT.OR P3, PT, R242, 0x7f, P3 ;  /* 0x0000007ff200780c */ /* 0x000fc60001f64670 */
[----:B------:R-:W-:-:S04]  /*0ab0*/  @P0 IMAD.HI.U32 R0, R240, c[0x0][0x2bc], RZ ;  /* 0x0000af00f0000a27 */ /* 0x000fc800078e00ff */
[----:B------:R-:W-:Y:S01]  /*0ac0*/  IMAD.MOV.U32 R4, RZ, RZ, R240 ;  /* 0x000000ffff047224 */ /* 0x000fe200078e00f0 */
[----:B------:R-:W-:-:S05]  /*0ad0*/  @P0 SHF.R.U32.HI R4, RZ, c[0x0][0x2c0], R0 ;  /* 0x0000b000ff040a19 */ /* 0x000fca0000011600 */
[----:B------:R-:W-:-:S04]  /*0ae0*/  @!P3 IADD3 R2, P2, R4, UR16, RZ ;  /* 0x000000100402bc10 */ /* 0x000fc8000ff5e0ff */
[----:B------:R-:W-:Y:S02]  /*0af0*/  @!P3 LEA R6, P1, R2, c[0x0][0x2a0], 0x2 ;  /* 0x0000a8000206ba11 */ /* 0x000fe400078210ff */
[----:B------:R-:W-:-:S04]  /*0b00*/  @!P3 LEA.HI.X.SX32 R0, R4, UR11, 0x1, P2 ;  /* 0x0000000b0400bc11 */ /* 0x000fc800090f0eff */
[----:B------:R-:W-:-:S05]  /*0b10*/  @!P3 LEA.HI.X R7, R2, c[0x0][0x2a4], R0, 0x2, P1 ;  /* 0x0000a9000207ba11 */ /* 0x000fca00008f1400 */
[----:B------:R1:W2:Y:S01]  /*0b20*/  @!P3 LDG.E R239, [R6.64] ;  /* 0x0000000c06efb981 */ /* 0x0002a2000c1e1900 */
[----:B------:R-:W-:Y:S01]  /*0b30*/  UIMAD UR19, UR14, UR4, URZ ;  /* 0x000000040e1372a4 */ /* 0x000fe2000f8e023f */
[----:B------:R-:W-:Y:S01]  /*0b40*/  IMAD.SHL.U32 R37, R25, 0x8, RZ ;  /* 0x0000000819257824 */ /* 0x000fe200078e00ff */
[----:B------:R-:W-:Y:S01]  /*0b50*/  UIMAD.WIDE.U32 UR22, UR10, UR4, URZ ;  /* 0x000000040a1672a5 */ /* 0x000fe2000f8e003f */
[----:B------:R-:W3:Y:S01]  /*0b60*/  S2R R2, SR_CTAID.X ;  /* 0x0000000000027919 */ /* 0x000ee20000002500 */
[----:B------:R-:W-:Y:S01]  /*0b70*/  UIMAD UR19, UR10, UR5, UR19 ;  /* 0x000000050a1372a4 */ /* 0x000fe2000f8e0213 */
[----:B------:R-:W-:Y:S01]  /*0b80*/  IMAD.SHL.U32 R241, R241, 0x8, RZ ;  /* 0x00000008f1f17824 */ /* 0x000fe200078e00ff */
[C---:B------:R-:W-:Y:S01]  /*0b90*/  IADD3 R24, R37.reuse, 0x40, RZ ;  /* 0x0000004025187810 */ /* 0x040fe20007ffe0ff */
[----:B------:R-:W-:Y:S01]  /*0ba0*/  ULDC.64 UR4, c[0x0][0x1c0] ;  /* 0x0000700000047ab9 */ /* 0x000fe20000000a00 */
[----:B------:R-:W-:Y:S01]  /*0bb0*/  IADD3 R4, -R4, RZ, RZ ;  /* 0x000000ff04047210 */ /* 0x000fe20007ffe1ff */
[----:B------:R-:W-:Y:S01]  /*0bc0*/  UIMAD UR20, UR20, UR4, URZ ;  /* 0x00000004141472a4 */ /* 0x000fe2000f8e023f */
[----:B------:R-:W-:Y:S01]  /*0bd0*/  SHF.R.S32.HI R36, RZ, 0x1f, R24 ;  /* 0x0000001fff247819 */ /* 0x000fe20000011418 */
[----:B------:R-:W-:Y:S01]  /*0be0*/  UIADD3 UR23, UR23, UR19, URZ ;  /* 0x0000001317177290 */ /* 0x000fe2000fffe03f */
[----:B------:R-:W-:Y:S01]  /*0bf0*/  ISETP.GE.AND P3, PT, R37, c[0x0][0x198], PT ;  /* 0x0000660025007a0c */ /* 0x000fe20003f66270 */
[----:B------:R-:W-:Y:S01]  /*0c00*/  UIMAD UR5, UR18, UR5, UR20 ;  /* 0x00000005120572a4 */ /* 0x000fe2000f8e0214 */
[----:B------:R-:W-:Y:S01]  /*0c10*/  IMAD R240, R4, c[0x0][0x2b8], R240 ;  /* 0x0000ae0004f07a24 */ /* 0x000fe200078e02f0 */
[----:B------:R-:W-:Y:S01]  /*0c20*/  UIMAD.WIDE.U32 UR18, UR18, UR4, UR22 ;  /* 0x00000004121272a5 */ /* 0x000fe2000f8e0016 */
[----:B------:R-:W-:Y:S01]  /*0c30*/  LEA.HI R36, R36, R24, RZ, 0x3 ;  /* 0x0000001824247211 */ /* 0x000fe200078f18ff */
[----:B------:R-:W-:Y:S01]  /*0c40*/  UIMAD UR15, UR6, -0x80, UR15 ;  /* 0xffffff80060f78a4 */ /* 0x000fe2000f8e020f */
[----:B------:R-:W-:Y:S01]  /*0c50*/  ISETP.GE.AND P2, PT, R24, c[0x0][0x198], PT ;  /* 0x0000660018007a0c */ /* 0x000fe20003f46270 */
[----:B------:R-:W-:Y:S01]  /*0c60*/  UIADD3 UR5, UR19, UR5, URZ ;  /* 0x0000000513057290 */ /* 0x000fe2000fffe03f */
[----:B------:R-:W-:Y:S01]  /*0c70*/  LOP3.LUT R36, R36, 0xfffffff8, RZ, 0xc0, !PT ;  /* 0xfffffff824247812 */ /* 0x000fe200078ec0ff */
[----:B------:R-:W-:Y:S01]  /*0c80*/  IMAD.U32 R12, RZ, RZ, UR18 ;  /* 0x00000012ff0c7e24 */ /* 0x000fe2000f8e00ff */
[----:B------:R-:W-:Y:S01]  /*0c90*/  SHF.R.S32.HI R27, RZ, 0x1f, R240 ;  /* 0x0000001fff1b7819 */ /* 0x000fe200000114f0 */
[----:B------:R-:W-:Y:S01]  /*0ca0*/  IMAD.U32 R13, RZ, RZ, UR19 ;  /* 0x00000013ff0d7e24 */ /* 0x000fe2000f8e00ff */
[----:B------:R-:W-:Y:S01]  /*0cb0*/  LEA.HI R238, R10, R5, RZ, 0x4 ;  /* 0x000000050aee7211 */ /* 0x000fe200078f20ff */
[----:B-1----:R-:W-:Y:S01]  /*0cc0*/  IMAD.MOV.U32 R6, RZ, RZ, c[0x0][0x2c4] ;  /* 0x0000b100ff067624 */ /* 0x002fe200078e00ff */
[----:B------:R-:W-:Y:S01]  /*0cd0*/  UISETP.GT.AND UP0, UPT, UR6, UR8, UPT ;  /* 0x000000080600728c */ /* 0x000fe2000bf04270 */
[----:B---3--:R-:W-:-:S02]  /*0ce0*/  IMAD R9, R2, 0x80, R242 ;  /* 0x0000008002097824 */ /* 0x008fc400078e02f2 */
[----:B------:R-:W-:Y:S01]  /*0cf0*/  IMAD.U32 R15, RZ, RZ, UR5 ;  /* 0x00000005ff0f7e24 */ /* 0x000fe2000f8e00ff */
[C---:B------:R-:W-:Y:S01]  /*0d00*/  ISETP.NE.AND P1, PT, R6.reuse, 0x1, PT ;  /* 0x000000010600780c */ /* 0x040fe20003f25270 */
[----:B------:R-:W-:Y:S01]  /*0d10*/  IMAD.MOV.U32 R14, RZ, RZ, R12 ;  /* 0x000000ffff0e7224 */ /* 0x000fe200078e000c */
[----:B------:R-:W-:Y:S01]  /*0d20*/  MOV R8, R9 ;  /* 0x0000000900087202 */ /* 0x000fe20000000f00 */
[----:B------:R-:W-:Y:S01]  /*0d30*/  IMAD R6, R6, c[0x0][0x168], RZ ;  /* 0x00005a0006067a24 */ /* 0x000fe200078e02ff */
[----:B------:R-:W-:Y:S01]  /*0d40*/  ULDC.64 UR4, c[0x0][0x1e8] ;  /* 0x00007a0000047ab9 */ /* 0x000fe20000000a00 */
[----:B------:R-:W-:Y:S01]  /*0d50*/  IMAD R2, R2, 0x80, R3 ;  /* 0x0000008002027824 */ /* 0x000fe200078e0203 */
[----:B------:R-:W-:Y:S01]  /*0d60*/  UIMAD.WIDE.U32 UR20, UR10, UR4, URZ ;  /* 0x000000040a1472a5 */ /* 0x000fe2000f8e003f */
[----:B------:R-:W-:Y:S01]  /*0d70*/  IMAD R16, R27, c[0x0][0x1e0], RZ ;  /* 0x000078001b107a24 */ /* 0x000fe200078e02ff */
[----:B------:R-:W-:Y:S01]  /*0d80*/  UIMAD UR4, UR14, UR4, URZ ;  /* 0x000000040e0472a4 */ /* 0x000fe2000f8e023f */
[----:B------:R-:W-:Y:S01]  /*0d90*/  IMAD.WIDE.U32 R20, R240, c[0x0][0x1e0], RZ ;  /* 0x00007800f0147a25 */ /* 0x000fe200078e00ff */
[----:B------:R-:W-:-:S02]  /*0da0*/  IADD3 R4, R2, 0x40, RZ ;  /* 0x0000004002047810 */ /* 0x000fc40007ffe0ff */
[----:B------:R-:W-:Y:S01]  /*0db0*/  UIMAD UR4, UR10, UR5, UR4 ;  /* 0x000000050a0472a4 */ /* 0x000fe2000f8e0204 */
[----:B------:R-:W-:Y:S01]  /*0dc0*/  @P1 IMAD.HI.U32 R0, R9, c[0x0][0x2c8], RZ ;  /* 0x0000b20009001a27 */ /* 0x000fe200078e00ff */
[----:B------:R-:W-:Y:S02]  /*0dd0*/  ISETP.GE.AND P5, PT, R4, R6, PT ;  /* 0x000000060400720c */ /* 0x000fe40003fa6270 */
[----:B------:R-:W-:Y:S01]  /*0de0*/  UIADD3 UR18, UR21, UR4, URZ ;  /* 0x0000000415127290 */ /* 0x000fe2000fffe03f */
[C---:B------:R-:W-:Y:S01]  /*0df0*/  IMAD R16, R240.reuse, c[0x0][0x1e4], R16 ;  /* 0x00007900f0107a24 */ /* 0x040fe200078e0210 */
[----:B------:R-:W-:Y:S01]  /*0e00*/  @P1 SHF.R.U32.HI R8, RZ, c[0x0][0x2cc], R0 ;  /* 0x0000b300ff081a19 */ /* 0x000fe20000011600 */
[----:B------:R-:W-:Y:S01]  /*0e10*/  IMAD.WIDE.U32 R28, R240, c[0x0][0x208], RZ ;  /* 0x00008200f01c7a25 */ /* 0x000fe200078e00ff */
[----:B------:R-:W-:Y:S02]  /*0e20*/  ULDC.64 UR4, c[0x0][0x210] ;  /* 0x0000840000047ab9 */ /* 0x000fe40000000a00 */
[C---:B------:R-:W-:Y:S01]  /*0e30*/  IADD3 R0, -R8.reuse, RZ, RZ ;  /* 0x000000ff08007210 */ /* 0x040fe20007ffe1ff */
[----:B------:R-:W-:Y:S01]  /*0e40*/  IMAD.WIDE.U32 R14, R8, c[0x0][0x1b0], R14 ;  /* 0x00006c00080e7a25 */ /* 0x000fe200078e000e */
[----:B------:R-:W-:Y:S01]  /*0e50*/  SHF.R.S32.HI R7, RZ, 0x1f, R8 ;  /* 0x0000001fff077819 */ /* 0x000fe20000011408 */
[----:B------:R-:W-:-:S02]  /*0e60*/  UIMAD UR14, UR14, UR4, URZ ;  /* 0x000000040e0e72a4 */ /* 0x000fc4000f8e023f */
[----:B------:R-:W-:Y:S01]  /*0e70*/  IMAD R13, R0, c[0x0][0x2c4], R9 ;  /* 0x0000b100000d7a24 */ /* 0x000fe200078e0209 */
[----:B------:R-:W-:Y:S01]  /*0e80*/  UIMAD.WIDE.U32 UR22, UR10, UR4, URZ ;  /* 0x000000040a1672a5 */ /* 0x000fe2000f8e003f */
[----:B------:R-:W-:Y:S01]  /*0e90*/  IMAD R7, R7, c[0x0][0x1b0], RZ ;  /* 0x00006c0007077a24 */ /* 0x000fe200078e02ff */
[----:B------:R-:W-:Y:S01]  /*0ea0*/  UIMAD UR4, UR10, UR5, UR14 ;  /* 0x000000050a0472a4 */ /* 0x000fe2000f8e020e */
[----:B------:R-:W-:Y:S01]  /*0eb0*/  IMAD.IADD R17, R21, 0x1, R16 ;  /* 0x0000000115117824 */ /* 0x000fe200078e0210 */
[----:B------:R-:W-:Y:S01]  /*0ec0*/  SHF.R.S32.HI R0, RZ, 0x1f, R13 ;  /* 0x0000001fff007819 */ /* 0x000fe2000001140d */
[----:B------:R-:W-:Y:S01]  /*0ed0*/  IMAD R7, R8, c[0x0][0x1b4], R7 ;  /* 0x00006d0008077a24 */ /* 0x000fe200078e0207 */
[----:B------:R-:W-:Y:S01]  /*0ee0*/  MOV R16, R20 ;  /* 0x0000001400107202 */ /* 0x000fe20000000f00 */
[----:B------:R-:W-:Y:S01]  /*0ef0*/  UIADD3 UR4, UR23, UR4, URZ ;  /* 0x0000000417047290 */ /* 0x000fe2000fffe03f */
[----:B------:R-:W-:Y:S02]  /*0f00*/  IMAD.WIDE R40, R37, 0x2, RZ ;  /* 0x0000000225287825 */ /* 0x000fe400078e02ff */
[----:B------:R-:W-:-:S02]  /*0f10*/  IADD3 R15, R15, R7, RZ ;  /* 0x000000070f0f7210 */ /* 0x000fc40007ffe0ff */
[----:B------:R-:W-:Y:S02]  /*0f20*/  IMAD R0, R0, c[0x0][0x1a8], RZ ;  /* 0x00006a0000007a24 */ /* 0x000fe400078e02ff */
[----:B------:R-:W-:Y:S02]  /*0f30*/  IMAD.SHL.U32 R7, R3, 0x40, RZ ;  /* 0x0000004003077824 */ /* 0x000fe400078e00ff */
[C---:B------:R-:W-:Y:S02]  /*0f40*/  IMAD R0, R13.reuse, c[0x0][0x1ac], R0 ;  /* 0x00006b000d007a24 */ /* 0x040fe400078e0200 */
[----:B------:R-:W-:Y:S01]  /*0f50*/  IMAD.WIDE.U32 R12, R13, c[0x0][0x1a8], R14 ;  /* 0x00006a000d0c7a25 */ /* 0x000fe200078e000e */
[----:B------:R-:W-:-:S04]  /*0f60*/  LOP3.LUT R8, R7, 0x1c0, RZ, 0xc0, !PT ;  /* 0x000001c007087812 */ /* 0x000fc800078ec0ff */
[----:B------:R-:W-:Y:S02]  /*0f70*/  IADD3 R0, R13, R0, RZ ;  /* 0x000000000d007210 */ /* 0x000fe40007ffe0ff */
[C---:B------:R-:W-:Y:S02]  /*0f80*/  LEA R18, P1, R12.reuse, c[0x0][0x160], 0x1 ;  /* 0x000058000c127a11 */ /* 0x040fe400078208ff */
[----:B------:R-:W-:Y:S02]  /*0f90*/  SHF.R.U32.HI R7, RZ, 0x3, R8 ;  /* 0x00000003ff077819 */ /* 0x000fe40000011608 */
[----:B------:R-:W-:Y:S02]  /*0fa0*/  LEA.HI.X R0, R12, c[0x0][0x164], R0, 0x1, P1 ;  /* 0x000059000c007a11 */ /* 0x000fe400008f0c00 */
[----:B------:R-:W-:Y:S01]  /*0fb0*/  SHFL.IDX PT, R12, R18, RZ, 0x181f ;  /* 0x00181fff120c7589 */ /* 0x000fe200000e0000 */
[----:B------:R-:W-:Y:S02]  /*0fc0*/  LOP3.LUT R8, R8, 0x38, R37, 0xf8, !PT ;  /* 0x0000003808087812 */ /* 0x000fe400078ef825 */
[----:B------:R-:W-:Y:S01]  /*0fd0*/  ISETP.GE.AND P1, PT, R2, R6, PT ;  /* 0x000000060200720c */ /* 0x000fe20003f26270 */
[----:B------:R-:W1:Y:S01]  /*0fe0*/  SHFL.IDX PT, R13, R0, RZ, 0x181f ;  /* 0x00181fff000d7589 */ /* 0x000e6200000e0000 */
[----:B------:R-:W-:-:S02]  /*0ff0*/  LOP3.LUT R8, R8, R7, RZ, 0x3c, !PT ;  /* 0x0000000708087212 */ /* 0x000fc400078e3cff */
[----:B------:R-:W-:Y:S01]  /*1000*/  IADD3 R7, R2, 0x20, RZ ;  /* 0x0000002002077810 */ /* 0x000fe20007ffe0ff */
[----:B------:R-:W-:Y:S01]  /*1010*/  SHFL.IDX PT, R9, R0, 0x1, 0x181f ;  /* 0x00381f0000097f89 */ /* 0x000fe200000e0000 */
[----:B------:R-:W-:Y:S02]  /*1020*/  LOP3.LUT R241, R8, 0xfffffe00, R241, 0xf8, !PT ;  /* 0xfffffe0008f17812 */ /* 0x000fe400078ef8f1 */
[----:B------:R-:W-:Y:S01]  /*1030*/  ISETP.GE.AND P4, PT, R7, R6, PT ;  /* 0x000000060700720c */ /* 0x000fe20003f86270 */
[----:B------:R-:W3:Y:S01]  /*1040*/  SHFL.IDX PT, R8, R18, 0x1, 0x181f ;  /* 0x00381f0012087f89 */ /* 0x000ee200000e0000 */
[----:B------:R-:W-:Y:S01]  /*1050*/  IADD3 R2, R2, 0x60, RZ ;  /* 0x0000006002027810 */ /* 0x000fe20007ffe0ff */
[----:B------:R-:W-:Y:S02]  /*1060*/  IMAD.SHL.U32 R241, R241, 0x2, RZ ;  /* 0x00000002f1f17824 */ /* 0x000fe400078e00ff */
[----:B------:R-:W-:Y:S03]  /*1070*/  SHFL.IDX PT, R19, R0, 0x3, 0x181f ;  /* 0x00781f0000137f89 */ /* 0x000fe600000e0000 */
[----:B------:R-:W-:Y:S01]  /*1080*/  IADD3 R243, R241, 0x100, RZ ;  /* 0x00000100f1f37810 */ /* 0x000fe20007ffe0ff */
[----:B-1----:R-:W-:-:S04]  /*1090*/  @!P1 IMAD.WIDE R14, R37, 0x2, R12 ;  /* 0x00000002250e9825 */ /* 0x002fc800078e020c */
[----:B------:R-:W-:Y:S01]  /*10a0*/  @!P1 IMAD.WIDE R12, R36, 0x2, R12 ;  /* 0x00000002240c9825 */ /* 0x000fe200078e020c */
[----:B------:R1:W-:Y:S04]  /*10b0*/  @!P1 LDGSTS.E.BYPASS.LTC128B.128 [R241+0x100], [R14.64], !P3 ;  /* 0x001000000ef19fae */ /* 0x0003e8000d901d4c */
[----:B------:R4:W-:Y:S01]  /*10c0*/  @!P1 LDGSTS.E.BYPASS.LTC128B.128 [R241+0x4100], [R12.64], !P2 ;  /* 0x041000000cf19fae */ /* 0x0009e2000d101d4c */
[----:B------:R-:W-:Y:S01]  /*10d0*/  ISETP.GE.AND P1, PT, R2, R6, PT ;  /* 0x000000060200720c */ /* 0x000fe20003f26270 */
[----:B---3--:R-:W-:-:S04]  /*10e0*/  @!P4 IMAD.WIDE R6, R36, 0x2, R8 ;  /* 0x000000022406c825 */ /* 0x008fc800078e0208 */
[----:B-1----:R-:W-:Y:S01]  /*10f0*/  @!P4 IMAD.WIDE R14, R37, 0x2, R8 ;  /* 0x00000002250ec825 */ /* 0x002fe200078e0208 */
[C---:B------:R-:W-:Y:S02]  /*1100*/  LOP3.LUT R8, R238.reuse, 0xfffffff0, RZ, 0xc0, !PT ;  /* 0xfffffff0ee087812 */ /* 0x040fe400078ec0ff */
[----:B------:R-:W-:Y:S01]  /*1110*/  SHF.R.S32.HI R9, RZ, 0x4, R238 ;  /* 0x00000004ff097819 */ /* 0x000fe200000114ee */
[----:B----4-:R-:W-:Y:S02]  /*1120*/  SHFL.IDX PT, R12, R18, 0x2, 0x181f ;  /* 0x00581f00120c7f89 */ /* 0x010fe400000e0000 */
[----:B------:R-:W-:Y:S01]  /*1130*/  IMAD.IADD R8, R5, 0x1, -R8 ;  /* 0x0000000105087824 */ /* 0x000fe200078e0a08 */
[----:B------:R-:W-:Y:S01]  /*1140*/  LEA.HI R238, R238, R9, RZ, 0x1 ;  /* 0x00000009eeee7211 */ /* 0x000fe200078f08ff */
[----:B------:R1:W3:Y:S03]  /*1150*/  SHFL.IDX PT, R13, R0, 0x2, 0x181f ;  /* 0x00581f00000d7f89 */ /* 0x0002e600000e0000 */
[----:B------:R-:W-:Y:S01]  /*1160*/  SHF.R.S32.HI R2, RZ, 0x1f, R8 ;  /* 0x0000001fff027819 */ /* 0x000fe20000011408 */
[----:B------:R3:W-:Y:S01]  /*1170*/  @!P4 LDGSTS.E.BYPASS.LTC128B.128 [R241+0x1100], [R14.64], !P3 ;  /* 0x011000000ef1cfae */ /* 0x0007e2000d901d4c */
[----:B------:R-:W-:-:S02]  /*1180*/  LOP3.LUT R238, R238, 0xfffffffe, RZ, 0xc0, !PT ;  /* 0xfffffffeeeee7812 */ /* 0x000fc400078ec0ff */
[----:B------:R-:W-:Y:S01]  /*1190*/  LEA.HI R2, R2, R8, RZ, 0x3 ;  /* 0x0000000802027211 */ /* 0x000fe200078f18ff */
[----:B------:R4:W-:Y:S02]  /*11a0*/  @!P4 LDGSTS.E.BYPASS.LTC128B.128 [R241+0x5100], [R6.64], !P2 ;  /* 0x0510000006f1cfae */ /* 0x0009e4000d101d4c */
[----:B------:R-:W-:Y:S02]  /*11b0*/  IMAD.IADD R238, R9, 0x1, -R238 ;  /* 0x0000000109ee7824 */ /* 0x000fe400078e0aee */
[----:B------:R-:W5:Y:S01]  /*11c0*/  SHFL.IDX PT, R18, R18, 0x3, 0x181f ;  /* 0x00781f0012127f89 */ /* 0x000f6200000e0000 */
[----:B-1----:R-:W-:-:S04]  /*11d0*/  LOP3.LUT R0, R2, 0xfffffff8, RZ, 0xc0, !PT ;  /* 0xfffffff802007812 */ /* 0x002fc800078ec0ff */
[----:B------:R-:W-:Y:S01]  /*11e0*/  IADD3 R0, R8, -R0, RZ ;  /* 0x8000000008007210 */ /* 0x000fe20007ffe0ff */
[----:B------:R-:W-:Y:S02]  /*11f0*/  IMAD.SHL.U32 R8, R238, 0x8, RZ ;  /* 0x00000008ee087824 */ /* 0x000fe400078e00ff */
[----:B---3--:R-:W-:-:S04]  /*1200*/  @!P5 IMAD.WIDE R14, R37, 0x2, R12 ;  /* 0x00000002250ed825 */ /* 0x008fc800078e020c */
[----:B------:R-:W-:Y:S01]  /*1210*/  @!P5 IMAD.WIDE R12, R36, 0x2, R12 ;  /* 0x00000002240cd825 */ /* 0x000fe200078e020c */
[----:B------:R1:W-:Y:S03]  /*1220*/  @!P5 LDGSTS.E.BYPASS.LTC128B.128 [R241+0x2100], [R14.64], !P3 ;  /* 0x021000000ef1dfae */ /* 0x0003e6000d901d4c */
[----:B------:R-:W-:Y:S01]  /*1230*/  IMAD.SHL.U32 R9, R0, 0x40, RZ ;  /* 0x0000004000097824 */ /* 0x000fe200078e00ff */
[----:B------:R3:W-:Y:S01]  /*1240*/  @!P5 LDGSTS.E.BYPASS.LTC128B.128 [R241+0x6100], [R12.64], !P2 ;  /* 0x061000000cf1dfae */ /* 0x0007e2000d101d4c */
[----:B-----5:R-:W-:-:S03]  /*1250*/  @!P1 IMAD.WIDE R20, R37, 0x2, R18 ;  /* 0x0000000225149825 */ /* 0x020fc600078e0212 */
[----:B------:R-:W-:Y:S01]  /*1260*/  LOP3.LUT R9, R9, 0x1c0, RZ, 0xc0, !PT ;  /* 0x000001c009097812 */ /* 0x000fe200078ec0ff */
[----:B------:R-:W-:Y:S01]  /*1270*/  @!P1 IMAD.WIDE R18, R36, 0x2, R18 ;  /* 0x0000000224129825 */ /* 0x000fe200078e0212 */
[----:B------:R5:W-:Y:S01]  /*1280*/  @!P1 LDGSTS.E.BYPASS.LTC128B.128 [R241+0x3100], [R20.64], !P3 ;  /* 0x0310000014f19fae */ /* 0x000be2000d901d4c */
[----:B------:R-:W-:Y:S02]  /*1290*/  ISETP.GE.AND P3, PT, R24, c[0x0][0x1d4], PT ;  /* 0x0000750018007a0c */ /* 0x000fe40003f66270 */
[----:B------:R-:W-:Y:S01]  /*12a0*/  LOP3.LUT R8, R9, 0x8, R8, 0xf8, !PT ;  /* 0x0000000809087812 */ /* 0x000fe200078ef808 */
[----:B------:R1:W-:Y:S01]  /*12b0*/  @!P1 LDGSTS.E.BYPASS.LTC128B.128 [R241+0x7100], [R18.64], !P2 ;  /* 0x0710000012f19fae */ /* 0x0003e2000d101d4c */
[----:B------:R-:W-:-:S03]  /*12c0*/  SHF.R.U32.HI R9, RZ, 0x3, R9 ;  /* 0x00000003ff097819 */ /* 0x000fc60000011609 */
[----:B------:R-:W0:Y:S01]  /*12d0*/  LDGDEPBAR ;  /* 0x00000000000079af */ /* 0x000e220000000000 */
[----:B--2---:R-:W-:Y:S01]  /*12e0*/  SHF.R.S32.HI R26, RZ, 0x1f, R239 ;  /* 0x0000001fff1a7819 */ /* 0x004fe200000114ef */
[----:B------:R-:W-:-:S04]  /*12f0*/  IMAD.WIDE.U32 R16, R239, c[0x0][0x1f0], R16 ;  /* 0x00007c00ef107a25 */ /* 0x000fc800078e0010 */
[----:B------:R-:W-:Y:S01]  /*1300*/  IMAD R4, R26, c[0x0][0x1f0], RZ ;  /* 0x00007c001a047a24 */ /* 0x000fe200078e02ff */
[----:B----4-:R-:W-:-:S03]  /*1310*/  IADD3 R7, P4, R16, UR20, RZ ;  /* 0x0000001410077c10 */ /* 0x010fc6000ff9e0ff */
[----:B------:R-:W-:-:S05]  /*1320*/  IMAD R4, R239, c[0x0][0x1f4], R4 ;  /* 0x00007d00ef047a24 */ /* 0x000fca00078e0204 */
[----:B------:R-:W-:Y:S02]  /*1330*/  IADD3.X R4, R17, UR18, R4, P4, !PT ;  /* 0x0000001211047c10 */ /* 0x000fe4000a7fe404 */
[----:B------:R-:W-:-:S04]  /*1340*/  LEA R6, P4, R7, c[0x0][0x1c8], 0x1 ;  /* 0x0000720007067a11 */ /* 0x000fc800078808ff */
[----:B------:R-:W-:Y:S01]  /*1350*/  LEA.HI.X R4, R7, c[0x0][0x1cc], R4, 0x1, P4 ;  /* 0x0000730007047a11 */ /* 0x000fe200020f0c04 */
[----:B------:R-:W-:Y:S01]  /*1360*/  SHFL.IDX PT, R16, R6, RZ, 0x181f ;  /* 0x00181fff06107589 */ /* 0x000fe200000e0000 */
[C---:B------:R-:W-:Y:S01]  /*1370*/  IADD3 R7, -R3.reuse, UR15, RZ ;  /* 0x0000000f03077c10 */ /* 0x040fe2000fffe1ff */
[----:B------:R-:W-:Y:S01]  /*1380*/  IMAD.SHL.U32 R3, R3, 0x8, RZ ;  /* 0x0000000803037824 */ /* 0x000fe200078e00ff */
[----:B------:R-:W-:Y:S01]  /*1390*/  ISETP.GE.AND P4, PT, R37, c[0x0][0x1d4], PT ;  /* 0x0000750025007a0c */ /* 0x000fe20003f86270 */
[----:B------:R-:W2:Y:S01]  /*13a0*/  SHFL.IDX PT, R17, R4, RZ, 0x181f ;  /* 0x00181fff04117589 */ /* 0x000ea200000e0000 */
[C---:B------:R-:W-:Y:S02]  /*13b0*/  ISETP.GE.AND P6, PT, R7.reuse, 0x1, PT ;  /* 0x000000010700780c */ /* 0x040fe40003fc6270 */
[C---:B------:R-:W-:Y:S01]  /*13c0*/  ISETP.GE.AND P5, PT, R7.reuse, 0x21, PT ;  /* 0x000000210700780c */ /* 0x040fe20003fa6270 */
[----:B-1----:R-:W-:Y:S01]  /*13d0*/  SHFL.IDX PT, R14, R6, 0x1, 0x181f ;  /* 0x00381f00060e7f89 */ /* 0x002fe200000e0000 */
[----:B------:R-:W-:-:S02]  /*13e0*/  ISETP.GE.AND P2, PT, R7, 0x41, PT ;  /* 0x000000410700780c */ /* 0x000fc40003f46270 */
[----:B------:R-:W-:Y:S01]  /*13f0*/  ISETP.GT.AND P1, PT, R7, 0x60, PT ;  /* 0x000000600700780c */ /* 0x000fe20003f24270 */
[----:B------:R-:W1:Y:S04]  /*1400*/  SHFL.IDX PT, R15, R4, 0x1, 0x181f ;  /* 0x00381f00040f7f89 */ /* 0x000e6800000e0000 */
[----:B---3--:R-:W-:Y:S04]  /*1410*/  SHFL.IDX PT, R12, R6, 0x2, 0x181f ;  /* 0x00581f00060c7f89 */ /* 0x008fe800000e0000 */
[----:B------:R-:W-:Y:S04]  /*1420*/  SHFL.IDX PT, R13, R4, 0x2, 0x181f ;  /* 0x00581f00040d7f89 */ /* 0x000fe800000e0000 */
[----:B------:R3:W-:Y:S04]  /*1430*/  SHFL.IDX PT, R22, R6, 0x3, 0x181f ;  /* 0x00781f0006167f89 */ /* 0x0007e800000e0000 */
[----:B------:R4:W1:Y:S01]  /*1440*/  SHFL.IDX PT, R23, R4, 0x3, 0x181f ;  /* 0x00781f0004177f89 */ /* 0x00086200000e0000 */
[----:B--2---:R-:W-:Y:S01]  /*1450*/  @P6 IMAD.WIDE R18, R36, 0x2, R16 ;  /* 0x0000000224126825 */ /* 0x004fe200078e0210 */
[----:B---3--:R-:W-:-:S02]  /*1460*/  LEA.HI R6, R10, R5, RZ, 0x5 ;  /* 0x000000050a067211 */ /* 0x008fc400078f28ff */
[----:B------:R-:W-:Y:S02]  /*1470*/  SHF.L.U32 R10, R2, 0x6, RZ ;  /* 0x00000006020a7819 */ /* 0x000fe400000006ff */
[----:B----4-:R-:W-:Y:S01]  /*1480*/  LOP3.LUT R4, R8, R9, RZ, 0x3c, !PT ;  /* 0x0000000908047212 */ /* 0x010fe200078e3cff */
[----:B------:R-:W-:-:S03]  /*1490*/  @P6 IMAD.WIDE R8, R37, 0x2, R16 ;  /* 0x0000000225086825 */ /* 0x000fc600078e0210 */
[----:B------:R-:W-:Y:S01]  /*14a0*/  LOP3.LUT R4, R4, 0xfffffe00, R10, 0xf8, !PT ;  /* 0xfffffe0004047812 */ /* 0x000fe200078ef80a */
[C-C-:B-1----:R-:W-:Y:S01]  /*14b0*/  @P5 IMAD.WIDE R16, R37.reuse, 0x2, R14.reuse ;  /* 0x0000000225105825 */ /* 0x142fe200078e020e */
[----:B------:R1:W-:Y:S03]  /*14c0*/  @P6 LDGSTS.E.BYPASS.LTC128B.128 [R241+0x8100], [R8.64], !P4 ;  /* 0x0810000008f16fae */ /* 0x0003e6000e101d4c */
[----:B------:R-:W-:Y:S01]  /*14d0*/  @P5 IMAD.WIDE R14, R36, 0x2, R14 ;  /* 0x00000002240e5825 */ /* 0x000fe200078e020e */
[----:B------:R2:W-:Y:S04]  /*14e0*/  @P6 LDGSTS.E.BYPASS.LTC128B.128 [R241+0xc100], [R18.64], !P3 ;  /* 0x0c10000012f16fae */ /* 0x0005e8000d901d4c */
[----:B------:R2:W-:Y:S04]  /*14f0*/  @P5 LDGSTS.E.BYPASS.LTC128B.128 [R241+0x9100], [R16.64], !P4 ;  /* 0x0910000010f15fae */ /* 0x0005e8000e101d4c */
[----:B------:R3:W-:Y:S01]  /*1500*/  @P5 LDGSTS.E.BYPASS.LTC128B.128 [R241+0xd100], [R14.64], !P3 ;  /* 0x0d1000000ef15fae */ /* 0x0007e2000d901d4c */
[----:B-1----:R-:W-:-:S04]  /*1510*/  @P1 IMAD.WIDE R8, R37, 0x2, R22 ;  /* 0x0000000225081825 */ /* 0x002fc800078e0216 */
[----:B------:R-:W-:-:S04]  /*1520*/  @P1 IMAD.WIDE R22, R36, 0x2, R22 ;  /* 0x0000000224161825 */ /* 0x000fc800078e0216 */
[----:B---3--:R-:W-:-:S04]  /*1530*/  @P2 IMAD.WIDE R14, R37, 0x2, R12 ;  /* 0x00000002250e2825 */ /* 0x008fc800078e020c */
[----:B------:R-:W-:Y:S01]  /*1540*/  @P2 IMAD.WIDE R12, R36, 0x2, R12 ;  /* 0x00000002240c2825 */ /* 0x000fe200078e020c */
[----:B------:R1:W-:Y:S04]  /*1550*/  @P2 LDGSTS.E.BYPASS.LTC128B.128 [R241+0xa100], [R14.64], !P4 ;  /* 0x0a1000000ef12fae */ /* 0x0003e8000e101d4c */
[----:B------:R1:W-:Y:S04]  /*1560*/  @P2 LDGSTS.E.BYPASS.LTC128B.128 [R241+0xe100], [R12.64], !P3 ;  /* 0x0e1000000cf12fae */ /* 0x0003e8000d901d4c */
[----:B------:R3:W-:Y:S04]  /*1570*/  @P1 LDGSTS.E.BYPASS.LTC128B.128 [R241+0xb100], [R8.64], !P4 ;  /* 0x0b10000008f11fae */ /* 0x0007e8000e101d4c */
[----:B------:R5:W-:Y:S01]  /*1580*/  @P1 LDGSTS.E.BYPASS.LTC128B.128 [R241+0xf100], [R22.64], !P3 ;  /* 0x0f10000016f11fae */ /* 0x000be2000d901d4c */
[----:B------:R-:W-:-:S02]  /*1590*/  R2P PR, R0, 0x6 ;  /* 0x0000000600007804 */ /* 0x000fc40000000000 */
[C---:B------:R-:W-:Y:S01]  /*15a0*/  LOP3.LUT P6, RZ, R25.reuse, 0x4, RZ, 0xc0, !PT ;  /* 0x0000000419ff7812 */ /* 0x040fe200078cc0ff */
[----:B------:R-:W0:Y:S01]  /*15b0*/  LDGDEPBAR ;  /* 0x00000000000079af */ /* 0x000e220000000000 */
[----:B---3--:R-:W-:Y:S01]  /*15c0*/  IMAD.SHL.U32 R8, R6, 0x20, RZ ;  /* 0x0000002006087824 */ /* 0x008fe200078e00ff */
[----:B------:R-:W-:-:S04]  /*15d0*/  SHF.L.U32 R9, R25, 0x6, RZ ;  /* 0x0000000619097819 */ /* 0x000fc800000006ff */
[----:B------:R-:W-:Y:S01]  /*15e0*/  LOP3.LUT R2, R9, 0x1c0, RZ, 0xc0, !PT ;  /* 0x000001c009027812 */ /* 0x000fe200078ec0ff */
[----:B------:R-:W-:-:S04]  /*15f0*/  DEPBAR.LE SB0, 0x1 ;  /* 0x000080400000791a */ /* 0x000fc80000000000 */
[----:B------:R-:W-:Y:S02]  /*1600*/  LOP3.LUT R8, R8, 0x7ffffc00, RZ, 0xc0, !PT ;  /* 0x7ffffc0008087812 */ /* 0x000fe400078ec0ff */
[----:B------:R-:W-:Y:S02]  /*1610*/  LOP3.LUT R3, R2, 0x8, R3, 0xf8, !PT ;  /* 0x0000000802037812 */ /* 0x000fe400078ef803 */
[----:B------:R-:W-:Y:S01]  /*1620*/  SHF.R.U32.HI R9, RZ, 0x3, R2 ;  /* 0x00000003ff097819 */ /* 0x000fe20000011602 */
[----:B------:R-:W-:Y:S02]  /*1630*/  IMAD.MOV.U32 R2, RZ, RZ, 0x10 ;  /* 0x00000010ff027424 */ /* 0x000fe400078e00ff */
[----:B------:R-:W-:Y:S01]  /*1640*/  IMAD.IADD R188, R4, 0x1, R8 ;  /* 0x0000000104bc7824 */ /* 0x000fe200078e0208 */
[----:B------:R-:W-:Y:S02]  /*1650*/  LOP3.LUT R0, R3, R9, RZ, 0x3c, !PT ;  /* 0x0000000903007212 */ /* 0x000fe400078e3cff */
[----:B------:R-:W-:-:S02]  /*1660*/  SEL R2, R2, 0xfffffff0, !P1 ;  /* 0xfffffff002027807 */ /* 0x000fc40004800000 */
[----:B------:R-:W-:Y:S01]  /*1670*/  LEA R196, R188, 0x100, 0x1 ;  /* 0x00000100bcc47811 */ /* 0x000fe200078e08ff */
[----:B------:R-:W-:Y:S01]  /*1680*/  IMAD R238, R238, 0x200, R0 ;  /* 0x00000200eeee7824 */ /* 0x000fe200078e0200 */
[----:B------:R-:W-:Y:S01]  /*1690*/  MOV R3, 0x20 ;  /* 0x0000002000037802 */ /* 0x000fe20000000f00 */
[----:B------:R-:W-:Y:S01]  /*16a0*/  IMAD.SHL.U32 R188, R188, 0x2, RZ ;  /* 0x00000002bcbc7824 */ /* 0x000fe200078e00ff */
[----:B------:R-:W-:Y:S01]  /*16b0*/  BAR.SYNC.DEFER_BLOCKING 0x0 ;  /* 0x0000000000007b1d */ /* 0x000fe20000010000 */
[--C-:B------:R-:W-:Y:S01]  /*16c0*/  IMAD R192, R2, 0x2, R196.reuse ;  /* 0x0000000202c07824 */ /* 0x100fe200078e02c4 */
[----:B------:R-:W-:Y:S02]  /*16d0*/  SEL R0, R3, 0xffffffe0, !P2 ;  /* 0xffffffe003007807 */ /* 0x000fe40005000000 */
[----:B------:R-:W-:Y:S02]  /*16e0*/  SHF.L.U32 R238, R238, 0x1, RZ ;  /* 0x00000001eeee7819 */ /* 0x000fe400000006ff */
[C---:B------:R-:W-:Y:S01]  /*16f0*/  LEA R212, R0.reuse, R192, 0x1 ;  /* 0x000000c000d47211 */ /* 0x040fe200078e08ff */
[----:B------:R-:W-:Y:S01]  /*1700*/  IMAD R196, R0, 0x2, R196 ;  /* 0x0000000200c47824 */ /* 0x000fe200078e02c4 */
[----:B------:R-:W-:-:S02]  /*1710*/  LOP3.LUT P1, RZ, R25, 0x2, RZ, 0xc0, !PT ;  /* 0x0000000219ff7812 */ /* 0x000fc4000782c0ff */
[C---:B------:R-:W-:Y:S02]  /*1720*/  IADD3 R8, R238.reuse, 0x8100, RZ ;  /* 0x00008100ee087810 */ /* 0x040fe40007ffe0ff */
[----:B------:R-:W-:Y:S02]  /*1730*/  IADD3 R237, R238, 0x8120, RZ ;  /* 0x00008120eeed7810 */ /* 0x000fe40007ffe0ff */
[----:B------:R-:W-:-:S05]  /*1740*/  SEL R3, R3, 0xffffffe0, !P6 ;  /* 0xffffffe003037807 */ /* 0x000fca0007000000 */
[C---:B------:R-:W-:Y:S02]  /*1750*/  IMAD R235, R3.reuse, 0x2, R238 ;  /* 0x0000000203eb7824 */ /* 0x040fe400078e02ee */
[----:B------:R-:W-:Y:S01]  /*1760*/  @P1 IADD3 R237, R8, -0x20, RZ ;  /* 0xffffffe008ed1810 */ /* 0x000fe20007ffe0ff */
[----:B------:R-:W-:Y:S03]  /*1770*/  LDSM.16.M88.4 R136, [R188+0x100] ;  /* 0x00010000bc88783b */ /* 0x000fe60000000200 */
[----:B------:R-:W-:Y:S02]  /*1780*/  LEA R224, R3, R237, 0x1 ;  /* 0x000000ed03e07211 */ /* 0x000fe400078e08ff */
[C---:B------:R-:W-:Y:S01]  /*1790*/  IADD3 R231, R237.reuse, 0x800, RZ ;  /* 0x00000800ede77810 */ /* 0x040fe20007ffe0ff */
[----:B------:R-:W-:Y:S01]  /*17a0*/  LDSM.16.M88.4 R140, [R192] ;  /* 0x00000000c08c783b */ /* 0x000fe20000000200 */
[----:B------:R-:W-:-:S02]  /*17b0*/  IADD3 R230, R237, 0x1000, RZ ;  /* 0x00001000ede67810 */ /* 0x000fc40007ffe0ff */
[C---:B------:R-:W-:Y:S01]  /*17c0*/  IADD3 R229, R237.reuse, 0x1800, RZ ;  /* 0x00001800ede57810 */ /* 0x040fe20007ffe0ff */
[----:B------:R-:W-:Y:S01]  /*17d0*/  LDSM.16.M88.4 R172, [R196] ;  /* 0x00000000c4ac783b */ /* 0x000fe20000000200 */
[C---:B------:R-:W-:Y:S02]  /*17e0*/  IADD3 R228, R237.reuse, 0x2000, RZ ;  /* 0x00002000ede47810 */ /* 0x040fe40007ffe0ff */
[C---:B------:R-:W-:Y:S01]  /*17f0*/  IADD3 R227, R237.reuse, 0x2800, RZ ;  /* 0x00002800ede37810 */ /* 0x040fe20007ffe0ff */
[----:B------:R-:W-:Y:S01]  /*1800*/  LDSM.16.M88.4 R184, [R212] ;  /* 0x00000000d4b8783b */ /* 0x000fe20000000200 */
[C---:B------:R-:W-:Y:S02]  /*1810*/  IADD3 R226, R237.reuse, 0x3000, RZ ;  /* 0x00003000ede27810 */ /* 0x040fe40007ffe0ff */
[C---:B------:R-:W-:Y:S01]  /*1820*/  IADD3 R225, R237.reuse, 0x3800, RZ ;  /* 0x00003800ede17810 */ /* 0x040fe20007ffe0ff */
[----:B------:R-:W-:Y:S01]  /*1830*/  LDSM.16.M88.4 R188, [R188+0x4100] ;  /* 0x00410000bcbc783b */ /* 0x000fe20000000200 */
[----:B------:R-:W-:-:S02]  /*1840*/  IADD3 R223, R237, 0x4000, RZ ;  /* 0x00004000eddf7810 */ /* 0x000fc40007ffe0ff */
[C---:B------:R-:W-:Y:S01]  /*1850*/  IADD3 R222, R237.reuse, 0x4800, RZ ;  /* 0x00004800edde7810 */ /* 0x040fe20007ffe0ff */
[----:B------:R-:W-:Y:S01]  /*1860*/  LDSM.16.M88.4 R192, [R192+0x4000] ;  /* 0x00400000c0c0783b */ /* 0x000fe20000000200 */
[C---:B------:R-:W-:Y:S02]  /*1870*/  IADD3 R221, R237.reuse, 0x5000, RZ ;  /* 0x00005000eddd7810 */ /* 0x040fe40007ffe0ff */
[C---:B------:R-:W-:Y:S01]  /*1880*/  IADD3 R220, R237.reuse, 0x5800, RZ ;  /* 0x00005800eddc7810 */ /* 0x040fe20007ffe0ff */
[----:B------:R-:W-:Y:S01]  /*1890*/  LDSM.16.M88.4 R196, [R196+0x4000] ;  /* 0x00400000c4c4783b */ /* 0x000fe20000000200 */
[C---:B------:R-:W-:Y:S02]  /*18a0*/  IADD3 R219, R237.reuse, 0x6000, RZ ;  /* 0x00006000eddb7810 */ /* 0x040fe40007ffe0ff */
[C---:B------:R-:W-:Y:S01]  /*18b0*/  IADD3 R218, R237.reuse, 0x6800, RZ ;  /* 0x00006800edda7810 */ /* 0x040fe20007ffe0ff */
[----:B------:R-:W-:Y:S01]  /*18c0*/  LDSM.16.M88.4 R212, [R212+0x4000] ;  /* 0x00400000d4d4783b */ /* 0x000fe20000000200 */
[----:B------:R-:W-:-:S02]  /*18d0*/  IADD3 R217, R237, 0x7000, RZ ;  /* 0x00007000edd97810 */ /* 0x000fc40007ffe0ff */
[----:B------:R-:W-:Y:S01]  /*18e0*/  IADD3 R216, R237, 0x7800, RZ ;  /* 0x00007800edd87810 */ /* 0x000fe20007ffe0ff */
[----:B------:R-:W-:Y:S06]  /*18f0*/  BAR.SYNC.DEFER_BLOCKING 0x0 ;  /* 0x0000000000007b1d */ /* 0x000fec0000010000 */
[----:B------:R-:W-:-:S04]  /*1900*/  DEPBAR.LE SB0, 0x0 ;  /* 0x000080000000791a */ /* 0x000fc80000000000 */
[----:B------:R-:W-:Y:S06]  /*1910*/  BAR.SYNC.DEFER_BLOCKING 0x0 ;  /* 0x0000000000007b1d */ /* 0x000fec0000010000 */
[----:B------:R-:W3:Y:S04]  /*1920*/  LDSM.16.M88.4 R60, [R238+0x8900] ;  /* 0x00890000ee3c783b */ /* 0x000ee80000000200 */
[----:B--2---:R-:W-:Y:S04]  /*1930*/  LDSM.16.M88.4 R16, [R237+0x800] ;  /* 0x00080000ed10783b */ /* 0x004fe80000000200 */
[----:B-----5:R-:W1:Y:S04]  /*1940*/  LDSM.16.M88.4 R20, [R238+0x8100] ;  /* 0x00810000ee14783b */ /* 0x020e680000000200 */
[----:B------:R-:W2:Y:S04]  /*1950*/  LDSM.16.M88.4 R44, [R238+0x9900] ;  /* 0x00990000ee2c783b */ /* 0x000ea80000000200 */
[----:B------:R-:W4:Y:S04]  /*1960*/  LDSM.16.M88.4 R8, [R237] ;  /* 0x00000000ed08783b */ /* 0x000f280000000200 */
[----:B------:R-:W-:Y:S04]  /*1970*/  LDSM.16.M88.4 R52, [R238+0x9100] ;  /* 0x00910000ee34783b */ /* 0x000fe80000000200 */
[----:B------:R-:W-:Y:S04]  /*1980*/  LDSM.16.M88.4 R32, [R238+0xa100] ;  /* 0x00a10000ee20783b */ /* 0x000fe80000000200 */
[----:B------:R-:W-:Y:S04]  /*1990*/  LDSM.16.M88.4 R88, [R238+0xa900] ;  /* 0x00a90000ee58783b */ /* 0x000fe80000000200 */
[----:B------:R-:W-:Y:S04]  /*19a0*/  LDSM.16.M88.4 R68, [R237+0x2800] ;  /* 0x00280000ed44783b */ /* 0x000fe80000000200 */
[----:B------:R-:W-:Y:S01]  /*19b0*/  LDSM.16.M88.4 R80, [R238+0xb100] ;  /* 0x00b10000ee50783b */ /* 0x000fe20000000200 */
[C---:B---3--:R-:W-:Y:S03]  /*19c0*/  HMMA.16816.F32 R64, R136.reuse, R60, RZ ;  /* 0x0000003c8840723c */ /* 0x048fe600000018ff */
[----:B------:R-:W-:Y:S04]  /*19d0*/  LDSM.16.M88.4 R72, [R238+0xb900] ;  /* 0x00b90000ee48783b */ /* 0x000fe80000000200 */
[----:B------:R-:W-:Y:S01]  /*19e0*/  LDSM.16.M88.4 R100, [R237+0x3800] ;  /* 0x00380000ed64783b */ /* 0x000fe20000000200 */
[C---:B------:R-:W-:Y:S08]  /*19f0*/  HMMA.16816.F32 R60, R136.reuse, R62, RZ ;  /* 0x0000003e883c723c */ /* 0x040ff000000018ff */
[----:B-1----:R-:W-:Y:S08]  /*1a00*/  HMMA.16816.F32 R12, R136, R20, RZ ;  /* 0x00000014880c723c */ /* 0x002ff000000018ff */
[C---:B------:R-:W-:Y:S07]  /*1a10*/  HMMA.16816.F32 R64, R140.reuse, R16, R64 ;  /* 0x000000108c40723c */ /* 0x040fee0000001840 */
[----:B------:R-:W-:Y:S01]  /*1a20*/  IMAD R16, R27, c[0x0][0x208], RZ ;  /* 0x000082001b107a24 */ /* 0x000fe200078e02ff */
[----:B------:R-:W-:Y:S01]  /*1a30*/  HMMA.16816.F32 R60, R140, R18, R60 ;  /* 0x000000128c3c723c */ /* 0x000fe2000000183c */
[----:B------:R-:W-:-:S02]  /*1a40*/  IMAD R27, R26, c[0x0][0x218], RZ ;  /* 0x000086001a1b7a24 */ /* 0x000fc400078e02ff */
[----:B------:R-:W-:Y:S02]  /*1a50*/  IMAD R16, R240, c[0x0][0x20c], R16 ;  /* 0x00008300f0107a24 */ /* 0x000fe400078e0210 */
[----:B------:R-:W-:Y:S02]  /*1a60*/  IMAD R27, R239, c[0x0][0x21c], R27 ;  /* 0x00008700ef1b7a24 */ /* 0x000fe400078e021b */
[----:B------:R-:W-:Y:S01]  /*1a70*/  IMAD.IADD R29, R29, 0x1, R16 ;  /* 0x000000011d1d7824 */ /* 0x000fe200078e0210 */
[----:B------:R-:W-:Y:S01]  /*1a80*/  HMMA.16816.F32 R20, R136, R22, RZ ;  /* 0x000000168814723c */ /* 0x000fe200000018ff */
[----:B------:R-:W1:Y:S02]  /*1a90*/  LDSM.16.M88.4 R16, [R237+0x1800] ;  /* 0x00180000ed10783b */ /* 0x000e640000000200 */
[----:B------:R-:W-:-:S05]  /*1aa0*/  IMAD.WIDE.U32 R28, R239, c[0x0][0x218], R28 ;  /* 0x00008600ef1c7a25 */ /* 0x000fca00078e001c */
[----:B------:R-:W-:Y:S01]  /*1ab0*/  IADD3 R26, P1, R28, UR22, RZ ;  /* 0x000000161c1a7c10 */ /* 0x000fe2000ff3e0ff */
[----:B--2---:R-:W-:Y:S03]  /*1ac0*/  HMMA.16816.F32 R48, R136, R44, RZ ;  /* 0x0000002c8830723c */ /* 0x004fe600000018ff */
[----:B------:R-:W-:Y:S02]  /*1ad0*/  IADD3.X R28, R29, UR4, R27, P1, !PT ;  /* 0x000000041d1c7c10 */ /* 0x000fe40008ffe41b */
[----:B------:R-:W-:-:S03]  /*1ae0*/  LEA R29, P1, R26, c[0x0][0x1f8], 0x1 ;  /* 0x00007e001a1d7a11 */ /* 0x000fc600078208ff */
[----:B------:R-:W-:Y:S01]  /*1af0*/  HMMA.16816.F32 R44, R136, R46, RZ ;  /* 0x0000002e882c723c */ /* 0x000fe200000018ff */
[----:B------:R-:W-:Y:S01]  /*1b00*/  LEA.HI.X R26, R26, c[0x0][0x1fc], R28, 0x1, P1 ;  /* 0x00007f001a1a7a11 */ /* 0x000fe200008f0c1c */
[----:B------:R-:W2:Y:S04]  /*1b10*/  SHFL.IDX PT, R86, R29, RZ, 0x181f ;  /* 0x00181fff1d567589 */ /* 0x000ea800000e0000 */
[----:B------:R-:W3:Y:S02]  /*1b20*/  SHFL.IDX PT, R78, R29, 0x1, 0x181f ;  /* 0x00381f001d4e7f89 */ /* 0x000ee400000e0000 */
[C---:B----4-:R-:W-:Y:S02]  /*1b30*/  HMMA.16816.F32 R12, R140.reuse, R8, R12 ;  /* 0x000000088c0c723c */ /* 0x050fe4000000180c */
[----:B------:R-:W4:Y:S04]  /*1b40*/  SHFL.IDX PT, R38, R29, 0x2, 0x181f ;  /* 0x00581f001d267f89 */ /* 0x000f2800000e0000 */
[----:B------:R-:W5:Y:S02]  /*1b50*/  SHFL.IDX PT, R30, R26, RZ, 0x181f ;  /* 0x00181fff1a1e7589 */ /* 0x000f6400000e0000 */
[C---:B------:R-:W-:Y:S02]  /*1b60*/  HMMA.16816.F32 R20, R140.reuse, R10, R20 ;  /* 0x0000000a8c14723c */ /* 0x040fe40000001814 */
[----:B------:R-:W5:Y:S04]  /*1b70*/  SHFL.IDX PT, R29, R29, 0x3, 0x181f ;  /* 0x00781f001d1d7f89 */ /* 0x000f6800000e0000 */
[----:B------:R-:W5:Y:S02]  /*1b80*/  SHFL.IDX PT, R28, R26, 0x1, 0x181f ;  /* 0x00381f001a1c7f89 */ /* 0x000f6400000e0000 */
[----:B-1----:R-:W-:Y:S02]  /*1b90*/  HMMA.16816.F32 R48, R140, R16, R48 ;  /* 0x000000108c30723c */ /* 0x002fe40000001830 */
[----:B------:R-:W1:Y:S01]  /*1ba0*/  SHFL.IDX PT, R27, R26, 0x2, 0x181f ;  /* 0x00581f001a1b7f89 */ /* 0x000e6200000e0000 */
[----:B--2---:R-:W-:-:S03]  /*1bb0*/  IADD3 R92, P2, R86, R40, RZ ;  /* 0x00000028565c7210 */ /* 0x004fc60007f5e0ff */
[----:B------:R-:W2:Y:S01]  /*1bc0*/  SHFL.IDX PT, R26, R26, 0x3, 0x181f ;  /* 0x00781f001a1a7f89 */ /* 0x000ea200000e0000 */
[----:B------:R-:W-:Y:S01]  /*1bd0*/  IMAD.WIDE R16, R36, 0x2, RZ ;  /* 0x0000000224107825 */ /* 0x000fe200078e02ff */
[C---:B---3--:R-:W-:Y:S01]  /*1be0*/  IADD3 R84, P1, R40.reuse, R78, RZ ;  /* 0x0000004e28547210 */ /* 0x048fe20007f3e0ff */
[----:B------:R-:W-:Y:S01]  /*1bf0*/  HMMA.16816.F32 R44, R140, R18, R44 ;  /* 0x000000128c2c723c */ /* 0x000fe2000000182c */
[----:B------:R-:W3:Y:S01]  /*1c00*/  LDSM.16.M88.4 R8, [R237+0x1000] ;  /* 0x00100000ed08783b */ /* 0x000ee20000000200 */
[----:B----4-:R-:W-:Y:S01]  /*1c10*/  IADD3 R76, P5, R40, R38, RZ ;  /* 0x00000026284c7210 */ /* 0x010fe20007fbe0ff */
[----:B-----5:R-:W-:-:S05]  /*1c20*/  IMAD.X R93, R30, 0x1, R41, P2 ;  /* 0x000000011e5d7824 */ /* 0x020fca00010e0629 */
[----:B------:R-:W-:Y:S01]  /*1c30*/  HMMA.16816.F32 R56, R136, R52, RZ ;  /* 0x000000348838723c */ /* 0x000fe200000018ff */
[----:B------:R-:W-:Y:S02]  /*1c40*/  IADD3 R18, P2, R40, R29, RZ ;  /* 0x0000001d28127210 */ /* 0x000fe40007f5e0ff */
[----:B------:R-:W-:Y:S02]  /*1c50*/  IADD3.X R85, R41, R28, RZ, P1, !PT ;  /* 0x0000001c29557210 */ /* 0x000fe40000ffe4ff */
[----:B------:R-:W-:-:S03]  /*1c60*/  IADD3 R86, P1, R86, R16, RZ ;  /* 0x0000001056567210 */ /* 0x000fc60007f3e0ff */
[C---:B------:R-:W-:Y:S01]  /*1c70*/  HMMA.16816.F32 R52, R136.reuse, R54, RZ ;  /* 0x000000368834723c */ /* 0x040fe200000018ff */
[C---:B-1----:R-:W-:Y:S01]  /*1c80*/  IMAD.X R77, R41.reuse, 0x1, R27, P5 ;  /* 0x00000001294d7824 */ /* 0x042fe200028e061b */
[----:B------:R-:W-:Y:S01]  /*1c90*/  IADD3 R78, P5, R16, R78, RZ ;  /* 0x0000004e104e7210 */ /* 0x000fe20007fbe0ff */
[----:B------:R-:W-:Y:S01]  /*1ca0*/  IMAD.X R87, R30, 0x1, R17, P1 ;  /* 0x000000011e577824 */ /* 0x000fe200008e0611 */
[----:B--2---:R-:W-:Y:S02]  /*1cb0*/  IADD3.X R19, R41, R26, RZ, P2, !PT ;  /* 0x0000001a29137210 */ /* 0x004fe400017fe4ff */
[C---:B------:R-:W-:Y:S02]  /*1cc0*/  IADD3 R38, P2, R16.reuse, R38, RZ ;  /* 0x0000002610267210 */ /* 0x040fe40007f5e0ff */
[----:B------:R-:W-:Y:S01]  /*1cd0*/  HMMA.16816.F32 R40, R136, R32, RZ ;  /* 0x000000208828723c */ /* 0x000fe200000018ff */
[----:B------:R-:W-:Y:S02]  /*1ce0*/  IADD3 R16, P1, R16, R29, RZ ;  /* 0x0000001d10107210 */ /* 0x000fe40007f3e0ff */
[C---:B------:R-:W-:Y:S01]  /*1cf0*/  IADD3.X R79, R17.reuse, R28, RZ, P5, !PT ;  /* 0x0000001c114f7210 */ /* 0x040fe20002ffe4ff */
[----:B------:R-:W-:Y:S01]  /*1d00*/  IMAD.X R39, R17, 0x1, R27, P2 ;  /* 0x0000000111277824 */ /* 0x000fe200010e061b */
[----:B------:R-:W-:-:S02]  /*1d10*/  ISETP.GE.AND P5, PT, R37, c[0x0][0x1d4], PT ;  /* 0x0000750025007a0c */ /* 0x000fc40003fa6270 */
[----:B------:R-:W-:Y:S01]  /*1d20*/  ISETP.GE.AND P2, PT, R24, c[0x0][0x1d4], PT ;  /* 0x0000750018007a0c */ /* 0x000fe20003f46270 */
[----:B------:R-:W-:Y:S01]  /*1d30*/  HMMA.16816.F32 R32, R136, R34, RZ ;  /* 0x000000228820723c */ /* 0x000fe200000018ff */
[----:B------:R-:W-:Y:S02]  /*1d40*/  IADD3.X R17, R17, R26, RZ, P1, !PT ;  /* 0x0000001a11117210 */ /* 0x000fe40000ffe4ff */
[C---:B------:R-:W-:Y:S01]  /*1d50*/  ISETP.LT.OR P1, PT, R7.reuse, 0x1, P5 ;  /* 0x000000010700780c */ /* 0x040fe20002f21670 */
[----:B------:R-:W-:Y:S01]  /*1d60*/  LDSM.16.M88.4 R24, [R237+0x3000] ;  /* 0x00300000ed18783b */ /* 0x000fe20000000200 */
[----:B------:R-:W-:-:S03]  /*1d70*/  ISETP.LT.OR P6, PT, R7, 0x1, P2 ;  /* 0x000000010700780c */ /* 0x000fc600017c1670 */
[----:B------:R-:W-:Y:S08]  /*1d80*/  HMMA.16816.F32 R28, R136, R88, RZ ;  /* 0x00000058881c723c */ /* 0x000ff000000018ff */
[C---:B---3--:R-:W-:Y:S08]  /*1d90*/  HMMA.16816.F32 R56, R140.reuse, R8, R56 ;  /* 0x000000088c38723c */ /* 0x048ff00000001838 */
[----:B------:R-:W-:Y:S01]  /*1da0*/  HMMA.16816.F32 R52, R140, R10, R52 ;  /* 0x0000000a8c34723c */ /* 0x000fe20000001834 */
[----:B------:R-:W1:Y:S04]  /*1db0*/  LDSM.16.M88.4 R8, [R237+0x2000] ;  /* 0x00200000ed08783b */ /* 0x000e680000000200 */
[----:B------:R-:W-:Y:S01]  /*1dc0*/  @!PT LDS RZ, [RZ] ;  /* 0x00000000fffff984 */ /* 0x000fe20000000800 */
[----:B------:R-:W-:Y:S01]  /*1dd0*/  @!PT LDS RZ, [RZ] ;  /* 0x00000000fffff984 */ /* 0x000fe20000000800 */
[----:B------:R-:W-:Y:S01]  /*1de0*/  @!PT LDS RZ, [RZ] ;  /* 0x00000000fffff984 */ /* 0x000fe20000000800 */
[----:B------:R2:W-:Y:S01]  /*1df0*/  LDGSTS.E.BYPASS.LTC128B.128 [R241+0x100], [R92.64], !P1 ;  /* 0x001000005cf17fae */ /* 0x0005e2000c901d4c */
[----:B------:R-:W-:-:S02]  /*1e00*/  ISETP.LT.OR P1, PT, R7, 0x21, P5 ;  /* 0x000000210700780c */ /* 0x000fc40002f21670 */
[----:B------:R-:W-:Y:S01]  /*1e10*/  HMMA.16816.F32 R88, R136, R90, RZ ;  /* 0x0000005a8858723c */ /* 0x000fe200000018ff */
[----:B------:R3:W-:Y:S01]  /*1e20*/  LDGSTS.E.BYPASS.LTC128B.128 [R241+0x4100], [R86.64], !P6 ;  /* 0x0410000056f17fae */ /* 0x0007e2000f101d4c */
[----:B------:R-:W-:-:S06]  /*1e30*/  ISETP.LT.OR P6, PT, R7, 0x21, P2 ;  /* 0x000000210700780c */ /* 0x000fcc00017c1670 */
[----:B------:R-:W-:Y:S03]  /*1e40*/  HMMA.16816.F32 R28, R140, R68, R28 ;  /* 0x000000448c1c723c */ /* 0x000fe6000000181c */
[----:B------:R3:W-:Y:S01]  /*1e50*/  LDGSTS.E.BYPASS.LTC128B.128 [R241+0x1100], [R84.64], !P1 ;  /* 0x0110000054f17fae */ /* 0x0007e2000c901d4c */
[C---:B------:R-:W-:Y:S02]  /*1e60*/  ISETP.LT.OR P1, PT, R7.reuse, 0x41, P5 ;  /* 0x000000410700780c */ /* 0x040fe40002f21670 */
[C---:B------:R-:W-:Y:S01]  /*1e70*/  ISETP.LT.OR P5, PT, R7.reuse, 0x61, P5 ;  /* 0x000000610700780c */ /* 0x040fe20002fa1670 */
[----:B------:R4:W-:Y:S01]  /*1e80*/  LDGSTS.E.BYPASS.LTC128B.128 [R241+0x5100], [R78.64], !P6 ;  /* 0x051000004ef17fae */ /* 0x0009e2000f101d4c */
[C---:B------:R-:W-:Y:S02]  /*1e90*/  ISETP.LT.OR P6, PT, R7.reuse, 0x41, P2 ;  /* 0x000000410700780c */ /* 0x040fe400017c1670 */
[----:B------:R-:W-:-:S06]  /*1ea0*/  ISETP.LT.OR P2, PT, R7, 0x61, P2 ;  /* 0x000000610700780c */ /* 0x000fcc0001741670 */
[----:B------:R-:W-:Y:S01]  /*1eb0*/  HMMA.16816.F32 R88, R140, R70, R88 ;  /* 0x000000468c58723c */ /* 0x000fe20000001858 */
[----:B------:R4:W-:Y:S01]  /*1ec0*/  LDGSTS.E.BYPASS.LTC128B.128 [R241+0x2100], [R76.64], !P1 ;  /* 0x021000004cf17fae */ /* 0x0009e2000c901d4c */
[----:B------:R-:W-:-:S03]  /*1ed0*/  PLOP3.LUT P1, PT, PT, PT, UP0, 0x80, 0x0 ;  /* 0x000000000000781c */ /* 0x000fc60003f2f008 */
[----:B------:R5:W-:Y:S01]  /*1ee0*/  LDGSTS.E.BYPASS.LTC128B.128 [R241+0x6100], [R38.64], !P6 ;  /* 0x0610000026f17fae */ /* 0x000be2000f101d4c */
[----:B------:R-:W-:-:S03]  /*1ef0*/  ISETP.GT.AND P6, PT, R242, 0x7f, PT ;  /* 0x0000007ff200780c */ /* 0x000fc60003fc4270 */
[----:B------:R4:W-:Y:S01]  /*1f00*/  LDGSTS.E.BYPASS.LTC128B.128 [R241+0x3100], [R18.64], !P5 ;  /* 0x0310000012f17fae */ /* 0x0009e2000e901d4c */
[----:B-1----:R-:W-:Y:S03]  /*1f10*/  HMMA.16816.F32 R40, R140, R8, R40 ;  /* 0x000000088c28723c */ /* 0x002fe60000001828 */
[----:B------:R4:W-:Y:S04]  /*1f20*/  LDGSTS.E.BYPASS.LTC128B.128 [R241+0x7100], [R16.64], !P2 ;  /* 0x0710000010f17fae */ /* 0x0009e8000d101d4c */
[----:B------:R-:W1:Y:S01]  /*1f30*/  LDSM.16.M88.4 R96, [R235+0x8100] ;  /* 0x00810000eb60783b */ /* 0x000e620000000200 */
[C---:B---3--:R-:W-:Y:S03]  /*1f40*/  HMMA.16816.F32 R84, R136.reuse, R80, RZ ;  /* 0x000000508854723c */ /* 0x048fe600000018ff */
[----:B------:R-:W-:Y:S04]  /*1f50*/  LDSM.16.M88.4 R68, [R235+0xa100] ;  /* 0x00a10000eb44783b */ /* 0x000fe80000000200 */
[----:B--2---:R-:W-:Y:S01]  /*1f60*/  LDSM.16.M88.4 R92, [R235+0x9900] ;  /* 0x00990000eb5c783b */ /* 0x004fe20000000200 */
[----:B------:R-:W-:Y:S03]  /*1f70*/  HMMA.16816.F32 R80, R136, R82, RZ ;  /* 0x000000528850723c */ /* 0x000fe600000018ff */
[----:B------:R-:W-:Y:S01]  /*1f80*/  LDSM.16.M88.4 R104, [R237+0x4000] ;  /* 0x00400000ed68783b */ /* 0x000fe20000000200 */
[----:B-----5:R-:W-:-:S03]  /*1f90*/  SHF.R.S32.HI R39, RZ, 0x1f, R37 ;  /* 0x0000001fff277819 */ /* 0x020fc60000011425 */
[----:B------:R-:W0:Y:S01]  /*1fa0*/  LDGDEPBAR ;  /* 0x00000000000079af */ /* 0x000e220000000000 */
[C---:B------:R-:W-:Y:S01]  /*1fb0*/  HMMA.16816.F32 R32, R140.reuse, R10, R32 ;  /* 0x0000000a8c20723c */ /* 0x040fe20000001820 */
[----:B------:R-:W-:Y:S02]  /*1fc0*/  SHF.R.S32.HI R38, RZ, 0x1f, R36 ;  /* 0x0000001fff267819 */ /* 0x000fe40000011424 */
[----:B------:R-:W-:Y:S04]  /*1fd0*/  LDSM.16.M88.4 R8, [R235+0x9100] ;  /* 0x00910000eb08783b */ /* 0x000fe80000000200 */
[----:B----4-:R-:W2:Y:S01]  /*1fe0*/  LDSM.16.M88.4 R16, [R235+0x8900] ;  /* 0x00890000eb10783b */ /* 0x010ea20000000200 */
[C---:B------:R-:W-:Y:S08]  /*1ff0*/  HMMA.16816.F32 R84, R140.reuse, R24, R84 ;  /* 0x000000188c54723c */ /* 0x040ff00000001854 */
[----:B------:R-:W-:Y:S01]  /*2000*/  HMMA.16816.F32 R80, R140, R26, R80 ;  /* 0x0000001a8c50723c */ /* 0x000fe20000001850 */
[----:B------:R-:W3:Y:S07]  /*2010*/  LDSM.16.M88.4 R24, [R235+0xa900] ;  /* 0x00a90000eb18783b */ /* 0x000eee0000000200 */
[C---:B-1----:R-:W-:Y:S08]  /*2020*/  HMMA.16816.F32 R12, R172.reuse, R96, R12 ;  /* 0x00000060ac0c723c */ /* 0x042ff0000000180c */
[----:B------:R-:W-:Y:S01]  /*2030*/  HMMA.16816.F32 R20, R172, R98, R20 ;  /* 0x00000062ac14723c */ /* 0x000fe20000001814 */
[----:B------:R-:W-:Y:S07]  /*2040*/  LDSM.16.M88.4 R96, [R224] ;  /* 0x00000000e060783b */ /* 0x000fee0000000200 */
[----:B------:R-:W-:Y:S08]  /*2050*/  HMMA.16816.F32 R76, R136, R72, RZ ;  /* 0x00000048884c723c */ /* 0x000ff000000018ff */
[C---:B--2---:R-:W-:Y:S08]  /*2060*/  HMMA.16816.F32 R64, R172.reuse, R16, R64 ;  /* 0x00000010ac40723c */ /* 0x044ff00000001840 */
[----:B------:R-:W-:Y:S01]  /*2070*/  HMMA.16816.F32 R60, R172, R18, R60 ;  /* 0x00000012ac3c723c */ /* 0x000fe2000000183c */
[----:B------:R-:W1:Y:S07]  /*2080*/  LDSM.16.M88.4 R16, [R235+0xb100] ;  /* 0x00b10000eb10783b */ /* 0x000e6e0000000200 */
[----:B------:R-:W-:Y:S08]  /*2090*/  HMMA.16816.F32 R72, R136, R74, RZ ;  /* 0x0000004a8848723c */ /* 0x000ff000000018ff */
[C---:B------:R-:W-:Y:S08]  /*20a0*/  HMMA.16816.F32 R56, R172.reuse, R8, R56 ;  /* 0x00000008ac38723c */ /* 0x040ff00000001838 */
[C---:B------:R-:W-:Y:S01]  /*20b0*/  HMMA.16816.F32 R52, R172.reuse, R10, R52 ;  /* 0x0000000aac34723c */ /* 0x040fe20000001834 */
[----:B------:R-:W2:Y:S07]  /*20c0*/  LDSM.16.M88.4 R8, [R235+0xb900] ;  /* 0x00b90000eb08783b */ /* 0x000eae0000000200 */
[C---:B---3--:R-:W-:Y:S08]  /*20d0*/  HMMA.16816.F32 R28, R172.reuse, R24, R28 ;  /* 0x00000018ac1c723c */ /* 0x048ff0000000181c */
[----:B------:R-:W-:Y:S01]  /*20e0*/  HMMA.16816.F32 R88, R172, R26, R88 ;  /* 0x0000001aac58723c */ /* 0x000fe20000001858 */
[----:B------:R-:W3:Y:S07]  /*20f0*/  LDSM.16.M88.4 R24, [R238+0xc100] ;  /* 0x00c10000ee18783b */ /* 0x000eee0000000200 */
[C---:B------:R-:W-:Y:S08]  /*2100*/  HMMA.16816.F32 R76, R140.reuse, R100, R76 ;  /* 0x000000648c4c723c */ /* 0x040ff0000000184c */
[----:B------:R-:W-:Y:S01]  /*2110*/  HMMA.16816.F32 R72, R140, R102, R72 ;  /* 0x000000668c48723c */ /* 0x000fe20000001848 */
[----:B------:R-:W-:Y:S07]  /*2120*/  LDSM.16.M88.4 R100, [R224+0x2800] ;  /* 0x00280000e064783b */ /* 0x000fee0000000200 */
[C---:B-1----:R-:W-:Y:S08]  /*2130*/  HMMA.16816.F32 R84, R172.reuse, R16, R84 ;  /* 0x00000010ac54723c */ /* 0x042ff00000001854 */
[C---:B------:R-:W-:Y:S01]  /*2140*/  HMMA.16816.F32 R80, R172.reuse, R18, R80 ;  /* 0x00000012ac50723c */ /* 0x040fe20000001850 */
[----:B------:R-:W1:Y:S07]  /*2150*/  LDSM.16.M88.4 R16, [R224+0x1800] ;  /* 0x00180000e010783b */ /* 0x000e6e0000000200 */
[C---:B------:R-:W-:Y:S08]  /*2160*/  HMMA.16816.F32 R40, R172.reuse, R68, R40 ;  /* 0x00000044ac28723c */ /* 0x040ff00000001828 */
[----:B------:R-:W-:Y:S01]  /*2170*/  HMMA.16816.F32 R32, R172, R70, R32 ;  /* 0x00000046ac20723c */ /* 0x000fe20000001820 */
[----:B------:R-:W4:Y:S07]  /*2180*/  LDSM.16.M88.4 R68, [R224+0x1000] ;  /* 0x00100000e044783b */ /* 0x000f2e0000000200 */
[----:B------:R-:W-:Y:S08]  /*2190*/  HMMA.16816.F32 R12, R184, R96, R12 ;  /* 0x00000060b80c723c */ /* 0x000ff0000000180c */
[C---:B------:R-:W-:Y:S08]  /*21a0*/  HMMA.16816.F32 R48, R172.reuse, R92, R48 ;  /* 0x0000005cac30723c */ /* 0x040ff00000001830 */
[C---:B------:R-:W-:Y:S01]  /*21b0*/  HMMA.16816.F32 R44, R172.reuse, R94, R44 ;  /* 0x0000005eac2c723c */ /* 0x040fe2000000182c */
[----:B------:R-:W5:Y:S07]  /*21c0*/  LDSM.16.M88.4 R92, [R224+0x800] ;  /* 0x00080000e05c783b */ /* 0x000f6e0000000200 */
[C---:B--2---:R-:W-:Y:S08]  /*21d0*/  HMMA.16816.F32 R76, R172.reuse, R8, R76 ;  /* 0x00000008ac4c723c */ /* 0x044ff0000000184c */
[----:B------:R-:W-:Y:S01]  /*21e0*/  HMMA.16816.F32 R72, R172, R10, R72 ;  /* 0x0000000aac48723c */ /* 0x000fe20000001848 */
[----:B------:R-:W2:Y:S07]  /*21f0*/  LDSM.16.M88.4 R8, [R224+0x2000] ;  /* 0x00200000e008783b */ /* 0x000eae0000000200 */
[----:B---3--:R-:W-:Y:S08]  /*2200*/  HMMA.16816.F32 R12, R188, R24, R12 ;  /* 0x00000018bc0c723c */ /* 0x008ff0000000180c */
[C---:B-1----:R-:W-:Y:S08]  /*2210*/  HMMA.16816.F32 R48, R184.reuse, R16, R48 ;  /* 0x00000010b830723c */ /* 0x042ff00000001830 */
[C---:B------:R-:W-:Y:S01]  /*2220*/  HMMA.16816.F32 R44, R184.reuse, R18, R44 ;  /* 0x00000012b82c723c */ /* 0x040fe2000000182c */
[----:B------:R-:W1:Y:S07]  /*2230*/  LDSM.16.M88.4 R16, [R235+0xc100] ;  /* 0x00c10000eb10783b */ /* 0x000e6e0000000200 */
[C---:B------:R-:W-:Y:S01]  /*2240*/  HMMA.16816.F32 R20, R184.reuse, R98, R20 ;  /* 0x00000062b814723c */ /* 0x040fe20000001814 */
[----:B------:R-:W-:Y:S07]  /*2250*/  LDSM.16.M88.4 R96, [R224+0x3000] ;  /* 0x00300000e060783b */ /* 0x000fee0000000200 */
[C---:B----4-:R-:W-:Y:S08]  /*2260*/  HMMA.16816.F32 R56, R184.reuse, R68, R56 ;  /* 0x00000044b838723c */ /* 0x050ff00000001838 */
[----:B------:R-:W-:Y:S01]  /*2270*/  HMMA.16816.F32 R52, R184, R70, R52 ;  /* 0x00000046b834723c */ /* 0x000fe20000001834 */
[----:B------:R-:W3:Y:S07]  /*2280*/  LDSM.16.M88.4 R68, [R238+0xc900] ;  /* 0x00c90000ee44783b */ /* 0x000eee0000000200 */
[----:B------:R-:W-:Y:S08]  /*2290*/  HMMA.16816.F32 R12, R192, R104, R12 ;  /* 0x00000068c00c723c */ /* 0x000ff0000000180c */
[C---:B-----5:R-:W-:Y:S08]  /*22a0*/  HMMA.16816.F32 R64, R184.reuse, R92, R64 ;  /* 0x0000005cb840723c */ /* 0x060ff00000001840 */
[C---:B--2---:R-:W-:Y:S08]  /*22b0*/  HMMA.16816.F32 R40, R184.reuse, R8, R40 ;  /* 0x00000008b828723c */ /* 0x044ff00000001828 */
[----:B------:R-:W-:Y:S01]  /*22c0*/  HMMA.16816.F32 R32, R184, R10, R32 ;  /* 0x0000000ab820723c */ /* 0x000fe20000001820 */
[----:B------:R-:W2:Y:S07]  /*22d0*/  LDSM.16.M88.4 R8, [R224+0x4000] ;  /* 0x00400000e008783b */ /* 0x000eae0000000200 */
[----:B------:R-:W-:Y:S01]  /*22e0*/  HMMA.16816.F32 R20, R188, R26, R20 ;  /* 0x0000001abc14723c */ /* 0x000fe20000001814 */
[----:B------:R-:W4:Y:S07]  /*22f0*/  LDSM.16.M88.4 R24, [R237+0x4800] ;  /* 0x00480000ed18783b */ /* 0x000f2e0000000200 */
[----:B------:R-:W-:Y:S01]  /*2300*/  HMMA.16816.F32 R60, R184, R94, R60 ;  /* 0x0000005eb83c723c */ /* 0x000fe2000000183c */
[----:B------:R-:W5:Y:S07]  /*2310*/  LDSM.16.M88.4 R92, [R224+0x3800] ;  /* 0x00380000e05c783b */ /* 0x000f6e0000000200 */
[----:B-1----:R-:W-:Y:S08]  /*2320*/  HMMA.16816.F32 R12, R196, R16, R12 ;  /* 0x00000010c40c723c */ /* 0x002ff0000000180c */
[----:B---3--:R-:W-:Y:S08]  /*2330*/  HMMA.16816.F32 R64, R188, R68, R64 ;  /* 0x00000044bc40723c */ /* 0x008ff00000001840 */
[----:B------:R-:W-:Y:S08]  /*2340*/  HMMA.16816.F32 R20, R192, R106, R20 ;  /* 0x0000006ac014723c */ /* 0x000ff00000001814 */
[C---:B------:R-:W-:Y:S01]  /*2350*/  HMMA.16816.F32 R104, R184.reuse, R96, R84 ;  /* 0x00000060b868723c */ /* 0x040fe20000001854 */
[----:B------:R-:W1:Y:S07]  /*2360*/  LDSM.16.M88.4 R84, [R235+0xc900] ;  /* 0x00c90000eb54783b */ /* 0x000e6e0000000200 */
[C---:B------:R-:W-:Y:S08]  /*2370*/  HMMA.16816.F32 R28, R184.reuse, R100, R28 ;  /* 0x00000064b81c723c */ /* 0x040ff0000000181c */
[----:B------:R-:W-:Y:S01]  /*2380*/  HMMA.16816.F32 R88, R184, R102, R88 ;  /* 0x00000066b858723c */ /* 0x000fe20000001858 */
[----:B------:R-:W3:Y:S07]  /*2390*/  LDSM.16.M88.4 R100, [R238+0xd100] ;  /* 0x00d10000ee64783b */ /* 0x000eee0000000200 */
[----:B--2---:R-:W-:Y:S08]  /*23a0*/  HMMA.16816.F32 R12, R212, R8, R12 ;  /* 0x00000008d40c723c */ /* 0x004ff0000000180c */
[----:B----4-:R-:W-:Y:S08]  /*23b0*/  HMMA.16816.F32 R64, R192, R24, R64 ;  /* 0x00000018c040723c */ /* 0x010ff00000001840 */
[C---:B-----5:R-:W-:Y:S08]  /*23c0*/  HMMA.16816.F32 R76, R184.reuse, R92, R76 ;  /* 0x0000005cb84c723c */ /* 0x060ff0000000184c */
[----:B------:R-:W-:Y:S01]  /*23d0*/  HMMA.16816.F32 R72, R184, R94, R72 ;  /* 0x0000005eb848723c */ /* 0x000fe20000001848 */
[----:B------:R-:W2:Y:S01]  /*23e0*/  LDSM.16.M88.4 R92, [R238+0xd900] ;  /* 0x00d90000ee5c783b */ /* 0x000ea20000000200 */
[----:B------:R-:W-:-:S02]  /*23f0*/  FMUL.FTZ R14, R14, c[0x0][0x320] ;  /* 0x0000c8000e0e7a20 */ /* 0x000fc40000410000 */
[----:B------:R-:W-:Y:S02]  /*2400*/  FMUL.FTZ R3, R12, c[0x0][0x320] ;  /* 0x0000c8000c037a20 */ /* 0x000fe40000410000 */
[----:B------:R-:W-:Y:S02]  /*2410*/  FMUL.FTZ R7, R13, c[0x0][0x320] ;  /* 0x0000c8000d077a20 */ /* 0x000fe40000410000 */
[C---:B------:R-:W-:Y:S01]  /*2420*/  HMMA.16816.F32 R20, R196.reuse, R18, R20 ;  /* 0x00000012c414723c */ /* 0x040fe20000001814 */
[----:B------:R-:W4:Y:S01]  /*2430*/  LDSM.16.M88.4 R16, [R237+0x5000] ;  /* 0x00500000ed10783b */ /* 0x000f220000000200 */
[----:B------:R-:W2:Y:S06]  /*2440*/  MUFU.TANH R3, R3 ;  /* 0x0000000300037308 */ /* 0x000eac0000002400 */
[----:B-1----:R-:W-:Y:S02]  /*2450*/  HMMA.16816.F32 R64, R196, R84, R64 ;  /* 0x00000054c440723c */ /* 0x002fe40000001840 */
[----:B------:R1:W1:Y:S05]  /*2460*/  MUFU.TANH R84, R14 ;  /* 0x0000000e00547308 */ /* 0x00026a0000002400 */
[----:B------:R-:W-:Y:S01]  /*2470*/  FMUL.FTZ R85, R15, c[0x0][0x320] ;  /* 0x0000c8000f557a20 */ /* 0x000fe20000410000 */
[C---:B---3--:R-:W-:Y:S02]  /*2480*/  HMMA.16816.F32 R56, R188.reuse, R100, R56 ;  /* 0x00000064bc38723c */ /* 0x048fe40000001838 */
[----:B------:R-:W3:Y:S06]  /*2490*/  MUFU.TANH R7, R7 ;  /* 0x0000000700077308 */ /* 0x000eec0000002400 */
[----:B------:R-:W-:Y:S01]  /*24a0*/  HMMA.16816.F32 R52, R188, R102, R52 ;  /* 0x00000066bc34723c */ /* 0x000fe20000001834 */
[----:B-1----:R-:W1:Y:S01]  /*24b0*/  LDSM.16.M88.4 R12, [R237+0x5800] ;  /* 0x00580000ed0c783b */ /* 0x002e620000000200 */
[----:B------:R-:W1:Y:S06]  /*24c0*/  MUFU.TANH R85, R85 ;  /* 0x0000005500557308 */ /* 0x000e6c0000002400 */
[----:B------:R-:W-:Y:S01]  /*24d0*/  HMMA.16816.F32 R20, R212, R10, R20 ;  /* 0x0000000ad414723c */ /* 0x000fe20000001814 */
[----:B------:R-:W5:Y:S07]  /*24e0*/  LDSM.16.M88.4 R8, [R235+0xd100] ;  /* 0x00d10000eb08783b */ /* 0x000f6e0000000200 */
[C---:B--2---:R-:W-:Y:S08]  /*24f0*/  HMMA.16816.F32 R48, R188.reuse, R92, R48 ;  /* 0x0000005cbc30723c */ /* 0x044ff00000001830 */
[C---:B------:R-:W-:Y:S08]  /*2500*/  HMMA.16816.F32 R44, R188.reuse, R94, R44 ;  /* 0x0000005ebc2c723c */ /* 0x040ff0000000182c */
[----:B------:R-:W-:Y:S01]  /*2510*/  HMMA.16816.F32 R60, R188, R70, R60 ;  /* 0x00000046bc3c723c */ /* 0x000fe2000000183c */
[----:B------:R-:W-:Y:S01]  /*2520*/  LDSM.16.M88.4 R68, [R224+0x4800] ;  /* 0x00480000e044783b */ /* 0x000fe20000000200 */
[----:B------:R-:W-:-:S02]  /*2530*/  FMUL.FTZ R20, R20, c[0x0][0x320] ;  /* 0x0000c80014147a20 */ /* 0x000fc40000410000 */
[----:B------:R-:W-:Y:S02]  /*2540*/  FMUL.FTZ R21, R21, c[0x0][0x320] ;  /* 0x0000c80015157a20 */ /* 0x000fe40000410000 */
[----:B------:R-:W-:Y:S02]  /*2550*/  FMUL.FTZ R22, R22, c[0x0][0x320] ;  /* 0x0000c80016167a20 */ /* 0x000fe40000410000 */
[----:B----4-:R-:W-:Y:S01]  /*2560*/  HMMA.16816.F32 R56, R192, R16, R56 ;  /* 0x00000010c038723c */ /* 0x010fe20000001838 */
[----:B------:R-:W-:-:S07]  /*2570*/  FMUL.FTZ R23, R23, c[0x0][0x320] ;  /* 0x0000c80017177a20 */ /* 0x000fce0000410000 */
[C---:B------:R-:W-:Y:S01]  /*2580*/  HMMA.16816.F32 R52, R192.reuse, R18, R52 ;  /* 0x00000012c034723c */ /* 0x040fe20000001834 */
[----:B------:R-:W2:Y:S07]  /*2590*/  LDSM.16.M88.4 R16, [R238+0xe100] ;  /* 0x00e10000ee10783b */ /* 0x000eae0000000200 */
[C---:B-1----:R-:W-:Y:S08]  /*25a0*/  HMMA.16816.F32 R48, R192.reuse, R12, R48 ;  /* 0x0000000cc030723c */ /* 0x042ff00000001830 */
[C---:B------:R-:W-:Y:S01]  /*25b0*/  HMMA.16816.F32 R44, R192.reuse, R14, R44 ;  /* 0x0000000ec02c723c */ /* 0x040fe2000000182c */
[----:B------:R-:W1:Y:S07]  /*25c0*/  LDSM.16.M88.4 R12, [R238+0xe900] ;  /* 0x00e90000ee0c783b */ /* 0x000e6e0000000200 */
[----:B------:R-:W-:Y:S01]  /*25d0*/  HMMA.16816.F32 R60, R192, R26, R60 ;  /* 0x0000001ac03c723c */ /* 0x000fe2000000183c */
[----:B------:R-:W4:Y:S07]  /*25e0*/  LDSM.16.M88.4 R24, [R224+0x5000] ;  /* 0x00500000e018783b */ /* 0x000f2e0000000200 */
[C---:B-----5:R-:W-:Y:S08]  /*25f0*/  HMMA.16816.F32 R56, R196.reuse, R8, R56 ;  /* 0x00000008c438723c */ /* 0x060ff00000001838 */
[----:B------:R-:W-:Y:S01]  /*2600*/  HMMA.16816.F32 R52, R196, R10, R52 ;  /* 0x0000000ac434723c */ /* 0x000fe20000001834 */
[----:B------:R-:W5:Y:S07]  /*2610*/  LDSM.16.M88.4 R8, [R237+0x6000] ;  /* 0x00600000ed08783b */ /* 0x000f6e0000000200 */
[C---:B--2---:R-:W-:Y:S08]  /*2620*/  HMMA.16816.F32 R40, R188.reuse, R16, R40 ;  /* 0x00000010bc28723c */ /* 0x044ff00000001828 */
[----:B------:R-:W-:Y:S01]  /*2630*/  HMMA.16816.F32 R32, R188, R18, R32 ;  /* 0x00000012bc20723c */ /* 0x000fe20000001820 */
[----:B------:R-:W2:Y:S07]  /*2640*/  LDSM.16.M88.4 R16, [R237+0x6800] ;  /* 0x00680000ed10783b */ /* 0x000eae0000000200 */
[----:B------:R-:W-:Y:S01]  /*2650*/  HMMA.16816.F32 R60, R196, R86, R60 ;  /* 0x00000056c43c723c */ /* 0x000fe2000000183c */
[----:B------:R-:W2:Y:S07]  /*2660*/  MUFU.TANH R86, R22 ;  /* 0x0000001600567308 */ /* 0x000eae0000002400 */
[----:B------:R-:W-:Y:S01]  /*2670*/  HMMA.16816.F32 R64, R212, R68, R64 ;  /* 0x00000044d440723c */ /* 0x000fe20000001840 */
[----:B------:R-:W2:Y:S07]  /*2680*/  MUFU.TANH R68, R20 ;  /* 0x0000001400447308 */ /* 0x000eae0000002400 */
[C---:B-1----:R-:W-:Y:S01]  /*2690*/  HMMA.16816.F32 R28, R188.reuse, R12, R28 ;  /* 0x0000000cbc1c723c */ /* 0x042fe2000000181c */
[----:B------:R-:W1:Y:S07]  /*26a0*/  MUFU.TANH R69, R21 ;  /* 0x0000001500457308 */ /* 0x000e6e0000002400 */
[----:B------:R-:W-:Y:S01]  /*26b0*/  HMMA.16816.F32 R88, R188, R14, R88 ;  /* 0x0000000ebc58723c */ /* 0x000fe20000001858 */
[----:B------:R1:W1:Y:S01]  /*26c0*/  MUFU.TANH R87, R23 ;  /* 0x0000001700577308 */ /* 0x0002620000002400 */
[----:B------:R-:W-:Y:S06]  /*26d0*/  LDSM.16.M88.4 R12, [R237+0x7000] ;  /* 0x00700000ed0c783b */ /* 0x000fec0000000200 */
[----:B----4-:R-:W-:Y:S01]  /*26e0*/  HMMA.16816.F32 R56, R212, R24, R56 ;  /* 0x00000018d438723c */ /* 0x010fe20000001838 */
[----:B------:R-:W-:-:S02]  /*26f0*/  FMUL.FTZ R64, R64, c[0x0][0x320] ;  /* 0x0000c80040407a20 */ /* 0x000fc40000410000 */
[----:B------:R-:W-:Y:S02]  /*2700*/  FMUL.FTZ R65, R65, c[0x0][0x320] ;  /* 0x0000c80041417a20 */ /* 0x000fe40000410000 */
[----:B------:R-:W-:Y:S02]  /*2710*/  FMUL.FTZ R66, R66, c[0x0][0x320] ;  /* 0x0000c80042427a20 */ /* 0x000fe40000410000 */
[----:B------:R-:W-:Y:S01]  /*2720*/  FMUL.FTZ R67, R67, c[0x0][0x320] ;  /* 0x0000c80043437a20 */ /* 0x000fe20000410000 */
[----:B------:R-:W-:Y:S01]  /*2730*/  HMMA.16816.F32 R52, R212, R26, R52 ;  /* 0x0000001ad434723c */ /* 0x000fe20000001834 */
[----:B-1----:R-:W1:Y:S01]  /*2740*/  LDSM.16.M88.4 R20, [R235+0xd900] ;  /* 0x00d90000eb14783b */ /* 0x002e620000000200 */
[----:B------:R-:W4:Y:S03]  /*2750*/  MUFU.TANH R92, R66 ;  /* 0x00000042005c7308 */ /* 0x000f260000002400 */
[----:B------:R-:W1:Y:S03]  /*2760*/  LDSM.16.M88.4 R24, [R235+0xe100] ;  /* 0x00e10000eb18783b */ /* 0x000e660000000200 */
[C---:B-----5:R-:W-:Y:S02]  /*2770*/  HMMA.16816.F32 R40, R192.reuse, R8, R40 ;  /* 0x00000008c028723c */ /* 0x060fe40000001828 */
[----:B------:R-:W1:Y:S06]  /*2780*/  MUFU.TANH R93, R67 ;  /* 0x00000043005d7308 */ /* 0x000e6c0000002400 */
[----:B------:R-:W-:Y:S01]  /*2790*/  HMMA.16816.F32 R32, R192, R10, R32 ;  /* 0x0000000ac020723c */ /* 0x000fe20000001820 */
[----:B------:R-:W5:Y:S01]  /*27a0*/  LDSM.16.M88.4 R8, [R238+0xf100] ;  /* 0x00f10000ee08783b */ /* 0x000f620000000200 */
[----:B------:R-:W-:-:S02]  /*27b0*/  FMUL.FTZ R56, R56, c[0x0][0x320] ;  /* 0x0000c80038387a20 */ /* 0x000fc40000410000 */
[----:B------:R-:W-:Y:S02]  /*27c0*/  FMUL.FTZ R57, R57, c[0x0][0x320] ;  /* 0x0000c80039397a20 */ /* 0x000fe40000410000 */
[----:B------:R-:W-:Y:S02]  /*27d0*/  FMUL.FTZ R58, R58, c[0x0][0x320] ;  /* 0x0000c8003a3a7a20 */ /* 0x000fe40000410000 */
[----:B------:R-:W-:Y:S01]  /*27e0*/  HMMA.16816.F32 R80, R184, R98, R80 ;  /* 0x00000062b850723c */ /* 0x000fe20000001850 */
[----:B------:R-:W-:Y:S01]  /*27f0*/  FMUL.FTZ R52, R52, c[0x0][0x320] ;  /* 0x0000c80034347a20 */ /* 0x000fe20000410000 */
[----:B------:R-:W1:Y:S01]  /*2800*/  MUFU.TANH R56, R56 ;  /* 0x0000003800387308 */ /* 0x000e620000002400 */
[----:B------:R-:W-:Y:S02]  /*2810*/  FMUL.FTZ R53, R53, c[0x0][0x320] ;  /* 0x0000c80035357a20 */ /* 0x000fe40000410000 */
[----:B------:R-:W-:Y:S02]  /*2820*/  FMUL.FTZ R54, R54, c[0x0][0x320] ;  /* 0x0000c80036367a20 */ /* 0x000fe40000410000 */
[----:B------:R-:W-:Y:S01]  /*2830*/  FMUL.FTZ R55, R55, c[0x0][0x320] ;  /* 0x0000c80037377a20 */ /* 0x000fe20000410000 */
[C---:B--2---:R-:W-:Y:S01]  /*2840*/  HMMA.16816.F32 R28, R192.reuse, R16, R28 ;  /* 0x00000010c01c723c */ /* 0x044fe2000000181c */
[----:B------:R-:W-:Y:S01]  /*2850*/  FMUL.FTZ R59, R59, c[0x0][0x320] ;  /* 0x0000c8003b3b7a20 */ /* 0x000fe20000410000 */
[----:B------:R-:W2:Y:S06]  /*2860*/  MUFU.TANH R94, R54 ;  /* 0x00000036005e7308 */ /* 0x000eac0000002400 */
[----:B------:R-:W-:Y:S01]  /*2870*/  HMMA.16816.F32 R88, R192, R18, R88 ;  /* 0x00000012c058723c */ /* 0x000fe20000001858 */
[----:B------:R-:W2:Y:S01]  /*2880*/  LDSM.16.M88.4 R16, [R238+0xf900] ;  /* 0x00f90000ee10783b */ /* 0x000ea20000000200 */
[----:B------:R-:W2:Y:S06]  /*2890*/  MUFU.TANH R181, R55 ;  /* 0x0000003700b57308 */ /* 0x000eac0000002400 */
[C---:B-1----:R-:W-:Y:S02]  /*28a0*/  HMMA.16816.F32 R48, R196.reuse, R20, R48 ;  /* 0x00000014c430723c */ /* 0x042fe40000001830 */
[----:B------:R-:W1:Y:S06]  /*28b0*/  MUFU.TANH R57, R57 ;  /* 0x0000003900397308 */ /* 0x000e6c0000002400 */
[----:B------:R-:W-:Y:S01]  /*28c0*/  HMMA.16816.F32 R44, R196, R22, R44 ;  /* 0x00000016c42c723c */ /* 0x000fe2000000182c */
[----:B------:R-:W1:Y:S01]  /*28d0*/  LDSM.16.M88.4 R20, [R224+0x6000] ;  /* 0x00600000e014783b */ /* 0x000e620000000200 */
[----:B------:R-:W1:Y:S06]  /*28e0*/  MUFU.TANH R58, R58 ;  /* 0x0000003a003a7308 */ /* 0x000e6c0000002400 */
[----:B------:R-:W-:Y:S02]  /*28f0*/  HMMA.16816.F32 R60, R212, R70, R60 ;  /* 0x00000046d43c723c */ /* 0x000fe4000000183c */
[----:B------:R-:W1:Y:S06]  /*2900*/  MUFU.TANH R70, R64 ;  /* 0x0000004000467308 */ /* 0x000e6c0000002400 */
[----:B------:R-:W-:Y:S02]  /*2910*/  HMMA.16816.F32 R40, R196, R24, R40 ;  /* 0x00000018c428723c */ /* 0x000fe40000001828 */
[----:B------:R2:W1:Y:S06]  /*2920*/  MUFU.TANH R71, R65 ;  /* 0x0000004100477308 */ /* 0x00046c0000002400 */
[C---:B-----5:R-:W-:Y:S02]  /*2930*/  HMMA.16816.F32 R104, R188.reuse, R8, R104 ;  /* 0x00000008bc68723c */ /* 0x060fe40000001868 */
[----:B------:R-:W1:Y:S06]  /*2940*/  MUFU.TANH R59, R59 ;  /* 0x0000003b003b7308 */ /* 0x000e6c0000002400 */
[----:B------:R-:W-:Y:S01]  /*2950*/  HMMA.16816.F32 R80, R188, R10, R80 ;  /* 0x0000000abc50723c */ /* 0x000fe20000001850 */
[----:B------:R-:W-:Y:S01]  /*2960*/  LDSM.16.M88.4 R8, [R237+0x7800] ;  /* 0x00780000ed08783b */ /* 0x000fe20000000200 */
[----:B------:R-:W-:-:S02]  /*2970*/  FMUL.FTZ R60, R60, c[0x0][0x320] ;  /* 0x0000c8003c3c7a20 */ /* 0x000fc40000410000 */
[----:B------:R-:W-:Y:S01]  /*2980*/  FMUL.FTZ R61, R61, c[0x0][0x320] ;  /* 0x0000c8003d3d7a20 */ /* 0x000fe20000410000 */
[----:B--2---:R-:W2:Y:S01]  /*2990*/  LDSM.16.M88.4 R64, [R224+0x5800] ;  /* 0x00580000e040783b */ /* 0x004ea20000000200 */
[----:B------:R-:W-:Y:S02]  /*29a0*/  FMUL.FTZ R62, R62, c[0x0][0x320] ;  /* 0x0000c8003e3e7a20 */ /* 0x000fe40000410000 */
[----:B------:R-:W-:Y:S01]  /*29b0*/  HMMA.16816.F32 R32, R196, R26, R32 ;  /* 0x0000001ac420723c */ /* 0x000fe20000001820 */
[----:B------:R-:W-:Y:S01]  /*29c0*/  LDSM.16.M88.4 R24, [R224+0x6800] ;  /* 0x00680000e018783b */ /* 0x000fe20000000200 */
[----:B------:R-:W-:Y:S01]  /*29d0*/  FMUL.FTZ R63, R63, c[0x0][0x320] ;  /* 0x0000c8003f3f7a20 */ /* 0x000fe20000410000 */
[----:B------:R-:W1:Y:S05]  /*29e0*/  MUFU.TANH R60, R60 ;  /* 0x0000003c003c7308 */ /* 0x000e6a0000002400 */
[C---:B------:R-:W-:Y:S03]  /*29f0*/  HMMA.16816.F32 R76, R188.reuse, R16, R76 ;  /* 0x00000010bc4c723c */ /* 0x040fe6000000184c */
[----:B------:R-:W2:Y:S05]  /*2a00*/  MUFU.TANH R61, R61 ;  /* 0x0000003d003d7308 */ /* 0x000eaa0000002400 */
[----:B------:R-:W-:Y:S01]  /*2a10*/  HMMA.16816.F32 R72, R188, R18, R72 ;  /* 0x00000012bc48723c */ /* 0x000fe20000001848 */
[----:B------:R-:W-:Y:S02]  /*2a20*/  LDSM.16.M88.4 R16, [R224+0x7800] ;  /* 0x00780000e010783b */ /* 0x000fe40000000200 */
[----:B------:R-:W2:Y:S05]  /*2a30*/  MUFU.TANH R62, R62 ;  /* 0x0000003e003e7308 */ /* 0x000eaa0000002400 */
[----:B-1----:R-:W-:Y:S03]  /*2a40*/  HMMA.16816.F32 R40, R212, R20, R40 ;  /* 0x00000014d428723c */ /* 0x002fe60000001828 */
[----:B------:R-:W1:Y:S05]  /*2a50*/  MUFU.TANH R63, R63 ;  /* 0x0000003f003f7308 */ /* 0x000e6a0000002400 */
[C---:B------:R-:W-:Y:S08]  /*2a60*/  HMMA.16816.F32 R104, R192.reuse, R12, R104 ;  /* 0x0000000cc068723c */ /* 0x040ff00000001868 */
[----:B------:R-:W-:Y:S01]  /*2a70*/  HMMA.16816.F32 R80, R192, R14, R80 ;  /* 0x0000000ec050723c */ /* 0x000fe20000001850 */
[----:B------:R-:W5:Y:S07]  /*2a80*/  LDSM.16.M88.4 R12, [R235+0xf900] ;  /* 0x00f90000eb0c783b */ /* 0x000f6e0000000200 */
[----:B--2---:R-:W-:Y:S01]  /*2a90*/  HMMA.16816.F32 R48, R212, R64, R48 ;  /* 0x00000040d430723c */ /* 0x004fe20000001830 */
[----:B------:R-:W2:Y:S01]  /*2aa0*/  MUFU.TANH R64, R52 ;  /* 0x0000003400407308 */ /* 0x000ea20000002400 */
[----:B------:R-:W-:-:S02]  /*2ab0*/  FMUL.FTZ R40, R40, c[0x0][0x320] ;  /* 0x0000c80028287a20 */ /* 0x000fc40000410000 */
[----:B------:R-:W-:Y:S02]  /*2ac0*/  FMUL.FTZ R41, R41, c[0x0][0x320] ;  /* 0x0000c80029297a20 */ /* 0x000fe40000410000 */
[----:B------:R-:W-:Y:S02]  /*2ad0*/  FMUL.FTZ R42, R42, c[0x0][0x320] ;  /* 0x0000c8002a2a7a20 */ /* 0x000fe40000410000 */
[----:B------:R-:W-:Y:S01]  /*2ae0*/  HMMA.16816.F32 R32, R212, R22, R32 ;  /* 0x00000016d420723c */ /* 0x000fe20000001820 */
[----:B------:R1:W1:Y:S01]  /*2af0*/  MUFU.TANH R65, R53 ;  /* 0x0000003500417308 */ /* 0x0002620000002400 */
[----:B------:R-:W2:Y:S01]  /*2b00*/  LDSM.16.M88.4 R20, [R235+0xf100] ;  /* 0x00f10000eb14783b */ /* 0x000ea20000000200 */
[----:B------:R-:W-:-:S05]  /*2b10*/  FMUL.FTZ R43, R43, c[0x0][0x320] ;  /* 0x0000c8002b2b7a20 */ /* 0x000fca0000410000 */
[C---:B------:R-:W-:Y:S01]  /*2b20*/  HMMA.16816.F32 R76, R192.reuse, R8, R76 ;  /* 0x00000008c04c723c */ /* 0x040fe2000000184c */
[----:B------:R-:W2:Y:S07]  /*2b30*/  MUFU.TANH R161, R40 ;  /* 0x0000002800a17308 */ /* 0x000eae0000002400 */
[----:B------:R-:W-:Y:S01]  /*2b40*/  HMMA.16816.F32 R72, R192, R10, R72 ;  /* 0x0000000ac048723c */ /* 0x000fe20000001848 */
[----:B-1----:R-:W1:Y:S01]  /*2b50*/  LDSM.16.M88.4 R52, [R235+0xe900] ;  /* 0x00e90000eb34783b */ /* 0x002e620000000200 */
[----:B------:R-:W1:Y:S01]  /*2b60*/  MUFU.TANH R162, R41 ;  /* 0x0000002900a27308 */ /* 0x000e620000002400 */
[----:B------:R-:W-:-:S02]  /*2b70*/  FMUL.FTZ R48, R48, c[0x0][0x320] ;  /* 0x0000c80030307a20 */ /* 0x000fc40000410000 */
[----:B------:R-:W-:Y:S02]  /*2b80*/  FMUL.FTZ R49, R49, c[0x0][0x320] ;  /* 0x0000c80031317a20 */ /* 0x000fe40000410000 */
[----:B------:R-:W-:Y:S01]  /*2b90*/  FMUL.FTZ R50, R50, c[0x0][0x320] ;  /* 0x0000c80032327a20 */ /* 0x000fe20000410000 */
[----:B------:R-:W-:Y:S01]  /*2ba0*/  HMMA.16816.F32 R44, R212, R66, R44 ;  /* 0x00000042d42c723c */ /* 0x000fe2000000182c */
[----:B------:R-:W-:Y:S01]  /*2bb0*/  FMUL.FTZ R51, R51, c[0x0][0x320] ;  /* 0x0000c80033337a20 */ /* 0x000fe20000410000 */
[----:B------:R-:W1:Y:S01]  /*2bc0*/  MUFU.TANH R166, R42 ;  /* 0x0000002a00a67308 */ /* 0x000e620000002400 */
[----:B------:R-:W-:Y:S02]  /*2bd0*/  FMUL.FTZ R32, R32, c[0x0][0x320] ;  /* 0x0000c80020207a20 */ /* 0x000fe40000410000 */
[----:B------:R-:W-:Y:S02]  /*2be0*/  FMUL.FTZ R33, R33, c[0x0][0x320] ;  /* 0x0000c80021217a20 */ /* 0x000fe40000410000 */
[----:B------:R-:W-:Y:S01]  /*2bf0*/  FMUL.FTZ R34, R34, c[0x0][0x320] ;  /* 0x0000c80022227a20 */ /* 0x000fe20000410000 */
[C---:B-----5:R-:W-:Y:S01]  /*2c00*/  HMMA.16816.F32 R76, R196.reuse, R12, R76 ;  /* 0x0000000cc44c723c */ /* 0x060fe2000000184c */
[----:B------:R-:W-:Y:S01]  /*2c10*/  FMUL.FTZ R35, R35, c[0x0][0x320] ;  /* 0x0000c80023237a20 */ /* 0x000fe20000410000 */
[----:B------:R5:W1:Y:S06]  /*2c20*/  MUFU.TANH R167, R43 ;  /* 0x0000002b00a77308 */ /* 0x000a6c0000002400 */
[C---:B------:R-:W-:Y:S02]  /*2c30*/  HMMA.16816.F32 R72, R196.reuse, R14, R72 ;  /* 0x0000000ec448723c */ /* 0x040fe40000001848 */
[----:B------:R1:W1:Y:S06]  /*2c40*/  MUFU.TANH R145, R48 ;  /* 0x0000003000917308 */ /* 0x00026c0000002400 */
[----:B--2---:R-:W-:Y:S01]  /*2c50*/  HMMA.16816.F32 R104, R196, R20, R104 ;  /* 0x00000014c468723c */ /* 0x004fe20000001868 */
[----:B------:R-:W-:Y:S01]  /*2c60*/  FMUL.FTZ R44, R44, c[0x0][0x320] ;  /* 0x0000c8002c2c7a20 */ /* 0x000fe20000410000 */
[----:B-----5:R-:W2:Y:S01]  /*2c70*/  LDSM.16.M88.4 R40, [R224+0x7000] ;  /* 0x00700000e028783b */ /* 0x020ea20000000200 */
[----:B------:R-:W-:Y:S01]  /*2c80*/  FMUL.FTZ R45, R45, c[0x0][0x320] ;  /* 0x0000c8002d2d7a20 */ /* 0x000fe20000410000 */
[----:B------:R2:W2:Y:S01]  /*2c90*/  MUFU.TANH R146, R49 ;  /* 0x0000003100927308 */ /* 0x0004a20000002400 */
[----:B------:R-:W-:Y:S01]  /*2ca0*/  FMUL.FTZ R46, R46, c[0x0][0x320] ;  /* 0x0000c8002e2e7a20 */ /* 0x000fe20000410000 */
[----:B------:R-:W-:-:S04]  /*2cb0*/  DEPBAR.LE SB0, 0x0 ;  /* 0x000080000000791a */ /* 0x000fc80000000000 */
[C---:B-1----:R-:W-:Y:S01]  /*2cc0*/  HMMA.16816.F32 R28, R196.reuse, R52, R28 ;  /* 0x00000034c41c723c */ /* 0x042fe2000000181c */
[----:B------:R-:W-:Y:S01]  /*2cd0*/  FMUL.FTZ R47, R47, c[0x0][0x320] ;  /* 0x0000c8002f2f7a20 */ /* 0x000fe20000410000 */
[----:B------:R1:W1:Y:S06]  /*2ce0*/  MUFU.TANH R151, R50 ;  /* 0x0000003200977308 */ /* 0x00026c0000002400 */
[C---:B------:R-:W-:Y:S02]  /*2cf0*/  HMMA.16816.F32 R88, R196.reuse, R54, R88 ;  /* 0x00000036c458723c */ /* 0x040fe40000001858 */
[----:B------:R1:W1:Y:S06]  /*2d00*/  MUFU.TANH R152, R51 ;  /* 0x0000003300987308 */ /* 0x00026c0000002400 */
[----:B------:R-:W-:Y:S02]  /*2d10*/  HMMA.16816.F32 R80, R196, R22, R80 ;  /* 0x00000016c450723c */ /* 0x000fe40000001850 */
[----:B------:R1:W1:Y:S06]  /*2d20*/  MUFU.TANH R148, R44 ;  /* 0x0000002c00947308 */ /* 0x00026c0000002400 */
[C---:B------:R-:W-:Y:S02]  /*2d30*/  HMMA.16816.F32 R76, R212.reuse, R16, R76 ;  /* 0x00000010d44c723c */ /* 0x040fe4000000184c */
[----:B------:R1:W1:Y:S06]  /*2d40*/  MUFU.TANH R147, R45 ;  /* 0x0000002d00937308 */ /* 0x00026c0000002400 */
[C---:B------:R-:W-:Y:S02]  /*2d50*/  HMMA.16816.F32 R72, R212.reuse, R18, R72 ;  /* 0x00000012d448723c */ /* 0x040fe40000001848 */
[----:B------:R1:W1:Y:S06]  /*2d60*/  MUFU.TANH R153, R46 ;  /* 0x0000002e00997308 */ /* 0x00026c0000002400 */
[C---:B------:R-:W-:Y:S02]  /*2d70*/  HMMA.16816.F32 R28, R212.reuse, R24, R28 ;  /* 0x00000018d41c723c */ /* 0x040fe4000000181c */
[----:B------:R1:W1:Y:S06]  /*2d80*/  MUFU.TANH R154, R47 ;  /* 0x0000002f009a7308 */ /* 0x00026c0000002400 */
[----:B------:R-:W-:Y:S01]  /*2d90*/  HMMA.16816.F32 R88, R212, R26, R88 ;  /* 0x0000001ad458723c */ /* 0x000fe20000001858 */
[----:B------:R-:W-:Y:S01]  /*2da0*/  FMUL.FTZ R66, R78, c[0x0][0x320] ;  /* 0x0000c8004e427a20 */ /* 0x000fe20000410000 */
[----:B------:R1:W1:Y:S01]  /*2db0*/  MUFU.TANH R164, R32 ;  /* 0x0000002000a47308 */ /* 0x0002620000002400 */
[----:B------:R-:W-:-:S02]  /*2dc0*/  FMUL.FTZ R13, R79, c[0x0][0x320] ;  /* 0x0000c8004f0d7a20 */ /* 0x000fc40000410000 */
[----:B------:R-:W-:Y:S02]  /*2dd0*/  FMUL.FTZ R76, R76, c[0x0][0x320] ;  /* 0x0000c8004c4c7a20 */ /* 0x000fe40000410000 */
[----:B------:R-:W-:Y:S01]  /*2de0*/  FMUL.FTZ R77, R77, c[0x0][0x320] ;  /* 0x0000c8004d4d7a20 */ /* 0x000fe20000410000 */
[C---:B--2---:R-:W-:Y:S01]  /*2df0*/  HMMA.16816.F32 R104, R212.reuse, R40, R104 ;  /* 0x00000028d468723c */ /* 0x044fe20000001868 */
[----:B------:R-:W-:Y:S01]  /*2e00*/  FMUL.FTZ R67, R73, c[0x0][0x320] ;  /* 0x0000c80049437a20 */ /* 0x000fe20000410000 */
[----:B------:R2:W1:Y:S01]  /*2e10*/  MUFU.TANH R163, R33 ;  /* 0x0000002100a37308 */ /* 0x0004620000002400 */
[----:B------:R-:W-:Y:S02]  /*2e20*/  FMUL.FTZ R15, R74, c[0x0][0x320] ;  /* 0x0000c8004a0f7a20 */ /* 0x000fe40000410000 */
[----:B------:R-:W-:Y:S02]  /*2e30*/  FMUL.FTZ R14, R75, c[0x0][0x320] ;  /* 0x0000c8004b0e7a20 */ /* 0x000fe40000410000 */
[----:B------:R-:W-:Y:S01]  /*2e40*/  FMUL.FTZ R72, R72, c[0x0][0x320] ;  /* 0x0000c80048487a20 */ /* 0x000fe20000410000 */
[----:B------:R-:W-:Y:S01]  /*2e50*/  HMMA.16816.F32 R80, R212, R42, R80 ;  /* 0x0000002ad450723c */ /* 0x000fe20000001850 */
[----:B------:R-:W-:Y:S01]  /*2e60*/  FMUL.FTZ R28, R28, c[0x0][0x320] ;  /* 0x0000c8001c1c7a20 */ /* 0x000fe20000410000 */
[----:B------:R2:W1:Y:S01]  /*2e70*/  MUFU.TANH R169, R34 ;  /* 0x0000002200a97308 */ /* 0x0004620000002400 */
[----:B------:R-:W-:-:S02]  /*2e80*/  FMUL.FTZ R29, R29, c[0x0][0x320] ;  /* 0x0000c8001d1d7a20 */ /* 0x000fc40000410000 */
[----:B------:R-:W-:Y:S02]  /*2e90*/  FMUL.FTZ R30, R30, c[0x0][0x320] ;  /* 0x0000c8001e1e7a20 */ /* 0x000fe40000410000 */
[----:B------:R-:W-:Y:S02]  /*2ea0*/  FMUL.FTZ R31, R31, c[0x0][0x320] ;  /* 0x0000c8001f1f7a20 */ /* 0x000fe40000410000 */
[----:B------:R-:W-:Y:S01]  /*2eb0*/  FMUL.FTZ R88, R88, c[0x0][0x320] ;  /* 0x0000c80058587a20 */ /* 0x000fe20000410000 */
[----:B------:R2:W1:Y:S01]  /*2ec0*/  MUFU.TANH R170, R35 ;  /* 0x0000002300aa7308 */ /* 0x0004620000002400 */
[----:B------:R-:W-:Y:S02]  /*2ed0*/  FMUL.FTZ R89, R89, c[0x0][0x320] ;  /* 0x0000c80059597a20 */ /* 0x000fe40000410000 */
[----:B------:R-:W-:Y:S02]  /*2ee0*/  FMUL.FTZ R90, R90, c[0x0][0x320] ;  /* 0x0000c8005a5a7a20 */ /* 0x000fe40000410000 */
[----:B------:R-:W-:-:S02]  /*2ef0*/  FMUL.FTZ R91, R91, c[0x0][0x320] ;  /* 0x0000c8005b5b7a20 */ /* 0x000fc40000410000 */
[----:B------:R-:W-:Y:S01]  /*2f00*/  FMUL.FTZ R104, R104, c[0x0][0x320] ;  /* 0x0000c80068687a20 */ /* 0x000fe20000410000 */
[----:B------:R2:W1:Y:S01]  /*2f10*/  MUFU.TANH R180, R28 ;  /* 0x0000001c00b47308 */ /* 0x0004620000002400 */
[----:B------:R-:W-:Y:S02]  /*2f20*/  FMUL.FTZ R105, R105, c[0x0][0x320] ;  /* 0x0000c80069697a20 */ /* 0x000fe40000410000 */
[----:B------:R-:W-:Y:S02]  /*2f30*/  FMUL.FTZ R106, R106, c[0x0][0x320] ;  /* 0x0000c8006a6a7a20 */ /* 0x000fe40000410000 */
[----:B------:R-:W-:Y:S02]  /*2f40*/  FMUL.FTZ R107, R107, c[0x0][0x320] ;  /* 0x0000c8006b6b7a20 */ /* 0x000fe40000410000 */
[----:B------:R-:W-:Y:S01]  /*2f50*/  FMUL.FTZ R80, R80, c[0x0][0x320] ;  /* 0x0000c80050507a20 */ /* 0x000fe20000410000 */
[----:B------:R2:W1:Y:S01]  /*2f60*/  MUFU.TANH R179, R29 ;  /* 0x0000001d00b37308 */ /* 0x0004620000002400 */
[----:B------:R-:W-:-:S02]  /*2f70*/  FMUL.FTZ R81, R81, c[0x0][0x320] ;  /* 0x0000c80051517a20 */ /* 0x000fc40000410000 */
[----:B------:R-:W-:Y:S02]  /*2f80*/  FMUL.FTZ R82, R82, c[0x0][0x320] ;  /* 0x0000c80052527a20 */ /* 0x000fe40000410000 */
[----:B------:R-:W-:-:S03]  /*2f90*/  FMUL.FTZ R83, R83, c[0x0][0x320] ;  /* 0x0000c80053537a20 */ /* 0x000fc60000410000 */
[----:B------:R2:W1:Y:S08]  /*2fa0*/  MUFU.TANH R176, R30 ;  /* 0x0000001e00b07308 */ /* 0x0004700000002400 */
        /* <DEDUP_REMOVED lines=15> */
[----:B------:R-:W1:Y:S08]  /*30a0*/  MUFU.TANH R66, R66 ;  /* 0x0000004200427308 */ /* 0x000e700000002400 */
[----:B------:R-:W1:Y:S08]  /*30b0*/  MUFU.TANH R13, R13 ;  /* 0x0000000d000d7308 */ /* 0x000e700000002400 */
[----:B------:R2:W1:Y:S08]  /*30c0*/  MUFU.TANH R134, R72 ;  /* 0x0000004800867308 */ /* 0x0004700000002400 */
[----:B------:R-:W1:Y:S08]  /*30d0*/  MUFU.TANH R67, R67 ;  /* 0x0000004300437308 */ /* 0x000e700000002400 */
[----:B------:R-:W1:Y:S08]  /*30e0*/  MUFU.TANH R15, R15 ;  /* 0x0000000f000f7308 */ /* 0x000e700000002400 */
[----:B------:R-:W1:Y:S01]  /*30f0*/  MUFU.TANH R14, R14 ;  /* 0x0000000e000e7308 */ /* 0x000e620000002400 */
[----:B------:R-:W-:Y:S06]  /*3100*/  BAR.SYNC.DEFER_BLOCKING 0x0 ;  /* 0x0000000000007b1d */ /* 0x000fec0000010000 */
[----:B------:R-:W-:Y:S05]  /*3110*/  @!P1 BRA `(.L_x_4) ;  /* 0x0000047000009947 */ /* 0x000fea0003800000 */
[----:B--234-:R-:W-:Y:S01]  /*3120*/  ULEA UR6, UR6, UR9, 0x7 ;  /* 0x0000000906067291 */ /* 0x01cfe2000f8e383f */
[----:B------:R-:W-:-:S05]  /*3130*/  IMAD.MOV.U32 R239, RZ, RZ, RZ ;  /* 0x000000ffffef7224 */ /* 0x000fca00078e00ff */
[----:B------:R-:W-:-:S05]  /*3140*/  IMAD.U32 R240, RZ, RZ, UR6 ;  /* 0x00000006fff07e24 */ /* 0x000fca000f8e00ff */
[----:B------:R-:W-:-:S05]  /*3150*/  IADD3 R240, R240, -0x80, R242 ;  /* 0xffffff80f0f07810 */ /* 0x000fca0007ffe0f2 */
[----:B------:R-:W-:-:S04]  /*3160*/  @P0 IMAD.HI.U32 R9, R240, c[0x0][0x2bc], RZ ;  /* 0x0000af00f0090a27 */ /* 0x000fc800078e00ff */
[----:B------:R-:W-:Y:S01]  /*3170*/  IMAD.MOV.U32 R8, RZ, RZ, R240 ;  /* 0x000000ffff087224 */ /* 0x000fe200078e00f0 */
[----:B------:R-:W-:-:S04]  /*3180*/  @P0 SHF.R.U32.HI R8, RZ, c[0x0][0x2c0], R9 ;  /* 0x0000b000ff080a19 */ /* 0x000fc80000011609 */
[----:B------:R-:W-:-:S04]  /*3190*/  @!P6 IADD3 R11, P1, R8, UR16, RZ ;  /* 0x00000010080bec10 */ /* 0x000fc8000ff3e0ff */
[----:B------:R-:W-:Y:S02]  /*31a0*/  @!P6 LEA.HI.X.SX32 R9, R8, UR11, 0x1, P1 ;  /* 0x0000000b0809ec11 */ /* 0x000fe400088f0eff */
[----:B------:R-:W-:-:S04]  /*31b0*/  @!P6 LEA R10, P1, R11, c[0x0][0x2a0], 0x2 ;  /* 0x0000a8000b0aea11 */ /* 0x000fc800078210ff */
[----:B------:R-:W-:-:S05]  /*31c0*/  @!P6 LEA.HI.X R11, R11, c[0x0][0x2a4], R9, 0x2, P1 ;  /* 0x0000a9000b0bea11 */ /* 0x000fca00008f1409 */
[----:B------:R2:W3:Y:S01]  /*31d0*/  @!P6 LDG.E R239, [R10.64] ;  /* 0x0000000c0aefe981 */ /* 0x0004e2000c1e1900 */
[----:B------:R-:W-:Y:S01]  /*31e0*/  IMAD.MOV R8, RZ, RZ, -R8 ;  /* 0x000000ffff087224 */ /* 0x000fe200078e0a08 */
[----:B------:R-:W-:Y:S02]  /*31f0*/  SEL R23, RZ, 0x10, P3 ;  /* 0x00000010ff177807 */ /* 0x000fe40001800000 */
[----:B------:R-:W-:Y:S01]  /*3200*/  SHF.L.U64.HI R12, R37, 0x1, R39 ;  /* 0x00000001250c7819 */ /* 0x000fe20000010227 */
[----:B------:R-:W-:Y:S01]  /*3210*/  IMAD R240, R8, c[0x0][0x2b8], R240 ;  /* 0x0000ae0008f07a24 */ /* 0x000fe200078e02f0 */
[----:B------:R-:W-:Y:S02]  /*3220*/  IADD3 R24, -R23, 0x10, RZ ;  /* 0x0000001017187810 */ /* 0x000fe40007ffe1ff */
[----:B------:R-:W-:Y:S02]  /*3230*/  SHF.L.U64.HI R9, R36, 0x1, R38 ;  /* 0x0000000124097819 */ /* 0x000fe40000010226 */
[----:B------:R-:W-:-:S02]  /*3240*/  SHF.R.S32.HI R8, RZ, 0x1f, R240 ;  /* 0x0000001fff087819 */ /* 0x000fc400000114f0 */
[----:B------:R-:W-:-:S03]  /*3250*/  LOP3.LUT R24, R24, 0xf, RZ, 0xc0, !PT ;  /* 0x0000000f18187812 */ /* 0x000fc600078ec0ff */
[----:B------:R-:W-:-:S04]  /*3260*/  IMAD R8, R8, c[0x0][0x1e0], RZ ;  /* 0x0000780008087a24 */ /* 0x000fc800078e02ff */
[C---:B------:R-:W-:Y:S02]  /*3270*/  IMAD R8, R240.reuse, c[0x0][0x1e4], R8 ;  /* 0x00007900f0087a24 */ /* 0x040fe400078e0208 */
[----:B--2---:R-:W-:-:S04]  /*3280*/  IMAD.WIDE.U32 R10, R240, c[0x0][0x1e0], RZ ;  /* 0x00007800f00a7a25 */ /* 0x004fc800078e00ff */
[----:B------:R-:W-:Y:S01]  /*3290*/  IMAD.IADD R11, R11, 0x1, R8 ;  /* 0x000000010b0b7824 */ /* 0x000fe200078e0208 */
[----:B---3--:R-:W-:-:S03]  /*32a0*/  SHF.R.S32.HI R8, RZ, 0x1f, R239 ;  /* 0x0000001fff087819 */ /* 0x008fc600000114ef */
[----:B------:R-:W-:-:S04]  /*32b0*/  IMAD.WIDE.U32 R10, R239, c[0x0][0x1f0], R10 ;  /* 0x00007c00ef0a7a25 */ /* 0x000fc800078e000a */
[----:B------:R-:W-:Y:S01]  /*32c0*/  IMAD R8, R8, c[0x0][0x1f0], RZ ;  /* 0x00007c0008087a24 */ /* 0x000fe200078e02ff */
[----:B------:R-:W-:Y:S02]  /*32d0*/  IADD3 R18, P1, R10, UR20, RZ ;  /* 0x000000140a127c10 */ /* 0x000fe4000ff3e0ff */
[----:B------:R-:W-:Y:S01]  /*32e0*/  SEL R10, RZ, 0x10, P4 ;  /* 0x00000010ff0a7807 */ /* 0x000fe20002000000 */
[----:B------:R-:W-:-:S03]  /*32f0*/  IMAD R8, R239, c[0x0][0x1f4], R8 ;  /* 0x00007d00ef087a24 */ /* 0x000fc600078e0208 */
[----:B------:R-:W-:Y:S02]  /*3300*/  IADD3 R26, -R10, 0x10, RZ ;  /* 0x000000100a1a7810 */ /* 0x000fe40007ffe1ff */
[----:B------:R-:W-:Y:S01]  /*3310*/  IADD3.X R8, R11, UR18, R8, P1, !PT ;  /* 0x000000120b087c10 */ /* 0x000fe20008ffe408 */
[----:B------:R-:W-:Y:S01]  /*3320*/  IMAD.SHL.U32 R11, R37, 0x2, RZ ;  /* 0x00000002250b7824 */ /* 0x000fe200078e00ff */
[----:B------:R-:W-:Y:S02]  /*3330*/  LEA R17, P1, R18, c[0x0][0x1c8], 0x1 ;  /* 0x0000720012117a11 */ /* 0x000fe400078208ff */
[----:B------:R-:W-:Y:S02]  /*3340*/  LOP3.LUT R26, R26, 0xf, RZ, 0xc0, !PT ;  /* 0x0000000f1a1a7812 */ /* 0x000fe400078ec0ff */
[----:B------:R-:W-:Y:S01]  /*3350*/  LEA.HI.X R18, R18, c[0x0][0x1cc], R8, 0x1, P1 ;  /* 0x0000730012127a11 */ /* 0x000fe200008f0c08 */
[----:B------:R-:W2:Y:S01]  /*3360*/  SHFL.IDX PT, R25, R17, 0x3, 0x181f ;  /* 0x00781f0011197f89 */ /* 0x000ea200000e0000 */
[----:B------:R-:W-:-:S03]  /*3370*/  IMAD.SHL.U32 R8, R36, 0x2, RZ ;  /* 0x0000000224087824 */ /* 0x000fc600078e00ff */
[----:B------:R-:W3:Y:S04]  /*3380*/  SHFL.IDX PT, R16, R18, 0x3, 0x181f ;  /* 0x00781f0012107f89 */ /* 0x000ee800000e0000 */
[----:B------:R-:W4:Y:S04]  /*3390*/  SHFL.IDX PT, R21, R17, RZ, 0x181f ;  /* 0x00181fff11157589 */ /* 0x000f2800000e0000 */
[----:B------:R-:W5:Y:S04]  /*33a0*/  SHFL.IDX PT, R19, R17, 0x1, 0x181f ;  /* 0x00381f0011137f89 */ /* 0x000f6800000e0000 */
[----:B------:R-:W1:Y:S04]  /*33b0*/  SHFL.IDX PT, R22, R18, RZ, 0x181f ;  /* 0x00181fff12167589 */ /* 0x000e6800000e0000 */
[----:B------:R-:W1:Y:S04]  /*33c0*/  SHFL.IDX PT, R17, R17, 0x2, 0x181f ;  /* 0x00581f0011117f89 */ /* 0x000e6800000e0000 */
[----:B------:R-:W1:Y:S01]  /*33d0*/  SHFL.IDX PT, R20, R18, 0x1, 0x181f ;  /* 0x00381f0012147f89 */ /* 0x000e6200000e0000 */
[----:B--2---:R-:W-:-:S03]  /*33e0*/  IADD3 R26, P2, P1, R26, R25, R11 ;  /* 0x000000191a1a7210 */ /* 0x004fc6000795e00b */
[----:B------:R-:W2:Y:S01]  /*33f0*/  SHFL.IDX PT, R18, R18, 0x2, 0x181f ;  /* 0x00581f0012127f89 */ /* 0x000ea200000e0000 */
[-C--:B---3--:R-:W-:Y:S02]  /*3400*/  IADD3.X R27, RZ, R16.reuse, R12, P2, P1 ;  /* 0x00000010ff1b7210 */ /* 0x088fe400017e240c */
[----:B------:R-:W-:Y:S02]  /*3410*/  IADD3 R24, P2, P1, R24, R25, R8 ;  /* 0x0000001918187210 */ /* 0x000fe4000795e008 */
[CC--:B----4-:R-:W-:Y:S02]  /*3420*/  IADD3 R28, P5, R21.reuse, R11.reuse, RZ ;  /* 0x0000000b151c7210 */ /* 0x0d0fe40007fbe0ff */
[--C-:B------:R-:W-:Y:S02]  /*3430*/  IADD3.X R25, RZ, R16, R9.reuse, P2, P1 ;  /* 0x00000010ff197210 */ /* 0x100fe400017e2409 */
[-C--:B-1----:R-:W-:Y:S02]  /*3440*/  IADD3 R32, P2, R21, R8.reuse, RZ ;  /* 0x0000000815207210 */ /* 0x082fe40007f5e0ff */
[CC--:B-----5:R-:W-:Y:S01]  /*3450*/  IADD3 R30, P1, R19.reuse, R11.reuse, RZ ;  /* 0x0000000b131e7210 */ /* 0x0e0fe20007f3e0ff */
[C---:B------:R-:W-:Y:S01]  /*3460*/  IMAD.X R29, R22.reuse, 0x1, R12, P5 ;  /* 0x00000001161d7824 */ /* 0x040fe200028e060c */
[----:B------:R-:W-:Y:S01]  /*3470*/  IADD3 R16, P5, R19, R8, RZ ;  /* 0x0000000813107210 */ /* 0x000fe20007fbe0ff */
[----:B------:R-:W-:Y:S01]  /*3480*/  IMAD.X R33, R22, 0x1, R9, P2 ;  /* 0x0000000116217824 */ /* 0x000fe200010e0609 */
[----:B------:R-:W-:-:S02]  /*3490*/  IADD3 R34, P2, R17, R11, RZ ;  /* 0x0000000b11227210 */ /* 0x000fc40007f5e0ff */
[----:B------:R1:W-:Y:S01]  /*34a0*/  LDGSTS.E.BYPASS.LTC128B.128 [R241+0x8100], [R28.64], !P4 ;  /* 0x081000001cf17fae */ /* 0x0003e2000e101d4c */
[C-C-:B------:R-:W-:Y:S01]  /*34b0*/  IMAD.X R31, R20.reuse, 0x1, R12.reuse, P1 ;  /* 0x00000001141f7824 */ /* 0x140fe200008e060c */
[----:B------:R-:W-:Y:S01]  /*34c0*/  IADD3 R8, P1, R17, R8, RZ ;  /* 0x0000000811087210 */ /* 0x000fe20007f3e0ff */
[--C-:B------:R-:W-:Y:S01]  /*34d0*/  IMAD.X R17, R20, 0x1, R9.reuse, P5 ;  /* 0x0000000114117824 */ /* 0x100fe200028e0609 */
[----:B------:R-:W-:Y:S01]  /*34e0*/  ISETP.NE.U32.AND P5, PT, R10, RZ, PT ;  /* 0x000000ff0a00720c */ /* 0x000fe20003fa5070 */
[C---:B--2---:R-:W-:Y:S01]  /*34f0*/  IMAD.X R35, R18.reuse, 0x1, R12, P2 ;  /* 0x0000000112237824 */ /* 0x044fe200010e060c */
[----:B------:R-:W-:Y:S01]  /*3500*/  ISETP.NE.U32.AND P2, PT, R23, RZ, PT ;  /* 0x000000ff1700720c */ /* 0x000fe20003f45070 */
[----:B------:R-:W-:Y:S01]  /*3510*/  IMAD.X R9, R18, 0x1, R9, P1 ;  /* 0x0000000112097824 */ /* 0x000fe200008e0609 */
[----:B------:R1:W-:Y:S04]  /*3520*/  LDGSTS.E.BYPASS.LTC128B.128 [R241+0xc100], [R32.64], !P3 ;  /* 0x0c10000020f17fae */ /* 0x0003e8000d901d4c */
[----:B------:R1:W-:Y:S04]  /*3530*/  LDGSTS.E.BYPASS.LTC128B.128 [R241+0x9100], [R30.64], !P4 ;  /* 0x091000001ef17fae */ /* 0x0003e8000e101d4c */
[----:B------:R1:W-:Y:S04]  /*3540*/  LDGSTS.E.BYPASS.LTC128B.128 [R241+0xd100], [R16.64], !P3 ;  /* 0x0d10000010f17fae */ /* 0x0003e8000d901d4c */
[----:B------:R1:W-:Y:S04]  /*3550*/  LDGSTS.E.BYPASS.LTC128B.128 [R241+0xa100], [R34.64], !P4 ;  /* 0x0a10000022f17fae */ /* 0x0003e8000e101d4c */
[----:B------:R1:W-:Y:S04]  /*3560*/  LDGSTS.E.BYPASS.LTC128B.128 [R241+0xe100], [R8.64], !P3 ;  /* 0x0e10000008f17fae */ /* 0x0003e8000d901d4c */
[----:B------:R1:W-:Y:S04]  /*3570*/  LDGSTS.E.BYPASS.LTC128B.128.ZFILL [R241+0xb100], [R26.64], P5 ;  /* 0x0b1000001af17fae */ /* 0x0003e8000a941d4c */
[----:B------:R1:W-:Y:S02]  /*3580*/  LDGSTS.E.BYPASS.LTC128B.128.ZFILL [R241+0xf100], [R24.64], P2 ;  /* 0x0f10000018f17fae */ /* 0x0003e40009141d4c */
.L_x_4:
[----:B--234-:R-:W-:Y:S01]  /*3590*/  LOP3.LUT R6, R6, 0xffffffe0, RZ, 0xc0, !PT ;  /* 0xffffffe006067812 */ /* 0x01cfe200078ec0ff */
[----:B-1----:R-:W-:Y:S01]  /*35a0*/  IMAD.MOV.U32 R17, RZ, RZ, -0x2 ;  /* 0xfffffffeff117424 */ /* 0x002fe200078e00ff */
[----:B------:R-:W-:Y:S01]  /*35b0*/  UIADD3 UR6, UR7, -0x2, URZ ;  /* 0xfffffffe07067890 */ /* 0x000fe2000fffe03f */
[----:B------:R-:W-:Y:S01]  /*35c0*/  IMAD.SHL.U32 R236, R4, 0x2, RZ ;  /* 0x0000000204ec7824 */ /* 0x000fe200078e00ff */
[----:B------:R-:W0:Y:S01]  /*35d0*/  LDGDEPBAR ;  /* 0x00000000000079af */ /* 0x000e220000000000 */
[----:B------:R-:W-:Y:S01]  /*35e0*/  IMAD.IADD R6, R5, 0x1, -R6 ;  /* 0x0000000105067824 */ /* 0x000fe200078e0a06 */
[----:B------:R-:W-:Y:S01]  /*35f0*/  UISETP.GE.AND UP0, UPT, UR6, UR8, UPT ;  /* 0x000000080600728c */ /* 0x000fe2000bf06270 */
[--C-:B------:R-:W-:Y:S01]  /*3600*/  IMAD R234, R2, 0x2, R236.reuse ;  /* 0x0000000202ea7824 */ /* 0x100fe200078e02ec */
[----:B------:R-:W-:Y:S01]  /*3610*/  LDSM.16.MT88.4 R124, [R236+0x100] ;  /* 0x00010000ec7c783b */ /* 0x000fe20000004200 */
[C---:B------:R-:W-:Y:S01]  /*3620*/  IMAD R233, R0.reuse, 0x2, R236 ;  /* 0x0000000200e97824 */ /* 0x040fe200078e02ec */
[----:B------:R-:W-:Y:S01]  /*3630*/  SHF.R.S32.HI R5, RZ, 0x1f, R6 ;  /* 0x0000001fff057819 */ /* 0x000fe20000011406 */
[----:B------:R-:W-:Y:S01]  /*3640*/  IMAD R232, R0, 0x2, R234 ;  /* 0x0000000200e87824 */ /* 0x000fe200078e02ea */
[----:B------:R-:W-:Y:S02]  /*3650*/  LDSM.16.MT88.4 R116, [R234+0x100] ;  /* 0x00010000ea74783b */ /* 0x000fe40000004200 */
[----:B------:R-:W-:-:S02]  /*3660*/  LEA.HI R5, R5, R6, RZ, 0x2 ;  /* 0x0000000605057211 */ /* 0x000fc400078f10ff */
[----:B------:R-:W-:Y:S02]  /*3670*/  LDSM.16.MT88.4 R100, [R232+0x100] ;  /* 0x00010000e864783b */ /* 0x000fe40000004200 */
[----:B------:R-:W-:Y:S02]  /*3680*/  LOP3.LUT R5, R5, 0x7ffffffc, RZ, 0xc0, !PT ;  /* 0x7ffffffc05057812 */ /* 0x000fe400078ec0ff */
[----:B------:R-:W-:Y:S03]  /*3690*/  LDSM.16.MT88.4 R108, [R233+0x100] ;  /* 0x00010000e96c783b */ /* 0x000fe60000004200 */
[----:B------:R-:W-:Y:S01]  /*36a0*/  IMAD.IADD R5, R6, 0x1, -R5 ;  /* 0x0000000106057824 */ /* 0x000fe200078e0a05 */
[----:B------:R-:W-:Y:S03]  /*36b0*/  LDSM.16.MT88.4 R76, [R233+0x4100] ;  /* 0x00410000e94c783b */ /* 0x000fe60000004200 */
[----:B------:R-:W-:Y:S01]  /*36c0*/  IMAD R17, R5, R17, UR15 ;  /* 0x0000000f05117e24 */ /* 0x000fe2000f8e0211 */
[----:B------:R-:W-:Y:S04]  /*36d0*/  LDSM.16.MT88.4 R24, [R236+0x900] ;  /* 0x00090000ec18783b */ /* 0x000fe80000004200 */
[C---:B------:R-:W-:Y:S01]  /*36e0*/  ISETP.GT.AND P2, PT, R17.reuse, RZ, PT ;  /* 0x000000ff1100720c */ /* 0x040fe20003f44270 */
[----:B------:R-:W-:Y:S01]  /*36f0*/  LDSM.16.MT88.4 R20, [R234+0x900] ;  /* 0x00090000ea14783b */ /* 0x000fe20000004200 */
[----:B------:R-:W-:-:S02]  /*3700*/  ISETP.GT.AND P1, PT, R17, 0x1, PT ;  /* 0x000000011100780c */ /* 0x000fc40003f24270 */
[----:B------:R-:W-:Y:S01]  /*3710*/  ISETP.GT.AND P5, PT, R17, 0x8, PT ;  /* 0x000000081100780c */ /* 0x000fe20003fa4270 */
[----:B------:R-:W-:Y:S01]  /*3720*/  LDSM.16.MT88.4 R32, [R234+0x4900] ;  /* 0x00490000ea20783b */ /* 0x000fe20000004200 */
[----:B------:R-:W-:Y:S02]  /*3730*/  FSEL R3, R3, -INF , P2 ;  /* 0xff80000003037808 */ /* 0x000fe40001000000 */
[----:B------:R-:W-:Y:S02]  /*3740*/  FSEL R16, R7, -INF , P1 ;  /* 0xff80000007107808 */ /* 0x000fe40000800000 */
[----:B------:R-:W-:Y:S02]  /*3750*/  FSEL R84, R84, -INF , P2 ;  /* 0xff80000054547808 */ /* 0x000fe40001000000 */
[----:B------:R-:W-:Y:S02]  /*3760*/  ISETP.GT.AND P2, PT, R17, 0x9, PT ;  /* 0x000000091100780c */ /* 0x000fe40003f44270 */
[----:B------:R-:W-:-:S02]  /*3770*/  FSEL R68, R68, -INF , P5 ;  /* 0xff80000044447808 */ /* 0x000fc40002800000 */
[----:B------:R-:W-:Y:S02]  /*3780*/  FMNMX.FTZ R18, R3, R16, !PT ;  /* 0x0000001003127209 */ /* 0x000fe40007810000 */
[----:B------:R-:W-:Y:S02]  /*3790*/  FSEL R85, R85, -INF , P1 ;  /* 0xff80000055557808 */ /* 0x000fe40000800000 */
[----:B------:R-:W-:Y:S02]  /*37a0*/  ISETP.GT.AND P1, PT, R17, 0x10, PT ;  /* 0x000000101100780c */ /* 0x000fe40003f24270 */
[----:B------:R-:W-:Y:S02]  /*37b0*/  FSEL R69, R69, -INF , P2 ;  /* 0xff80000045457808 */ /* 0x000fe40001000000 */
[----:B------:R-:W-:Y:S02]  /*37c0*/  FMNMX.FTZ R18, R68, R18, !PT ;  /* 0x0000001244127209 */ /* 0x000fe40007810000 */
[----:B------:R-:W-:-:S02]  /*37d0*/  FSEL R86, R86, -INF , P5 ;  /* 0xff80000056567808 */ /* 0x000fc40002800000 */
[----:B------:R-:W-:Y:S02]  /*37e0*/  ISETP.GT.AND P5, PT, R17, 0x11, PT ;  /* 0x000000111100780c */ /* 0x000fe40003fa4270 */
[----:B------:R-:W-:Y:S02]  /*37f0*/  FSEL R7, R70, -INF , P1 ;  /* 0xff80000046077808 */ /* 0x000fe40000800000 */
[----:B------:R-:W-:Y:S02]  /*3800*/  FMNMX.FTZ R18, R69, R18, !PT ;  /* 0x0000001245127209 */ /* 0x000fe40007810000 */
        /* <DEDUP_REMOVED lines=8> */
[----:B------:R-:W-:-:S02]  /*3890*/  FMNMX.FTZ R19, R84, R85, !PT ;  /* 0x0000005554137209 */ /* 0x000fc40007810000 */
[----:B------:R-:W-:Y:S02]  /*38a0*/  FSEL R10, R93, -INF , P5 ;  /* 0xff8000005d0a7808 */ /* 0x000fe40002800000 */
[----:B------:R-:W-:Y:S02]  /*38b0*/  ISETP.GT.AND P5, PT, R17, 0x20, PT ;  /* 0x000000201100780c */ /* 0x000fe40003fa4270 */
[----:B------:R-:W-:Y:S02]  /*38c0*/  FSEL R12, R61, -INF , P1 ;  /* 0xff8000003d0c7808 */ /* 0x000fe40000800000 */
[----:B------:R-:W-:Y:S02]  /*38d0*/  FMNMX.FTZ R18, R6, R18, !PT ;  /* 0x0000001206127209 */ /* 0x000fe40007810000 */
[----:B------:R-:W-:Y:S02]  /*38e0*/  FMNMX.FTZ R19, R86, R19, !PT ;  /* 0x0000001356137209 */ /* 0x000fe40007810000 */
[----:B------:R-:W-:-:S02]  /*38f0*/  FSEL R9, R62, -INF , P2 ;  /* 0xff8000003e097808 */ /* 0x000fc40001000000 */
[----:B------:R-:W-:Y:S02]  /*3900*/  ISETP.GT.AND P2, PT, R17, 0x21, PT ;  /* 0x000000211100780c */ /* 0x000fe40003f44270 */
[----:B------:R-:W-:Y:S02]  /*3910*/  FSEL R30, R56, -INF , P5 ;  /* 0xff800000381e7808 */ /* 0x000fe40002800000 */
[----:B------:R-:W-:Y:S02]  /*3920*/  FMNMX.FTZ R18, R12, R18, !PT ;  /* 0x000000120c127209 */ /* 0x000fe40007810000 */
[----:B------:R-:W-:Y:S02]  /*3930*/  FMNMX.FTZ R19, R87, R19, !PT ;  /* 0x0000001357137209 */ /* 0x000fe40007810000 */
[----:B------:R-:W-:Y:S02]  /*3940*/  FSEL R8, R63, -INF , P1 ;  /* 0xff8000003f087808 */ /* 0x000fe40000800000 */
[----:B------:R-:W-:-:S02]  /*3950*/  ISETP.GT.AND P1, PT, R17, 0x28, PT ;  /* 0x000000281100780c */ /* 0x000fc40003f24270 */
[----:B------:R-:W-:Y:S02]  /*3960*/  FSEL R28, R57, -INF , P2 ;  /* 0xff800000391c7808 */ /* 0x000fe40001000000 */
[----:B------:R-:W-:Y:S02]  /*3970*/  FMNMX.FTZ R18, R30, R18, !PT ;  /* 0x000000121e127209 */ /* 0x000fe40007810000 */
[----:B------:R-:W-:Y:S02]  /*3980*/  FMNMX.FTZ R19, R11, R19, !PT ;  /* 0x000000130b137209 */ /* 0x000fe40007810000 */
[----:B------:R-:W-:Y:S02]  /*3990*/  FSEL R41, R58, -INF , P5 ;  /* 0xff8000003a297808 */ /* 0x000fe40002800000 */
[----:B------:R-:W-:Y:S02]  /*39a0*/  ISETP.GT.AND P5, PT, R17, 0x29, PT ;  /* 0x000000291100780c */ /* 0x000fe40003fa4270 */
[----:B------:R-:W-:-:S02]  /*39b0*/  FSEL R29, R64, -INF , P1 ;  /* 0xff800000401d7808 */ /* 0x000fc40000800000 */
[----:B------:R-:W-:Y:S02]  /*39c0*/  FMNMX.FTZ R18, R28, R18, !PT ;  /* 0x000000121c127209 */ /* 0x000fe40007810000 */
[----:B------:R-:W-:Y:S02]  /*39d0*/  FMNMX.FTZ R19, R10, R19, !PT ;  /* 0x000000130a137209 */ /* 0x000fe40007810000 */
[----:B------:R-:W-:Y:S02]  /*39e0*/  FSEL R182, R59, -INF , P2 ;  /* 0xff8000003bb67808 */ /* 0x000fe40001000000 */
[----:B------:R-:W-:Y:S02]  /*39f0*/  ISETP.GT.AND P2, PT, R17, 0x30, PT ;  /* 0x000000301100780c */ /* 0x000fe40003f44270 */
[----:B------:R-:W-:Y:S02]  /*3a00*/  FSEL R44, R65, -INF , P5 ;  /* 0xff800000412c7808 */ /* 0x000fe40002800000 */
[----:B------:R-:W-:-:S02]  /*3a10*/  FMNMX.FTZ R18, R29, R18, !PT ;  /* 0x000000121d127209 */ /* 0x000fc40007810000 */
[----:B------:R-:W-:Y:S02]  /*3a20*/  FMNMX.FTZ R19, R9, R19, !PT ;  /* 0x0000001309137209 */ /* 0x000fe40007810000 */
[----:B------:R-:W-:Y:S02]  /*3a30*/  FSEL R40, R94, -INF , P1 ;  /* 0xff8000005e287808 */ /* 0x000fe40000800000 */
[----:B------:R-:W-:Y:S01]  /*3a40*/  ISETP.GT.AND P1, PT, R17, 0x31, PT ;  /* 0x000000311100780c */ /* 0x000fe20003f24270 */
[----:B------:R-:W-:Y:S01]  /*3a50*/  LDSM.16.MT88.4 R92, [R236+0x4100] ;  /* 0x00410000ec5c783b */ /* 0x000fe20000004200 */
        /* <DEDUP_REMOVED lines=9> */
[C---:B------:R-:W-:Y:S02]  /*3af0*/  ISETP.GT.AND P2, PT, R17.reuse, 0x39, PT ;  /* 0x000000391100780c */ /* 0x040fe40003f44270 */
        /* <DEDUP_REMOVED lines=84> */
[----:B------:R-:W-:Y:S02]  /*4040*/  FMNMX.FTZ R17, R134, R18, !PT ;  /* 0x0000001286117209 */ /* 0x000fe40007810000 */
[----:B------:R-:W-:Y:S02]  /*4050*/  FMNMX.FTZ R19, R150, R19, !PT ;  /* 0x0000001396137209 */ /* 0x000fe40007810000 */
[----:B------:R-:W-:Y:S02]  /*4060*/  FMNMX.FTZ R17, R67, R17, !PT ;  /* 0x0000001143117209 */ /* 0x000fe40007810000 */
[----:B------:R-:W-:Y:S02]  /*4070*/  FMNMX.FTZ R19, R149, R19, !PT ;  /* 0x0000001395137209 */ /* 0x000fe40007810000 */
[----:B------:R-:W-:Y:S01]  /*4080*/  FSEL R65, R13, -INF , P5 ;  /* 0xff8000000d417808 */ /* 0x000fe20002800000 */
[----:B------:R-:W1:Y:S01]  /*4090*/  SHFL.BFLY PT, R18, R17, 0x2, 0x1f ;  /* 0x0c401f0011127f89 */ /* 0x000e6200000e0000 */
[----:B------:R-:W-:-:S02]  /*40a0*/  FMNMX.FTZ R13, R66, R19, !PT ;  /* 0x00000013420d7209 */ /* 0x000fc40007810000 */
[----:B------:R-:W-:Y:S02]  /*40b0*/  FSEL R64, R15, -INF , P2 ;  /* 0xff8000000f407808 */ /* 0x000fe40001000000 */
[----:B------:R-:W-:Y:S02]  /*40c0*/  FMNMX.FTZ R13, R65, R13, !PT ;  /* 0x0000000d410d7209 */ /* 0x000fe40007810000 */
[----:B------:R-:W-:Y:S02]  /*40d0*/  FSEL R62, R14, -INF , P1 ;  /* 0xff8000000e3e7808 */ /* 0x000fe40000800000 */
[----:B------:R-:W-:-:S04]  /*40e0*/  FMNMX.FTZ R13, R64, R13, !PT ;  /* 0x0000000d400d7209 */ /* 0x000fc80007810000 */
[----:B------:R-:W-:-:S05]  /*40f0*/  FMNMX.FTZ R14, R62, R13, !PT ;  /* 0x0000000d3e0e7209 */ /* 0x000fca0007810000 */
[----:B------:R-:W2:Y:S01]  /*4100*/  SHFL.BFLY PT, R13, R14, 0x2, 0x1f ;  /* 0x0c401f000e0d7f89 */ /* 0x000ea200000e0000 */
[----:B-1----:R-:W-:-:S05]  /*4110*/  FMNMX.FTZ R18, R17, R18, !PT ;  /* 0x0000001211127209 */ /* 0x002fca0007810000 */
[----:B------:R-:W1:Y:S01]  /*4120*/  SHFL.BFLY PT, R132, R18, 0x1, 0x1f ;  /* 0x0c201f0012847f89 */ /* 0x000e6200000e0000 */
[----:B--2---:R-:W-:-:S05]  /*4130*/  FMNMX.FTZ R14, R14, R13, !PT ;  /* 0x0000000d0e0e7209 */ /* 0x004fca0007810000 */
[----:B------:R-:W2:Y:S01]  /*4140*/  SHFL.BFLY PT, R13, R14, 0x1, 0x1f ;  /* 0x0c201f000e0d7f89 */ /* 0x000ea200000e0000 */
[----:B-1----:R-:W-:-:S04]  /*4150*/  FMNMX.FTZ R132, R18, R132, !PT ;  /* 0x0000008412847209 */ /* 0x002fc80007810000 */
[C---:B------:R-:W-:Y:S01]  /*4160*/  FSETP.NEU.FTZ.AND P1, PT, R132.reuse, -INF , PT ;  /* 0xff8000008400780b */ /* 0x040fe20003f3d000 */
[----:B------:R-:W-:-:S05]  /*4170*/  FMUL.FTZ R133, R132, c[0x0][0x2d0] ;  /* 0x0000b40084857a20 */ /* 0x000fca0000410000 */
[----:B------:R-:W-:-:S05]  /*4180*/  FSEL R133, R133, RZ, P1 ;  /* 0x000000ff85857208 */ /* 0x000fca0000800000 */
[--C-:B------:R-:W-:Y:S02]  /*4190*/  FFMA.FTZ R58, R3, c[0x0][0x2d0], -R133.reuse ;  /* 0x0000b400033a7a23 */ /* 0x100fe40000010885 */
[--C-:B------:R-:W-:Y:S01]  /*41a0*/  FFMA.FTZ R57, R16, c[0x0][0x2d0], -R133.reuse ;  /* 0x0000b40010397a23 */ /* 0x100fe20000010885 */
[----:B--2---:R-:W-:Y:S01]  /*41b0*/  FMNMX.FTZ R3, R13, R14, !PT ;  /* 0x0000000e0d037209 */ /* 0x004fe20007810000 */
[--C-:B------:R-:W-:Y:S01]  /*41c0*/  FFMA.FTZ R56, R68, c[0x0][0x2d0], -R133.reuse ;  /* 0x0000b40044387a23 */ /* 0x100fe20000010885 */
[----:B------:R-:W-:Y:S01]  /*41d0*/  LDSM.16.MT88.4 R16, [R233+0x900] ;  /* 0x00090000e910783b */ /* 0x000fe20000004200 */
[--C-:B------:R-:W-:Y:S01]  /*41e0*/  FFMA.FTZ R52, R69, c[0x0][0x2d0], -R133.reuse ;  /* 0x0000b40045347a23 */ /* 0x100fe20000010885 */
[C---:B------:R-:W-:Y:S01]  /*41f0*/  FSETP.NEU.FTZ.AND P1, PT, R3.reuse, -INF , PT ;  /* 0xff8000000300780b */ /* 0x040fe20003f3d000 */
[----:B------:R-:W-:Y:S01]  /*4200*/  FMUL.FTZ R63, R3, c[0x0][0x2d0] ;  /* 0x0000b400033f7a20 */ /* 0x000fe20000410000 */
[----:B------:R-:W-:Y:S01]  /*4210*/  MUFU.EX2 R58, R58 ;  /* 0x0000003a003a7308 */ /* 0x000fe20000000800 */
[----:B------:R-:W-:-:S02]  /*4220*/  FFMA.FTZ R55, R7, c[0x0][0x2d0], -R133 ;  /* 0x0000b40007377a23 */ /* 0x000fc40000010885 */
[--C-:B------:R-:W-:Y:S01]  /*4230*/  FFMA.FTZ R51, R5, c[0x0][0x2d0], -R133.reuse ;  /* 0x0000b40005337a23 */ /* 0x100fe20000010885 */
[----:B------:R-:W-:Y:S01]  /*4240*/  FSEL R63, R63, RZ, P1 ;  /* 0x000000ff3f3f7208 */ /* 0x000fe20000800000 */
[----:B------:R-:W-:Y:S01]  /*4250*/  FFMA.FTZ R50, R6, c[0x0][0x2d0], -R133 ;  /* 0x0000b40006327a23 */ /* 0x000fe20000010885 */
[----:B------:R-:W-:Y:S01]  /*4260*/  PLOP3.LUT P1, PT, PT, PT, UP0, 0x80, 0x0 ;  /* 0x000000000000781c */ /* 0x000fe20003f2f008 */
[----:B------:R-:W-:Y:S01]  /*4270*/  LDSM.16.MT88.4 R4, [R232+0x4100] ;  /* 0x00410000e804783b */ /* 0x000fe20000004200 */
[----:B------:R-:W1:Y:S01]  /*4280*/  MUFU.EX2 R57, R57 ;  /* 0x0000003900397308 */ /* 0x000e620000000800 */
[--C-:B------:R-:W-:Y:S02]  /*4290*/  FFMA.FTZ R61, R84, c[0x0][0x2d0], -R63.reuse ;  /* 0x0000b400543d7a23 */ /* 0x100fe4000001083f */
[--C-:B------:R-:W-:Y:S02]  /*42a0*/  FFMA.FTZ R60, R85, c[0x0][0x2d0], -R63.reuse ;  /* 0x0000b400553c7a23 */ /* 0x100fe4000001083f */
[----:B------:R-:W-:-:S02]  /*42b0*/  FFMA.FTZ R59, R86, c[0x0][0x2d0], -R63 ;  /* 0x0000b400563b7a23 */ /* 0x000fc4000001083f */
[----:B------:R-:W-:Y:S01]  /*42c0*/  FFMA.FTZ R53, R87, c[0x0][0x2d0], -R63 ;  /* 0x0000b40057357a23 */ /* 0x000fe2000001083f */
[----:B------:R-:W-:Y:S01]  /*42d0*/  MUFU.EX2 R56, R56 ;  /* 0x0000003800387308 */ /* 0x000fe20000000800 */
[----:B------:R-:W2:Y:S01]  /*42e0*/  LDSM.16.MT88.4 R84, [R234+0x4100] ;  /* 0x00410000ea54783b */ /* 0x000ea20000004200 */
[----:B------:R-:W-:Y:S02]  /*42f0*/  FFMA.FTZ R47, R12, c[0x0][0x2d0], -R133 ;  /* 0x0000b4000c2f7a23 */ /* 0x000fe40000010885 */
[--C-:B------:R-:W-:Y:S01]  /*4300*/  FFMA.FTZ R54, R11, c[0x0][0x2d0], -R63.reuse ;  /* 0x0000b4000b367a23 */ /* 0x100fe2000001083f */
[----:B------:R-:W3:Y:S01]  /*4310*/  LDSM.16.MT88.4 R12, [R232+0x900] ;  /* 0x00090000e80c783b */ /* 0x000ee20000004200 */
[--C-:B------:R-:W-:Y:S02]  /*4320*/  FFMA.FTZ R49, R10, c[0x0][0x2d0], -R63.reuse ;  /* 0x0000b4000a317a23 */ /* 0x100fe4000001083f */
[----:B------:R-:W4:Y:S01]  /*4330*/  MUFU.EX2 R52, R52 ;  /* 0x0000003400347308 */ /* 0x000f220000000800 */
[--C-:B------:R-:W-:Y:S01]  /*4340*/  FFMA.FTZ R48, R9, c[0x0][0x2d0], -R63.reuse ;  /* 0x0000b40009307a23 */ /* 0x100fe2000001083f */
[----:B-1----:R-:W-:Y:S01]  /*4350*/  F2FP.PACK_AB R68, R57, R58 ;  /* 0x0000003a3944723e */ /* 0x002fe200000000ff */
[----:B------:R-:W-:-:S02]  /*4360*/  FFMA.FTZ R45, R8, c[0x0][0x2d0], -R63 ;  /* 0x0000b400082d7a23 */ /* 0x000fc4000001083f */
[----:B------:R-:W1:Y:S01]  /*4370*/  LDSM.16.MT88.4 R8, [R236+0x4900] ;  /* 0x00490000ec08783b */ /* 0x000e620000004200 */
[--C-:B------:R-:W-:Y:S02]  /*4380*/  FFMA.FTZ R46, R30, c[0x0][0x2d0], -R133.reuse ;  /* 0x0000b4001e2e7a23 */ /* 0x100fe40000010885 */
[----:B------:R-:W-:Y:S01]  /*4390*/  MUFU.EX2 R61, R61 ;  /* 0x0000003d003d7308 */ /* 0x000fe20000000800 */
[--C-:B------:R-:W-:Y:S02]  /*43a0*/  FFMA.FTZ R43, R28, c[0x0][0x2d0], -R133.reuse ;  /* 0x0000b4001c2b7a23 */ /* 0x100fe40000010885 */
[--C-:B------:R-:W-:Y:S02]  /*43b0*/  FFMA.FTZ R42, R29, c[0x0][0x2d0], -R133.reuse ;  /* 0x0000b4001d2a7a23 */ /* 0x100fe40000010885 */
[----:B------:R-:W5:Y:S01]  /*43c0*/  LDSM.16.MT88.4 R28, [R233+0x4900] ;  /* 0x00490000e91c783b */ /* 0x000f620000004200 */
[----:B------:R-:W-:Y:S02]  /*43d0*/  FFMA.FTZ R2, R44, c[0x0][0x2d0], -R133 ;  /* 0x0000b4002c027a23 */ /* 0x000fe40000010885 */
[----:B------:R-:W2:Y:S01]  /*43e0*/  MUFU.EX2 R60, R60 ;  /* 0x0000003c003c7308 */ /* 0x000ea20000000800 */
[----:B----4-:R-:W-:Y:S01]  /*43f0*/  F2FP.PACK_AB R70, R52, R56 ;  /* 0x000000383446723e */ /* 0x010fe200000000ff */
[----:B------:R-:W-:-:S02]  /*4400*/  FFMA.FTZ R44, R41, c[0x0][0x2d0], -R63 ;  /* 0x0000b400292c7a23 */ /* 0x000fc4000001083f */
[--C-:B------:R-:W-:Y:S02]  /*4410*/  FFMA.FTZ R41, R182, c[0x0][0x2d0], -R63.reuse ;  /* 0x0000b400b6297a23 */ /* 0x100fe4000001083f */
[--C-:B------:R-:W-:Y:S02]  /*4420*/  FFMA.FTZ R40, R40, c[0x0][0x2d0], -R63.reuse ;  /* 0x0000b40028287a23 */ /* 0x100fe4000001083f */
[----:B------:R-:W-:Y:S01]  /*4430*/  MUFU.EX2 R59, R59 ;  /* 0x0000003b003b7308 */ /* 0x000fe20000000800 */
[----:B------:R-:W-:Y:S02]  /*4440*/  FFMA.FTZ R0, R181, c[0x0][0x2d0], -R63 ;  /* 0x0000b400b5007a23 */ /* 0x000fe4000001083f */
[--C-:B------:R-:W-:Y:S02]  /*4450*/  FFMA.FTZ R145, R145, c[0x0][0x2d0], -R133.reuse ;  /* 0x0000b40091917a23 */ /* 0x100fe40000010885 */
[--C-:B------:R-:W-:Y:S02]  /*4460*/  FFMA.FTZ R146, R146, c[0x0][0x2d0], -R133.reuse ;  /* 0x0000b40092927a23 */ /* 0x100fe40000010885 */
[--C-:B------:R-:W-:Y:S01]  /*4470*/  FFMA.FTZ R148, R148, c[0x0][0x2d0], -R133.reuse ;  /* 0x0000b40094947a23 */ /* 0x100fe20000010885 */
[----:B------:R-:W4:Y:S01]  /*4480*/  MUFU.EX2 R53, R53 ;  /* 0x0000003500357308 */ /* 0x000f220000000800 */
[----:B--2---:R-:W-:Y:S01]  /*4490*/  F2FP.PACK_AB R69, R60, R61 ;  /* 0x0000003d3c45723e */ /* 0x004fe200000000ff */
[----:B------:R-:W-:-:S02]  /*44a0*/  FFMA.FTZ R147, R147, c[0x0][0x2d0], -R133 ;  /* 0x0000b40093937a23 */ /* 0x000fc40000010885 */
[--C-:B------:R-:W-:Y:S02]  /*44b0*/  FFMA.FTZ R151, R151, c[0x0][0x2d0], -R63.reuse ;  /* 0x0000b40097977a23 */ /* 0x100fe4000001083f */
[--C-:B------:R-:W-:Y:S02]  /*44c0*/  FFMA.FTZ R152, R152, c[0x0][0x2d0], -R63.reuse ;  /* 0x0000b40098987a23 */ /* 0x100fe4000001083f */
[----:B------:R-:W-:Y:S01]  /*44d0*/  MUFU.EX2 R55, R55 ;  /* 0x0000003700377308 */ /* 0x000fe20000000800 */
[--C-:B------:R-:W-:Y:S02]  /*44e0*/  FFMA.FTZ R153, R153, c[0x0][0x2d0], -R63.reuse ;  /* 0x0000b40099997a23 */ /* 0x100fe4000001083f */
[----:B------:R-:W-:Y:S02]  /*44f0*/  FFMA.FTZ R154, R154, c[0x0][0x2d0], -R63 ;  /* 0x0000b4009a9a7a23 */ /* 0x000fe4000001083f */
[--C-:B------:R-:W-:Y:S02]  /*4500*/  FFMA.FTZ R161, R161, c[0x0][0x2d0], -R133.reuse ;  /* 0x0000b400a1a17a23 */ /* 0x100fe40000010885 */
[--C-:B------:R-:W-:Y:S01]  /*4510*/  FFMA.FTZ R162, R162, c[0x0][0x2d0], -R133.reuse ;  /* 0x0000b400a2a27a23 */ /* 0x100fe20000010885 */
[----:B----4-:R-:W-:Y:S01]  /*4520*/  F2FP.PACK_AB R71, R53, R59 ;  /* 0x0000003b3547723e */ /* 0x010fe200000000ff */
[----:B------:R-:W2:Y:S01]  /*4530*/  MUFU.EX2 R51, R51 ;  /* 0x0000003300337308 */ /* 0x000ea20000000800 */
[----:B------:R-:W-:-:S02]  /*4540*/  FFMA.FTZ R164, R164, c[0x0][0x2d0], -R133 ;  /* 0x0000b400a4a47a23 */ /* 0x000fc40000010885 */
[----:B------:R-:W-:Y:S02]  /*4550*/  FFMA.FTZ R163, R163, c[0x0][0x2d0], -R133 ;  /* 0x0000b400a3a37a23 */ /* 0x000fe40000010885 */
[--C-:B------:R-:W-:Y:S01]  /*4560*/  FFMA.FTZ R166, R166, c[0x0][0x2d0], -R63.reuse ;  /* 0x0000b400a6a67a23 */ /* 0x100fe2000001083f */
[C---:B------:R-:W-:Y:S01]  /*4570*/  HMMA.16816.F32 R104, R68.reuse, R100, RZ ;  /* 0x000000644468723c */ /* 0x040fe200000018ff */
[--C-:B------:R-:W-:Y:S01]  /*4580*/  FFMA.FTZ R167, R167, c[0x0][0x2d0], -R63.reuse ;  /* 0x0000b400a7a77a23 */ /* 0x100fe2000001083f */
[----:B------:R-:W-:Y:S01]  /*4590*/  MUFU.EX2 R50, R50 ;  /* 0x0000003200327308 */ /* 0x000fe20000000800 */
[--C-:B------:R-:W-:Y:S02]  /*45a0*/  FFMA.FTZ R169, R169, c[0x0][0x2d0], -R63.reuse ;  /* 0x0000b400a9a97a23 */ /* 0x100fe4000001083f */
[----:B------:R-:W-:Y:S02]  /*45b0*/  FFMA.FTZ R170, R170, c[0x0][0x2d0], -R63 ;  /* 0x0000b400aaaa7a23 */ /* 0x000fe4000001083f */
[--C-:B------:R-:W-:Y:S01]  /*45c0*/  FFMA.FTZ R180, R180, c[0x0][0x2d0], -R133.reuse ;  /* 0x0000b400b4b47a23 */ /* 0x100fe20000010885 */
[----:B------:R-:W-:Y:S01]  /*45d0*/  HMMA.16816.F32 R100, R68, R102, RZ ;  /* 0x000000664464723c */ /* 0x000fe200000018ff */
[--C-:B------:R-:W-:Y:S01]  /*45e0*/  FFMA.FTZ R179, R179, c[0x0][0x2d0], -R133.reuse ;  /* 0x0000b400b3b37a23 */ /* 0x100fe20000010885 */
[----:B------:R-:W-:Y:S01]  /*45f0*/  MUFU.EX2 R47, R47 ;  /* 0x0000002f002f7308 */ /* 0x000fe20000000800 */
        /* <DEDUP_REMOVED lines=11> */
[----:B------:R-:W4:Y:S01]  /*46b0*/  MUFU.EX2 R49, R49 ;  /* 0x0000003100317308 */ /* 0x000f220000000800 */
        /* <DEDUP_REMOVED lines=8> */
[----:B------:R-:W-:Y:S01]  /*4740*/  FADD.FTZ R57, R58, R57 ;  /* 0x000000393a397221 */ /* 0x000fe20000010000 */
[----:B------:R-:W-:Y:S01]  /*4750*/  HMMA.16816.F32 R120, R68, R116, RZ ;  /* 0x000000744478723c */ /* 0x000fe200000018ff */
[----:B------:R-:W-:Y:S01]  /*4760*/  FADD.FTZ R60, R61, R60 ;  /* 0x0000003c3d3c7221 */ /* 0x000fe20000010000 */
[----:B------:R-:W1:Y:S01]  /*4770*/  MUFU.EX2 R45, R45 ;  /* 0x0000002d002d7308 */ /* 0x000e620000000800 */
[----:B------:R-:W-:-:S02]  /*4780*/  FADD.FTZ R56, R56, R57 ;  /* 0x0000003938387221 */ /* 0x000fc40000010000 */
[----:B------:R-:W-:Y:S02]  /*4790*/  FADD.FTZ R59, R59, R60 ;  /* 0x0000003c3b3b7221 */ /* 0x000fe40000010000 */
[----:B------:R-:W-:Y:S01]  /*47a0*/  FFMA.FTZ R249, R67, c[0x0][0x2d0], -R133 ;  /* 0x0000b40043f97a23 */ /* 0x000fe20000010885 */
[----:B------:R-:W-:Y:S01]  /*47b0*/  HMMA.16816.F32 R112, R68, R108, RZ ;  /* 0x0000006c4470723c */ /* 0x000fe200000018ff */
[----:B------:R-:W-:Y:S01]  /*47c0*/  FFMA.FTZ R248, R62, c[0x0][0x2d0], -R63 ;  /* 0x0000b4003ef87a23 */ /* 0x000fe2000001083f */
[----:B------:R-:W-:Y:S01]  /*47d0*/  MUFU.EX2 R46, R46 ;  /* 0x0000002e002e7308 */ /* 0x000fe20000000800 */
[----:B------:R-:W-:Y:S02]  /*47e0*/  FADD.FTZ R56, R52, R56 ;  /* 0x0000003834387221 */ /* 0x000fe40000010000 */
[----:B------:R-:W-:-:S03]  /*47f0*/  FADD.FTZ R59, R53, R59 ;  /* 0x0000003b353b7221 */ /* 0x000fc60000010000 */
[C---:B------:R-:W-:Y:S02]  /*4800*/  HMMA.16816.F32 R88, R68.reuse, R84, RZ ;  /* 0x000000544458723c */ /* 0x040fe400000018ff */
[----:B------:R-:W1:Y:S06]  /*4810*/  MUFU.EX2 R43, R43 ;  /* 0x0000002b002b7308 */ /* 0x000e6c0000000800 */
[C---:B------:R-:W-:Y:S02]  /*4820*/  HMMA.16816.F32 R80, R68.reuse, R76, RZ ;  /* 0x0000004c4450723c */ /* 0x040fe400000018ff */
[----:B------:R-:W-:Y:S06]  /*4830*/  MUFU.EX2 R42, R42 ;  /* 0x0000002a002a7308 */ /* 0x000fec0000000800 */
        /* <DEDUP_REMOVED lines=11> */
[----:B------:R-:W-:Y:S05]  /*48f0*/  MUFU.EX2 R145, R145 ;  /* 0x0000009100917308 */ /* 0x000fea0000000800 */
[----:B--2---:R-:W-:Y:S01]  /*4900*/  F2FP.PACK_AB R4, R51, R55 ;  /* 0x000000373304723e */ /* 0x004fe200000000ff */
[----:B------:R-:W-:Y:S01]  /*4910*/  HMMA.16816.F32 R68, R68, R6, RZ ;  /* 0x000000064444723c */ /* 0x000fe200000018ff */
[----:B----4-:R-:W-:Y:S01]  /*4920*/  F2FP.PACK_AB R5, R49, R54 ;  /* 0x000000363105723e */ /* 0x010fe200000000ff */
[----:B------:R-:W2:Y:S01]  /*4930*/  MUFU.EX2 R146, R146 ;  /* 0x0000009200927308 */ /* 0x000ea20000000800 */
[----:B------:R-:W-:-:S02]  /*4940*/  FADD.FTZ R55, R55, R56 ;  /* 0x0000003837377221 */ /* 0x000fc40000010000 */
[----:B------:R-:W-:Y:S02]  /*4950*/  FADD.FTZ R54, R54, R59 ;  /* 0x0000003b36367221 */ /* 0x000fe40000010000 */
[----:B------:R-:W-:Y:S01]  /*4960*/  F2FP.PACK_AB R6, R47, R50 ;  /* 0x000000322f06723e */ /* 0x000fe200000000ff */
[----:B------:R-:W-:Y:S01]  /*4970*/  FADD.FTZ R55, R51, R55 ;  /* 0x0000003733377221 */ /* 0x000fe20000010000 */
[----:B-1----:R-:W-:Y:S01]  /*4980*/  F2FP.PACK_AB R7, R45, R48 ;  /* 0x000000302d07723e */ /* 0x002fe200000000ff */
[----:B------:R-:W-:Y:S01]  /*4990*/  MUFU.EX2 R148, R148 ;  /* 0x0000009400947308 */ /* 0x000fe20000000800 */
[----:B------:R-:W-:Y:S02]  /*49a0*/  FADD.FTZ R54, R49, R54 ;  /* 0x0000003631367221 */ /* 0x000fe40000010000 */
[----:B------:R-:W-:Y:S02]  /*49b0*/  FADD.FTZ R50, R50, R55 ;  /* 0x0000003732327221 */ /* 0x000fe40000010000 */
[----:B------:R-:W-:Y:S01]  /*49c0*/  FADD.FTZ R48, R48, R54 ;  /* 0x0000003630307221 */ /* 0x000fe20000010000 */
[----:B---3--:R-:W-:Y:S01]  /*49d0*/  HMMA.16816.F32 R104, R4, R12, R104 ;  /* 0x0000000c0468723c */ /* 0x008fe20000001868 */
[----:B------:R-:W-:Y:S01]  /*49e0*/  FADD.FTZ R50, R47, R50 ;  /* 0x000000322f327221 */ /* 0x000fe20000010000 */
[----:B------:R-:W1:Y:S01]  /*49f0*/  MUFU.EX2 R147, R147 ;  /* 0x0000009300937308 */ /* 0x000e620000000800 */
[----:B------:R-:W-:-:S05]  /*4a00*/  FADD.FTZ R48, R45, R48 ;  /* 0x000000302d307221 */ /* 0x000fca0000010000 */
[C---:B------:R-:W-:Y:S01]  /*4a10*/  HMMA.16816.F32 R100, R4.reuse, R14, R100 ;  /* 0x0000000e0464723c */ /* 0x040fe20000001864 */
[----:B------:R-:W3:Y:S01]  /*4a20*/  LDSM.16.MT88.4 R12, [R232+0x4900] ;  /* 0x00490000e80c783b */ /* 0x000ee20000004200 */
[----:B------:R-:W-:Y:S06]  /*4a30*/  MUFU.EX2 R151, R151 ;  /* 0x0000009700977308 */ /* 0x000fec0000000800 */
[C---:B------:R-:W-:Y:S02]  /*4a40*/  HMMA.16816.F32 R96, R4.reuse, R8, R96 ;  /* 0x000000080460723c */ /* 0x040fe40000001860 */
[----:B------:R-:W4:Y:S06]  /*4a50*/  MUFU.EX2 R152, R152 ;  /* 0x0000009800987308 */ /* 0x000f2c0000000800 */
[C---:B------:R-:W-:Y:S01]  /*4a60*/  HMMA.16816.F32 R92, R4.reuse, R10, R92 ;  /* 0x0000000a045c723c */ /* 0x040fe2000000185c */
[----:B------:R-:W1:Y:S01]  /*4a70*/  LDSM.16.MT88.4 R8, [R232+0x1100] ;  /* 0x00110000e808783b */ /* 0x000e620000004200 */
[----:B------:R-:W-:Y:S06]  /*4a80*/  MUFU.EX2 R153, R153 ;  /* 0x0000009900997308 */ /* 0x000fec0000000800 */
[C---:B------:R-:W-:Y:S02]  /*4a90*/  HMMA.16816.F32 R128, R4.reuse, R24, R128 ;  /* 0x000000180480723c */ /* 0x040fe40000001880 */
[----:B------:R-:W1:Y:S06]  /*4aa0*/  MUFU.EX2 R154, R154 ;  /* 0x0000009a009a7308 */ /* 0x000e6c0000000800 */
[C---:B------:R-:W-:Y:S01]  /*4ab0*/  HMMA.16816.F32 R124, R4.reuse, R26, R124 ;  /* 0x0000001a047c723c */ /* 0x040fe2000000187c */
[----:B------:R-:W-:Y:S01]  /*4ac0*/  LDSM.16.MT88.4 R24, [R236+0x1100] ;  /* 0x00110000ec18783b */ /* 0x000fe20000004200 */
        /* <DEDUP_REMOVED lines=16> */
[C---:B-----5:R-:W-:Y:S02]  /*4bd0*/  HMMA.16816.F32 R80, R4.reuse, R28, R80 ;  /* 0x0000001c0450723c */ /* 0x060fe40000001850 */
[----:B------:R-:W5:Y:S06]  /*4be0*/  MUFU.EX2 R170, R170 ;  /* 0x000000aa00aa7308 */ /* 0x000f6c0000000800 */
[C---:B------:R-:W-:Y:S01]  /*4bf0*/  HMMA.16816.F32 R76, R4.reuse, R30, R76 ;  /* 0x0000001e044c723c */ /* 0x040fe2000000184c */
[----:B------:R-:W-:Y:S01]  /*4c00*/  LDSM.16.MT88.4 R28, [R233+0x5100] ;  /* 0x00510000e91c783b */ /* 0x000fe20000004200 */
[----:B------:R-:W-:Y:S06]  /*4c10*/  MUFU.EX2 R180, R180 ;  /* 0x000000b400b47308 */ /* 0x000fec0000000800 */
[C---:B---3--:R-:W-:Y:S02]  /*4c20*/  HMMA.16816.F32 R72, R4.reuse, R12, R72 ;  /* 0x0000000c0448723c */ /* 0x048fe40000001848 */
[----:B------:R-:W3:Y:S06]  /*4c30*/  MUFU.EX2 R179, R179 ;  /* 0x000000b300b37308 */ /* 0x000eec0000000800 */
[----:B------:R-:W-:Y:S01]  /*4c40*/  HMMA.16816.F32 R68, R4, R14, R68 ;  /* 0x0000000e0444723c */ /* 0x000fe20000001844 */
[----:B------:R-:W2:Y:S01]  /*4c50*/  LDSM.16.MT88.4 R12, [R236+0x5100] ;  /* 0x00510000ec0c783b */ /* 0x000ea20000004200 */
[----:B------:R-:W-:Y:S05]  /*4c60*/  MUFU.EX2 R178, R178 ;  /* 0x000000b200b27308 */ /* 0x000fea0000000800 */
[----:B------:R-:W-:Y:S01]  /*4c70*/  F2FP.PACK_AB R4, R43, R46 ;  /* 0x0000002e2b04723e */ /* 0x000fe200000000ff */
[----:B------:R-:W-:Y:S01]  /*4c80*/  FADD.FTZ R46, R46, R50 ;  /* 0x000000322e2e7221 */ /* 0x000fe20000010000 */
[----:B------:R-:W-:Y:S01]  /*4c90*/  F2FP.PACK_AB R6, R2, R42 ;  /* 0x0000002a0206723e */ /* 0x000fe200000000ff */
[----:B------:R-:W2:Y:S01]  /*4ca0*/  MUFU.EX2 R177, R177 ;  /* 0x000000b100b17308 */ /* 0x000ea20000000800 */
[----:B------:R-:W-:Y:S01]  /*4cb0*/  F2FP.PACK_AB R5, R41, R44 ;  /* 0x0000002c2905723e */ /* 0x000fe200000000ff */
[----:B------:R-:W-:Y:S01]  /*4cc0*/  FADD.FTZ R44, R44, R48 ;  /* 0x000000302c2c7221 */ /* 0x000fe20000010000 */
[----:B------:R-:W-:Y:S01]  /*4cd0*/  F2FP.PACK_AB R7, R0, R40 ;  /* 0x000000280007723e */ /* 0x000fe200000000ff */
[----:B------:R-:W-:-:S02]  /*4ce0*/  FADD.FTZ R46, R43, R46 ;  /* 0x0000002e2b2e7221 */ /* 0x000fc40000010000 */
[----:B------:R-:W-:Y:S02]  /*4cf0*/  FADD.FTZ R44, R41, R44 ;  /* 0x0000002c292c7221 */ /* 0x000fe40000010000 */
[----:B------:R-:W-:Y:S01]  /*4d00*/  MUFU.EX2 R176, R176 ;  /* 0x000000b000b07308 */ /* 0x000fe20000000800 */
[----:B------:R-:W-:Y:S01]  /*4d10*/  FADD.FTZ R42, R42, R46 ;  /* 0x0000002e2a2a7221 */ /* 0x000fe20000010000 */
[C---:B-1----:R-:W-:Y:S01]  /*4d20*/  HMMA.16816.F32 R104, R4.reuse, R8, R104 ;  /* 0x000000080468723c */ /* 0x042fe20000001868 */
[----:B------:R-:W-:Y:S02]  /*4d30*/  FADD.FTZ R40, R40, R44 ;  /* 0x0000002c28287221 */ /* 0x000fe40000010000 */
[----:B------:R-:W-:Y:S02]  /*4d40*/  FADD.FTZ R42, R2, R42 ;  /* 0x0000002a022a7221 */ /* 0x000fe40000010000 */
[----:B------:R-:W-:Y:S01]  /*4d50*/  FADD.FTZ R40, R0, R40 ;  /* 0x0000002800287221 */ /* 0x000fe20000010000 */
[----:B------:R-:W1:Y:S02]  /*4d60*/  MUFU.EX2 R171, R171 ;  /* 0x000000ab00ab7308 */ /* 0x000e640000000800 */
[C---:B------:R-:W-:Y:S01]  /*4d70*/  HMMA.16816.F32 R100, R4.reuse, R10, R100 ;  /* 0x0000000a0464723c */ /* 0x040fe20000001864 */
[----:B------:R-:W1:Y:S05]  /*4d80*/  LDSM.16.MT88.4 R8, [R232+0x5100] ;  /* 0x00510000e808783b */ /* 0x000e6a0000004200 */
[----:B------:R-:W-:Y:S02]  /*4d90*/  MUFU.EX2 R168, R168 ;  /* 0x000000a800a87308 */ /* 0x000fe40000000800 */
[C---:B------:R-:W-:Y:S06]  /*4da0*/  HMMA.16816.F32 R112, R4.reuse, R16, R112 ;  /* 0x000000100470723c */ /* 0x040fec0000001870 */
[----:B------:R-:W1:Y:S02]  /*4db0*/  MUFU.EX2 R165, R165 ;  /* 0x000000a500a57308 */ /* 0x000e640000000800 */
[C---:B------:R-:W-:Y:S01]  /*4dc0*/  HMMA.16816.F32 R108, R4.reuse, R18, R108 ;  /* 0x00000012046c723c */ /* 0x040fe2000000186c */
[----:B------:R-:W3:Y:S05]  /*4dd0*/  LDSM.16.MT88.4 R16, [R233+0x1900] ;  /* 0x00190000e910783b */ /* 0x000eea0000004200 */
[----:B------:R-:W-:Y:S02]  /*4de0*/  MUFU.EX2 R160, R160 ;  /* 0x000000a000a07308 */ /* 0x000fe40000000800 */
[C---:B--2---:R-:W-:Y:S06]  /*4df0*/  HMMA.16816.F32 R96, R4.reuse, R12, R96 ;  /* 0x0000000c0460723c */ /* 0x044fec0000001860 */
[----:B------:R-:W2:Y:S02]  /*4e00*/  MUFU.EX2 R159, R159 ;  /* 0x0000009f009f7308 */ /* 0x000ea40000000800 */
[C---:B------:R-:W-:Y:S01]  /*4e10*/  HMMA.16816.F32 R92, R4.reuse, R14, R92 ;  /* 0x0000000e045c723c */ /* 0x040fe2000000185c */
[----:B------:R-:W2:Y:S05]  /*4e20*/  LDSM.16.MT88.4 R12, [R232+0x1900] ;  /* 0x00190000e80c783b */ /* 0x000eaa0000004200 */
[----:B------:R-:W-:Y:S02]  /*4e30*/  MUFU.EX2 R158, R158 ;  /* 0x0000009e009e7308 */ /* 0x000fe40000000800 */
[C---:B------:R-:W-:Y:S06]  /*4e40*/  HMMA.16816.F32 R128, R4.reuse, R24, R128 ;  /* 0x000000180480723c */ /* 0x040fec0000001880 */
[----:B------:R-:W2:Y:S02]  /*4e50*/  MUFU.EX2 R157, R157 ;  /* 0x0000009d009d7308 */ /* 0x000ea40000000800 */
[C---:B-1----:R-:W-:Y:S06]  /*4e60*/  HMMA.16816.F32 R72, R4.reuse, R8, R72 ;  /* 0x000000080448723c */ /* 0x042fec0000001848 */
[----:B------:R-:W-:Y:S02]  /*4e70*/  MUFU.EX2 R156, R156 ;  /* 0x0000009c009c7308 */ /* 0x000fe40000000800 */
[C---:B------:R-:W-:Y:S01]  /*4e80*/  HMMA.16816.F32 R68, R4.reuse, R10, R68 ;  /* 0x0000000a0444723c */ /* 0x040fe20000001844 */
[----:B------:R-:W1:Y:S05]  /*4e90*/  LDSM.16.MT88.4 R8, [R236+0x5900] ;  /* 0x00590000ec08783b */ /* 0x000e6a0000004200 */
[----:B------:R-:W1:Y:S02]  /*4ea0*/  MUFU.EX2 R155, R155 ;  /* 0x0000009b009b7308 */ /* 0x000e640000000800 */
[C---:B------:R-:W-:Y:S01]  /*4eb0*/  HMMA.16816.F32 R124, R4.reuse, R26, R124 ;  /* 0x0000001a047c723c */ /* 0x040fe2000000187c */
[----:B------:R-:W1:Y:S05]  /*4ec0*/  LDSM.16.MT88.4 R24, [R236+0x1900] ;  /* 0x00190000ec18783b */ /* 0x000e6a0000004200 */
[----:B------:R-:W-:Y:S02]  /*4ed0*/  MUFU.EX2 R150, R150 ;  /* 0x0000009600967308 */ /* 0x000fe40000000800 */
[C---:B------:R-:W-:Y:S06]  /*4ee0*/  HMMA.16816.F32 R120, R4.reuse, R20, R120 ;  /* 0x000000140478723c */ /* 0x040fec0000001878 */
[----:B------:R-:W-:Y:S02]  /*4ef0*/  MUFU.EX2 R249, R249 ;  /* 0x000000f900f97308 */ /* 0x000fe40000000800 */
[C---:B------:R-:W-:Y:S01]  /*4f00*/  HMMA.16816.F32 R116, R4.reuse, R22, R116 ;  /* 0x000000160474723c */ /* 0x040fe20000001874 */
[----:B------:R-:W1:Y:S05]  /*4f10*/  LDSM.16.MT88.4 R20, [R234+0x1900] ;  /* 0x00190000ea14783b */ /* 0x000e6a0000004200 */
[----:B------:R-:W-:Y:S02]  /*4f20*/  MUFU.EX2 R248, R248 ;  /* 0x000000f800f87308 */ /* 0x000fe40000000800 */
[C---:B------:R-:W-:Y:S08]  /*4f30*/  HMMA.16816.F32 R88, R4.reuse, R32, R88 ;  /* 0x000000200458723c */ /* 0x040ff00000001858 */
[C---:B------:R-:W-:Y:S01]  /*4f40*/  HMMA.16816.F32 R84, R4.reuse, R34, R84 ;  /* 0x000000220454723c */ /* 0x040fe20000001854 */
[----:B------:R-:W-:Y:S07]  /*4f50*/  LDSM.16.MT88.4 R32, [R233+0x6900] ;  /* 0x00690000e920783b */ /* 0x000fee0000004200 */
[C---:B------:R-:W-:Y:S08]  /*4f60*/  HMMA.16816.F32 R80, R4.reuse, R28, R80 ;  /* 0x0000001c0450723c */ /* 0x040ff00000001850 */
[----:B------:R-:W-:Y:S01]  /*4f70*/  HMMA.16816.F32 R76, R4, R30, R76 ;  /* 0x0000001e044c723c */ /* 0x000fe2000000184c */
[----:B------:R-:W-:Y:S06]  /*4f80*/  LDSM.16.MT88.4 R28, [R233+0x5900] ;  /* 0x00590000e91c783b */ /* 0x000fec0000004200 */
[----:B------:R-:W-:Y:S01]  /*4f90*/  F2FP.PACK_AB R4, R146, R145 ;  /* 0x000000919204723e */ /* 0x000fe200000000ff */
[----:B------:R-:W-:Y:S01]  /*4fa0*/  FADD.FTZ R145, R145, R42 ;  /* 0x0000002a91917221 */ /* 0x000fe20000010000 */
[----:B------:R-:W-:-:S02]  /*4fb0*/  F2FP.PACK_AB R6, R147, R148 ;  /* 0x000000949306723e */ /* 0x000fc400000000ff */
[----:B----4-:R-:W-:Y:S01]  /*4fc0*/  F2FP.PACK_AB R5, R152, R151 ;  /* 0x000000979805723e */ /* 0x010fe200000000ff */
[----:B------:R-:W-:Y:S01]  /*4fd0*/  FADD.FTZ R151, R151, R40 ;  /* 0x0000002897977221 */ /* 0x000fe20000010000 */
[----:B------:R-:W-:Y:S01]  /*4fe0*/  F2FP.PACK_AB R7, R154, R153 ;  /* 0x000000999a07723e */ /* 0x000fe200000000ff */
[----:B------:R-:W-:Y:S02]  /*4ff0*/  FADD.FTZ R145, R146, R145 ;  /* 0x0000009192917221 */ /* 0x000fe40000010000 */
[----:B------:R-:W-:Y:S02]  /*5000*/  FADD.FTZ R151, R152, R151 ;  /* 0x0000009798977221 */ /* 0x000fe40000010000 */
[----:B------:R-:W-:Y:S02]  /*5010*/  FADD.FTZ R148, R148, R145 ;  /* 0x0000009194947221 */ /* 0x000fe40000010000 */
[----:B---3--:R-:W-:Y:S01]  /*5020*/  HMMA.16816.F32 R112, R4, R16, R112 ;  /* 0x000000100470723c */ /* 0x008fe20000001870 */
[----:B------:R-:W-:-:S02]  /*5030*/  FADD.FTZ R153, R153, R151 ;  /* 0x0000009799997221 */ /* 0x000fc40000010000 */
[----:B------:R-:W-:Y:S02]  /*5040*/  FADD.FTZ R148, R147, R148 ;  /* 0x0000009493947221 */ /* 0x000fe40000010000 */
[----:B------:R-:W-:-:S03]  /*5050*/  FADD.FTZ R153, R154, R153 ;  /* 0x000000999a997221 */ /* 0x000fc60000010000 */
[C---:B------:R-:W-:Y:S01]  /*5060*/  HMMA.16816.F32 R108, R4.reuse, R18, R108 ;  /* 0x00000012046c723c */ /* 0x040fe2000000186c */
[----:B------:R-:W3:Y:S07]  /*5070*/  LDSM.16.MT88.4 R16, [R234+0x5900] ;  /* 0x00590000ea10783b */ /* 0x000eee0000004200 */
[C---:B--2---:R-:W-:Y:S08]  /*5080*/  HMMA.16816.F32 R104, R4.reuse, R12, R104 ;  /* 0x0000000c0468723c */ /* 0x044ff00000001868 */
[C---:B------:R-:W-:Y:S01]  /*5090*/  HMMA.16816.F32 R100, R4.reuse, R14, R100 ;  /* 0x0000000e0464723c */ /* 0x040fe20000001864 */
[----:B------:R-:W2:Y:S07]  /*50a0*/  LDSM.16.MT88.4 R12, [R232+0x5900] ;  /* 0x00590000e80c783b */ /* 0x000eae0000004200 */
[C---:B-1----:R-:W-:Y:S08]  /*50b0*/  HMMA.16816.F32 R96, R4.reuse, R8, R96 ;  /* 0x000000080460723c */ /* 0x042ff00000001860 */
[C---:B------:R-:W-:Y:S01]  /*50c0*/  HMMA.16816.F32 R92, R4.reuse, R10, R92 ;  /* 0x0000000a045c723c */ /* 0x040fe2000000185c */
[----:B------:R-:W1:Y:S07]  /*50d0*/  LDSM.16.MT88.4 R8, [R233+0x2100] ;  /* 0x00210000e908783b */ /* 0x000e6e0000004200 */
[C---:B------:R-:W-:Y:S08]  /*50e0*/  HMMA.16816.F32 R128, R4.reuse, R24, R128 ;  /* 0x000000180480723c */ /* 0x040ff00000001880 */
[C---:B------:R-:W-:Y:S01]  /*50f0*/  HMMA.16816.F32 R124, R4.reuse, R26, R124 ;  /* 0x0000001a047c723c */ /* 0x040fe2000000187c */
[----:B------:R-:W-:Y:S07]  /*5100*/  LDSM.16.MT88.4 R24, [R236+0x2100] ;  /* 0x00210000ec18783b */ /* 0x000fee0000004200 */
[C---:B------:R-:W-:Y:S08]  /*5110*/  HMMA.16816.F32 R120, R4.reuse, R20, R120 ;  /* 0x000000140478723c */ /* 0x040ff00000001878 */
[C---:B------:R-:W-:Y:S01]  /*5120*/  HMMA.16816.F32 R116, R4.reuse, R22, R116 ;  /* 0x000000160474723c */ /* 0x040fe20000001874 */
[----:B------:R-:W4:Y:S07]  /*5130*/  LDSM.16.MT88.4 R20, [R234+0x2100] ;  /* 0x00210000ea14783b */ /* 0x000f2e0000004200 */
[C---:B---3--:R-:W-:Y:S08]  /*5140*/  HMMA.16816.F32 R88, R4.reuse, R16, R88 ;  /* 0x000000100458723c */ /* 0x048ff00000001858 */
[C---:B------:R-:W-:Y:S01]  /*5150*/  HMMA.16816.F32 R84, R4.reuse, R18, R84 ;  /* 0x000000120454723c */ /* 0x040fe20000001854 */
[----:B------:R-:W3:Y:S07]  /*5160*/  LDSM.16.MT88.4 R16, [R232+0x2100] ;  /* 0x00210000e810783b */ /* 0x000eee0000004200 */
[C---:B------:R-:W-:Y:S08]  /*5170*/  HMMA.16816.F32 R80, R4.reuse, R28, R80 ;  /* 0x0000001c0450723c */ /* 0x040ff00000001850 */
[C---:B------:R-:W-:Y:S01]  /*5180*/  HMMA.16816.F32 R76, R4.reuse, R30, R76 ;  /* 0x0000001e044c723c */ /* 0x040fe2000000184c */
[----:B------:R-:W-:Y:S07]  /*5190*/  LDSM.16.MT88.4 R28, [R236+0x3100] ;  /* 0x00310000ec1c783b */ /* 0x000fee0000004200 */
[C---:B--2---:R-:W-:Y:S08]  /*51a0*/  HMMA.16816.F32 R72, R4.reuse, R12, R72 ;  /* 0x0000000c0448723c */ /* 0x044ff00000001848 */
[----:B------:R-:W-:Y:S01]  /*51b0*/  HMMA.16816.F32 R68, R4, R14, R68 ;  /* 0x0000000e0444723c */ /* 0x000fe20000001844 */
[----:B------:R-:W2:Y:S06]  /*51c0*/  LDSM.16.MT88.4 R12, [R236+0x6100] ;  /* 0x00610000ec0c783b */ /* 0x000eac0000004200 */
[----:B------:R-:W-:Y:S01]  /*51d0*/  F2FP.PACK_AB R4, R162, R161 ;  /* 0x000000a1a204723e */ /* 0x000fe200000000ff */
[----:B------:R-:W-:Y:S01]  /*51e0*/  FADD.FTZ R161, R161, R148 ;  /* 0x00000094a1a17221 */ /* 0x000fe20000010000 */
[----:B------:R-:W-:-:S02]  /*51f0*/  F2FP.PACK_AB R6, R163, R164 ;  /* 0x000000a4a306723e */ /* 0x000fc400000000ff */
[C---:B------:R-:W-:Y:S01]  /*5200*/  F2FP.PACK_AB R5, R167.reuse, R166 ;  /* 0x000000a6a705723e */ /* 0x040fe200000000ff */
[----:B------:R-:W-:Y:S01]  /*5210*/  FADD.FTZ R166, R166, R153 ;  /* 0x00000099a6a67221 */ /* 0x000fe20000010000 */
[----:B-----5:R-:W-:Y:S01]  /*5220*/  F2FP.PACK_AB R7, R170, R169 ;  /* 0x000000a9aa07723e */ /* 0x020fe200000000ff */
[----:B------:R-:W-:Y:S02]  /*5230*/  FADD.FTZ R161, R162, R161 ;  /* 0x000000a1a2a17221 */ /* 0x000fe40000010000 */
[----:B------:R-:W-:Y:S02]  /*5240*/  FADD.FTZ R166, R167, R166 ;  /* 0x000000a6a7a67221 */ /* 0x000fe40000010000 */
[----:B------:R-:W-:Y:S02]  /*5250*/  FADD.FTZ R164, R164, R161 ;  /* 0x000000a1a4a47221 */ /* 0x000fe40000010000 */
[----:B-1----:R-:W-:Y:S01]  /*5260*/  HMMA.16816.F32 R112, R4, R8, R112 ;  /* 0x000000080470723c */ /* 0x002fe20000001870 */
[----:B------:R-:W-:-:S02]  /*5270*/  FADD.FTZ R169, R169, R166 ;  /* 0x000000a6a9a97221 */ /* 0x000fc40000010000 */
[----:B------:R-:W-:Y:S02]  /*5280*/  FADD.FTZ R164, R163, R164 ;  /* 0x000000a4a3a47221 */ /* 0x000fe40000010000 */
[----:B------:R-:W-:-:S03]  /*5290*/  FADD.FTZ R169, R170, R169 ;  /* 0x000000a9aaa97221 */ /* 0x000fc60000010000 */
[C---:B------:R-:W-:Y:S01]  /*52a0*/  HMMA.16816.F32 R108, R4.reuse, R10, R108 ;  /* 0x0000000a046c723c */ /* 0x040fe2000000186c */
[----:B------:R-:W1:Y:S07]  /*52b0*/  LDSM.16.MT88.4 R8, [R233+0x6100] ;  /* 0x00610000e908783b */ /* 0x000e6e0000004200 */
[C---:B----4-:R-:W-:Y:S08]  /*52c0*/  HMMA.16816.F32 R120, R4.reuse, R20, R120 ;  /* 0x000000140478723c */ /* 0x050ff00000001878 */
[C---:B------:R-:W-:Y:S01]  /*52d0*/  HMMA.16816.F32 R116, R4.reuse, R22, R116 ;  /* 0x000000160474723c */ /* 0x040fe20000001874 */
[----:B------:R-:W4:Y:S07]  /*52e0*/  LDSM.16.MT88.4 R20, [R234+0x6100] ;  /* 0x00610000ea14783b */ /* 0x000f2e0000004200 */
[C---:B---3--:R-:W-:Y:S08]  /*52f0*/  HMMA.16816.F32 R104, R4.reuse, R16, R104 ;  /* 0x000000100468723c */ /* 0x048ff00000001868 */
        /* <DEDUP_REMOVED lines=11> */
[C---:B----4-:R-:W-:Y:S08]  /*53b0*/  HMMA.16816.F32 R88, R4.reuse, R20, R88 ;  /* 0x000000140458723c */ /* 0x050ff00000001858 */
[C---:B------:R-:W-:Y:S01]  /*53c0*/  HMMA.16816.F32 R84, R4.reuse, R22, R84 ;  /* 0x000000160454723c */ /* 0x040fe20000001854 */
[----:B------:R-:W4:Y:S07]  /*53d0*/  LDSM.16.MT88.4 R20, [R233+0x2900] ;  /* 0x00290000e914783b */ /* 0x000f2e0000004200 */
[C---:B---3--:R-:W-:Y:S08]  /*53e0*/  HMMA.16816.F32 R72, R4.reuse, R16, R72 ;  /* 0x000000100448723c */ /* 0x048ff00000001848 */
[----:B------:R-:W-:Y:S01]  /*53f0*/  HMMA.16816.F32 R68, R4, R18, R68 ;  /* 0x000000120444723c */ /* 0x000fe20000001844 */
[----:B------:R-:W3:Y:S06]  /*5400*/  LDSM.16.MT88.4 R16, [R236+0x6900] ;  /* 0x00690000ec10783b */ /* 0x000eec0000004200 */
[----:B------:R-:W-:Y:S01]  /*5410*/  F2FP.PACK_AB R4, R179, R180 ;  /* 0x000000b4b304723e */ /* 0x000fe200000000ff */
[----:B------:R-:W-:Y:S01]  /*5420*/  FADD.FTZ R180, R180, R164 ;  /* 0x000000a4b4b47221 */ /* 0x000fe20000010000 */
[----:B------:R-:W-:-:S02]  /*5430*/  F2FP.PACK_AB R6, R177, R178 ;  /* 0x000000b2b106723e */ /* 0x000fc400000000ff */
[----:B------:R-:W-:Y:S01]  /*5440*/  F2FP.PACK_AB R5, R171, R176 ;  /* 0x000000b0ab05723e */ /* 0x000fe200000000ff */
[----:B------:R-:W-:Y:S01]  /*5450*/  FADD.FTZ R176, R176, R169 ;  /* 0x000000a9b0b07221 */ /* 0x000fe20000010000 */
[----:B------:R-:W-:Y:S01]  /*5460*/  F2FP.PACK_AB R7, R165, R168 ;  /* 0x000000a8a507723e */ /* 0x000fe200000000ff */
[----:B------:R-:W-:Y:S02]  /*5470*/  FADD.FTZ R180, R179, R180 ;  /* 0x000000b4b3b47221 */ /* 0x000fe40000010000 */
[----:B------:R-:W-:Y:S02]  /*5480*/  FADD.FTZ R176, R171, R176 ;  /* 0x000000b0abb07221 */ /* 0x000fe40000010000 */
[----:B------:R-:W-:Y:S02]  /*5490*/  FADD.FTZ R178, R178, R180 ;  /* 0x000000b4b2b27221 */ /* 0x000fe40000010000 */
[----:B--2---:R-:W-:Y:S01]  /*54a0*/  HMMA.16816.F32 R120, R4, R12, R120 ;  /* 0x0000000c0478723c */ /* 0x004fe20000001878 */
[----:B------:R-:W-:-:S02]  /*54b0*/  FADD.FTZ R168, R168, R176 ;  /* 0x000000b0a8a87221 */ /* 0x000fc40000010000 */
[----:B------:R-:W-:Y:S02]  /*54c0*/  FADD.FTZ R178, R177, R178 ;  /* 0x000000b2b1b27221 */ /* 0x000fe40000010000 */
[----:B------:R-:W-:-:S03]  /*54d0*/  FADD.FTZ R168, R165, R168 ;  /* 0x000000a8a5a87221 */ /* 0x000fc60000010000 */
[C---:B------:R-:W-:Y:S01]  /*54e0*/  HMMA.16816.F32 R116, R4.reuse, R14, R116 ;  /* 0x0000000e0474723c */ /* 0x040fe20000001874 */
[----:B------:R-:W2:Y:S07]  /*54f0*/  LDSM.16.MT88.4 R12, [R234+0x6900] ;  /* 0x00690000ea0c783b */ /* 0x000eae0000004200 */
[C---:B-1----:R-:W-:Y:S08]  /*5500*/  HMMA.16816.F32 R104, R4.reuse, R8, R104 ;  /* 0x000000080468723c */ /* 0x042ff00000001868 */
[C---:B------:R-:W-:Y:S01]  /*5510*/  HMMA.16816.F32 R100, R4.reuse, R10, R100 ;  /* 0x0000000a0464723c */ /* 0x040fe20000001864 */
[----:B------:R-:W1:Y:S07]  /*5520*/  LDSM.16.MT88.4 R8, [R232+0x6900] ;  /* 0x00690000e808783b */ /* 0x000e6e0000004200 */
[C---:B----4-:R-:W-:Y:S08]  /*5530*/  HMMA.16816.F32 R112, R4.reuse, R20, R112 ;  /* 0x000000140470723c */ /* 0x050ff00000001870 */
[C---:B------:R-:W-:Y:S01]  /*5540*/  HMMA.16816.F32 R108, R4.reuse, R22, R108 ;  /* 0x00000016046c723c */ /* 0x040fe2000000186c */
[----:B------:R-:W-:Y:S07]  /*5550*/  LDSM.16.MT88.4 R20, [R232+0x3100] ;  /* 0x00310000e814783b */ /* 0x000fee0000004200 */
        /* <DEDUP_REMOVED lines=9> */
[C---:B------:R-:W-:Y:S01]  /*55f0*/  HMMA.16816.F32 R80, R4.reuse, R32, R80 ;  /* 0x000000200450723c */ /* 0x040fe20000001850 */
[----:B------:R-:W4:Y:S07]  /*5600*/  MUFU.EX2 R32, R149 ;  /* 0x0000009500207308 */ /* 0x000f2e0000000800 */
[C---:B------:R-:W-:Y:S08]  /*5610*/  HMMA.16816.F32 R128, R4.reuse, R24, R128 ;  /* 0x000000180480723c */ /* 0x040ff00000001880 */
[C---:B------:R-:W-:Y:S01]  /*5620*/  HMMA.16816.F32 R124, R4.reuse, R26, R124 ;  /* 0x0000001a047c723c */ /* 0x040fe2000000187c */
[----:B------:R-:W5:Y:S07]  /*5630*/  LDSM.16.MT88.4 R24, [R234+0x3100] ;  /* 0x00310000ea18783b */ /* 0x000f6e0000004200 */
[----:B------:R-:W-:Y:S07]  /*5640*/  HMMA.16816.F32 R76, R4, R34, R76 ;  /* 0x00000022044c723c */ /* 0x000fee000000184c */
[----:B------:R-:W-:Y:S01]  /*5650*/  F2FP.PACK_AB R4, R159, R160 ;  /* 0x000000a09f04723e */ /* 0x000fe200000000ff */
[----:B------:R-:W-:Y:S01]  /*5660*/  FADD.FTZ R160, R160, R178 ;  /* 0x000000b2a0a07221 */ /* 0x000fe20000010000 */
[----:B------:R-:W-:-:S02]  /*5670*/  F2FP.PACK_AB R6, R157, R158 ;  /* 0x0000009e9d06723e */ /* 0x000fc400000000ff */
[----:B------:R-:W-:Y:S01]  /*5680*/  F2FP.PACK_AB R5, R155, R156 ;  /* 0x0000009c9b05723e */ /* 0x000fe200000000ff */
[----:B------:R-:W-:Y:S01]  /*5690*/  FADD.FTZ R156, R156, R168 ;  /* 0x000000a89c9c7221 */ /* 0x000fe20000010000 */
[----:B----4-:R-:W-:Y:S01]  /*56a0*/  F2FP.PACK_AB R7, R32, R150 ;  /* 0x000000962007723e */ /* 0x010fe200000000ff */
        /* <DEDUP_REMOVED lines=9> */
[C---:B------:R-:W-:Y:S08]  /*5740*/  HMMA.16816.F32 R104, R4.reuse, R20, R104 ;  /* 0x000000140468723c */ /* 0x040ff00000001868 */
[C---:B------:R-:W-:Y:S01]  /*5750*/  HMMA.16816.F32 R100, R4.reuse, R22, R100 ;  /* 0x000000160464723c */ /* 0x040fe20000001864 */
[----:B------:R-:W4:Y:S07]  /*5760*/  LDSM.16.MT88.4 R20, [R232+0x7100] ;  /* 0x00710000e814783b */ /* 0x000f2e0000004200 */
[C---:B--2---:R-:W-:Y:S08]  /*5770*/  HMMA.16816.F32 R96, R4.reuse, R12, R96 ;  /* 0x0000000c0460723c */ /* 0x044ff00000001860 */
[C---:B------:R-:W-:Y:S01]  /*5780*/  HMMA.16816.F32 R92, R4.reuse, R14, R92 ;  /* 0x0000000e045c723c */ /* 0x040fe2000000185c */
[----:B------:R-:W2:Y:S07]  /*5790*/  LDSM.16.MT88.4 R12, [R236+0x3900] ;  /* 0x00390000ec0c783b */ /* 0x000eae0000004200 */
[C---:B-1----:R-:W-:Y:S08]  /*57a0*/  HMMA.16816.F32 R88, R4.reuse, R8, R88 ;  /* 0x000000080458723c */ /* 0x042ff00000001858 */
[C---:B------:R-:W-:Y:S01]  /*57b0*/  HMMA.16816.F32 R84, R4.reuse, R10, R84 ;  /* 0x0000000a0454723c */ /* 0x040fe20000001854 */
[----:B------:R-:W1:Y:S07]  /*57c0*/  LDSM.16.MT88.4 R8, [R234+0x3900] ;  /* 0x00390000ea08783b */ /* 0x000e6e0000004200 */
[C---:B------:R-:W-:Y:S07]  /*57d0*/  HMMA.16816.F32 R128, R4.reuse, R28, R128 ;  /* 0x0000001c0480723c */ /* 0x040fee0000001880 */
[--C-:B------:R-:W-:Y:S01]  /*57e0*/  FFMA.FTZ R28, R65, c[0x0][0x2d0], -R63.reuse ;  /* 0x0000b400411c7a23 */ /* 0x100fe2000001083f */
[----:B-----5:R-:W-:Y:S01]  /*57f0*/  HMMA.16816.F32 R120, R4, R24, R120 ;  /* 0x000000180478723c */ /* 0x020fe20000001878 */
[----:B------:R-:W-:-:S04]  /*5800*/  FFMA.FTZ R29, R64, c[0x0][0x2d0], -R63 ;  /* 0x0000b400401d7a23 */ /* 0x000fc8000001083f */
[----:B------:R-:W-:Y:S02]  /*5810*/  MUFU.EX2 R28, R28 ;  /* 0x0000001c001c7308 */ /* 0x000fe40000000800 */
[--C-:B------:R-:W-:Y:S01]  /*5820*/  FFMA.FTZ R24, R144, c[0x0][0x2d0], -R133.reuse ;  /* 0x0000b40090187a23 */ /* 0x100fe20000010885 */
[----:B------:R-:W-:Y:S01]  /*5830*/  HMMA.16816.F32 R116, R4, R26, R116 ;  /* 0x0000001a0474723c */ /* 0x000fe20000001874 */
[----:B------:R-:W-:-:S04]  /*5840*/  FFMA.FTZ R25, R135, c[0x0][0x2d0], -R133 ;  /* 0x0000b40087197a23 */ /* 0x000fc80000010885 */
[----:B------:R-:W5:Y:S02]  /*5850*/  MUFU.EX2 R24, R24 ;  /* 0x0000001800187308 */ /* 0x000f640000000800 */
[----:B------:R-:W-:Y:S01]  /*5860*/  FFMA.FTZ R26, R134, c[0x0][0x2d0], -R133 ;  /* 0x0000b400861a7a23 */ /* 0x000fe20000010885 */
[----:B------:R-:W-:Y:S01]  /*5870*/  HMMA.16816.F32 R124, R4, R30, R124 ;  /* 0x0000001e047c723c */ /* 0x000fe2000000187c */
[----:B------:R-:W-:-:S04]  /*5880*/  FFMA.FTZ R27, R66, c[0x0][0x2d0], -R63 ;  /* 0x0000b400421b7a23 */ /* 0x000fc8000001083f */
[----:B------:R-:W1:Y:S03]  /*5890*/  MUFU.EX2 R25, R25 ;  /* 0x0000001900197308 */ /* 0x000e660000000800 */
[C---:B---3--:R-:W-:Y:S05]  /*58a0*/  HMMA.16816.F32 R80, R4.reuse, R16, R80 ;  /* 0x000000100450723c */ /* 0x048fea0000001850 */
[----:B------:R-:W3:Y:S01]  /*58b0*/  MUFU.EX2 R26, R26 ;  /* 0x0000001a001a7308 */ /* 0x000ee20000000800 */
[----:B-----5:R-:W-:Y:S02]  /*58c0*/  FADD.FTZ R158, R24, R158 ;  /* 0x0000009e189e7221 */ /* 0x020fe40000010000 */
[----:B------:R-:W-:Y:S01]  /*58d0*/  HMMA.16816.F32 R76, R4, R18, R76 ;  /* 0x00000012044c723c */ /* 0x000fe2000000184c */
[----:B------:R-:W5:Y:S04]  /*58e0*/  LDSM.16.MT88.4 R16, [R233+0x3900] ;  /* 0x00390000e910783b */ /* 0x000f680000004200 */
[----:B------:R-:W2:Y:S01]  /*58f0*/  MUFU.EX2 R27, R27 ;  /* 0x0000001b001b7308 */ /* 0x000ea20000000800 */
[----:B-1----:R-:W-:-:S02]  /*5900*/  FADD.FTZ R158, R25, R158 ;  /* 0x0000009e199e7221 */ /* 0x002fc40000010000 */
[C---:B----4-:R-:W-:Y:S05]  /*5910*/  HMMA.16816.F32 R72, R4.reuse, R20, R72 ;  /* 0x000000140448723c */ /* 0x050fea0000001848 */
[----:B------:R-:W1:Y:S01]  /*5920*/  MUFU.EX2 R29, R29 ;  /* 0x0000001d001d7308 */ /* 0x000e620000000800 */
[----:B---3--:R-:W-:Y:S02]  /*5930*/  FADD.FTZ R158, R26, R158 ;  /* 0x0000009e1a9e7221 */ /* 0x008fe40000010000 */
[----:B------:R-:W-:Y:S01]  /*5940*/  HMMA.16816.F32 R68, R4, R22, R68 ;  /* 0x000000160444723c */ /* 0x000fe20000001844 */
[----:B--2---:R-:W-:-:S06]  /*5950*/  FADD.FTZ R150, R27, R150 ;  /* 0x000000961b967221 */ /* 0x004fcc0000010000 */
[----:B------:R-:W-:Y:S02]  /*5960*/  F2FP.PACK_AB R4, R25, R24 ;  /* 0x000000181904723e */ /* 0x000fe400000000ff */
[C---:B------:R-:W-:Y:S01]  /*5970*/  F2FP.PACK_AB R6, R249.reuse, R26 ;  /* 0x0000001af906723e */ /* 0x040fe200000000ff */
[C---:B------:R-:W-:Y:S01]  /*5980*/  FADD.FTZ R150, R28.reuse, R150 ;  /* 0x000000961c967221 */ /* 0x040fe20000010000 */
[----:B------:R-:W-:Y:S01]  /*5990*/  F2FP.PACK_AB R5, R28, R27 ;  /* 0x0000001b1c05723e */ /* 0x000fe200000000ff */
[----:B------:R-:W-:Y:S01]  /*59a0*/  FADD.FTZ R249, R249, R158 ;  /* 0x0000009ef9f97221 */ /* 0x000fe20000010000 */
[----:B-1----:R-:W-:Y:S01]  /*59b0*/  F2FP.PACK_AB R7, R248, R29 ;  /* 0x0000001df807723e */ /* 0x002fe200000000ff */
[----:B------:R-:W-:-:S04]  /*59c0*/  FADD.FTZ R150, R29, R150 ;  /* 0x000000961d967221 */ /* 0x000fc80000010000 */
[----:B------:R-:W-:Y:S02]  /*59d0*/  FADD.FTZ R248, R248, R150 ;  /* 0x00000096f8f87221 */ /* 0x000fe40000010000 */
[C---:B------:R-:W-:Y:S08]  /*59e0*/  HMMA.16816.F32 R128, R4.reuse, R12, R128 ;  /* 0x0000000c0480723c */ /* 0x040ff00000001880 */
[C---:B------:R-:W-:Y:S01]  /*59f0*/  HMMA.16816.F32 R124, R4.reuse, R14, R124 ;  /* 0x0000000e047c723c */ /* 0x040fe2000000187c */
[----:B------:R-:W1:Y:S07]  /*5a00*/  LDSM.16.MT88.4 R12, [R232+0x3900] ;  /* 0x00390000e80c783b */ /* 0x000e6e0000004200 */
[C---:B------:R-:W-:Y:S08]  /*5a10*/  HMMA.16816.F32 R120, R4.reuse, R8, R120 ;  /* 0x000000080478723c */ /* 0x040ff00000001878 */
[C---:B------:R-:W-:Y:S01]  /*5a20*/  HMMA.16816.F32 R116, R4.reuse, R10, R116 ;  /* 0x0000000a0474723c */ /* 0x040fe20000001874 */
[----:B------:R-:W2:Y:S07]  /*5a30*/  LDSM.16.MT88.4 R8, [R236+0x7900] ;  /* 0x00790000ec08783b */ /* 0x000eae0000004200 */
[C---:B-----5:R-:W-:Y:S08]  /*5a40*/  HMMA.16816.F32 R112, R4.reuse, R16, R112 ;  /* 0x000000100470723c */ /* 0x060ff00000001870 */
[C---:B------:R-:W-:Y:S01]  /*5a50*/  HMMA.16816.F32 R108, R4.reuse, R18, R108 ;  /* 0x00000012046c723c */ /* 0x040fe2000000186c */
[----:B------:R-:W3:Y:S07]  /*5a60*/  LDSM.16.MT88.4 R16, [R234+0x7900] ;  /* 0x00790000ea10783b */ /* 0x000eee0000004200 */
[C---:B-1----:R-:W-:Y:S08]  /*5a70*/  HMMA.16816.F32 R104, R4.reuse, R12, R104 ;  /* 0x0000000c0468723c */ /* 0x042ff00000001868 */
[C---:B------:R-:W-:Y:S01]  /*5a80*/  HMMA.16816.F32 R100, R4.reuse, R14, R100 ;  /* 0x0000000e0464723c */ /* 0x040fe20000001864 */
[----:B------:R-:W1:Y:S07]  /*5a90*/  LDSM.16.MT88.4 R12, [R233+0x7900] ;  /* 0x00790000e90c783b */ /* 0x000e6e0000004200 */
[C---:B--2---:R-:W-:Y:S08]  /*5aa0*/  HMMA.16816.F32 R96, R4.reuse, R8, R96 ;  /* 0x000000080460723c */ /* 0x044ff00000001860 */
[C---:B------:R-:W-:Y:S01]  /*5ab0*/  HMMA.16816.F32 R92, R4.reuse, R10, R92 ;  /* 0x0000000a045c723c */ /* 0x040fe2000000185c */
[----:B------:R-:W2:Y:S07]  /*5ac0*/  LDSM.16.MT88.4 R8, [R232+0x7900] ;  /* 0x00790000e808783b */ /* 0x000eae0000004200 */
[C---:B---3--:R-:W-:Y:S08]  /*5ad0*/  HMMA.16816.F32 R88, R4.reuse, R16, R88 ;  /* 0x000000100458723c */ /* 0x048ff00000001858 */
[C---:B------:R-:W-:Y:S08]  /*5ae0*/  HMMA.16816.F32 R84, R4.reuse, R18, R84 ;  /* 0x000000120454723c */ /* 0x040ff00000001854 */
[C---:B-1----:R-:W-:Y:S08]  /*5af0*/  HMMA.16816.F32 R80, R4.reuse, R12, R80 ;  /* 0x0000000c0450723c */ /* 0x042ff00000001850 */
[C---:B------:R-:W-:Y:S08]  /*5b00*/  HMMA.16816.F32 R76, R4.reuse, R14, R76 ;  /* 0x0000000e044c723c */ /* 0x040ff0000000184c */
[C---:B--2---:R-:W-:Y:S08]  /*5b10*/  HMMA.16816.F32 R72, R4.reuse, R8, R72 ;  /* 0x000000080448723c */ /* 0x044ff00000001848 */
[----:B------:R-:W-:Y:S01]  /*5b20*/  HMMA.16816.F32 R68, R4, R10, R68 ;  /* 0x0000000a0444723c */ /* 0x000fe20000001844 */
[----:B------:R-:W-:Y:S11]  /*5b30*/  @!P1 BRA `(.L_x_5) ;  /* 0x0000416000009947 */ /* 0x000ff60003800000 */
[C---:B------:R-:W-:Y:S01]  /*5b40*/  SHF.L.U64.HI R247, R37.reuse, 0x1, R39 ;  /* 0x0000000125f77819 */ /* 0x040fe20000010227 */
[----:B------:R-:W-:Y:S01]  /*5b50*/  IMAD.SHL.U32 R246, R37, 0x2, RZ ;  /* 0x0000000225f67824 */ /* 0x000fe200078e00ff */
[C---:B------:R-:W-:Y:S01]  /*5b60*/  SHF.L.U64.HI R245, R36.reuse, 0x1, R38 ;  /* 0x0000000124f57819 */ /* 0x040fe20000010226 */
[----:B------:R-:W-:Y:S01]  /*5b70*/  IMAD.SHL.U32 R244, R36, 0x2, RZ ;  /* 0x0000000224f47824 */ /* 0x000fe200078e00ff */
[----:B------:R-:W-:Y:S01]  /*5b80*/  MOV R0, R3 ;  /* 0x0000000300007202 */ /* 0x000fe20000000f00 */
[----:B------:R-:W-:Y:S01]  /*5b90*/  IMAD.MOV.U32 R2, RZ, RZ, R132 ;  /* 0x000000ffff027224 */ /* 0x000fe200078e0084 */
[----:B------:R-:W-:Y:S06]  /*5ba0*/  BRA `(.L_x_6) ;  /* 0x000003c000007947 */ /* 0x000fec0003800000 */
.L_x_8:
[----:B------:R-:W-:Y:S01]  /*5bb0*/  ULEA UR5, UR6, UR9, 0x7 ;  /* 0x0000000906057291 */ /* 0x000fe2000f8e383f */
[----:B------:R-:W-:Y:S05]  /*5bc0*/  IMAD.MOV.U32 R239, RZ, RZ, RZ ;  /* 0x000000ffffef7224 */ /* 0x000fea00078e00ff */
[----:B------:R-:W-:Y:S05]  /*5bd0*/  IMAD.U32 R240, RZ, RZ, UR5 ;  /* 0x00000005fff07e24 */ /* 0x000fea000f8e00ff */
[----:B------:R-:W-:Y:S05]  /*5be0*/  IADD3 R240, R240, -0x80, R242 ;  /* 0xffffff80f0f07810 */ /* 0x000fea0007ffe0f2 */
[----:B------:R-:W-:Y:S04]  /*5bf0*/  @P0 IMAD.HI.U32 R4, R240, c[0x0][0x2bc], RZ ;  /* 0x0000af00f0040a27 */ /* 0x000fe800078e00ff */
[----:B------:R-:W-:Y:S01]  /*5c00*/  IMAD.MOV.U32 R3, RZ, RZ, R240 ;  /* 0x000000ffff037224 */ /* 0x000fe200078e00f0 */
[----:B------:R-:W-:Y:S04]  /*5c10*/  @P0 SHF.R.U32.HI R3, RZ, c[0x0][0x2c0], R4 ;  /* 0x0000b000ff030a19 */ /* 0x000fe80000011604 */
[C---:B------:R-:W-:Y:S04]  /*5c20*/  @!P6 IADD3 R6, P1, R3.reuse, UR16, RZ ;  /* 0x000000100306ec10 */ /* 0x040fe8000ff3e0ff */
[----:B------:R-:W-:Y:S01]  /*5c30*/  @!P6 LEA.HI.X.SX32 R5, R3, UR11, 0x1, P1 ;  /* 0x0000000b0305ec11 */ /* 0x000fe200088f0eff */
[----:B------:R-:W-:Y:S01]  /*5c40*/  IMAD.MOV R3, RZ, RZ, -R3 ;  /* 0x000000ffff037224 */ /* 0x000fe200078e0a03 */
[C---:B------:R-:W-:Y:S03]  /*5c50*/  @!P6 LEA R4, P1, R6.reuse, c[0x0][0x2a0], 0x2 ;  /* 0x0000a8000604ea11 */ /* 0x040fe600078210ff */
[----:B------:R-:W-:Y:S01]  /*5c60*/  IMAD R240, R3, c[0x0][0x2b8], R240 ;  /* 0x0000ae0003f07a24 */ /* 0x000fe200078e02f0 */
[----:B------:R-:W-:Y:S03]  /*5c70*/  @!P6 LEA.HI.X R5, R6, c[0x0][0x2a4], R5, 0x2, P1 ;  /* 0x0000a9000605ea11 */ /* 0x000fe600008f1405 */
[C---:B------:R-:W-:Y:S01]  /*5c80*/  IMAD.WIDE.U32 R6, R240.reuse, c[0x0][0x1e0], RZ ;  /* 0x00007800f0067a25 */ /* 0x040fe200078e00ff */
[----:B------:R-:W-:Y:S01]  /*5c90*/  SHF.R.S32.HI R3, RZ, 0x1f, R240 ;  /* 0x0000001fff037819 */ /* 0x000fe200000114f0 */
[----:B------:R-:W2:Y:S04]  /*5ca0*/  @!P6 LDG.E R239, [R4.64] ;  /* 0x0000000c04efe981 */ /* 0x000ea8000c1e1900 */
[----:B------:R-:W-:Y:S04]  /*5cb0*/  IMAD R3, R3, c[0x0][0x1e0], RZ ;  /* 0x0000780003037a24 */ /* 0x000fe800078e02ff */
[----:B------:R-:W-:Y:S04]  /*5cc0*/  IMAD R3, R240, c[0x0][0x1e4], R3 ;  /* 0x00007900f0037a24 */ /* 0x000fe800078e0203 */
[----:B------:R-:W-:Y:S01]  /*5cd0*/  IMAD.IADD R7, R7, 0x1, R3 ;  /* 0x0000000107077824 */ /* 0x000fe200078e0203 */
[----:B--2---:R-:W-:Y:S03]  /*5ce0*/  SHF.R.S32.HI R3, RZ, 0x1f, R239 ;  /* 0x0000001fff037819 */ /* 0x004fe600000114ef */
[----:B------:R-:W-:Y:S04]  /*5cf0*/  IMAD.WIDE.U32 R6, R239, c[0x0][0x1f0], R6 ;  /* 0x00007c00ef067a25 */ /* 0x000fe800078e0006 */
[----:B------:R-:W-:Y:S01]  /*5d00*/  IMAD R3, R3, c[0x0][0x1f0], RZ ;  /* 0x00007c0003037a24 */ /* 0x000fe200078e02ff */
[----:B------:R-:W-:Y:S03]  /*5d10*/  IADD3 R5, P1, R6, UR20, RZ ;  /* 0x0000001406057c10 */ /* 0x000fe6000ff3e0ff */
[----:B------:R-:W-:Y:S05]  /*5d20*/  IMAD R3, R239, c[0x0][0x1f4], R3 ;  /* 0x00007d00ef037a24 */ /* 0x000fea00078e0203 */
[----:B------:R-:W-:Y:S02]  /*5d30*/  IADD3.X R3, R7, UR18, R3, P1, !PT ;  /* 0x0000001207037c10 */ /* 0x000fe40008ffe403 */
[C---:B------:R-:W-:Y:S04]  /*5d40*/  LEA R4, P1, R5.reuse, c[0x0][0x1c8], 0x1 ;  /* 0x0000720005047a11 */ /* 0x040fe800078208ff */
[----:B------:R-:W-:Y:S01]  /*5d50*/  LEA.HI.X R3, R5, c[0x0][0x1cc], R3, 0x1, P1 ;  /* 0x0000730005037a11 */ /* 0x000fe200008f0c03 */
[----:B------:R-:W1:Y:S04]  /*5d60*/  SHFL.IDX PT, R9, R4, RZ, 0x181f ;  /* 0x00181fff04097589 */ /* 0x000e6800000e0000 */
[----:B------:R-:W2:Y:S04]  /*5d70*/  SHFL.IDX PT, R10, R3, RZ, 0x181f ;  /* 0x00181fff030a7589 */ /* 0x000ea800000e0000 */
[----:B------:R-:W3:Y:S04]  /*5d80*/  SHFL.IDX PT, R7, R4, 0x1, 0x181f ;  /* 0x00381f0004077f89 */ /* 0x000ee800000e0000 */
[----:B------:R-:W4:Y:S04]  /*5d90*/  SHFL.IDX PT, R8, R3, 0x1, 0x181f ;  /* 0x00381f0003087f89 */ /* 0x000f2800000e0000 */
[----:B------:R-:W-:Y:S04]  /*5da0*/  SHFL.IDX PT, R5, R4, 0x2, 0x181f ;  /* 0x00581f0004057f89 */ /* 0x000fe800000e0000 */
[----:B------:R-:W-:Y:S04]  /*5db0*/  SHFL.IDX PT, R6, R3, 0x2, 0x181f ;  /* 0x00581f0003067f89 */ /* 0x000fe800000e0000 */
[----:B------:R-:W5:Y:S01]  /*5dc0*/  SHFL.IDX PT, R4, R4, 0x3, 0x181f ;  /* 0x00781f0004047f89 */ /* 0x000f6200000e0000 */
[C---:B-1----:R-:W-:Y:S02]  /*5dd0*/  IADD3 R12, P5, R9.reuse, R246, RZ ;  /* 0x000000f6090c7210 */ /* 0x042fe40007fbe0ff */
[----:B------:R-:W-:Y:S01]  /*5de0*/  IADD3 R16, P2, R9, R244, RZ ;  /* 0x000000f409107210 */ /* 0x000fe20007f5e0ff */
[----:B------:R-:W1:Y:S02]  /*5df0*/  SHFL.IDX PT, R3, R3, 0x3, 0x181f ;  /* 0x00781f0003037f89 */ /* 0x000e6400000e0000 */
[C-C-:B--2---:R-:W-:Y:S01]  /*5e00*/  IMAD.X R13, R10.reuse, 0x1, R247.reuse, P5 ;  /* 0x000000010a0d7824 */ /* 0x144fe200028e06f7 */
[-C--:B------:R-:W-:Y:S02]  /*5e10*/  IADD3.X R17, R10, R245.reuse, RZ, P2, !PT ;  /* 0x000000f50a117210 */ /* 0x080fe400017fe4ff */
[C---:B---3--:R-:W-:Y:S02]  /*5e20*/  IADD3 R14, P1, R7.reuse, R246, RZ ;  /* 0x000000f6070e7210 */ /* 0x048fe40007f3e0ff */
[----:B------:R2:W-:Y:S01]  /*5e30*/  LDGSTS.E.BYPASS.LTC128B.128 [R241+0x8100], [R12.64], !P4 ;  /* 0x081000000cf17fae */ /* 0x0005e2000e101d4c */
[----:B------:R-:W-:Y:S02]  /*5e40*/  IADD3 R10, P2, R7, R244, RZ ;  /* 0x000000f4070a7210 */ /* 0x000fe40007f5e0ff */
[C---:B----4-:R-:W-:Y:S01]  /*5e50*/  IMAD.X R15, R8.reuse, 0x1, R247, P1 ;  /* 0x00000001080f7824 */ /* 0x050fe200008e06f7 */
[----:B------:R3:W-:Y:S02]  /*5e60*/  LDGSTS.E.BYPASS.LTC128B.128 [R241+0xc100], [R16.64], !P3 ;  /* 0x0c10000010f17fae */ /* 0x0007e4000d901d4c */
[----:B------:R-:W-:Y:S02]  /*5e70*/  IMAD.X R11, R8, 0x1, R245, P2 ;  /* 0x00000001080b7824 */ /* 0x000fe400010e06f5 */
[----:B------:R4:W-:Y:S04]  /*5e80*/  LDGSTS.E.BYPASS.LTC128B.128 [R241+0x9100], [R14.64], !P4 ;  /* 0x091000000ef17fae */ /* 0x0009e8000e101d4c */
[----:B------:R3:W-:Y:S01]  /*5e90*/  LDGSTS.E.BYPASS.LTC128B.128 [R241+0xd100], [R10.64], !P3 ;  /* 0x0d1000000af17fae */ /* 0x0007e2000d901d4c */
[-C--:B-----5:R-:W-:Y:S05]  /*5ea0*/  IADD3 R8, P2, R4, R246.reuse, RZ ;  /* 0x000000f604087210 */ /* 0x0a0fea0007f5e0ff */
[--C-:B-1----:R-:W-:Y:S01]  /*5eb0*/  IMAD.X R9, R3, 0x1, R247.reuse, P2 ;  /* 0x0000000103097824 */ /* 0x102fe200010e06f7 */
[C---:B--2---:R-:W-:Y:S05]  /*5ec0*/  IADD3 R12, P1, R5.reuse, R246, RZ ;  /* 0x000000f6050c7210 */ /* 0x044fea0007f3e0ff */
[----:B------:R-:W-:Y:S01]  /*5ed0*/  IMAD.X R13, R6, 0x1, R247, P1 ;  /* 0x00000001060d7824 */ /* 0x000fe200008e06f7 */
[-C--:B------:R-:W-:Y:S02]  /*5ee0*/  IADD3 R4, P1, R4, R244.reuse, RZ ;  /* 0x000000f404047210 */ /* 0x080fe40007f3e0ff */
[----:B----4-:R-:W-:Y:S02]  /*5ef0*/  IADD3 R14, P5, R5, R244, RZ ;  /* 0x000000f4050e7210 */ /* 0x010fe40007fbe0ff */
[----:B------:R3:W-:Y:S01]  /*5f00*/  LDGSTS.E.BYPASS.LTC128B.128 [R241+0xa100], [R12.64], !P4 ;  /* 0x0a1000000cf17fae */ /* 0x0007e2000e101d4c */
[----:B------:R-:W-:Y:S01]  /*5f10*/  IMAD.X R5, R3, 0x1, R245, P1 ;  /* 0x0000000103057824 */ /* 0x000fe200008e06f5 */
[----:B------:R-:W-:Y:S05]  /*5f20*/  IADD3.X R15, R6, R245, RZ, P5, !PT ;  /* 0x000000f5060f7210 */ /* 0x000fea0002ffe4ff */
[----:B------:R3:W-:Y:S04]  /*5f30*/  LDGSTS.E.BYPASS.LTC128B.128 [R241+0xe100], [R14.64], !P3 ;  /* 0x0e1000000ef17fae */ /* 0x0007e8000d901d4c */
[----:B------:R3:W-:Y:S04]  /*5f40*/  LDGSTS.E.BYPASS.LTC128B.128 [R241+0xb100], [R8.64], !P4 ;  /* 0x0b10000008f17fae */ /* 0x0007e8000e101d4c */
[----:B------:R3:W-:Y:S01]  /*5f50*/  LDGSTS.E.BYPASS.LTC128B.128 [R241+0xf100], [R4.64], !P3 ;  /* 0x0f10000004f17fae */ /* 0x0007e2000d901d4c */
[----:B------:R-:W-:-:S05]  /*5f60*/  BRA `(.L_x_7) ;  /* 0x0000180000007947 */ /* 0x000fca0003800000 */
.L_x_6:
[----:B------:R-:W-:Y:S04]  /*5f70*/  DEPBAR.LE SB0, 0x0 ;  /* 0x000080000000791a */ /* 0x000fe80000000000 */
[----:B------:R-:W-:Y:S01]  /*5f80*/  BAR.SYNC.DEFER_BLOCKING 0x0 ;  /* 0x0000000000007b1d */ /* 0x000fe20000010000 */
[----:B------:R-:W-:Y:S01]  /*5f90*/  SHF.R.S32.HI R3, RZ, 0x1f, R240 ;  /* 0x0000001fff037819 */ /* 0x000fe200000114f0 */
[C---:B------:R-:W-:Y:S01]  /*5fa0*/  IMAD.WIDE.U32 R36, R240.reuse, c[0x0][0x208], RZ ;  /* 0x00008200f0247a25 */ /* 0x040fe200078e00ff */
[----:B------:R-:W-:Y:S03]  /*5fb0*/  UISETP.GT.AND UP0, UPT, UR6, UR8, UPT ;  /* 0x000000080600728c */ /* 0x000fe6000bf04270 */
[----:B------:R-:W-:Y:S04]  /*5fc0*/  IMAD R3, R3, c[0x0][0x208], RZ ;  /* 0x0000820003037a24 */ /* 0x000fe800078e02ff */
[----:B------:R-:W-:Y:S05]  /*5fd0*/  IMAD R3, R240, c[0x0][0x20c], R3 ;  /* 0x00008300f0037a24 */ /* 0x000fea00078e0203 */
[----:B------:R-:W-:Y:S02]  /*5fe0*/  IADD3 R37, R37, R3, RZ ;  /* 0x0000000325257210 */ /* 0x000fe40007ffe0ff */
[----:B------:R-:W-:Y:S03]  /*5ff0*/  SHF.R.S32.HI R3, RZ, 0x1f, R239 ;  /* 0x0000001fff037819 */ /* 0x000fe600000114ef */
[----:B------:R-:W-:Y:S01]  /*6000*/  IMAD.WIDE.U32 R36, R239, c[0x0][0x218], R36 ;  /* 0x00008600ef247a25 */ /* 0x000fe200078e0024 */
[----:B------:R-:W1:Y:S04]  /*6010*/  LDSM.16.M88.4 R8, [R238+0x8100] ;  /* 0x00810000ee08783b */ /* 0x000e680000000200 */
[----:B------:R-:W-:Y:S01]  /*6020*/  IADD3 R176, P1, R36, UR22, RZ ;  /* 0x0000001624b07c10 */ /* 0x000fe2000ff3e0ff */
[----:B------:R-:W-:Y:S04]  /*6030*/  IMAD R3, R3, c[0x0][0x218], RZ ;  /* 0x0000860003037a24 */ /* 0x000fe800078e02ff */
[----:B------:R-:W-:Y:S01]  /*6040*/  IMAD R3, R239, c[0x0][0x21c], R3 ;  /* 0x00008700ef037a24 */ /* 0x000fe200078e0203 */
[----:B------:R-:W2:Y:S04]  /*6050*/  LDSM.16.M88.4 R16, [R238+0x8900] ;  /* 0x00890000ee10783b */ /* 0x000ea80000000200 */
[----:B------:R-:W-:Y:S02]  /*6060*/  IADD3.X R3, R37, UR4, R3, P1, !PT ;  /* 0x0000000425037c10 */ /* 0x000fe40008ffe403 */
[C---:B------:R-:W-:Y:S02]  /*6070*/  LEA R178, P1, R176.reuse, c[0x0][0x1f8], 0x1 ;  /* 0x00007e00b0b27a11 */ /* 0x040fe400078208ff */
[----:B------:R-:W3:Y:S02]  /*6080*/  LDSM.16.M88.4 R24, [R238+0x9100] ;  /* 0x00910000ee18783b */ /* 0x000ee40000000200 */
[----:B------:R-:W-:Y:S06]  /*6090*/  LEA.HI.X R176, R176, c[0x0][0x1fc], R3, 0x1, P1 ;  /* 0x00007f00b0b07a11 */ /* 0x000fec00008f0c03 */
[----:B------:R-:W4:Y:S08]  /*60a0*/  LDSM.16.M88.4 R32, [R238+0x9900] ;  /* 0x00990000ee20783b */ /* 0x000f300000000200 */
[----:B------:R-:W5:Y:S01]  /*60b0*/  LDSM.16.M88.4 R40, [R238+0xa100] ;  /* 0x00a10000ee28783b */ /* 0x000f620000000200 */
[C---:B-1----:R-:W-:Y:S07]  /*60c0*/  HMMA.16816.F32 R4, R136.reuse, R8, RZ ;  /* 0x000000088804723c */ /* 0x042fee00000018ff */
[----:B------:R-:W1:Y:S01]  /*60d0*/  LDSM.16.M88.4 R48, [R238+0xa900] ;  /* 0x00a90000ee30783b */ /* 0x000e620000000200 */
[C---:B------:R-:W-:Y:S07]  /*60e0*/  HMMA.16816.F32 R8, R136.reuse, R10, RZ ;  /* 0x0000000a8808723c */ /* 0x040fee00000018ff */
[----:B------:R-:W1:Y:S01]  /*60f0*/  LDSM.16.M88.4 R56, [R238+0xb100] ;  /* 0x00b10000ee38783b */ /* 0x000e620000000200 */
[C---:B--2---:R-:W-:Y:S07]  /*6100*/  HMMA.16816.F32 R12, R136.reuse, R16, RZ ;  /* 0x00000010880c723c */ /* 0x044fee00000018ff */
[----:B------:R-:W-:Y:S01]  /*6110*/  LDSM.16.M88.4 R64, [R238+0xb900] ;  /* 0x00b90000ee40783b */ /* 0x000fe20000000200 */
[C---:B------:R-:W-:Y:S07]  /*6120*/  HMMA.16816.F32 R16, R136.reuse, R18, RZ ;  /* 0x000000128810723c */ /* 0x040fee00000018ff */
[----:B------:R-:W-:Y:S01]  /*6130*/  LDSM.16.M88.4 R132, [R237] ;  /* 0x00000000ed84783b */ /* 0x000fe20000000200 */
[C---:B---3--:R-:W-:Y:S07]  /*6140*/  HMMA.16816.F32 R20, R136.reuse, R24, RZ ;  /* 0x000000188814723c */ /* 0x048fee00000018ff */
[----:B------:R-:W-:Y:S01]  /*6150*/  LDSM.16.M88.4 R144, [R231] ;  /* 0x00000000e790783b */ /* 0x000fe20000000200 */
[C---:B------:R-:W-:Y:S07]  /*6160*/  HMMA.16816.F32 R24, R136.reuse, R26, RZ ;  /* 0x0000001a8818723c */ /* 0x040fee00000018ff */
[----:B------:R-:W-:Y:S01]  /*6170*/  LDSM.16.M88.4 R148, [R230] ;  /* 0x00000000e694783b */ /* 0x000fe20000000200 */
[C---:B----4-:R-:W-:Y:S07]  /*6180*/  HMMA.16816.F32 R28, R136.reuse, R32, RZ ;  /* 0x00000020881c723c */ /* 0x050fee00000018ff */
[----:B------:R-:W-:Y:S01]  /*6190*/  LDSM.16.M88.4 R152, [R229] ;  /* 0x00000000e598783b */ /* 0x000fe20000000200 */
[C---:B------:R-:W-:Y:S07]  /*61a0*/  HMMA.16816.F32 R32, R136.reuse, R34, RZ ;  /* 0x000000228820723c */ /* 0x040fee00000018ff */
[----:B------:R-:W-:Y:S01]  /*61b0*/  LDSM.16.M88.4 R156, [R228] ;  /* 0x00000000e49c783b */ /* 0x000fe20000000200 */
[C---:B-----5:R-:W-:Y:S07]  /*61c0*/  HMMA.16816.F32 R36, R136.reuse, R40, RZ ;  /* 0x000000288824723c */ /* 0x060fee00000018ff */
[----:B------:R-:W-:Y:S01]  /*61d0*/  LDSM.16.M88.4 R160, [R227] ;  /* 0x00000000e3a0783b */ /* 0x000fe20000000200 */
[C---:B------:R-:W-:Y:S07]  /*61e0*/  HMMA.16816.F32 R40, R136.reuse, R42, RZ ;  /* 0x0000002a8828723c */ /* 0x040fee00000018ff */
[----:B------:R-:W2:Y:S01]  /*61f0*/  SHFL.IDX PT, R61, R178, RZ, 0x181f ;  /* 0x00181fffb23d7589 */ /* 0x000ea200000e0000 */
[C---:B-1----:R-:W-:Y:S07]  /*6200*/  HMMA.16816.F32 R44, R136.reuse, R48, RZ ;  /* 0x00000030882c723c */ /* 0x042fee00000018ff */
[----:B------:R-:W1:Y:S01]  /*6210*/  SHFL.IDX PT, R62, R178, 0x1, 0x181f ;  /* 0x00381f00b23e7f89 */ /* 0x000e6200000e0000 */
[C---:B------:R-:W-:Y:S07]  /*6220*/  HMMA.16816.F32 R48, R136.reuse, R50, RZ ;  /* 0x000000328830723c */ /* 0x040fee00000018ff */
[----:B------:R-:W3:Y:S01]  /*6230*/  SHFL.IDX PT, R63, R176, RZ, 0x181f ;  /* 0x00181fffb03f7589 */ /* 0x000ee200000e0000 */
[C---:B------:R-:W-:Y:S07]  /*6240*/  HMMA.16816.F32 R52, R136.reuse, R56, RZ ;  /* 0x000000388834723c */ /* 0x040fee00000018ff */
[----:B------:R-:W4:Y:S01]  /*6250*/  SHFL.IDX PT, R60, R176, 0x1, 0x181f ;  /* 0x00381f00b03c7f89 */ /* 0x000f2200000e0000 */
[C---:B--2---:R-:W-:Y:S04]  /*6260*/  IADD3 R180, P1, R61.reuse, R246, RZ ;  /* 0x000000f63db47210 */ /* 0x044fe80007f3e0ff */
[----:B------:R-:W-:Y:S01]  /*6270*/  IADD3 R200, P5, R61, R244, RZ ;  /* 0x000000f43dc87210 */ /* 0x000fe20007fbe0ff */
[C---:B------:R-:W-:Y:S02]  /*6280*/  HMMA.16816.F32 R56, R136.reuse, R58, RZ ;  /* 0x0000003a8838723c */ /* 0x040fe400000018ff */
[----:B------:R-:W-:Y:S01]  /*6290*/  LDSM.16.M88.4 R164, [R226] ;  /* 0x00000000e2a4783b */ /* 0x000fe20000000200 */
[C---:B-1----:R-:W-:Y:S07]  /*62a0*/  IADD3 R202, P2, R62.reuse, R246, RZ ;  /* 0x000000f63eca7210 */ /* 0x042fee0007f5e0ff */
[----:B------:R-:W-:Y:S02]  /*62b0*/  LDSM.16.M88.4 R168, [R225] ;  /* 0x00000000e1a8783b */ /* 0x000fe40000000200 */
[C---:B---3--:R-:W-:Y:S02]  /*62c0*/  IADD3.X R181, R63.reuse, R247, RZ, P1, !PT ;  /* 0x000000f73fb57210 */ /* 0x048fe40000ffe4ff */
[----:B------:R-:W-:Y:S02]  /*62d0*/  IADD3 R182, P1, R62, R244, RZ ;  /* 0x000000f43eb67210 */ /* 0x000fe40007f3e0ff */
[----:B------:R-:W-:Y:S02]  /*62e0*/  IADD3.X R201, R63, R245, RZ, P5, !PT ;  /* 0x000000f53fc97210 */ /* 0x000fe40002ffe4ff */
[----:B------:R-:W-:Y:S01]  /*62f0*/  @!PT LDS RZ, [RZ] ;  /* 0x00000000fffff984 */ /* 0x000fe20000000800 */
[----:B------:R-:W-:Y:S01]  /*6300*/  @!PT LDS RZ, [RZ] ;  /* 0x00000000fffff984 */ /* 0x000fe20000000800 */
[----:B------:R-:W-:Y:S01]  /*6310*/  @!PT LDS RZ, [RZ] ;  /* 0x00000000fffff984 */ /* 0x000fe20000000800 */
[----:B------:R1:W-:Y:S01]  /*6320*/  LDGSTS.E.BYPASS.LTC128B.128 [R243], [R180.64], !P4 ;  /* 0x00000000b4f37fae */ /* 0x0003e2000e101d4c */
[C---:B----4-:R-:W-:Y:S02]  /*6330*/  IADD3.X R203, R60.reuse, R247, RZ, P2, !PT ;  /* 0x000000f73ccb7210 */ /* 0x050fe400017fe4ff */
[----:B------:R-:W-:Y:S02]  /*6340*/  IADD3.X R183, R60, R245, RZ, P1, !PT ;  /* 0x000000f53cb77210 */ /* 0x000fe40000ffe4ff */
[C---:B------:R-:W-:Y:S03]  /*6350*/  HMMA.16816.F32 R60, R136.reuse, R64, RZ ;  /* 0x00000040883c723c */ /* 0x040fe600000018ff */
[----:B------:R2:W-:Y:S05]  /*6360*/  LDGSTS.E.BYPASS.LTC128B.128 [R241+0x4100], [R200.64], !P3 ;  /* 0x04100000c8f17fae */ /* 0x0005ea000d901d4c */
[----:B------:R-:W-:Y:S03]  /*6370*/  HMMA.16816.F32 R64, R136, R66, RZ ;  /* 0x000000428840723c */ /* 0x000fe600000018ff */
[----:B------:R3:W-:Y:S05]  /*6380*/  LDGSTS.E.BYPASS.LTC128B.128 [R241+0x1100], [R202.64], !P4 ;  /* 0x01100000caf17fae */ /* 0x0007ea000e101d4c */
[C---:B------:R-:W-:Y:S03]  /*6390*/  HMMA.16816.F32 R4, R140.reuse, R132, R4 ;  /* 0x000000848c04723c */ /* 0x040fe60000001804 */
[----:B------:R-:W2:Y:S05]  /*63a0*/  SHFL.IDX PT, R177, R178, 0x2, 0x181f ;  /* 0x00581f00b2b17f89 */ /* 0x000eaa00000e0000 */
[C---:B------:R-:W-:Y:S03]  /*63b0*/  HMMA.16816.F32 R8, R140.reuse, R134, R8 ;  /* 0x000000868c08723c */ /* 0x040fe60000001808 */
[----:B------:R-:W4:Y:S05]  /*63c0*/  SHFL.IDX PT, R3, R176, 0x2, 0x181f ;  /* 0x00581f00b0037f89 */ /* 0x000f2a00000e0000 */
[C---:B------:R-:W-:Y:S03]  /*63d0*/  HMMA.16816.F32 R12, R140.reuse, R144, R12 ;  /* 0x000000908c0c723c */ /* 0x040fe6000000180c */
[----:B------:R5:W-:Y:S05]  /*63e0*/  LDGSTS.E.BYPASS.LTC128B.128 [R241+0x5100], [R182.64], !P3 ;  /* 0x05100000b6f17fae */ /* 0x000bea000d901d4c */
[C---:B------:R-:W-:Y:S03]  /*63f0*/  HMMA.16816.F32 R16, R140.reuse, R146, R16 ;  /* 0x000000928c10723c */ /* 0x040fe60000001810 */
[----:B------:R-:W1:Y:S01]  /*6400*/  SHFL.IDX PT, R178, R178, 0x3, 0x181f ;  /* 0x00781f00b2b27f89 */ /* 0x000e6200000e0000 */
[----:B--2---:R-:W-:Y:S04]  /*6410*/  IADD3 R200, P1, R177, R246, RZ ;  /* 0x000000f6b1c87210 */ /* 0x004fe80007f3e0ff */
[C---:B------:R-:W-:Y:S03]  /*6420*/  HMMA.16816.F32 R20, R140.reuse, R148, R20 ;  /* 0x000000948c14723c */ /* 0x040fe60000001814 */
[----:B------:R-:W2:Y:S01]  /*6430*/  SHFL.IDX PT, R176, R176, 0x3, 0x181f ;  /* 0x00781f00b0b07f89 */ /* 0x000ea200000e0000 */
[----:B----4-:R-:W-:Y:S04]  /*6440*/  IADD3.X R201, R3, R247, RZ, P1, !PT ;  /* 0x000000f703c97210 */ /* 0x010fe80000ffe4ff */
[C---:B------:R-:W-:Y:S03]  /*6450*/  HMMA.16816.F32 R24, R140.reuse, R150, R24 ;  /* 0x000000968c18723c */ /* 0x040fe60000001818 */
[----:B------:R3:W-:Y:S01]  /*6460*/  LDGSTS.E.BYPASS.LTC128B.128 [R241+0x2100], [R200.64], !P4 ;  /* 0x02100000c8f17fae */ /* 0x0007e2000e101d4c */
[----:B-----5:R-:W-:Y:S04]  /*6470*/  IADD3 R182, P5, R177, R244, RZ ;  /* 0x000000f4b1b67210 */ /* 0x020fe80007fbe0ff */
[C---:B------:R-:W-:Y:S04]  /*6480*/  HMMA.16816.F32 R28, R140.reuse, R152, R28 ;  /* 0x000000988c1c723c */ /* 0x040fe8000000181c */
[----:B------:R-:W-:Y:S02]  /*6490*/  IADD3.X R183, R3, R245, RZ, P5, !PT ;  /* 0x000000f503b77210 */ /* 0x000fe40002ffe4ff */
[----:B-1----:R-:W-:Y:S02]  /*64a0*/  IADD3 R180, P2, R178, R246, RZ ;  /* 0x000000f6b2b47210 */ /* 0x002fe40007f5e0ff */
[C---:B------:R-:W-:Y:S01]  /*64b0*/  HMMA.16816.F32 R32, R140.reuse, R154, R32 ;  /* 0x0000009a8c20723c */ /* 0x040fe20000001820 */
[----:B------:R1:W-:Y:S03]  /*64c0*/  LDGSTS.E.BYPASS.LTC128B.128 [R241+0x6100], [R182.64], !P3 ;  /* 0x06100000b6f17fae */ /* 0x0003e6000d901d4c */
[----:B--2---:R-:W-:Y:S02]  /*64d0*/  IADD3.X R181, R176, R247, RZ, P2, !PT ;  /* 0x000000f7b0b57210 */ /* 0x004fe400017fe4ff */
[----:B------:R-:W-:Y:S02]  /*64e0*/  IADD3 R178, P1, R178, R244, RZ ;  /* 0x000000f4b2b27210 */ /* 0x000fe40007f3e0ff */
[C---:B------:R-:W-:Y:S01]  /*64f0*/  HMMA.16816.F32 R36, R140.reuse, R156, R36 ;  /* 0x0000009c8c24723c */ /* 0x040fe20000001824 */
[----:B------:R1:W-:Y:S03]  /*6500*/  LDGSTS.E.BYPASS.LTC128B.128 [R243+0x3000], [R180.64], !P4 ;  /* 0x03000000b4f37fae */ /* 0x0003e6000e101d4c */
[----:B------:R-:W-:Y:S02]  /*6510*/  IADD3.X R179, R176, R245, RZ, P1, !PT ;  /* 0x000000f5b0b37210 */ /* 0x000fe40000ffe4ff */
[----:B------:R-:W-:Y:S02]  /*6520*/  PLOP3.LUT P1, PT, PT, PT, UP0, 0x80, 0x0 ;  /* 0x000000000000781c */ /* 0x000fe40003f2f008 */
[C---:B------:R-:W-:Y:S01]  /*6530*/  HMMA.16816.F32 R40, R140.reuse, R158, R40 ;  /* 0x0000009e8c28723c */ /* 0x040fe20000001828 */
[----:B------:R2:W-:Y:S07]  /*6540*/  LDGSTS.E.BYPASS.LTC128B.128 [R243+0x7000], [R178.64], !P3 ;  /* 0x07000000b2f37fae */ /* 0x0005ee000d901d4c */
[C---:B------:R-:W-:Y:S01]  /*6550*/  HMMA.16816.F32 R44, R140.reuse, R160, R44 ;  /* 0x000000a08c2c723c */ /* 0x040fe2000000182c */
[----:B------:R-:W-:Y:S07]  /*6560*/  LDSM.16.M88.4 R132, [R235+0x9100] ;  /* 0x00910000eb84783b */ /* 0x000fee0000000200 */
[C---:B------:R-:W-:Y:S01]  /*6570*/  HMMA.16816.F32 R48, R140.reuse, R162, R48 ;  /* 0x000000a28c30723c */ /* 0x040fe20000001830 */
[----:B------:R-:W0:Y:S07]  /*6580*/  LDGDEPBAR ;  /* 0x00000000000079af */ /* 0x000e2e0000000000 */
[C---:B------:R-:W-:Y:S01]  /*6590*/  HMMA.16816.F32 R52, R140.reuse, R164, R52 ;  /* 0x000000a48c34723c */ /* 0x040fe20000001834 */
[----:B-1----:R-:W-:Y:S07]  /*65a0*/  LDSM.16.M88.4 R180, [R235+0x8900] ;  /* 0x00890000ebb4783b */ /* 0x002fee0000000200 */
[C---:B------:R-:W-:Y:S01]  /*65b0*/  HMMA.16816.F32 R56, R140.reuse, R166, R56 ;  /* 0x000000a68c38723c */ /* 0x040fe20000001838 */
[----:B--2---:R-:W1:Y:S07]  /*65c0*/  LDSM.16.M88.4 R176, [R235+0x8100] ;  /* 0x00810000ebb0783b */ /* 0x004e6e0000000200 */
[C---:B------:R-:W-:Y:S01]  /*65d0*/  HMMA.16816.F32 R60, R140.reuse, R168, R60 ;  /* 0x000000a88c3c723c */ /* 0x040fe2000000183c */
[----:B------:R-:W2:Y:S07]  /*65e0*/  LDSM.16.M88.4 R144, [R235+0x9900] ;  /* 0x00990000eb90783b */ /* 0x000eae0000000200 */
[----:B------:R-:W-:Y:S01]  /*65f0*/  HMMA.16816.F32 R64, R140, R170, R64 ;  /* 0x000000aa8c40723c */ /* 0x000fe20000001840 */
[----:B------:R-:W4:Y:S08]  /*6600*/  LDSM.16.M88.4 R148, [R235+0xa100] ;  /* 0x00a10000eb94783b */ /* 0x000f300000000200 */
[----:B------:R-:W5:Y:S08]  /*6610*/  LDSM.16.M88.4 R152, [R235+0xa900] ;  /* 0x00a90000eb98783b */ /* 0x000f700000000200 */
[----:B------:R-:W-:Y:S01]  /*6620*/  LDSM.16.M88.4 R156, [R224] ;  /* 0x00000000e09c783b */ /* 0x000fe20000000200 */
[C---:B-1----:R-:W-:Y:S07]  /*6630*/  HMMA.16816.F32 R4, R172.reuse, R176, R4 ;  /* 0x000000b0ac04723c */ /* 0x042fee0000001804 */
[----:B------:R-:W-:Y:S01]  /*6640*/  LDSM.16.M88.4 R160, [R224+0x800] ;  /* 0x00080000e0a0783b */ /* 0x000fe20000000200 */
[C---:B------:R-:W-:Y:S07]  /*6650*/  HMMA.16816.F32 R8, R172.reuse, R178, R8 ;  /* 0x000000b2ac08723c */ /* 0x040fee0000001808 */
        /* <DEDUP_REMOVED lines=8> */
[----:B------:R-:W1:Y:S01]  /*66e0*/  LDSM.16.M88.4 R132, [R235+0xb100] ;  /* 0x00b10000eb84783b */ /* 0x000e620000000200 */
[C---:B--2---:R-:W-:Y:S07]  /*66f0*/  HMMA.16816.F32 R28, R172.reuse, R144, R28 ;  /* 0x00000090ac1c723c */ /* 0x044fee000000181c */
[----:B---3--:R-:W-:Y:S01]  /*6700*/  LDSM.16.M88.4 R200, [R235+0xe900] ;  /* 0x00e90000ebc8783b */ /* 0x008fe20000000200 */
[C---:B------:R-:W-:Y:S07]  /*6710*/  HMMA.16816.F32 R32, R172.reuse, R146, R32 ;  /* 0x00000092ac20723c */ /* 0x040fee0000001820 */
[----:B------:R-:W2:Y:S01]  /*6720*/  LDSM.16.M88.4 R144, [R235+0xb900] ;  /* 0x00b90000eb90783b */ /* 0x000ea20000000200 */
[C---:B----4-:R-:W-:Y:S07]  /*6730*/  HMMA.16816.F32 R36, R172.reuse, R148, R36 ;  /* 0x00000094ac24723c */ /* 0x050fee0000001824 */
[----:B------:R-:W-:Y:S01]  /*6740*/  LDSM.16.M88.4 R204, [R235+0xf100] ;  /* 0x00f10000ebcc783b */ /* 0x000fe20000000200 */
[C---:B------:R-:W-:Y:S07]  /*6750*/  HMMA.16816.F32 R40, R172.reuse, R150, R40 ;  /* 0x00000096ac28723c */ /* 0x040fee0000001828 */
[----:B------:R-:W3:Y:S01]  /*6760*/  LDSM.16.M88.4 R148, [R224+0x1800] ;  /* 0x00180000e094783b */ /* 0x000ee20000000200 */
[C---:B-----5:R-:W-:Y:S07]  /*6770*/  HMMA.16816.F32 R44, R172.reuse, R152, R44 ;  /* 0x00000098ac2c723c */ /* 0x060fee000000182c */
[----:B------:R-:W-:Y:S01]  /*6780*/  LDSM.16.M88.4 R208, [R235+0xf900] ;  /* 0x00f90000ebd0783b */ /* 0x000fe20000000200 */
[C---:B------:R-:W-:Y:S07]  /*6790*/  HMMA.16816.F32 R48, R172.reuse, R154, R48 ;  /* 0x0000009aac30723c */ /* 0x040fee0000001830 */
[----:B------:R-:W4:Y:S01]  /*67a0*/  LDSM.16.M88.4 R152, [R224+0x2000] ;  /* 0x00200000e098783b */ /* 0x000f220000000200 */
[C---:B-1----:R-:W-:Y:S08]  /*67b0*/  HMMA.16816.F32 R52, R172.reuse, R132, R52 ;  /* 0x00000084ac34723c */ /* 0x042ff00000001834 */
[C---:B------:R-:W-:Y:S01]  /*67c0*/  HMMA.16816.F32 R56, R172.reuse, R134, R56 ;  /* 0x00000086ac38723c */ /* 0x040fe20000001838 */
[----:B------:R-:W1:Y:S07]  /*67d0*/  LDSM.16.M88.4 R132, [R238+0xc100] ;  /* 0x00c10000ee84783b */ /* 0x000e6e0000000200 */
[C---:B--2---:R-:W-:Y:S08]  /*67e0*/  HMMA.16816.F32 R60, R172.reuse, R144, R60 ;  /* 0x00000090ac3c723c */ /* 0x044ff0000000183c */
[----:B------:R-:W-:Y:S01]  /*67f0*/  HMMA.16816.F32 R64, R172, R146, R64 ;  /* 0x00000092ac40723c */ /* 0x000fe20000001840 */
[----:B------:R-:W2:Y:S07]  /*6800*/  LDSM.16.M88.4 R144, [R238+0xc900] ;  /* 0x00c90000ee90783b */ /* 0x000eae0000000200 */
[C---:B------:R-:W-:Y:S08]  /*6810*/  HMMA.16816.F32 R4, R184.reuse, R156, R4 ;  /* 0x0000009cb804723c */ /* 0x040ff00000001804 */
[C---:B------:R-:W-:Y:S01]  /*6820*/  HMMA.16816.F32 R8, R184.reuse, R158, R8 ;  /* 0x0000009eb808723c */ /* 0x040fe20000001808 */
[----:B------:R-:W5:Y:S07]  /*6830*/  LDSM.16.M88.4 R156, [R238+0xd100] ;  /* 0x00d10000ee9c783b */ /* 0x000f6e0000000200 */
[C---:B------:R-:W-:Y:S08]  /*6840*/  HMMA.16816.F32 R12, R184.reuse, R160, R12 ;  /* 0x000000a0b80c723c */ /* 0x040ff0000000180c */
[C---:B------:R-:W-:Y:S01]  /*6850*/  HMMA.16816.F32 R16, R184.reuse, R162, R16 ;  /* 0x000000a2b810723c */ /* 0x040fe20000001810 */
[----:B------:R-:W1:Y:S07]  /*6860*/  LDSM.16.M88.4 R160, [R238+0xd900] ;  /* 0x00d90000eea0783b */ /* 0x000e6e0000000200 */
[C---:B------:R-:W-:Y:S08]  /*6870*/  HMMA.16816.F32 R20, R184.reuse, R164, R20 ;  /* 0x000000a4b814723c */ /* 0x040ff00000001814 */
[C---:B------:R-:W-:Y:S01]  /*6880*/  HMMA.16816.F32 R24, R184.reuse, R166, R24 ;  /* 0x000000a6b818723c */ /* 0x040fe20000001818 */
[----:B------:R-:W1:Y:S07]  /*6890*/  LDSM.16.M88.4 R164, [R238+0xe100] ;  /* 0x00e10000eea4783b */ /* 0x000e6e0000000200 */
[C---:B---3--:R-:W-:Y:S08]  /*68a0*/  HMMA.16816.F32 R28, R184.reuse, R148, R28 ;  /* 0x00000094b81c723c */ /* 0x048ff0000000181c */
[C---:B------:R-:W-:Y:S01]  /*68b0*/  HMMA.16816.F32 R32, R184.reuse, R150, R32 ;  /* 0x00000096b820723c */ /* 0x040fe20000001820 */
[----:B------:R-:W3:Y:S07]  /*68c0*/  LDSM.16.M88.4 R148, [R238+0xe900] ;  /* 0x00e90000ee94783b */ /* 0x000eee0000000200 */
[C---:B----4-:R-:W-:Y:S08]  /*68d0*/  HMMA.16816.F32 R36, R184.reuse, R152, R36 ;  /* 0x00000098b824723c */ /* 0x050ff00000001824 */
[C---:B------:R-:W-:Y:S01]  /*68e0*/  HMMA.16816.F32 R40, R184.reuse, R154, R40 ;  /* 0x0000009ab828723c */ /* 0x040fe20000001828 */
[----:B------:R-:W4:Y:S07]  /*68f0*/  LDSM.16.M88.4 R152, [R238+0xf100] ;  /* 0x00f10000ee98783b */ /* 0x000f2e0000000200 */
[C---:B------:R-:W-:Y:S08]  /*6900*/  HMMA.16816.F32 R44, R184.reuse, R168, R44 ;  /* 0x000000a8b82c723c */ /* 0x040ff0000000182c */
[C---:B------:R-:W-:Y:S01]  /*6910*/  HMMA.16816.F32 R48, R184.reuse, R170, R48 ;  /* 0x000000aab830723c */ /* 0x040fe20000001830 */
[----:B------:R-:W2:Y:S07]  /*6920*/  LDSM.16.M88.4 R168, [R238+0xf900] ;  /* 0x00f90000eea8783b */ /* 0x000eae0000000200 */
[C---:B------:R-:W-:Y:S08]  /*6930*/  HMMA.16816.F32 R52, R184.reuse, R176, R52 ;  /* 0x000000b0b834723c */ /* 0x040ff00000001834 */
[C---:B------:R-:W-:Y:S01]  /*6940*/  HMMA.16816.F32 R56, R184.reuse, R178, R56 ;  /* 0x000000b2b838723c */ /* 0x040fe20000001838 */
[----:B------:R-:W3:Y:S07]  /*6950*/  LDSM.16.M88.4 R176, [R223] ;  /* 0x00000000dfb0783b */ /* 0x000eee0000000200 */
[C---:B------:R-:W-:Y:S08]  /*6960*/  HMMA.16816.F32 R60, R184.reuse, R180, R60 ;  /* 0x000000b4b83c723c */ /* 0x040ff0000000183c */
[----:B------:R-:W-:Y:S01]  /*6970*/  HMMA.16816.F32 R64, R184, R182, R64 ;  /* 0x000000b6b840723c */ /* 0x000fe20000001840 */
[----:B------:R-:W3:Y:S07]  /*6980*/  LDSM.16.M88.4 R180, [R222] ;  /* 0x00000000deb4783b */ /* 0x000eee0000000200 */
[C---:B-1----:R-:W-:Y:S08]  /*6990*/  HMMA.16816.F32 R4, R188.reuse, R132, R4 ;  /* 0x00000084bc04723c */ /* 0x042ff00000001804 */
[C---:B------:R-:W-:Y:S01]  /*69a0*/  HMMA.16816.F32 R8, R188.reuse, R134, R8 ;  /* 0x00000086bc08723c */ /* 0x040fe20000001808 */
[----:B------:R-:W1:Y:S07]  /*69b0*/  LDSM.16.M88.4 R132, [R221] ;  /* 0x00000000dd84783b */ /* 0x000e6e0000000200 */
[C---:B--2---:R-:W-:Y:S08]  /*69c0*/  HMMA.16816.F32 R12, R188.reuse, R144, R12 ;  /* 0x00000090bc0c723c */ /* 0x044ff0000000180c */
[C---:B------:R-:W-:Y:S01]  /*69d0*/  HMMA.16816.F32 R16, R188.reuse, R146, R16 ;  /* 0x00000092bc10723c */ /* 0x040fe20000001810 */
[----:B------:R-:W2:Y:S07]  /*69e0*/  LDSM.16.M88.4 R144, [R220] ;  /* 0x00000000dc90783b */ /* 0x000eae0000000200 */
[C---:B-----5:R-:W-:Y:S08]  /*69f0*/  HMMA.16816.F32 R20, R188.reuse, R156, R20 ;  /* 0x0000009cbc14723c */ /* 0x060ff00000001814 */
[C---:B------:R-:W-:Y:S01]  /*6a00*/  HMMA.16816.F32 R24, R188.reuse, R158, R24 ;  /* 0x0000009ebc18723c */ /* 0x040fe20000001818 */
[----:B------:R-:W-:Y:S07]  /*6a10*/  LDSM.16.M88.4 R156, [R217] ;  /* 0x00000000d99c783b */ /* 0x000fee0000000200 */
[C---:B------:R-:W-:Y:S08]  /*6a20*/  HMMA.16816.F32 R28, R188.reuse, R160, R28 ;  /* 0x000000a0bc1c723c */ /* 0x040ff0000000181c */
[C---:B------:R-:W-:Y:S01]  /*6a30*/  HMMA.16816.F32 R32, R188.reuse, R162, R32 ;  /* 0x000000a2bc20723c */ /* 0x040fe20000001820 */
[----:B------:R-:W-:Y:S07]  /*6a40*/  LDSM.16.M88.4 R160, [R216] ;  /* 0x00000000d8a0783b */ /* 0x000fee0000000200 */
[C---:B------:R-:W-:Y:S08]  /*6a50*/  HMMA.16816.F32 R36, R188.reuse, R164, R36 ;  /* 0x000000a4bc24723c */ /* 0x040ff00000001824 */
[C---:B------:R-:W-:Y:S01]  /*6a60*/  HMMA.16816.F32 R40, R188.reuse, R166, R40 ;  /* 0x000000a6bc28723c */ /* 0x040fe20000001828 */
[----:B------:R-:W-:Y:S07]  /*6a70*/  LDSM.16.M88.4 R164, [R235+0xc100] ;  /* 0x00c10000eba4783b */ /* 0x000fee0000000200 */
[C---:B---3--:R-:W-:Y:S08]  /*6a80*/  HMMA.16816.F32 R44, R188.reuse, R148, R44 ;  /* 0x00000094bc2c723c */ /* 0x048ff0000000182c */
[C---:B------:R-:W-:Y:S01]  /*6a90*/  HMMA.16816.F32 R48, R188.reuse, R150, R48 ;  /* 0x00000096bc30723c */ /* 0x040fe20000001830 */
[----:B------:R-:W3:Y:S07]  /*6aa0*/  LDSM.16.M88.4 R148, [R219] ;  /* 0x00000000db94783b */ /* 0x000eee0000000200 */
[C---:B----4-:R-:W-:Y:S08]  /*6ab0*/  HMMA.16816.F32 R52, R188.reuse, R152, R52 ;  /* 0x00000098bc34723c */ /* 0x050ff00000001834 */
[C---:B------:R-:W-:Y:S01]  /*6ac0*/  HMMA.16816.F32 R56, R188.reuse, R154, R56 ;  /* 0x0000009abc38723c */ /* 0x040fe20000001838 */
[----:B------:R-:W4:Y:S07]  /*6ad0*/  LDSM.16.M88.4 R152, [R218] ;  /* 0x00000000da98783b */ /* 0x000f2e0000000200 */
[C---:B------:R-:W-:Y:S08]  /*6ae0*/  HMMA.16816.F32 R60, R188.reuse, R168, R60 ;  /* 0x000000a8bc3c723c */ /* 0x040ff0000000183c */
[----:B------:R-:W-:Y:S01]  /*6af0*/  HMMA.16816.F32 R64, R188, R170, R64 ;  /* 0x000000aabc40723c */ /* 0x000fe20000001840 */
[----:B------:R-:W-:Y:S07]  /*6b00*/  LDSM.16.M88.4 R168, [R235+0xd100] ;  /* 0x00d10000eba8783b */ /* 0x000fee0000000200 */
[C---:B------:R-:W-:Y:S08]  /*6b10*/  HMMA.16816.F32 R4, R192.reuse, R176, R4 ;  /* 0x000000b0c004723c */ /* 0x040ff00000001804 */
[C---:B------:R-:W-:Y:S01]  /*6b20*/  HMMA.16816.F32 R8, R192.reuse, R178, R8 ;  /* 0x000000b2c008723c */ /* 0x040fe20000001808 */
[----:B------:R-:W-:Y:S07]  /*6b30*/  LDSM.16.M88.4 R176, [R235+0xd900] ;  /* 0x00d90000ebb0783b */ /* 0x000fee0000000200 */
[C---:B------:R-:W-:Y:S08]  /*6b40*/  HMMA.16816.F32 R12, R192.reuse, R180, R12 ;  /* 0x000000b4c00c723c */ /* 0x040ff0000000180c */
[C---:B------:R-:W-:Y:S01]  /*6b50*/  HMMA.16816.F32 R16, R192.reuse, R182, R16 ;  /* 0x000000b6c010723c */ /* 0x040fe20000001810 */
[----:B------:R-:W-:Y:S07]  /*6b60*/  LDSM.16.M88.4 R180, [R235+0xe100] ;  /* 0x00e10000ebb4783b */ /* 0x000fee0000000200 */
[C---:B-1----:R-:W-:Y:S08]  /*6b70*/  HMMA.16816.F32 R20, R192.reuse, R132, R20 ;  /* 0x00000084c014723c */ /* 0x042ff00000001814 */
[C---:B------:R-:W-:Y:S01]  /*6b80*/  HMMA.16816.F32 R24, R192.reuse, R134, R24 ;  /* 0x00000086c018723c */ /* 0x040fe20000001818 */
[----:B------:R-:W1:Y:S07]  /*6b90*/  LDSM.16.M88.4 R132, [R235+0xc900] ;  /* 0x00c90000eb84783b */ /* 0x000e6e0000000200 */
[C---:B--2---:R-:W-:Y:S08]  /*6ba0*/  HMMA.16816.F32 R28, R192.reuse, R144, R28 ;  /* 0x00000090c01c723c */ /* 0x044ff0000000181c */
[C---:B------:R-:W-:Y:S01]  /*6bb0*/  HMMA.16816.F32 R32, R192.reuse, R146, R32 ;  /* 0x00000092c020723c */ /* 0x040fe20000001820 */
[----:B------:R-:W2:Y:S07]  /*6bc0*/  LDSM.16.M88.4 R144, [R224+0x4000] ;  /* 0x00400000e090783b */ /* 0x000eae0000000200 */
[C---:B---3--:R-:W-:Y:S08]  /*6bd0*/  HMMA.16816.F32 R36, R192.reuse, R148, R36 ;  /* 0x00000094c024723c */ /* 0x048ff00000001824 */
[C---:B------:R-:W-:Y:S08]  /*6be0*/  HMMA.16816.F32 R40, R192.reuse, R150, R40 ;  /* 0x00000096c028723c */ /* 0x040ff00000001828 */
[C---:B----4-:R-:W-:Y:S08]  /*6bf0*/  HMMA.16816.F32 R44, R192.reuse, R152, R44 ;  /* 0x00000098c02c723c */ /* 0x050ff0000000182c */
[C---:B------:R-:W-:Y:S08]  /*6c00*/  HMMA.16816.F32 R48, R192.reuse, R154, R48 ;  /* 0x0000009ac030723c */ /* 0x040ff00000001830 */
[C---:B------:R-:W-:Y:S08]  /*6c10*/  HMMA.16816.F32 R52, R192.reuse, R156, R52 ;  /* 0x0000009cc034723c */ /* 0x040ff00000001834 */
[C---:B------:R-:W-:Y:S08]  /*6c20*/  HMMA.16816.F32 R56, R192.reuse, R158, R56 ;  /* 0x0000009ec038723c */ /* 0x040ff00000001838 */
[C---:B------:R-:W-:Y:S08]  /*6c30*/  HMMA.16816.F32 R60, R192.reuse, R160, R60 ;  /* 0x000000a0c03c723c */ /* 0x040ff0000000183c */
[----:B------:R-:W-:Y:S08]  /*6c40*/  HMMA.16816.F32 R64, R192, R162, R64 ;  /* 0x000000a2c040723c */ /* 0x000ff00000001840 */
[C---:B------:R-:W-:Y:S08]  /*6c50*/  HMMA.16816.F32 R4, R196.reuse, R164, R4 ;  /* 0x000000a4c404723c */ /* 0x040ff00000001804 */
[C---:B------:R-:W-:Y:S08]  /*6c60*/  HMMA.16816.F32 R8, R196.reuse, R166, R8 ;  /* 0x000000a6c408723c */ /* 0x040ff00000001808 */
[C---:B-1----:R-:W-:Y:S08]  /*6c70*/  HMMA.16816.F32 R12, R196.reuse, R132, R12 ;  /* 0x00000084c40c723c */ /* 0x042ff0000000180c */
[C---:B------:R-:W-:Y:S01]  /*6c80*/  HMMA.16816.F32 R16, R196.reuse, R134, R16 ;  /* 0x00000086c410723c */ /* 0x040fe20000001810 */
[----:B------:R-:W1:Y:S07]  /*6c90*/  LDSM.16.M88.4 R132, [R224+0x4800] ;  /* 0x00480000e084783b */ /* 0x000e6e0000000200 */
[C---:B------:R-:W-:Y:S08]  /*6ca0*/  HMMA.16816.F32 R20, R196.reuse, R168, R20 ;  /* 0x000000a8c414723c */ /* 0x040ff00000001814 */
        /* <DEDUP_REMOVED lines=10> */
[----:B------:R-:W-:Y:S08]  /*6d50*/  HMMA.16816.F32 R64, R196, R210, R64 ;  /* 0x000000d2c440723c */ /* 0x000ff00000001840 */
[C---:B--2---:R-:W-:Y:S08]  /*6d60*/  HMMA.16816.F32 R4, R212.reuse, R144, R4 ;  /* 0x00000090d404723c */ /* 0x044ff00000001804 */
[C---:B------:R-:W-:Y:S08]  /*6d70*/  HMMA.16816.F32 R8, R212.reuse, R146, R8 ;  /* 0x00000092d408723c */ /* 0x040ff00000001808 */
[C---:B-1----:R-:W-:Y:S08]  /*6d80*/  HMMA.16816.F32 R12, R212.reuse, R132, R12 ;  /* 0x00000084d40c723c */ /* 0x042ff0000000180c */
[----:B------:R-:W-:Y:S01]  /*6d90*/  FMUL.FTZ R4, R4, c[0x0][0x320] ;  /* 0x0000c80004047a20 */ /* 0x000fe20000410000 */
[C---:B------:R-:W-:Y:S03]  /*6da0*/  HMMA.16816.F32 R16, R212.reuse, R134, R16 ;  /* 0x00000086d410723c */ /* 0x040fe60000001810 */
[----:B------:R-:W-:Y:S01]  /*6db0*/  MUFU.TANH R147, R4 ;  /* 0x0000000400937308 */ /* 0x000fe20000002400 */
[----:B------:R-:W-:Y:S02]  /*6dc0*/  FMUL.FTZ R5, R5, c[0x0][0x320] ;  /* 0x0000c80005057a20 */ /* 0x000fe40000410000 */
[----:B------:R-:W-:Y:S02]  /*6dd0*/  FMUL.FTZ R6, R6, c[0x0][0x320] ;  /* 0x0000c80006067a20 */ /* 0x000fe40000410000 */
[----:B------:R-:W-:Y:S04]  /*6de0*/  FMUL.FTZ R10, R10, c[0x0][0x320] ;  /* 0x0000c8000a0a7a20 */ /* 0x000fe80000410000 */
[----:B------:R-:W-:Y:S01]  /*6df0*/  FMUL.FTZ R11, R11, c[0x0][0x320] ;  /* 0x0000c8000b0b7a20 */ /* 0x000fe20000410000 */
[----:B------:R-:W-:Y:S01]  /*6e00*/  MUFU.TANH R146, R5 ;  /* 0x0000000500927308 */ /* 0x000fe20000002400 */
[----:B------:R-:W-:Y:S02]  /*6e10*/  FMUL.FTZ R7, R7, c[0x0][0x320] ;  /* 0x0000c80007077a20 */ /* 0x000fe40000410000 */
[----:B------:R-:W-:Y:S02]  /*6e20*/  FMUL.FTZ R9, R9, c[0x0][0x320] ;  /* 0x0000c80009097a20 */ /* 0x000fe40000410000 */
[----:B------:R-:W-:Y:S02]  /*6e30*/  FMUL.FTZ R8, R8, c[0x0][0x320] ;  /* 0x0000c80008087a20 */ /* 0x000fe40000410000 */
[----:B------:R-:W-:Y:S02]  /*6e40*/  FMUL.FTZ R13, R13, c[0x0][0x320] ;  /* 0x0000c8000d0d7a20 */ /* 0x000fe40000410000 */
[----:B------:R-:W-:Y:S01]  /*6e50*/  FMUL.FTZ R15, R15, c[0x0][0x320] ;  /* 0x0000c8000f0f7a20 */ /* 0x000fe20000410000 */
[----:B------:R-:W-:Y:S01]  /*6e60*/  MUFU.TANH R148, R8 ;  /* 0x0000000800947308 */ /* 0x000fe20000002400 */
[----:B------:R-:W-:Y:S02]  /*6e70*/  FMUL.FTZ R16, R16, c[0x0][0x320] ;  /* 0x0000c80010107a20 */ /* 0x000fe40000410000 */
[----:B------:R-:W-:Y:S02]  /*6e80*/  FMUL.FTZ R12, R12, c[0x0][0x320] ;  /* 0x0000c8000c0c7a20 */ /* 0x000fe40000410000 */
[----:B------:R-:W-:Y:S02]  /*6e90*/  FMUL.FTZ R14, R14, c[0x0][0x320] ;  /* 0x0000c8000e0e7a20 */ /* 0x000fe40000410000 */
[----:B------:R-:W-:Y:S02]  /*6ea0*/  FMUL.FTZ R18, R18, c[0x0][0x320] ;  /* 0x0000c80012127a20 */ /* 0x000fe40000410000 */
[----:B------:R-:W-:Y:S01]  /*6eb0*/  FMUL.FTZ R19, R19, c[0x0][0x320] ;  /* 0x0000c80013137a20 */ /* 0x000fe20000410000 */
[----:B------:R-:W1:Y:S01]  /*6ec0*/  MUFU.TANH R8, R10 ;  /* 0x0000000a00087308 */ /* 0x000e620000002400 */
[----:B------:R-:W-:Y:S09]  /*6ed0*/  FMUL.FTZ R17, R17, c[0x0][0x320] ;  /* 0x0000c80011117a20 */ /* 0x000ff20000410000 */
[----:B------:R-:W2:Y:S10]  /*6ee0*/  MUFU.TANH R3, R11 ;  /* 0x0000000b00037308 */ /* 0x000eb40000002400 */
[----:B------:R-:W-:Y:S01]  /*6ef0*/  MUFU.TANH R145, R6 ;  /* 0x0000000600917308 */ /* 0x000fe20000002400 */
[----:B-1----:R1:W-:Y:S09]  /*6f00*/  STL [R1+0x18], R8 ;  /* 0x0000180801007387 */ /* 0x0023f20000100800 */
[----:B------:R3:W-:Y:S01]  /*6f10*/  MUFU.TANH R144, R7 ;  /* 0x0000000700907308 */ /* 0x0007e20000002400 */
[----:B--2---:R2:W-:Y:S09]  /*6f20*/  STL [R1+0x14], R3 ;  /* 0x0000140301007387 */ /* 0x0045f20000100800 */
[----:B------:R-:W-:Y:S10]  /*6f30*/  MUFU.TANH R151, R9 ;  /* 0x0000000900977308 */ /* 0x000ff40000002400 */
[----:B-1----:R-:W-:Y:S01]  /*6f40*/  MUFU.TANH R8, R13 ;  /* 0x0000000d00087308 */ /* 0x002fe20000002400 */
[----:B---3--:R-:W1:Y:S09]  /*6f50*/  LDSM.16.M88.4 R4, [R224+0x5000] ;  /* 0x00500000e004783b */ /* 0x008e720000000200 */
[----:B------:R-:W-:Y:S10]  /*6f60*/  MUFU.TANH R158, R17 ;  /* 0x00000011009e7308 */ /* 0x000ff40000002400 */
[----:B--2---:R-:W2:Y:S10]  /*6f70*/  MUFU.TANH R3, R12 ;  /* 0x0000000c00037308 */ /* 0x004eb40000002400 */
[----:B------:R-:W-:Y:S10]  /*6f80*/  MUFU.TANH R161, R18 ;  /* 0x0000001200a17308 */ /* 0x000ff40000002400 */
[----:B------:R-:W-:Y:S01]  /*6f90*/  MUFU.TANH R164, R19 ;  /* 0x0000001300a47308 */ /* 0x000fe20000002400 */
[----:B--2---:R2:W-:Y:S01]  /*6fa0*/  STL [R1+0x10], R3 ;  /* 0x0000100301007387 */ /* 0x0045e20000100800 */
[C---:B-1----:R-:W-:Y:S03]  /*6fb0*/  HMMA.16816.F32 R20, R212.reuse, R4, R20 ;  /* 0x00000004d414723c */ /* 0x042fe60000001814 */
[----:B------:R1:W-:Y:S05]  /*6fc0*/  STL [R1+0xc], R8 ;  /* 0x00000c0801007387 */ /* 0x0003ea0000100800 */
[C---:B------:R-:W-:Y:S01]  /*6fd0*/  HMMA.16816.F32 R24, R212.reuse, R6, R24 ;  /* 0x00000006d418723c */ /* 0x040fe20000001818 */
[----:B------:R-:W-:Y:S01]  /*6fe0*/  LDSM.16.M88.4 R4, [R224+0x6000] ;  /* 0x00600000e004783b */ /* 0x000fe20000000200 */
[----:B--2---:R-:W2:Y:S11]  /*6ff0*/  MUFU.TANH R3, R14 ;  /* 0x0000000e00037308 */ /* 0x004eb60000002400 */
[----:B------:R-:W-:Y:S03]  /*7000*/  @!UPT UIADD3 URZ, URZ, URZ, URZ ;  /* 0x0000003f3f3ff290 */ /* 0x000fe6000fffe03f */
[----:B------:R-:W-:Y:S02]  /*7010*/  FMUL.FTZ R20, R20, c[0x0][0x320] ;  /* 0x0000c80014147a20 */ /* 0x000fe40000410000 */
[----:B------:R-:W-:Y:S02]  /*7020*/  FMUL.FTZ R21, R21, c[0x0][0x320] ;  /* 0x0000c80015157a20 */ /* 0x000fe40000410000 */
[----:B------:R-:W-:Y:S02]  /*7030*/  FMUL.FTZ R22, R22, c[0x0][0x320] ;  /* 0x0000c80016167a20 */ /* 0x000fe40000410000 */
[----:B------:R-:W-:Y:S02]  /*7040*/  FMUL.FTZ R23, R23, c[0x0][0x320] ;  /* 0x0000c80017177a20 */ /* 0x000fe40000410000 */
[----:B------:R-:W-:Y:S01]  /*7050*/  FMUL.FTZ R24, R24, c[0x0][0x320] ;  /* 0x0000c80018187a20 */ /* 0x000fe20000410000 */
[----:B-1----:R-:W1:Y:S01]  /*7060*/  MUFU.TANH R8, R15 ;  /* 0x0000000f00087308 */ /* 0x002e620000002400 */
[----:B------:R-:W-:Y:S02]  /*7070*/  FMUL.FTZ R25, R25, c[0x0][0x320] ;  /* 0x0000c80019197a20 */ /* 0x000fe40000410000 */
[----:B------:R-:W-:Y:S02]  /*7080*/  FMUL.FTZ R26, R26, c[0x0][0x320] ;  /* 0x0000c8001a1a7a20 */ /* 0x000fe40000410000 */
[----:B------:R-:W-:Y:S05]  /*7090*/  FMUL.FTZ R27, R27, c[0x0][0x320] ;  /* 0x0000c8001b1b7a20 */ /* 0x000fea0000410000 */
[----:B------:R-:W-:Y:S01]  /*70a0*/  MUFU.TANH R170, R20 ;  /* 0x0000001400aa7308 */ /* 0x000fe20000002400 */
[----:B--2---:R2:W-:Y:S09]  /*70b0*/  STL [R1+0x8], R3 ;  /* 0x0000080301007387 */ /* 0x0045f20000100800 */
[----:B------:R-:W-:Y:S01]  /*70c0*/  MUFU.TANH R171, R21 ;  /* 0x0000001500ab7308 */ /* 0x000fe20000002400 */
[----:B-1----:R-:W-:Y:S04]  /*70d0*/  STL [R1+0x4], R8 ;  /* 0x0000040801007387 */ /* 0x002fe80000100800 */
[----:B------:R-:W1:Y:S05]  /*70e0*/  LDSM.16.M88.4 R8, [R224+0x5800] ;  /* 0x00580000e008783b */ /* 0x000e6a0000000200 */
[----:B------:R-:W-:Y:S10]  /*70f0*/  MUFU.TANH R176, R22 ;  /* 0x0000001600b07308 */ /* 0x000ff40000002400 */
[----:B--2---:R-:W2:Y:S10]  /*7100*/  MUFU.TANH R3, R16 ;  /* 0x0000001000037308 */ /* 0x004eb40000002400 */
[----:B------:R3:W4:Y:S10]  /*7110*/  MUFU.TANH R177, R23 ;  /* 0x0000001700b17308 */ /* 0x0007340000002400 */
[----:B------:R3:W3:Y:S01]  /*7120*/  MUFU.TANH R178, R24 ;  /* 0x0000001800b27308 */ /* 0x0006e20000002400 */
[----:B--2---:R-:W-:Y:S01]  /*7130*/  STL [R1], R3 ;  /* 0x0000000301007387 */ /* 0x004fe20000100800 */
[C---:B-1----:R-:W-:Y:S08]  /*7140*/  HMMA.16816.F32 R28, R212.reuse, R8, R28 ;  /* 0x00000008d41c723c */ /* 0x042ff0000000181c */
[----:B------:R1:W2:Y:S01]  /*7150*/  MUFU.TANH R179, R25 ;  /* 0x0000001900b37308 */ /* 0x0002a20000002400 */
[C---:B------:R-:W-:Y:S01]  /*7160*/  HMMA.16816.F32 R32, R212.reuse, R10, R32 ;  /* 0x0000000ad420723c */ /* 0x040fe20000001820 */
[----:B------:R-:W5:Y:S08]  /*7170*/  LDSM.16.M88.4 R8, [R224+0x6800] ;  /* 0x00680000e008783b */ /* 0x000f700000000200 */
[----:B------:R1:W1:Y:S01]  /*7180*/  MUFU.TANH R180, R26 ;  /* 0x0000001a00b47308 */ /* 0x0002620000002400 */
[C---:B------:R-:W-:Y:S09]  /*7190*/  HMMA.16816.F32 R36, R212.reuse, R4, R36 ;  /* 0x00000004d424723c */ /* 0x040ff20000001824 */
[----:B------:R1:W1:Y:S01]  /*71a0*/  MUFU.TANH R181, R27 ;  /* 0x0000001b00b57308 */ /* 0x0002620000002400 */
[C---:B------:R-:W-:Y:S01]  /*71b0*/  HMMA.16816.F32 R40, R212.reuse, R6, R40 ;  /* 0x00000006d428723c */ /* 0x040fe20000001828 */
[----:B------:R-:W1:Y:S02]  /*71c0*/  LDSM.16.M88.4 R4, [R224+0x7000] ;  /* 0x00700000e004783b */ /* 0x000e640000000200 */
[----:B------:R-:W-:Y:S02]  /*71d0*/  FMUL.FTZ R28, R28, c[0x0][0x320] ;  /* 0x0000c8001c1c7a20 */ /* 0x000fe40000410000 */
[----:B------:R-:W-:Y:S04]  /*71e0*/  FMUL.FTZ R29, R29, c[0x0][0x320] ;  /* 0x0000c8001d1d7a20 */ /* 0x000fe80000410000 */
[----:B------:R1:W1:Y:S03]  /*71f0*/  MUFU.TANH R206, R28 ;  /* 0x0000001c00ce7308 */ /* 0x0002660000002400 */
[----:B------:R-:W-:Y:S02]  /*7200*/  FMUL.FTZ R30, R30, c[0x0][0x320] ;  /* 0x0000c8001e1e7a20 */ /* 0x000fe40000410000 */
[----:B------:R-:W-:Y:S02]  /*7210*/  FMUL.FTZ R31, R31, c[0x0][0x320] ;  /* 0x0000c8001f1f7a20 */ /* 0x000fe40000410000 */
[----:B------:R-:W-:Y:S02]  /*7220*/  FMUL.FTZ R32, R32, c[0x0][0x320] ;  /* 0x0000c80020207a20 */ /* 0x000fe40000410000 */
[----:B------:R-:W-:Y:S01]  /*7230*/  FMUL.FTZ R33, R33, c[0x0][0x320] ;  /* 0x0000c80021217a20 */ /* 0x000fe20000410000 */
[----:B------:R2:W2:Y:S01]  /*7240*/  MUFU.TANH R204, R29 ;  /* 0x0000001d00cc7308 */ /* 0x0004a20000002400 */
[----:B------:R-:W-:Y:S02]  /*7250*/  FMUL.FTZ R34, R34, c[0x0][0x320] ;  /* 0x0000c80022227a20 */ /* 0x000fe40000410000 */
[----:B------:R-:W-:Y:S02]  /*7260*/  FMUL.FTZ R35, R35, c[0x0][0x320] ;  /* 0x0000c80023237a20 */ /* 0x000fe40000410000 */
[----:B------:R-:W-:Y:S01]  /*7270*/  FMUL.FTZ R36, R36, c[0x0][0x320] ;  /* 0x0000c80024247a20 */ /* 0x000fe20000410000 */
[C---:B-----5:R-:W-:Y:S04]  /*7280*/  HMMA.16816.F32 R44, R212.reuse, R8, R44 ;  /* 0x00000008d42c723c */ /* 0x060fe8000000182c */
[----:B------:R2:W2:Y:S01]  /*7290*/  MUFU.TANH R207, R30 ;  /* 0x0000001e00cf7308 */ /* 0x0004a20000002400 */
[----:B------:R-:W-:Y:S02]  /*72a0*/  FMUL.FTZ R37, R37, c[0x0][0x320] ;  /* 0x0000c80025257a20 */ /* 0x000fe40000410000 */
[----:B------:R-:W-:Y:S01]  /*72b0*/  FMUL.FTZ R38, R38, c[0x0][0x320] ;  /* 0x0000c80026267a20 */ /* 0x000fe20000410000 */
[C---:B------:R-:W-:Y:S01]  /*72c0*/  HMMA.16816.F32 R48, R212.reuse, R10, R48 ;  /* 0x0000000ad430723c */ /* 0x040fe20000001830 */
[----:B------:R-:W5:Y:S01]  /*72d0*/  LDSM.16.M88.4 R8, [R224+0x7800] ;  /* 0x00780000e008783b */ /* 0x000f620000000200 */
[----:B------:R-:W-:Y:S04]  /*72e0*/  DEPBAR.LE SB0, 0x0 ;  /* 0x000080000000791a */ /* 0x000fe80000000000 */
[----:B------:R2:W2:Y:S01]  /*72f0*/  MUFU.TANH R209, R31 ;  /* 0x0000001f00d17308 */ /* 0x0004a20000002400 */
[----:B------:R-:W-:Y:S01]  /*7300*/  FMUL.FTZ R39, R39, c[0x0][0x320] ;  /* 0x0000c80027277a20 */ /* 0x000fe20000410000 */
[C---:B-1----:R-:W-:Y:S01]  /*7310*/  HMMA.16816.F32 R52, R212.reuse, R4, R52 ;  /* 0x00000004d434723c */ /* 0x042fe20000001834 */
[----:B------:R-:W-:Y:S04]  /*7320*/  BAR.SYNC.DEFER_BLOCKING 0x0 ;  /* 0x0000000000007b1d */ /* 0x000fe80000010000 */
[----:B------:R-:W-:Y:S02]  /*7330*/  FMUL.FTZ R40, R40, c[0x0][0x320] ;  /* 0x0000c80028287a20 */ /* 0x000fe40000410000 */
[----:B------:R-:W-:Y:S01]  /*7340*/  FMUL.FTZ R41, R41, c[0x0][0x320] ;  /* 0x0000c80029297a20 */ /* 0x000fe20000410000 */
[----:B------:R1:W1:Y:S01]  /*7350*/  MUFU.TANH R210, R32 ;  /* 0x0000002000d27308 */ /* 0x0002620000002400 */
[C---:B------:R-:W-:Y:S03]  /*7360*/  HMMA.16816.F32 R56, R212.reuse, R6, R56 ;  /* 0x00000006d438723c */ /* 0x040fe60000001838 */
[----:B------:R-:W-:Y:S02]  /*7370*/  FMUL.FTZ R42, R42, c[0x0][0x320] ;  /* 0x0000c8002a2a7a20 */ /* 0x000fe40000410000 */
[----:B------:R-:W-:Y:S02]  /*7380*/  FMUL.FTZ R43, R43, c[0x0][0x320] ;  /* 0x0000c8002b2b7a20 */ /* 0x000fe40000410000 */
[----:B------:R-:W-:Y:S02]  /*7390*/  FMUL.FTZ R44, R44, c[0x0][0x320] ;  /* 0x0000c8002c2c7a20 */ /* 0x000fe40000410000 */
[----:B------:R1:W1:Y:S03]  /*73a0*/  MUFU.TANH R211, R33 ;  /* 0x0000002100d37308 */ /* 0x0002660000002400 */
[----:B------:R-:W-:Y:S02]  /*73b0*/  FMUL.FTZ R45, R45, c[0x0][0x320] ;  /* 0x0000c8002d2d7a20 */ /* 0x000fe40000410000 */
[----:B------:R-:W-:Y:S02]  /*73c0*/  FMUL.FTZ R46, R46, c[0x0][0x320] ;  /* 0x0000c8002e2e7a20 */ /* 0x000fe40000410000 */
[----:B------:R-:W-:Y:S02]  /*73d0*/  FMUL.FTZ R47, R47, c[0x0][0x320] ;  /* 0x0000c8002f2f7a20 */ /* 0x000fe40000410000 */
[----:B------:R-:W-:Y:S01]  /*73e0*/  FMUL.FTZ R48, R48, c[0x0][0x320] ;  /* 0x0000c80030307a20 */ /* 0x000fe20000410000 */
[----:B------:R1:W1:Y:S01]  /*73f0*/  MUFU.TANH R250, R34 ;  /* 0x0000002200fa7308 */ /* 0x0002620000002400 */
[----:B------:R-:W-:Y:S02]  /*7400*/  FMUL.FTZ R49, R49, c[0x0][0x320] ;  /* 0x0000c80031317a20 */ /* 0x000fe40000410000 */
[----:B------:R-:W-:Y:S01]  /*7410*/  FMUL.FTZ R50, R50, c[0x0][0x320] ;  /* 0x0000c80032327a20 */ /* 0x000fe20000410000 */
[C---:B-----5:R-:W-:Y:S03]  /*7420*/  HMMA.16816.F32 R60, R212.reuse, R8, R60 ;  /* 0x00000008d43c723c */ /* 0x060fe6000000183c */
[----:B------:R-:W-:Y:S03]  /*7430*/  FMUL.FTZ R51, R51, c[0x0][0x320] ;  /* 0x0000c80033337a20 */ /* 0x000fe60000410000 */
[----:B------:R1:W1:Y:S01]  /*7440*/  MUFU.TANH R251, R35 ;  /* 0x0000002300fb7308 */ /* 0x0002620000002400 */
[----:B------:R-:W-:Y:S01]  /*7450*/  FMUL.FTZ R52, R52, c[0x0][0x320] ;  /* 0x0000c80034347a20 */ /* 0x000fe20000410000 */
[----:B------:R-:W-:Y:S04]  /*7460*/  HMMA.16816.F32 R64, R212, R10, R64 ;  /* 0x0000000ad440723c */ /* 0x000fe80000001840 */
[----:B------:R-:W-:Y:S02]  /*7470*/  FMUL.FTZ R53, R53, c[0x0][0x320] ;  /* 0x0000c80035357a20 */ /* 0x000fe40000410000 */
[----:B------:R-:W-:Y:S02]  /*7480*/  FMUL.FTZ R54, R54, c[0x0][0x320] ;  /* 0x0000c80036367a20 */ /* 0x000fe40000410000 */
[----:B------:R1:W1:Y:S01]  /*7490*/  MUFU.TANH R19, R36 ;  /* 0x0000002400137308 */ /* 0x0002620000002400 */
[----:B------:R-:W-:Y:S03]  /*74a0*/  FMUL.FTZ R55, R55, c[0x0][0x320] ;  /* 0x0000c80037377a20 */ /* 0x000fe60000410000 */
[----:B------:R-:W-:Y:S02]  /*74b0*/  FMUL.FTZ R56, R56, c[0x0][0x320] ;  /* 0x0000c80038387a20 */ /* 0x000fe40000410000 */
[----:B------:R-:W-:Y:S02]  /*74c0*/  FMUL.FTZ R57, R57, c[0x0][0x320] ;  /* 0x0000c80039397a20 */ /* 0x000fe40000410000 */
[----:B------:R-:W-:Y:S02]  /*74d0*/  FMUL.FTZ R58, R58, c[0x0][0x320] ;  /* 0x0000c8003a3a7a20 */ /* 0x000fe40000410000 */
[----:B------:R1:W1:Y:S01]  /*74e0*/  MUFU.TANH R18, R37 ;  /* 0x0000002500127308 */ /* 0x0002620000002400 */
[----:B------:R-:W-:Y:S02]  /*74f0*/  FMUL.FTZ R59, R59, c[0x0][0x320] ;  /* 0x0000c8003b3b7a20 */ /* 0x000fe40000410000 */
[----:B------:R-:W-:Y:S02]  /*7500*/  FMUL.FTZ R60, R60, c[0x0][0x320] ;  /* 0x0000c8003c3c7a20 */ /* 0x000fe40000410000 */
[----:B------:R-:W-:Y:S02]  /*7510*/  FMUL.FTZ R61, R61, c[0x0][0x320] ;  /* 0x0000c8003d3d7a20 */ /* 0x000fe40000410000 */
[----:B------:R-:W-:Y:S02]  /*7520*/  FMUL.FTZ R62, R62, c[0x0][0x320] ;  /* 0x0000c8003e3e7a20 */ /* 0x000fe40000410000 */
[----:B------:R-:W-:Y:S01]  /*7530*/  FMUL.FTZ R63, R63, c[0x0][0x320] ;  /* 0x0000c8003f3f7a20 */ /* 0x000fe20000410000 */
[----:B------:R1:W1:Y:S01]  /*7540*/  MUFU.TANH R135, R38 ;  /* 0x0000002600877308 */ /* 0x0002620000002400 */
[----:B------:R-:W-:Y:S02]  /*7550*/  FMUL.FTZ R64, R64, c[0x0][0x320] ;  /* 0x0000c80040407a20 */ /* 0x000fe40000410000 */
[----:B------:R-:W-:Y:S02]  /*7560*/  FMUL.FTZ R65, R65, c[0x0][0x320] ;  /* 0x0000c80041417a20 */ /* 0x000fe40000410000 */
[----:B------:R-:W-:Y:S02]  /*7570*/  FMUL.FTZ R66, R66, c[0x0][0x320] ;  /* 0x0000c80042427a20 */ /* 0x000fe40000410000 */
[----:B------:R-:W-:Y:S03]  /*7580*/  FMUL.FTZ R3, R67, c[0x0][0x320] ;  /* 0x0000c80043037a20 */ /* 0x000fe60000410000 */
[----:B------:R1:W1:Y:S10]  /*7590*/  MUFU.TANH R132, R39 ;  /* 0x0000002700847308 */ /* 0x0002740000002400 */
        /* <DEDUP_REMOVED lines=27> */
[----:B------:R1:W1:Y:S02]  /*7750*/  MUFU.TANH R133, R3 ;  /* 0x0000000300857308 */ /* 0x0002640000002400 */
[----:B-1234-:R-:W-:-:S05]  /*7760*/  @P1 BRA `(.L_x_8) ;  /* 0xffffe44000001947 */ /* 0x01efca000383ffff */
.L_x_7:
[----:B---3--:R-:W2:Y:S01]  /*7770*/  LDL.LU R8, [R1+0x18] ;  /* 0x0000180001087983 */ /* 0x008ea20000300800 */
[----:B------:R-:W-:Y:S01]  /*7780*/  FMNMX.FTZ R5, R147, R2, !PT ;  /* 0x0000000293057209 */ /* 0x000fe20007810000 */
[----:B------:R-:W-:Y:S01]  /*7790*/  UISETP.GT.AND UP0, UPT, UR6, UR8, UPT ;  /* 0x000000080600728c */ /* 0x000fe2000bf04270 */
[----:B------:R-:W-:Y:S01]  /*77a0*/  FMNMX.FTZ R3, R145, R0, !PT ;  /* 0x0000000091037209 */ /* 0x000fe20007810000 */
[----:B------:R-:W3:Y:S01]  /*77b0*/  LDL.LU R7, [R1+0x14] ;  /* 0x0000140001077983 */ /* 0x000ee20000300800 */
[----:B------:R-:W-:Y:S01]  /*77c0*/  FMNMX.FTZ R5, R146, R5, !PT ;  /* 0x0000000592057209 */ /* 0x000fe20007810000 */
[----:B------:R-:W-:Y:S01]  /*77d0*/  UIADD3 UR6, UR6, -0x1, URZ ;  /* 0xffffffff06067890 */ /* 0x000fe2000fffe03f */
[----:B------:R-:W-:Y:S01]  /*77e0*/  FMNMX.FTZ R3, R144, R3, !PT ;  /* 0x0000000390037209 */ /* 0x000fe20007810000 */
[----:B------:R-:W4:Y:S01]  /*77f0*/  LDL.LU R32, [R1+0x10] ;  /* 0x0000100001207983 */ /* 0x000f220000300800 */
[----:B------:R-:W-:Y:S02]  /*7800*/  FMNMX.FTZ R5, R148, R5, !PT ;  /* 0x0000000594057209 */ /* 0x000fe40007810000 */
[----:B------:R-:W-:Y:S01]  /*7810*/  MOV R48, R19 ;  /* 0x0000001300307202 */ /* 0x000fe20000000f00 */
[----:B------:R-:W5:Y:S01]  /*7820*/  LDL.LU R41, [R1+0xc] ;  /* 0x00000c0001297983 */ /* 0x000f620000300800 */
[----:B------:R-:W-:Y:S02]  /*7830*/  FMNMX.FTZ R5, R151, R5, !PT ;  /* 0x0000000597057209 */ /* 0x000fe40007810000 */
[----:B------:R-:W-:Y:S01]  /*7840*/  MOV R49, R18 ;  /* 0x0000001200317202 */ /* 0x000fe20000000f00 */
[----:B------:R-:W5:Y:S01]  /*7850*/  LDL.LU R40, [R1+0x8] ;  /* 0x0000080001287983 */ /* 0x000f620000300800 */
[----:B------:R-:W-:Y:S02]  /*7860*/  MOV R50, R135 ;  /* 0x0000008700327202 */ /* 0x000fe40000000f00 */
[----:B------:R-:W-:Y:S01]  /*7870*/  MOV R51, R132 ;  /* 0x0000008400337202 */ /* 0x000fe20000000f00 */
[----:B------:R-:W5:Y:S01]  /*7880*/  LDL.LU R64, [R1+0x4] ;  /* 0x0000040001407983 */ /* 0x000f620000300800 */
[----:B------:R-:W-:Y:S02]  /*7890*/  MOV R56, R153 ;  /* 0x0000009900387202 */ /* 0x000fe40000000f00 */
[----:B------:R-:W-:Y:S01]  /*78a0*/  MOV R57, R150 ;  /* 0x0000009600397202 */ /* 0x000fe20000000f00 */
[----:B------:R-:W5:Y:S01]  /*78b0*/  LDL.LU R59, [R1] ;  /* 0x00000000013b7983 */ /* 0x000f620000300800 */
[----:B------:R-:W-:Y:S02]  /*78c0*/  MOV R58, R149 ;  /* 0x00000095003a7202 */ /* 0x000fe40000000f00 */
[----:B------:R-:W-:Y:S01]  /*78d0*/  PLOP3.LUT P1, PT, PT, PT, UP0, 0x80, 0x0 ;  /* 0x000000000000781c */ /* 0x000fe20003f2f008 */
[----:B------:R-:W-:Y:S08]  /*78e0*/  LDSM.16.MT88.4 R12, [R236+0x100] ;  /* 0x00010000ec0c783b */ /* 0x000ff00000004200 */
[----:B------:R-:W-:Y:S08]  /*78f0*/  LDSM.16.MT88.4 R20, [R234+0x100] ;  /* 0x00010000ea14783b */ /* 0x000ff00000004200 */
[----:B------:R-:W-:Y:S08]  /*7900*/  LDSM.16.MT88.4 R28, [R233+0x100] ;  /* 0x00010000e91c783b */ /* 0x000ff00000004200 */
[----:B------:R-:W-:Y:S08]  /*7910*/  LDSM.16.MT88.4 R36, [R232+0x100] ;  /* 0x00010000e824783b */ /* 0x000ff00000004200 */
[----:B------:R-:W-:Y:S08]  /*7920*/  LDSM.16.MT88.4 R44, [R236+0x4100] ;  /* 0x00410000ec2c783b */ /* 0x000ff00000004200 */
[----:B------:R-:W-:Y:S08]  /*7930*/  LDSM.16.MT88.4 R52, [R234+0x4100] ;  /* 0x00410000ea34783b */ /* 0x000ff00000004200 */
[----:B------:R-:W-:Y:S08]  /*7940*/  LDSM.16.MT88.4 R60, [R233+0x4100] ;  /* 0x00410000e93c783b */ /* 0x000ff00000004200 */
[----:B------:R-:W0:Y:S01]  /*7950*/  LDGDEPBAR ;  /* 0x00000000000079af */ /* 0x000e220000000000 */
[----:B--2---:R-:W-:Y:S04]  /*7960*/  FMNMX.FTZ R3, R8, R3, !PT ;  /* 0x0000000308037209 */ /* 0x004fe80007810000 */
[----:B---3--:R-:W-:Y:S02]  /*7970*/  FMNMX.FTZ R3, R7, R3, !PT ;  /* 0x0000000307037209 */ /* 0x008fe40007810000 */
[----:B----4-:R-:W-:Y:S04]  /*7980*/  FMNMX.FTZ R5, R32, R5, !PT ;  /* 0x0000000520057209 */ /* 0x010fe80007810000 */
[----:B-----5:R-:W-:Y:S02]  /*7990*/  FMNMX.FTZ R5, R41, R5, !PT ;  /* 0x0000000529057209 */ /* 0x020fe40007810000 */
[----:B------:R-:W-:Y:S04]  /*79a0*/  FMNMX.FTZ R3, R40, R3, !PT ;  /* 0x0000000328037209 */ /* 0x000fe80007810000 */
[----:B------:R-:W-:Y:S02]  /*79b0*/  FMNMX.FTZ R3, R64, R3, !PT ;  /* 0x0000000340037209 */ /* 0x000fe40007810000 */
        /* <DEDUP_REMOVED lines=51> */
[----:B------:R-:W-:Y:S03]  /*7cf0*/  FMNMX.FTZ R3, R133, R3, !PT ;  /* 0x0000000385037209 */ /* 0x000fe60007810000 */
[----:B------:R-:W1:Y:S08]  /*7d00*/  SHFL.BFLY PT, R6, R5, 0x2, 0x1f ;  /* 0x0c401f0005067f89 */ /* 0x000e7000000e0000 */
[----:B------:R-:W2:Y:S01]  /*7d10*/  SHFL.BFLY PT, R4, R3, 0x2, 0x1f ;  /* 0x0c401f0003047f89 */ /* 0x000ea200000e0000 */
[----:B-1----:R-:W-:Y:S07]  /*7d20*/  FMNMX.FTZ R5, R5, R6, !PT ;  /* 0x0000000605057209 */ /* 0x002fee0007810000 */
[----:B------:R-:W1:Y:S01]  /*7d30*/  SHFL.BFLY PT, R132, R5, 0x1, 0x1f ;  /* 0x0c201f0005847f89 */ /* 0x000e6200000e0000 */
[----:B--2---:R-:W-:Y:S07]  /*7d40*/  FMNMX.FTZ R4, R3, R4, !PT ;  /* 0x0000000403047209 */ /* 0x004fee0007810000 */
[----:B------:R-:W2:Y:S01]  /*7d50*/  SHFL.BFLY PT, R3, R4, 0x1, 0x1f ;  /* 0x0c201f0004037f89 */ /* 0x000ea200000e0000 */
[----:B-1----:R-:W-:Y:S05]  /*7d60*/  FMNMX.FTZ R132, R5, R132, !PT ;  /* 0x0000008405847209 */ /* 0x002fea0007810000 */
[C---:B------:R-:W-:Y:S02]  /*7d70*/  FMUL.FTZ R153, R132.reuse, c[0x0][0x2d0] ;  /* 0x0000b40084997a20 */ /* 0x040fe40000410000 */
[----:B------:R-:W-:Y:S01]  /*7d80*/  FADD.FTZ R2, -R132, R2 ;  /* 0x0000000284027221 */ /* 0x000fe20000010100 */
[----:B--2---:R-:W-:Y:S01]  /*7d90*/  FMNMX.FTZ R3, R3, R4, !PT ;  /* 0x0000000403037209 */ /* 0x004fe20007810000 */
[--C-:B------:R-:W-:Y:S02]  /*7da0*/  FFMA.FTZ R150, R147, c[0x0][0x2d0], -R153.reuse ;  /* 0x0000b40093967a23 */ /* 0x100fe40000010899 */
[--C-:B------:R-:W-:Y:S02]  /*7db0*/  FFMA.FTZ R147, R151, c[0x0][0x2d0], -R153.reuse ;  /* 0x0000b40097937a23 */ /* 0x100fe40000010899 */
[C---:B------:R-:W-:Y:S02]  /*7dc0*/  FMUL.FTZ R151, R3.reuse, c[0x0][0x2d0] ;  /* 0x0000b40003977a20 */ /* 0x040fe40000410000 */
[----:B------:R-:W-:Y:S01]  /*7dd0*/  FADD.FTZ R0, -R3, R0 ;  /* 0x0000000003007221 */ /* 0x000fe20000010100 */
[----:B------:R-:W-:Y:S01]  /*7de0*/  MUFU.EX2 R150, R150 ;  /* 0x0000009600967308 */ /* 0x000fe20000000800 */
[----:B------:R-:W-:Y:S02]  /*7df0*/  FMUL.FTZ R2, R2, c[0x0][0x2d0] ;  /* 0x0000b40002027a20 */ /* 0x000fe40000410000 */
[----:B------:R-:W-:Y:S02]  /*7e00*/  FMUL.FTZ R0, R0, c[0x0][0x2d0] ;  /* 0x0000b40000007a20 */ /* 0x000fe40000410000 */
[--C-:B------:R-:W-:Y:S02]  /*7e10*/  FFMA.FTZ R149, R146, c[0x0][0x2d0], -R153.reuse ;  /* 0x0000b40092957a23 */ /* 0x100fe40000010899 */
[----:B------:R-:W-:Y:S02]  /*7e20*/  FFMA.FTZ R148, R148, c[0x0][0x2d0], -R153 ;  /* 0x0000b40094947a23 */ /* 0x000fe40000010899 */
[--C-:B------:R-:W-:Y:S01]  /*7e30*/  FFMA.FTZ R146, R145, c[0x0][0x2d0], -R151.reuse ;  /* 0x0000b40091927a23 */ /* 0x100fe20000010897 */
[----:B------:R-:W1:Y:S01]  /*7e40*/  MUFU.EX2 R2, R2 ;  /* 0x0000000200027308 */ /* 0x000e620000000800 */
[--C-:B------:R-:W-:Y:S02]  /*7e50*/  FFMA.FTZ R145, R144, c[0x0][0x2d0], -R151.reuse ;  /* 0x0000b40090917a23 */ /* 0x100fe40000010897 */
[--C-:B------:R-:W-:Y:S02]  /*7e60*/  FFMA.FTZ R144, R8, c[0x0][0x2d0], -R151.reuse ;  /* 0x0000b40008907a23 */ /* 0x100fe40000010897 */
[----:B------:R-:W-:Y:S02]  /*7e70*/  FFMA.FTZ R135, R7, c[0x0][0x2d0], -R151 ;  /* 0x0000b40007877a23 */ /* 0x000fe40000010897 */
[--C-:B------:R-:W-:Y:S02]  /*7e80*/  FFMA.FTZ R158, R158, c[0x0][0x2d0], -R153.reuse ;  /* 0x0000b4009e9e7a23 */ /* 0x100fe40000010899 */
[--C-:B------:R-:W-:Y:S01]  /*7e90*/  FFMA.FTZ R170, R170, c[0x0][0x2d0], -R153.reuse ;  /* 0x0000b400aaaa7a23 */ /* 0x100fe20000010899 */
[----:B------:R-:W2:Y:S01]  /*7ea0*/  MUFU.EX2 R0, R0 ;  /* 0x0000000000007308 */ /* 0x000ea20000000800 */
[--C-:B------:R-:W-:Y:S02]  /*7eb0*/  FFMA.FTZ R171, R171, c[0x0][0x2d0], -R153.reuse ;  /* 0x0000b400abab7a23 */ /* 0x100fe40000010899 */
[--C-:B------:R-:W-:Y:S02]  /*7ec0*/  FFMA.FTZ R178, R178, c[0x0][0x2d0], -R153.reuse ;  /* 0x0000b400b2b27a23 */ /* 0x100fe40000010899 */
[--C-:B------:R-:W-:Y:S02]  /*7ed0*/  FFMA.FTZ R179, R179, c[0x0][0x2d0], -R153.reuse ;  /* 0x0000b400b3b37a23 */ /* 0x100fe40000010899 */
[--C-:B------:R-:W-:Y:S02]  /*7ee0*/  FFMA.FTZ R206, R206, c[0x0][0x2d0], -R153.reuse ;  /* 0x0000b400cece7a23 */ /* 0x100fe40000010899 */
[--C-:B------:R-:W-:Y:S01]  /*7ef0*/  FFMA.FTZ R204, R204, c[0x0][0x2d0], -R153.reuse ;  /* 0x0000b400cccc7a23 */ /* 0x100fe20000010899 */
[----:B------:R-:W3:Y:S01]  /*7f00*/  MUFU.EX2 R149, R149 ;  /* 0x0000009500957308 */ /* 0x000ee20000000800 */
[--C-:B------:R-:W-:Y:S02]  /*7f10*/  FFMA.FTZ R210, R210, c[0x0][0x2d0], -R153.reuse ;  /* 0x0000b400d2d27a23 */ /* 0x100fe40000010899 */
[----:B------:R-:W-:Y:S02]  /*7f20*/  FFMA.FTZ R211, R211, c[0x0][0x2d0], -R153 ;  /* 0x0000b400d3d37a23 */ /* 0x000fe40000010899 */
[C---:B-1----:R-:W-:Y:S02]  /*7f30*/  FMUL.FTZ R4, R2.reuse, R128 ;  /* 0x0000008002047220 */ /* 0x042fe40000410000 */
[C---:B------:R-:W-:Y:S02]  /*7f40*/  FMUL.FTZ R5, R2.reuse, R129 ;  /* 0x0000008102057220 */ /* 0x040fe40000410000 */
[C---:B------:R-:W-:Y:S01]  /*7f50*/  FMUL.FTZ R8, R2.reuse, R124 ;  /* 0x0000007c02087220 */ /* 0x040fe20000410000 */
[----:B------:R-:W-:Y:S01]  /*7f60*/  MUFU.EX2 R148, R148 ;  /* 0x0000009400947308 */ /* 0x000fe20000000800 */
[C---:B------:R-:W-:Y:S01]  /*7f70*/  FMUL.FTZ R9, R2.reuse, R125 ;  /* 0x0000007d02097220 */ /* 0x040fe20000410000 */
[----:B------:R-:W-:Y:S01]  /*7f80*/  MOV R124, R58 ;  /* 0x0000003a007c7202 */ /* 0x000fe20000000f00 */
[----:B------:R-:W-:Y:S01]  /*7f90*/  FMUL.FTZ R16, R2, R116 ;  /* 0x0000007402107220 */ /* 0x000fe20000410000 */
[----:B------:R-:W-:Y:S01]  /*7fa0*/  MOV R125, R57 ;  /* 0x00000039007d7202 */ /* 0x000fe20000000f00 */
[C---:B--2---:R-:W-:Y:S02]  /*7fb0*/  FMUL.FTZ R6, R0.reuse, R130 ;  /* 0x0000008200067220 */ /* 0x044fe40000410000 */
[C---:B------:R-:W-:Y:S02]  /*7fc0*/  FMUL.FTZ R7, R0.reuse, R131 ;  /* 0x0000008300077220 */ /* 0x040fe40000410000 */
[C---:B------:R-:W-:Y:S01]  /*7fd0*/  FMUL.FTZ R10, R0.reuse, R126 ;  /* 0x0000007e000a7220 */ /* 0x040fe20000410000 */
[----:B------:R-:W1:Y:S01]  /*7fe0*/  MUFU.EX2 R147, R147 ;  /* 0x0000009300937308 */ /* 0x000e620000000800 */
[----:B------:R-:W-:Y:S01]  /*7ff0*/  FMUL.FTZ R11, R0, R127 ;  /* 0x0000007f000b7220 */ /* 0x000fe20000410000 */
[----:B------:R-:W-:Y:S01]  /*8000*/  MOV R127, R51 ;  /* 0x00000033007f7202 */ /* 0x000fe20000000f00 */
[----:B------:R-:W-:Y:S01]  /*8010*/  FMUL.FTZ R17, R2, R117 ;  /* 0x0000007502117220 */ /* 0x000fe20000410000 */
[----:B---3--:R-:W-:Y:S01]  /*8020*/  F2FP.PACK_AB R128, R149, R150 ;  /* 0x000000969580723e */ /* 0x008fe200000000ff */
[C---:B------:R-:W-:Y:S01]  /*8030*/  FMUL.FTZ R18, R0.reuse, R118 ;  /* 0x0000007600127220 */ /* 0x040fe20000410000 */
[----:B------:R-:W-:Y:S01]  /*8040*/  MOV R126, R56 ;  /* 0x00000038007e7202 */ /* 0x000fe20000000f00 */
[----:B------:R-:W-:Y:S02]  /*8050*/  FMUL.FTZ R19, R0, R119 ;  /* 0x0000007700137220 */ /* 0x000fe40000410000 */
[----:B------:R-:W-:Y:S01]  /*8060*/  FMUL.FTZ R25, R2, R109 ;  /* 0x0000006d02197220 */ /* 0x000fe20000410000 */
[----:B------:R-:W-:Y:S01]  /*8070*/  MUFU.EX2 R146, R146 ;  /* 0x0000009200927308 */ /* 0x000fe20000000800 */
[C---:B------:R-:W-:Y:S01]  /*8080*/  FMUL.FTZ R26, R0.reuse, R110 ;  /* 0x0000006e001a7220 */ /* 0x040fe20000410000 */
[----:B------:R-:W-:Y:S01]  /*8090*/  LDSM.16.MT88.4 R116, [R234+0x3900] ;  /* 0x00390000ea74783b */ /* 0x000fe20000004200 */
[----:B------:R-:W-:Y:S02]  /*80a0*/  FMUL.FTZ R27, R0, R111 ;  /* 0x0000006f001b7220 */ /* 0x000fe40000410000 */
[C---:B------:R-:W-:Y:S02]  /*80b0*/  FMUL.FTZ R24, R2.reuse, R108 ;  /* 0x0000006c02187220 */ /* 0x040fe40000410000 */
[----:B------:R-:W-:Y:S02]  /*80c0*/  FMUL.FTZ R33, R2, R101 ;  /* 0x0000006502217220 */ /* 0x000fe40000410000 */
[C---:B------:R-:W-:Y:S01]  /*80d0*/  FMUL.FTZ R34, R0.reuse, R102 ;  /* 0x0000006600227220 */ /* 0x040fe20000410000 */
[----:B------:R-:W2:Y:S01]  /*80e0*/  MUFU.EX2 R145, R145 ;  /* 0x0000009100917308 */ /* 0x000ea20000000800 */
[C---:B------:R-:W-:Y:S02]  /*80f0*/  FMUL.FTZ R35, R0.reuse, R103 ;  /* 0x0000006700237220 */ /* 0x040fe40000410000 */
[C---:B------:R-:W-:Y:S01]  /*8100*/  FMUL.FTZ R42, R0.reuse, R94 ;  /* 0x0000005e002a7220 */ /* 0x040fe20000410000 */
[----:B-1----:R-:W-:Y:S01]  /*8110*/  F2FP.PACK_AB R130, R147, R148 ;  /* 0x000000949382723e */ /* 0x002fe200000000ff */
[C---:B------:R-:W-:Y:S02]  /*8120*/  FMUL.FTZ R43, R0.reuse, R95 ;  /* 0x0000005f002b7220 */ /* 0x040fe40000410000 */
[----:B------:R-:W-:Y:S02]  /*8130*/  FMUL.FTZ R51, R0, R87 ;  /* 0x0000005700337220 */ /* 0x000fe40000410000 */
[C---:B------:R-:W-:Y:S01]  /*8140*/  FMUL.FTZ R56, R2.reuse, R76 ;  /* 0x0000004c02387220 */ /* 0x040fe20000410000 */
[----:B------:R-:W-:Y:S01]  /*8150*/  MUFU.EX2 R144, R144 ;  /* 0x0000009000907308 */ /* 0x000fe20000000800 */
[----:B------:R-:W-:Y:S02]  /*8160*/  FMUL.FTZ R57, R2, R77 ;  /* 0x0000004d02397220 */ /* 0x000fe40000410000 */
[----:B------:R-:W-:Y:S02]  /*8170*/  FMUL.FTZ R58, R0, R78 ;  /* 0x0000004e003a7220 */ /* 0x000fe40000410000 */
[----:B------:R-:W-:Y:S02]  /*8180*/  FMUL.FTZ R65, R2, R69 ;  /* 0x0000004502417220 */ /* 0x000fe40000410000 */
[C---:B------:R-:W-:Y:S02]  /*8190*/  FMUL.FTZ R66, R0.reuse, R70 ;  /* 0x0000004600427220 */ /* 0x040fe40000410000 */
[----:B------:R-:W-:Y:S01]  /*81a0*/  FMUL.FTZ R67, R0, R71 ;  /* 0x0000004700437220 */ /* 0x000fe20000410000 */
[----:B------:R-:W1:Y:S01]  /*81b0*/  MUFU.EX2 R135, R135 ;  /* 0x0000008700877308 */ /* 0x000e620000000800 */
[----:B------:R-:W-:Y:S02]  /*81c0*/  FFMA.FTZ R252, R252, c[0x0][0x2d0], -R151 ;  /* 0x0000b400fcfc7a23 */ /* 0x000fe40000010897 */
[--C-:B------:R-:W-:Y:S01]  /*81d0*/  FFMA.FTZ R208, R208, c[0x0][0x2d0], -R153.reuse ;  /* 0x0000b400d0d07a23 */ /* 0x100fe20000010899 */
[----:B--2---:R-:W-:Y:S01]  /*81e0*/  F2FP.PACK_AB R129, R145, R146 ;  /* 0x000000929181723e */ /* 0x004fe200000000ff */
[--C-:B------:R-:W-:Y:S02]  /*81f0*/  FFMA.FTZ R205, R205, c[0x0][0x2d0], -R153.reuse ;  /* 0x0000b400cdcd7a23 */ /* 0x100fe40000010899 */
[--C-:B------:R-:W-:Y:S02]  /*8200*/  FFMA.FTZ R201, R201, c[0x0][0x2d0], -R153.reuse ;  /* 0x0000b400c9c97a23 */ /* 0x100fe40000010899 */
[--C-:B------:R-:W-:Y:S01]  /*8210*/  FFMA.FTZ R200, R200, c[0x0][0x2d0], -R153.reuse ;  /* 0x0000b400c8c87a23 */ /* 0x100fe20000010899 */
[----:B------:R-:W-:Y:S01]  /*8220*/  MUFU.EX2 R252, R252 ;  /* 0x000000fc00fc7308 */ /* 0x000fe20000000800 */
[--C-:B------:R-:W-:Y:S02]  /*8230*/  FFMA.FTZ R168, R168, c[0x0][0x2d0], -R153.reuse ;  /* 0x0000b400a8a87a23 */ /* 0x100fe40000010899 */
[--C-:B------:R-:W-:Y:S02]  /*8240*/  FFMA.FTZ R169, R169, c[0x0][0x2d0], -R153.reuse ;  /* 0x0000b400a9a97a23 */ /* 0x100fe40000010899 */
[--C-:B------:R-:W-:Y:S02]  /*8250*/  FFMA.FTZ R165, R165, c[0x0][0x2d0], -R153.reuse ;  /* 0x0000b400a5a57a23 */ /* 0x100fe40000010899 */
[--C-:B------:R-:W-:Y:S02]  /*8260*/  FFMA.FTZ R163, R163, c[0x0][0x2d0], -R153.reuse ;  /* 0x0000b400a3a37a23 */ /* 0x100fe40000010899 */
[--C-:B------:R-:W-:Y:S01]  /*8270*/  FFMA.FTZ R157, R157, c[0x0][0x2d0], -R153.reuse ;  /* 0x0000b4009d9d7a23 */ /* 0x100fe20000010899 */
[----:B------:R-:W-:Y:S01]  /*8280*/  MUFU.EX2 R158, R158 ;  /* 0x0000009e009e7308 */ /* 0x000fe20000000800 */
[--C-:B------:R-:W-:Y:S02]  /*8290*/  FFMA.FTZ R159, R159, c[0x0][0x2d0], -R153.reuse ;  /* 0x0000b4009f9f7a23 */ /* 0x100fe40000010899 */
[----:B------:R-:W-:Y:S01]  /*82a0*/  FFMA.FTZ R154, R154, c[0x0][0x2d0], -R153 ;  /* 0x0000b4009a9a7a23 */ /* 0x000fe20000010899 */
[----:B-1----:R-:W-:Y:S01]  /*82b0*/  F2FP.PACK_AB R131, R135, R144 ;  /* 0x000000908783723e */ /* 0x002fe200000000ff */
[--C-:B------:R-:W-:Y:S02]  /*82c0*/  FFMA.FTZ R161, R161, c[0x0][0x2d0], -R151.reuse ;  /* 0x0000b400a1a17a23 */ /* 0x100fe40000010897 */
[--C-:B------:R-:W-:Y:S02]  /*82d0*/  FFMA.FTZ R164, R164, c[0x0][0x2d0], -R151.reuse ;  /* 0x0000b400a4a47a23 */ /* 0x100fe40000010897 */
[--C-:B------:R-:W-:Y:S01]  /*82e0*/  FFMA.FTZ R176, R176, c[0x0][0x2d0], -R151.reuse ;  /* 0x0000b400b0b07a23 */ /* 0x100fe20000010897 */
[----:B------:R-:W-:Y:S01]  /*82f0*/  MUFU.EX2 R170, R170 ;  /* 0x000000aa00aa7308 */ /* 0x000fe20000000800 */
[C---:B------:R-:W-:Y:S05]  /*8300*/  HMMA.16816.F32 R4, R128.reuse, R12, R4 ;  /* 0x0000000c8004723c */ /* 0x040fea0000001804 */
[--C-:B------:R-:W-:Y:S02]  /*8310*/  FFMA.FTZ R177, R177, c[0x0][0x2d0], -R151.reuse ;  /* 0x0000b400b1b17a23 */ /* 0x100fe40000010897 */
[C---:B------:R-:W-:Y:S01]  /*8320*/  FMUL.FTZ R12, R2.reuse, R120 ;  /* 0x00000078020c7220 */ /* 0x040fe20000410000 */
[C---:B------:R-:W-:Y:S01]  /*8330*/  HMMA.16816.F32 R8, R128.reuse, R14, R8 ;  /* 0x0000000e8008723c */ /* 0x040fe20000001808 */
[----:B------:R-:W-:Y:S03]  /*8340*/  MUFU.EX2 R161, R161 ;  /* 0x000000a100a17308 */ /* 0x000fe60000000800 */
[----:B------:R-:W-:Y:S01]  /*8350*/  FMUL.FTZ R13, R2, R121 ;  /* 0x00000079020d7220 */ /* 0x000fe20000410000 */
[----:B------:R-:W-:Y:S01]  /*8360*/  MOV R120, R50 ;  /* 0x0000003200787202 */ /* 0x000fe20000000f00 */
[C---:B------:R-:W-:Y:S01]  /*8370*/  FMUL.FTZ R50, R0.reuse, R86 ;  /* 0x0000005600327220 */ /* 0x040fe20000410000 */
[----:B------:R-:W-:Y:S01]  /*8380*/  MOV R121, R49 ;  /* 0x0000003100797202 */ /* 0x000fe20000000f00 */
[C---:B------:R-:W-:Y:S01]  /*8390*/  FMUL.FTZ R14, R0.reuse, R122 ;  /* 0x0000007a000e7220 */ /* 0x040fe20000410000 */
[----:B------:R-:W-:Y:S02]  /*83a0*/  MOV R122, R48 ;  /* 0x00000030007a7202 */ /* 0x000fe40000000f00 */
[----:B------:R-:W1:Y:S01]  /*83b0*/  MUFU.EX2 R164, R164 ;  /* 0x000000a400a47308 */ /* 0x000e620000000800 */
[----:B------:R-:W-:Y:S02]  /*83c0*/  FMUL.FTZ R15, R0, R123 ;  /* 0x0000007b000f7220 */ /* 0x000fe40000410000 */
[C---:B------:R-:W-:Y:S02]  /*83d0*/  FMUL.FTZ R48, R2.reuse, R84 ;  /* 0x0000005402307220 */ /* 0x040fe40000410000 */
[----:B------:R-:W-:Y:S02]  /*83e0*/  FMUL.FTZ R49, R2, R85 ;  /* 0x0000005502317220 */ /* 0x000fe40000410000 */
[----:B------:R-:W2:Y:S01]  /*83f0*/  LDSM.16.MT88.4 R84, [R232+0x4100] ;  /* 0x00410000e854783b */ /* 0x000ea20000004200 */
[C---:B------:R-:W-:Y:S02]  /*8400*/  HMMA.16816.F32 R12, R128.reuse, R20, R12 ;  /* 0x00000014800c723c */ /* 0x040fe4000000180c */
[----:B------:R-:W-:Y:S01]  /*8410*/  MUFU.EX2 R171, R171 ;  /* 0x000000ab00ab7308 */ /* 0x000fe20000000800 */
[--C-:B------:R-:W-:Y:S02]  /*8420*/  FFMA.FTZ R180, R180, c[0x0][0x2d0], -R151.reuse ;  /* 0x0000b400b4b47a23 */ /* 0x100fe40000010897 */
[----:B------:R-:W-:Y:S02]  /*8430*/  FFMA.FTZ R181, R181, c[0x0][0x2d0], -R151 ;  /* 0x0000b400b5b57a23 */ /* 0x000fe40000010897 */
[C---:B------:R-:W-:Y:S01]  /*8440*/  FMUL.FTZ R20, R2.reuse, R112 ;  /* 0x0000007002147220 */ /* 0x040fe20000410000 */
[C---:B------:R-:W-:Y:S04]  /*8450*/  HMMA.16816.F32 R16, R128.reuse, R22, R16 ;  /* 0x000000168010723c */ /* 0x040fe80000001810 */
[----:B------:R-:W-:Y:S01]  /*8460*/  FMUL.FTZ R21, R2, R113 ;  /* 0x0000007102157220 */ /* 0x000fe20000410000 */
[----:B------:R-:W-:Y:S01]  /*8470*/  MUFU.EX2 R176, R176 ;  /* 0x000000b000b07308 */ /* 0x000fe20000000800 */
[----:B------:R-:W-:Y:S02]  /*8480*/  FFMA.FTZ R112, R59, c[0x0][0x2d0], -R153 ;  /* 0x0000b4003b707a23 */ /* 0x000fe40000010899 */
[----:B------:R-:W-:Y:S01]  /*8490*/  FMUL.FTZ R22, R0, R114 ;  /* 0x0000007200167220 */ /* 0x000fe20000410000 */
[----:B-1----:R-:W-:Y:S03]  /*84a0*/  F2FP.PACK_AB R71, R164, R161 ;  /* 0x000000a1a447723e */ /* 0x002fe600000000ff */
[C---:B------:R-:W-:Y:S02]  /*84b0*/  FMUL.FTZ R23, R0.reuse, R115 ;  /* 0x0000007300177220 */ /* 0x040fe40000410000 */
[----:B------:R-:W-:Y:S01]  /*84c0*/  FMUL.FTZ R59, R0, R79 ;  /* 0x0000004f003b7220 */ /* 0x000fe20000410000 */
[----:B------:R-:W1:Y:S01]  /*84d0*/  MUFU.EX2 R112, R112 ;  /* 0x0000007000707308 */ /* 0x000e620000000800 */
[----:B------:R-:W3:Y:S01]  /*84e0*/  LDSM.16.MT88.4 R76, [R236+0x900] ;  /* 0x00090000ec4c783b */ /* 0x000ee20000004200 */
[--C-:B------:R-:W-:Y:S02]  /*84f0*/  FFMA.FTZ R207, R207, c[0x0][0x2d0], -R151.reuse ;  /* 0x0000b400cfcf7a23 */ /* 0x100fe40000010897 */
[C---:B------:R-:W-:Y:S03]  /*8500*/  HMMA.16816.F32 R20, R128.reuse, R28, R20 ;  /* 0x0000001c8014723c */ /* 0x040fe60000001814 */
[--C-:B------:R-:W-:Y:S02]  /*8510*/  FFMA.FTZ R209, R209, c[0x0][0x2d0], -R151.reuse ;  /* 0x0000b400d1d17a23 */ /* 0x100fe40000010897 */
[----:B------:R-:W-:Y:S01]  /*8520*/  FFMA.FTZ R250, R250, c[0x0][0x2d0], -R151 ;  /* 0x0000b400fafa7a23 */ /* 0x000fe20000010897 */
[----:B------:R-:W-:Y:S01]  /*8530*/  MUFU.EX2 R177, R177 ;  /* 0x000000b100b17308 */ /* 0x000fe20000000800 */
[C---:B------:R-:W-:Y:S01]  /*8540*/  FMUL.FTZ R28, R2.reuse, R104 ;  /* 0x00000068021c7220 */ /* 0x040fe20000410000 */
[C---:B------:R-:W-:Y:S04]  /*8550*/  HMMA.16816.F32 R24, R128.reuse, R30, R24 ;  /* 0x0000001e8018723c */ /* 0x040fe80000001818 */
[----:B------:R-:W-:Y:S02]  /*8560*/  FMUL.FTZ R29, R2, R105 ;  /* 0x00000069021d7220 */ /* 0x000fe40000410000 */
[--C-:B------:R-:W-:Y:S02]  /*8570*/  FFMA.FTZ R104, R32, c[0x0][0x2d0], -R153.reuse ;  /* 0x0000b40020687a23 */ /* 0x100fe40000010899 */
[C---:B------:R-:W-:Y:S01]  /*8580*/  FMUL.FTZ R30, R0.reuse, R106 ;  /* 0x0000006a001e7220 */ /* 0x040fe20000410000 */
[----:B------:R-:W-:Y:S03]  /*8590*/  MUFU.EX2 R178, R178 ;  /* 0x000000b200b27308 */ /* 0x000fe60000000800 */
[----:B------:R-:W-:Y:S01]  /*85a0*/  FMUL.FTZ R31, R0, R107 ;  /* 0x0000006b001f7220 */ /* 0x000fe20000410000 */
[----:B-1----:R-:W-:Y:S01]  /*85b0*/  F2FP.PACK_AB R70, R158, R112 ;  /* 0x000000709e46723e */ /* 0x002fe200000000ff */
[C---:B------:R-:W-:Y:S02]  /*85c0*/  FMUL.FTZ R32, R2.reuse, R100 ;  /* 0x0000006402207220 */ /* 0x040fe40000410000 */
[----:B------:R-:W-:Y:S02]  /*85d0*/  FFMA.FTZ R105, R41, c[0x0][0x2d0], -R153 ;  /* 0x0000b40029697a23 */ /* 0x000fe40000010899 */
[----:B------:R-:W-:Y:S01]  /*85e0*/  FMUL.FTZ R41, R2, R93 ;  /* 0x0000005d02297220 */ /* 0x000fe20000410000 */
[C---:B------:R-:W-:Y:S01]  /*85f0*/  HMMA.16816.F32 R28, R128.reuse, R36, R28 ;  /* 0x00000024801c723c */ /* 0x040fe2000000181c */
[----:B------:R-:W-:Y:S02]  /*8600*/  MUFU.EX2 R104, R104 ;  /* 0x0000006800687308 */ /* 0x000fe40000000800 */
[--C-:B------:R-:W-:Y:S02]  /*8610*/  FFMA.FTZ R106, R40, c[0x0][0x2d0], -R151.reuse ;  /* 0x0000b400286a7a23 */ /* 0x100fe40000010897 */
[C---:B------:R-:W-:Y:S02]  /*8620*/  FMUL.FTZ R40, R2.reuse, R92 ;  /* 0x0000005c02287220 */ /* 0x040fe40000410000 */
[----:B------:R-:W-:Y:S01]  /*8630*/  LDSM.16.MT88.4 R92, [R232+0x5100] ;  /* 0x00510000e85c783b */ /* 0x000fe20000004200 */
[C---:B------:R-:W-:Y:S03]  /*8640*/  HMMA.16816.F32 R32, R128.reuse, R38, R32 ;  /* 0x000000268020723c */ /* 0x040fe60000001820 */
[----:B------:R-:W1:Y:S01]  /*8650*/  MUFU.EX2 R105, R105 ;  /* 0x0000006900697308 */ /* 0x000e620000000800 */
[C---:B------:R-:W-:Y:S02]  /*8660*/  FMUL.FTZ R36, R2.reuse, R96 ;  /* 0x0000006002247220 */ /* 0x040fe40000410000 */
[----:B------:R-:W-:Y:S02]  /*8670*/  FMUL.FTZ R37, R2, R97 ;  /* 0x0000006102257220 */ /* 0x000fe40000410000 */
[C---:B------:R-:W-:Y:S04]  /*8680*/  FMUL.FTZ R38, R0.reuse, R98 ;  /* 0x0000006200267220 */ /* 0x040fe80000410000 */
[----:B------:R-:W-:Y:S01]  /*8690*/  FMUL.FTZ R39, R0, R99 ;  /* 0x0000006300277220 */ /* 0x000fe20000410000 */
[----:B------:R-:W-:Y:S01]  /*86a0*/  MUFU.EX2 R106, R106 ;  /* 0x0000006a006a7308 */ /* 0x000fe20000000800 */
[--C-:B------:R-:W-:Y:S02]  /*86b0*/  FFMA.FTZ R107, R64, c[0x0][0x2d0], -R151.reuse ;  /* 0x0000b400406b7a23 */ /* 0x100fe40000010897 */
[----:B------:R-:W-:Y:S02]  /*86c0*/  FMUL.FTZ R64, R2, R68 ;  /* 0x0000004402407220 */ /* 0x000fe40000410000 */
[--C-:B------:R-:W-:Y:S01]  /*86d0*/  FFMA.FTZ R251, R251, c[0x0][0x2d0], -R151.reuse ;  /* 0x0000b400fbfb7a23 */ /* 0x100fe20000010897 */
[C---:B------:R-:W-:Y:S03]  /*86e0*/  HMMA.16816.F32 R36, R128.reuse, R44, R36 ;  /* 0x0000002c8024723c */ /* 0x040fe60000001824 */
[--C-:B------:R-:W-:Y:S01]  /*86f0*/  FFMA.FTZ R203, R203, c[0x0][0x2d0], -R151.reuse ;  /* 0x0000b400cbcb7a23 */ /* 0x100fe20000010897 */
[----:B------:R-:W4:Y:S01]  /*8700*/  MUFU.EX2 R107, R107 ;  /* 0x0000006b006b7308 */ /* 0x000f220000000800 */
[--C-:B------:R-:W-:Y:S02]  /*8710*/  FFMA.FTZ R202, R202, c[0x0][0x2d0], -R151.reuse ;  /* 0x0000b400caca7a23 */ /* 0x100fe40000010897 */
[C---:B------:R-:W-:Y:S01]  /*8720*/  FMUL.FTZ R44, R2.reuse, R88 ;  /* 0x00000058022c7220 */ /* 0x040fe20000410000 */
[C---:B------:R-:W-:Y:S04]  /*8730*/  HMMA.16816.F32 R40, R128.reuse, R46, R40 ;  /* 0x0000002e8028723c */ /* 0x040fe80000001828 */
[----:B------:R-:W-:Y:S01]  /*8740*/  FMUL.FTZ R45, R2, R89 ;  /* 0x00000059022d7220 */ /* 0x000fe20000410000 */
[----:B-1----:R-:W-:Y:S01]  /*8750*/  F2FP.PACK_AB R68, R105, R104 ;  /* 0x000000686944723e */ /* 0x002fe200000000ff */
[----:B------:R-:W1:Y:S01]  /*8760*/  MUFU.EX2 R179, R179 ;  /* 0x000000b300b37308 */ /* 0x000e620000000800 */
[C---:B------:R-:W-:Y:S02]  /*8770*/  FMUL.FTZ R46, R0.reuse, R90 ;  /* 0x0000005a002e7220 */ /* 0x040fe40000410000 */
[----:B------:R-:W-:Y:S02]  /*8780*/  FMUL.FTZ R47, R0, R91 ;  /* 0x0000005b002f7220 */ /* 0x000fe40000410000 */
[----:B------:R-:W-:Y:S01]  /*8790*/  LDSM.16.MT88.4 R88, [R232+0x4900] ;  /* 0x00490000e858783b */ /* 0x000fe20000004200 */
[--C-:B------:R-:W-:Y:S02]  /*87a0*/  FFMA.FTZ R183, R183, c[0x0][0x2d0], -R151.reuse ;  /* 0x0000b400b7b77a23 */ /* 0x100fe40000010897 */
[--C-:B------:R-:W-:Y:S02]  /*87b0*/  FFMA.FTZ R182, R182, c[0x0][0x2d0], -R151.reuse ;  /* 0x0000b400b6b67a23 */ /* 0x100fe40000010897 */
[C---:B------:R-:W-:Y:S01]  /*87c0*/  HMMA.16816.F32 R44, R128.reuse, R52, R44 ;  /* 0x00000034802c723c */ /* 0x040fe2000000182c */
[----:B------:R-:W-:Y:S02]  /*87d0*/  MUFU.EX2 R180, R180 ;  /* 0x000000b400b47308 */ /* 0x000fe40000000800 */
[--C-:B------:R-:W-:Y:S01]  /*87e0*/  FFMA.FTZ R167, R167, c[0x0][0x2d0], -R151.reuse ;  /* 0x0000b400a7a77a23 */ /* 0x100fe20000010897 */
[----:B----4-:R-:W-:Y:S01]  /*87f0*/  F2FP.PACK_AB R69, R107, R106 ;  /* 0x0000006a6b45723e */ /* 0x010fe200000000ff */
[--C-:B------:R-:W-:Y:S02]  /*8800*/  FFMA.FTZ R166, R166, c[0x0][0x2d0], -R151.reuse ;  /* 0x0000b400a6a67a23 */ /* 0x100fe40000010897 */
[C---:B------:R-:W-:Y:S01]  /*8810*/  FMUL.FTZ R52, R2.reuse, R80 ;  /* 0x0000005002347220 */ /* 0x040fe20000410000 */
[C---:B------:R-:W-:Y:S03]  /*8820*/  HMMA.16816.F32 R48, R128.reuse, R54, R48 ;  /* 0x000000368030723c */ /* 0x040fe60000001830 */
[----:B------:R-:W4:Y:S01]  /*8830*/  MUFU.EX2 R181, R181 ;  /* 0x000000b500b57308 */ /* 0x000f220000000800 */
[----:B------:R-:W-:Y:S02]  /*8840*/  FMUL.FTZ R53, R2, R81 ;  /* 0x0000005102357220 */ /* 0x000fe40000410000 */
[--C-:B------:R-:W-:Y:S02]  /*8850*/  FFMA.FTZ R162, R162, c[0x0][0x2d0], -R151.reuse ;  /* 0x0000b400a2a27a23 */ /* 0x100fe40000010897 */
[C---:B------:R-:W-:Y:S04]  /*8860*/  FMUL.FTZ R54, R0.reuse, R82 ;  /* 0x0000005200367220 */ /* 0x040fe80000410000 */
[----:B------:R-:W-:Y:S01]  /*8870*/  FMUL.FTZ R55, R0, R83 ;  /* 0x0000005300377220 */ /* 0x000fe20000410000 */
[----:B------:R-:W-:Y:S01]  /*8880*/  MUFU.EX2 R206, R206 ;  /* 0x000000ce00ce7308 */ /* 0x000fe20000000800 */
[----:B------:R-:W-:Y:S01]  /*8890*/  LDSM.16.MT88.4 R80, [R233+0x900] ;  /* 0x00090000e950783b */ /* 0x000fe20000004200 */
[--C-:B------:R-:W-:Y:S02]  /*88a0*/  FFMA.FTZ R160, R160, c[0x0][0x2d0], -R151.reuse ;  /* 0x0000b400a0a07a23 */ /* 0x100fe40000010897 */
[--C-:B------:R-:W-:Y:S02]  /*88b0*/  FFMA.FTZ R156, R156, c[0x0][0x2d0], -R151.reuse ;  /* 0x0000b4009c9c7a23 */ /* 0x100fe40000010897 */
[C---:B------:R-:W-:Y:S03]  /*88c0*/  HMMA.16816.F32 R52, R128.reuse, R60, R52 ;  /* 0x0000003c8034723c */ /* 0x040fe60000001834 */
[--C-:B------:R-:W-:Y:S01]  /*88d0*/  FFMA.FTZ R155, R155, c[0x0][0x2d0], -R151.reuse ;  /* 0x0000b4009b9b7a23 */ /* 0x100fe20000010897 */
[----:B------:R-:W-:Y:S01]  /*88e0*/  MUFU.EX2 R204, R204 ;  /* 0x000000cc00cc7308 */ /* 0x000fe20000000800 */
[----:B------:R-:W-:Y:S02]  /*88f0*/  FFMA.FTZ R134, R134, c[0x0][0x2d0], -R151 ;  /* 0x0000b40086867a23 */ /* 0x000fe40000010897 */
[C---:B------:R-:W-:Y:S01]  /*8900*/  FMUL.FTZ R60, R2.reuse, R72 ;  /* 0x00000048023c7220 */ /* 0x040fe20000410000 */
[C---:B------:R-:W-:Y:S04]  /*8910*/  HMMA.16816.F32 R56, R128.reuse, R62, R56 ;  /* 0x0000003e8038723c */ /* 0x040fe80000001838 */
[----:B------:R-:W-:Y:S02]  /*8920*/  FMUL.FTZ R61, R2, R73 ;  /* 0x00000049023d7220 */ /* 0x000fe40000410000 */
[----:B------:R-:W5:Y:S01]  /*8930*/  MUFU.EX2 R207, R207 ;  /* 0x000000cf00cf7308 */ /* 0x000f620000000800 */
[C---:B------:R-:W-:Y:S02]  /*8940*/  FMUL.FTZ R62, R0.reuse, R74 ;  /* 0x0000004a003e7220 */ /* 0x040fe40000410000 */
[----:B------:R-:W-:Y:S02]  /*8950*/  FMUL.FTZ R63, R0, R75 ;  /* 0x0000004b003f7220 */ /* 0x000fe40000410000 */
[----:B------:R-:W1:Y:S01]  /*8960*/  LDSM.16.MT88.4 R72, [R234+0x900] ;  /* 0x00090000ea48783b */ /* 0x000e620000004200 */
[----:B------:R-:W-:Y:S02]  /*8970*/  FFMA.FTZ R150, R2, R249, R150 ;  /* 0x000000f902967223 */ /* 0x000fe40000010096 */
[----:B------:R-:W-:Y:S02]  /*8980*/  FFMA.FTZ R146, R0, R248, R146 ;  /* 0x000000f800927223 */ /* 0x000fe40000010092 */
[C---:B--2---:R-:W-:Y:S01]  /*8990*/  HMMA.16816.F32 R60, R128.reuse, R84, R60 ;  /* 0x00000054803c723c */ /* 0x044fe2000000183c */
[----:B------:R-:W2:Y:S02]  /*89a0*/  MUFU.EX2 R209, R209 ;  /* 0x000000d100d17308 */ /* 0x000ea40000000800 */
[----:B------:R-:W-:Y:S02]  /*89b0*/  FADD.FTZ R150, R149, R150 ;  /* 0x0000009695967221 */ /* 0x000fe40000010000 */
[----:B------:R-:W-:Y:S02]  /*89c0*/  FADD.FTZ R146, R145, R146 ;  /* 0x0000009291927221 */ /* 0x000fe40000010000 */
[----:B------:R-:W-:Y:S01]  /*89d0*/  FADD.FTZ R148, R148, R150 ;  /* 0x0000009694947221 */ /* 0x000fe20000010000 */
[----:B------:R-:W-:Y:S01]  /*89e0*/  HMMA.16816.F32 R64, R128, R86, R64 ;  /* 0x000000568040723c */ /* 0x000fe20000001840 */
[----:B------:R-:W2:Y:S02]  /*89f0*/  LDSM.16.MT88.4 R84, [R232+0x900] ;  /* 0x00090000e854783b */ /* 0x000ea40000004200 */
[----:B------:R-:W-:Y:S01]  /*8a00*/  MUFU.EX2 R210, R210 ;  /* 0x000000d200d27308 */ /* 0x000fe20000000800 */
[----:B------:R-:W-:Y:S02]  /*8a10*/  FADD.FTZ R148, R147, R148 ;  /* 0x0000009493947221 */ /* 0x000fe40000010000 */
[----:B------:R-:W-:Y:S02]  /*8a20*/  FADD.FTZ R146, R144, R146 ;  /* 0x0000009290927221 */ /* 0x000fe40000010000 */
[C---:B---3--:R-:W-:Y:S05]  /*8a30*/  HMMA.16816.F32 R4, R68.reuse, R76, R4 ;  /* 0x0000004c4404723c */ /* 0x048fea0000001804 */
[----:B------:R-:W3:Y:S01]  /*8a40*/  MUFU.EX2 R211, R211 ;  /* 0x000000d300d37308 */ /* 0x000ee20000000800 */
[----:B------:R-:W-:Y:S02]  /*8a50*/  FADD.FTZ R104, R104, R148 ;  /* 0x0000009468687221 */ /* 0x000fe40000010000 */
[C---:B------:R-:W-:Y:S01]  /*8a60*/  HMMA.16816.F32 R8, R68.reuse, R78, R8 ;  /* 0x0000004e4408723c */ /* 0x040fe20000001808 */
[----:B------:R-:W2:Y:S03]  /*8a70*/  LDSM.16.MT88.4 R76, [R236+0x4900] ;  /* 0x00490000ec4c783b */ /* 0x000ea60000004200 */
[----:B------:R-:W-:Y:S02]  /*8a80*/  FADD.FTZ R135, R135, R146 ;  /* 0x0000009287877221 */ /* 0x000fe40000010000 */
[----:B------:R-:W-:Y:S01]  /*8a90*/  FADD.FTZ R0, R105, R104 ;  /* 0x0000006869007221 */ /* 0x000fe20000010000 */
[----:B------:R-:W-:Y:S01]  /*8aa0*/  MUFU.EX2 R250, R250 ;  /* 0x000000fa00fa7308 */ /* 0x000fe20000000800 */
[----:B------:R-:W-:Y:S01]  /*8ab0*/  FADD.FTZ R135, R106, R135 ;  /* 0x000000876a877221 */ /* 0x000fe20000010000 */
[C---:B-1----:R-:W-:Y:S03]  /*8ac0*/  HMMA.16816.F32 R12, R68.reuse, R72, R12 ;  /* 0x00000048440c723c */ /* 0x042fe6000000180c */
[----:B------:R-:W-:Y:S02]  /*8ad0*/  FADD.FTZ R0, R112, R0 ;  /* 0x0000000070007221 */ /* 0x000fe40000010000 */
[----:B------:R-:W-:Y:S03]  /*8ae0*/  FADD.FTZ R107, R107, R135 ;  /* 0x000000876b6b7221 */ /* 0x000fe60000010000 */
[----:B------:R-:W1:Y:S01]  /*8af0*/  MUFU.EX2 R251, R251 ;  /* 0x000000fb00fb7308 */ /* 0x000e620000000800 */
[----:B------:R-:W-:Y:S01]  /*8b00*/  FADD.FTZ R0, R158, R0 ;  /* 0x000000009e007221 */ /* 0x000fe20000010000 */
[C---:B------:R-:W-:Y:S01]  /*8b10*/  HMMA.16816.F32 R16, R68.reuse, R74, R16 ;  /* 0x0000004a4410723c */ /* 0x040fe20000001810 */
[----:B------:R-:W1:Y:S02]  /*8b20*/  LDSM.16.MT88.4 R72, [R234+0x4900] ;  /* 0x00490000ea48783b */ /* 0x000e640000004200 */
[----:B------:R-:W-:Y:S05]  /*8b30*/  FADD.FTZ R107, R161, R107 ;  /* 0x0000006ba16b7221 */ /* 0x000fea0000010000 */
[C---:B------:R-:W-:Y:S01]  /*8b40*/  HMMA.16816.F32 R20, R68.reuse, R80, R20 ;  /* 0x000000504414723c */ /* 0x040fe20000001814 */
[----:B------:R-:W-:Y:S03]  /*8b50*/  MUFU.EX2 R208, R208 ;  /* 0x000000d000d07308 */ /* 0x000fe60000000800 */
[----:B------:R-:W-:Y:S04]  /*8b60*/  FADD.FTZ R164, R164, R107 ;  /* 0x0000006ba4a47221 */ /* 0x000fe80000010000 */
[C---:B------:R-:W-:Y:S01]  /*8b70*/  HMMA.16816.F32 R24, R68.reuse, R82, R24 ;  /* 0x000000524418723c */ /* 0x040fe20000001818 */
[----:B------:R-:W3:Y:S02]  /*8b80*/  LDSM.16.MT88.4 R80, [R233+0x4900] ;  /* 0x00490000e950783b */ /* 0x000ee40000004200 */
[----:B------:R-:W-:Y:S01]  /*8b90*/  MUFU.EX2 R205, R205 ;  /* 0x000000cd00cd7308 */ /* 0x000fe20000000800 */
[----:B------:R-:W-:Y:S04]  /*8ba0*/  FADD.FTZ R164, R176, R164 ;  /* 0x000000a4b0a47221 */ /* 0x000fe80000010000 */
[C---:B--2---:R-:W-:Y:S05]  /*8bb0*/  HMMA.16816.F32 R28, R68.reuse, R84, R28 ;  /* 0x00000054441c723c */ /* 0x044fea000000181c */
[----:B------:R-:W-:Y:S03]  /*8bc0*/  MUFU.EX2 R203, R203 ;  /* 0x000000cb00cb7308 */ /* 0x000fe60000000800 */
[C---:B------:R-:W-:Y:S01]  /*8bd0*/  HMMA.16816.F32 R32, R68.reuse, R86, R32 ;  /* 0x000000564420723c */ /* 0x040fe20000001820 */
[----:B------:R-:W2:Y:S06]  /*8be0*/  LDSM.16.MT88.4 R84, [R236+0x1100] ;  /* 0x00110000ec54783b */ /* 0x000eac0000004200 */
[----:B------:R-:W-:Y:S01]  /*8bf0*/  MUFU.EX2 R202, R202 ;  /* 0x000000ca00ca7308 */ /* 0x000fe20000000800 */
[C---:B------:R-:W-:Y:S08]  /*8c00*/  HMMA.16816.F32 R36, R68.reuse, R76, R36 ;  /* 0x0000004c4424723c */ /* 0x040ff00000001824 */
[C---:B------:R-:W-:Y:S01]  /*8c10*/  HMMA.16816.F32 R40, R68.reuse, R78, R40 ;  /* 0x0000004e4428723c */ /* 0x040fe20000001828 */
[----:B------:R-:W2:Y:S01]  /*8c20*/  LDSM.16.MT88.4 R76, [R234+0x1100] ;  /* 0x00110000ea4c783b */ /* 0x000ea20000004200 */
[----:B------:R-:W-:Y:S06]  /*8c30*/  MUFU.EX2 R201, R201 ;  /* 0x000000c900c97308 */ /* 0x000fec0000000800 */
[C---:B-1----:R-:W-:Y:S04]  /*8c40*/  HMMA.16816.F32 R44, R68.reuse, R72, R44 ;  /* 0x00000048442c723c */ /* 0x042fe8000000182c */
[----:B------:R-:W-:Y:S04]  /*8c50*/  MUFU.EX2 R200, R200 ;  /* 0x000000c800c87308 */ /* 0x000fe80000000800 */
[C---:B------:R-:W-:Y:S01]  /*8c60*/  HMMA.16816.F32 R48, R68.reuse, R74, R48 ;  /* 0x0000004a4430723c */ /* 0x040fe20000001830 */
[----:B------:R-:W1:Y:S05]  /*8c70*/  LDSM.16.MT88.4 R72, [R233+0x1100] ;  /* 0x00110000e948783b */ /* 0x000e6a0000004200 */
[----:B------:R-:W-:Y:S02]  /*8c80*/  MUFU.EX2 R183, R183 ;  /* 0x000000b700b77308 */ /* 0x000fe40000000800 */
[C---:B---3--:R-:W-:Y:S08]  /*8c90*/  HMMA.16816.F32 R52, R68.reuse, R80, R52 ;  /* 0x000000504434723c */ /* 0x048ff00000001834 */
[C---:B------:R-:W-:Y:S01]  /*8ca0*/  HMMA.16816.F32 R56, R68.reuse, R82, R56 ;  /* 0x000000524438723c */ /* 0x040fe20000001838 */
[----:B------:R-:W3:Y:S01]  /*8cb0*/  LDSM.16.MT88.4 R80, [R232+0x1100] ;  /* 0x00110000e850783b */ /* 0x000ee20000004200 */
[----:B------:R-:W-:Y:S06]  /*8cc0*/  MUFU.EX2 R182, R182 ;  /* 0x000000b600b67308 */ /* 0x000fec0000000800 */
[C---:B------:R-:W-:Y:S04]  /*8cd0*/  HMMA.16816.F32 R60, R68.reuse, R88, R60 ;  /* 0x00000058443c723c */ /* 0x040fe8000000183c */
[----:B------:R-:W-:Y:S04]  /*8ce0*/  MUFU.EX2 R168, R168 ;  /* 0x000000a800a87308 */ /* 0x000fe80000000800 */
[----:B------:R-:W-:Y:S01]  /*8cf0*/  HMMA.16816.F32 R64, R68, R90, R64 ;  /* 0x0000005a4440723c */ /* 0x000fe20000001840 */
[----:B------:R-:W-:Y:S05]  /*8d00*/  LDSM.16.MT88.4 R88, [R233+0x5100] ;  /* 0x00510000e958783b */ /* 0x000fea0000004200 */
[----:B------:R-:W-:Y:S01]  /*8d10*/  MUFU.EX2 R169, R169 ;  /* 0x000000a900a97308 */ /* 0x000fe20000000800 */
[----:B------:R-:W-:Y:S01]  /*8d20*/  F2FP.PACK_AB R68, R171, R170 ;  /* 0x000000aaab44723e */ /* 0x000fe200000000ff */
[----:B------:R-:W-:Y:S01]  /*8d30*/  FADD.FTZ R170, R170, R0 ;  /* 0x00000000aaaa7221 */ /* 0x000fe20000010000 */
[----:B------:R-:W-:Y:S03]  /*8d40*/  F2FP.PACK_AB R69, R177, R176 ;  /* 0x000000b0b145723e */ /* 0x000fe600000000ff */
[----:B------:R-:W-:Y:S01]  /*8d50*/  F2FP.PACK_AB R70, R179, R178 ;  /* 0x000000b2b346723e */ /* 0x000fe200000000ff */
[----:B------:R-:W-:Y:S01]  /*8d60*/  FADD.FTZ R170, R171, R170 ;  /* 0x000000aaabaa7221 */ /* 0x000fe20000010000 */
[----:B----4-:R-:W-:Y:S01]  /*8d70*/  F2FP.PACK_AB R71, R181, R180 ;  /* 0x000000b4b547723e */ /* 0x010fe200000000ff */
[----:B------:R-:W-:Y:S01]  /*8d80*/  FADD.FTZ R177, R177, R164 ;  /* 0x000000a4b1b17221 */ /* 0x000fe20000010000 */
[----:B------:R-:W-:Y:S01]  /*8d90*/  MUFU.EX2 R167, R167 ;  /* 0x000000a700a77308 */ /* 0x000fe20000000800 */
[----:B------:R-:W-:Y:S02]  /*8da0*/  FADD.FTZ R178, R178, R170 ;  /* 0x000000aab2b27221 */ /* 0x000fe40000010000 */
[----:B------:R-:W-:Y:S02]  /*8db0*/  FADD.FTZ R177, R180, R177 ;  /* 0x000000b1b4b17221 */ /* 0x000fe40000010000 */
[C---:B--2---:R-:W-:Y:S03]  /*8dc0*/  HMMA.16816.F32 R4, R68.reuse, R84, R4 ;  /* 0x000000544404723c */ /* 0x044fe60000001804 */
[----:B------:R-:W-:Y:S02]  /*8dd0*/  FADD.FTZ R178, R179, R178 ;  /* 0x000000b2b3b27221 */ /* 0x000fe40000010000 */
[----:B------:R-:W-:Y:S01]  /*8de0*/  MUFU.EX2 R166, R166 ;  /* 0x000000a600a67308 */ /* 0x000fe20000000800 */
[----:B------:R-:W-:Y:S02]  /*8df0*/  FADD.FTZ R181, R181, R177 ;  /* 0x000000b1b5b57221 */ /* 0x000fe40000010000 */
[C---:B------:R-:W-:Y:S01]  /*8e00*/  HMMA.16816.F32 R8, R68.reuse, R86, R8 ;  /* 0x000000564408723c */ /* 0x040fe20000001808 */
[----:B------:R-:W2:Y:S03]  /*8e10*/  LDSM.16.MT88.4 R84, [R236+0x5100] ;  /* 0x00510000ec54783b */ /* 0x000ea60000004200 */
[----:B-----5:R-:W-:Y:S03]  /*8e20*/  FADD.FTZ R181, R207, R181 ;  /* 0x000000b5cfb57221 */ /* 0x020fe60000010000 */
[----:B------:R-:W-:Y:S01]  /*8e30*/  MUFU.EX2 R165, R165 ;  /* 0x000000a500a57308 */ /* 0x000fe20000000800 */
[C---:B------:R-:W-:Y:S08]  /*8e40*/  HMMA.16816.F32 R12, R68.reuse, R76, R12 ;  /* 0x0000004c440c723c */ /* 0x040ff0000000180c */
[C---:B------:R-:W-:Y:S01]  /*8e50*/  HMMA.16816.F32 R16, R68.reuse, R78, R16 ;  /* 0x0000004e4410723c */ /* 0x040fe20000001810 */
[----:B------:R-:W4:Y:S01]  /*8e60*/  LDSM.16.MT88.4 R76, [R234+0x5100] ;  /* 0x00510000ea4c783b */ /* 0x000f220000004200 */
        /* <DEDUP_REMOVED lines=10> */
[C---:B--2---:R-:W-:Y:S04]  /*8f10*/  HMMA.16816.F32 R36, R68.reuse, R84, R36 ;  /* 0x000000544424723c */ /* 0x044fe80000001824 */
[----:B------:R-:W-:Y:S04]  /*8f20*/  MUFU.EX2 R159, R159 ;  /* 0x0000009f009f7308 */ /* 0x000fe80000000800 */
[C---:B------:R-:W-:Y:S01]  /*8f30*/  HMMA.16816.F32 R40, R68.reuse, R86, R40 ;  /* 0x000000564428723c */ /* 0x040fe20000001828 */
[----:B------:R-:W-:Y:S05]  /*8f40*/  LDSM.16.MT88.4 R84, [R232+0x1900] ;  /* 0x00190000e854783b */ /* 0x000fea0000004200 */
[----:B------:R-:W-:Y:S02]  /*8f50*/  MUFU.EX2 R156, R156 ;  /* 0x0000009c009c7308 */ /* 0x000fe40000000800 */
[C---:B----4-:R-:W-:Y:S08]  /*8f60*/  HMMA.16816.F32 R44, R68.reuse, R76, R44 ;  /* 0x0000004c442c723c */ /* 0x050ff0000000182c */
[C---:B------:R-:W-:Y:S01]  /*8f70*/  HMMA.16816.F32 R48, R68.reuse, R78, R48 ;  /* 0x0000004e4430723c */ /* 0x040fe20000001830 */
[----:B------:R-:W2:Y:S01]  /*8f80*/  LDSM.16.MT88.4 R76, [R233+0x1900] ;  /* 0x00190000e94c783b */ /* 0x000ea20000004200 */
[----:B------:R-:W-:Y:S06]  /*8f90*/  MUFU.EX2 R155, R155 ;  /* 0x0000009b009b7308 */ /* 0x000fec0000000800 */
[C---:B------:R-:W-:Y:S04]  /*8fa0*/  HMMA.16816.F32 R52, R68.reuse, R88, R52 ;  /* 0x000000584434723c */ /* 0x040fe80000001834 */
[----:B------:R-:W-:Y:S04]  /*8fb0*/  MUFU.EX2 R154, R154 ;  /* 0x0000009a009a7308 */ /* 0x000fe80000000800 */
[C---:B------:R-:W-:Y:S01]  /*8fc0*/  HMMA.16816.F32 R56, R68.reuse, R90, R56 ;  /* 0x0000005a4438723c */ /* 0x040fe20000001838 */
[----:B------:R-:W-:Y:S05]  /*8fd0*/  LDSM.16.MT88.4 R88, [R233+0x5900] ;  /* 0x00590000e958783b */ /* 0x000fea0000004200 */
[----:B------:R-:W-:Y:S02]  /*8fe0*/  MUFU.EX2 R134, R134 ;  /* 0x0000008600867308 */ /* 0x000fe40000000800 */
[C---:B------:R-:W-:Y:S07]  /*8ff0*/  HMMA.16816.F32 R60, R68.reuse, R92, R60 ;  /* 0x0000005c443c723c */ /* 0x040fee000000183c */
[----:B------:R-:W-:Y:S01]  /*9000*/  FFMA.FTZ R92, R125, c[0x0][0x2d0], -R153 ;  /* 0x0000b4007d5c7a23 */ /* 0x000fe20000010899 */
[----:B------:R-:W-:Y:S03]  /*9010*/  HMMA.16816.F32 R64, R68, R94, R64 ;  /* 0x0000005e4440723c */ /* 0x000fe60000001840 */
[----:B------:R4:W-:Y:S04]  /*9020*/  MUFU.EX2 R97, R92 ;  /* 0x0000005c00617308 */ /* 0x0009e80000000800 */
[----:B------:R-:W-:Y:S01]  /*9030*/  F2FP.PACK_AB R68, R204, R206 ;  /* 0x000000cecc44723e */ /* 0x000fe200000000ff */
[----:B------:R-:W-:Y:S01]  /*9040*/  FADD.FTZ R206, R206, R178 ;  /* 0x000000b2cece7221 */ /* 0x000fe20000010000 */
[----:B------:R-:W-:Y:S03]  /*9050*/  F2FP.PACK_AB R69, R209, R207 ;  /* 0x000000cfd145723e */ /* 0x000fe600000000ff */
[----:B------:R-:W-:Y:S01]  /*9060*/  F2FP.PACK_AB R70, R211, R210 ;  /* 0x000000d2d346723e */ /* 0x000fe200000000ff */
[----:B------:R-:W-:Y:S01]  /*9070*/  FADD.FTZ R206, R204, R206 ;  /* 0x000000ceccce7221 */ /* 0x000fe20000010000 */
[----:B------:R-:W-:Y:S01]  /*9080*/  F2FP.PACK_AB R71, R251, R250 ;  /* 0x000000fafb47723e */ /* 0x000fe200000000ff */
[----:B------:R-:W-:Y:S02]  /*9090*/  FADD.FTZ R209, R209, R181 ;  /* 0x000000b5d1d17221 */ /* 0x000fe40000010000 */
[----:B------:R-:W-:Y:S02]  /*90a0*/  FADD.FTZ R210, R210, R206 ;  /* 0x000000ced2d27221 */ /* 0x000fe40000010000 */
[----:B------:R-:W-:Y:S02]  /*90b0*/  FADD.FTZ R209, R250, R209 ;  /* 0x000000d1fad17221 */ /* 0x000fe40000010000 */
[C---:B-1----:R-:W-:Y:S03]  /*90c0*/  HMMA.16816.F32 R4, R68.reuse, R72, R4 ;  /* 0x000000484404723c */ /* 0x042fe60000001804 */
[----:B------:R-:W-:Y:S02]  /*90d0*/  FADD.FTZ R0, R211, R210 ;  /* 0x000000d2d3007221 */ /* 0x000fe40000010000 */
[----:B------:R-:W-:Y:S01]  /*90e0*/  FADD.FTZ R251, R251, R209 ;  /* 0x000000d1fbfb7221 */ /* 0x000fe20000010000 */
[----:B----4-:R-:W-:Y:S01]  /*90f0*/  LDSM.16.MT88.4 R92, [R232+0x6100] ;  /* 0x00610000e85c783b */ /* 0x010fe20000004200 */
[----:B------:R-:W-:Y:S01]  /*9100*/  FFMA.FTZ R72, R122, c[0x0][0x2d0], -R153 ;  /* 0x0000b4007a487a23 */ /* 0x000fe20000010899 */
[C---:B------:R-:W-:Y:S03]  /*9110*/  HMMA.16816.F32 R8, R68.reuse, R74, R8 ;  /* 0x0000004a4408723c */ /* 0x040fe60000001808 */
[----:B------:R1:W-:Y:S05]  /*9120*/  MUFU.EX2 R100, R72 ;  /* 0x0000004800647308 */ /* 0x0003ea0000000800 */
[C---:B---3--:R-:W-:Y:S07]  /*9130*/  HMMA.16816.F32 R12, R68.reuse, R80, R12 ;  /* 0x00000050440c723c */ /* 0x048fee000000180c */
[----:B------:R-:W-:Y:S01]  /*9140*/  FFMA.FTZ R80, R120, c[0x0][0x2d0], -R151 ;  /* 0x0000b40078507a23 */ /* 0x000fe20000010897 */
[C---:B------:R-:W-:Y:S03]  /*9150*/  HMMA.16816.F32 R16, R68.reuse, R82, R16 ;  /* 0x000000524410723c */ /* 0x040fe60000001810 */
[----:B------:R3:W-:Y:S05]  /*9160*/  MUFU.EX2 R101, R80 ;  /* 0x0000005000657308 */ /* 0x0007ea0000000800 */
[C---:B--2---:R-:W-:Y:S04]  /*9170*/  HMMA.16816.F32 R20, R68.reuse, R76, R20 ;  /* 0x0000004c4414723c */ /* 0x044fe80000001814 */
[--C-:B-1----:R-:W-:Y:S03]  /*9180*/  FFMA.FTZ R72, R121, c[0x0][0x2d0], -R153.reuse ;  /* 0x0000b40079487a23 */ /* 0x102fe60000010899 */
[--C-:B------:R-:W-:Y:S01]  /*9190*/  FFMA.FTZ R76, R126, c[0x0][0x2d0], -R153.reuse ;  /* 0x0000b4007e4c7a23 */ /* 0x100fe20000010899 */
[C---:B------:R-:W-:Y:S01]  /*91a0*/  HMMA.16816.F32 R24, R68.reuse, R78, R24 ;  /* 0x0000004e4418723c */ /* 0x040fe20000001818 */
[----:B------:R1:W-:Y:S03]  /*91b0*/  MUFU.EX2 R102, R72 ;  /* 0x0000004800667308 */ /* 0x0003e60000000800 */
[----:B------:R-:W-:Y:S04]  /*91c0*/  FFMA.FTZ R153, R152, c[0x0][0x2d0], -R153 ;  /* 0x0000b40098997a23 */ /* 0x000fe80000010899 */
[C---:B------:R-:W-:Y:S03]  /*91d0*/  HMMA.16816.F32 R28, R68.reuse, R84, R28 ;  /* 0x00000054441c723c */ /* 0x040fe6000000181c */
[----:B------:R2:W4:Y:S01]  /*91e0*/  MUFU.EX2 R108, R76 ;  /* 0x0000004c006c7308 */ /* 0x0005220000000800 */
[--C-:B---3--:R-:W-:Y:S03]  /*91f0*/  FFMA.FTZ R80, R127, c[0x0][0x2d0], -R151.reuse ;  /* 0x0000b4007f507a23 */ /* 0x108fe60000010897 */
[--C-:B------:R-:W-:Y:S01]  /*9200*/  FFMA.FTZ R84, R124, c[0x0][0x2d0], -R151.reuse ;  /* 0x0000b4007c547a23 */ /* 0x100fe20000010897 */
[C---:B------:R-:W-:Y:S01]  /*9210*/  HMMA.16816.F32 R32, R68.reuse, R86, R32 ;  /* 0x000000564420723c */ /* 0x040fe20000001820 */
[----:B------:R-:W-:Y:S03]  /*9220*/  LDSM.16.MT88.4 R124, [R236+0x3900] ;  /* 0x00390000ec7c783b */ /* 0x000fe60000004200 */
[----:B------:R-:W-:Y:S01]  /*9230*/  FFMA.FTZ R151, R133, c[0x0][0x2d0], -R151 ;  /* 0x0000b40085977a23 */ /* 0x000fe20000010897 */
[----:B------:R3:W5:Y:S04]  /*9240*/  MUFU.EX2 R103, R80 ;  /* 0x0000005000677308 */ /* 0x0007680000000800 */
[----:B-1----:R-:W1:Y:S06]  /*9250*/  LDSM.16.MT88.4 R72, [R236+0x5900] ;  /* 0x00590000ec48783b */ /* 0x002e6c0000004200 */
[----:B------:R5:W1:Y:S02]  /*9260*/  MUFU.EX2 R96, R84 ;  /* 0x0000005400607308 */ /* 0x000a640000000800 */
[----:B--2---:R-:W-:Y:S01]  /*9270*/  LDSM.16.MT88.4 R76, [R232+0x5900] ;  /* 0x00590000e84c783b */ /* 0x004fe20000004200 */
[----:B----4-:R-:W-:Y:S07]  /*9280*/  MOV R152, R108 ;  /* 0x0000006c00987202 */ /* 0x010fee0000000f00 */
[----:B------:R-:W2:Y:S01]  /*9290*/  MUFU.EX2 R153, R153 ;  /* 0x0000009900997308 */ /* 0x000ea20000000800 */
[----:B---3--:R-:W3:Y:S09]  /*92a0*/  LDSM.16.MT88.4 R80, [R234+0x5900] ;  /* 0x00590000ea50783b */ /* 0x008ef20000004200 */
[----:B------:R-:W4:Y:S01]  /*92b0*/  MUFU.EX2 R151, R151 ;  /* 0x0000009700977308 */ /* 0x000f220000000800 */
[----:B-----5:R-:W5:Y:S01]  /*92c0*/  LDSM.16.MT88.4 R84, [R236+0x2100] ;  /* 0x00210000ec54783b */ /* 0x020f620000004200 */
[C---:B-1----:R-:W-:Y:S08]  /*92d0*/  HMMA.16816.F32 R36, R68.reuse, R72, R36 ;  /* 0x000000484424723c */ /* 0x042ff00000001824 */
[C---:B------:R-:W-:Y:S01]  /*92e0*/  HMMA.16816.F32 R40, R68.reuse, R74, R40 ;  /* 0x0000004a4428723c */ /* 0x040fe20000001828 */
[----:B------:R-:W1:Y:S07]  /*92f0*/  LDSM.16.MT88.4 R72, [R234+0x2100] ;  /* 0x00210000ea48783b */ /* 0x000e6e0000004200 */
[C---:B---3--:R-:W-:Y:S08]  /*9300*/  HMMA.16816.F32 R44, R68.reuse, R80, R44 ;  /* 0x00000050442c723c */ /* 0x048ff0000000182c */
[C---:B------:R-:W-:Y:S01]  /*9310*/  HMMA.16816.F32 R48, R68.reuse, R82, R48 ;  /* 0x000000524430723c */ /* 0x040fe20000001830 */
[----:B------:R-:W-:Y:S07]  /*9320*/  LDSM.16.MT88.4 R80, [R232+0x2100] ;  /* 0x00210000e850783b */ /* 0x000fee0000004200 */
[C---:B------:R-:W-:Y:S08]  /*9330*/  HMMA.16816.F32 R52, R68.reuse, R88, R52 ;  /* 0x000000584434723c */ /* 0x040ff00000001834 */
[C---:B------:R-:W-:Y:S01]  /*9340*/  HMMA.16816.F32 R56, R68.reuse, R90, R56 ;  /* 0x0000005a4438723c */ /* 0x040fe20000001838 */
[----:B------:R-:W-:Y:S07]  /*9350*/  LDSM.16.MT88.4 R88, [R233+0x6100] ;  /* 0x00610000e958783b */ /* 0x000fee0000004200 */
[C---:B------:R-:W-:Y:S08]  /*9360*/  HMMA.16816.F32 R60, R68.reuse, R76, R60 ;  /* 0x0000004c443c723c */ /* 0x040ff0000000183c */
[----:B------:R-:W-:Y:S01]  /*9370*/  HMMA.16816.F32 R64, R68, R78, R64 ;  /* 0x0000004e4440723c */ /* 0x000fe20000001840 */
[----:B------:R-:W3:Y:S06]  /*9380*/  LDSM.16.MT88.4 R76, [R233+0x2100] ;  /* 0x00210000e94c783b */ /* 0x000eec0000004200 */
[----:B------:R-:W-:Y:S02]  /*9390*/  F2FP.PACK_AB R68, R102, R100 ;  /* 0x000000646644723e */ /* 0x000fe400000000ff */
[----:B------:R-:W-:Y:S03]  /*93a0*/  F2FP.PACK_AB R69, R103, R101 ;  /* 0x000000656745723e */ /* 0x000fe600000000ff */
[----:B------:R-:W-:Y:S02]  /*93b0*/  F2FP.PACK_AB R70, R97, R108 ;  /* 0x0000006c6146723e */ /* 0x000fe400000000ff */
[----:B------:R-:W-:Y:S01]  /*93c0*/  F2FP.PACK_AB R71, R252, R96 ;  /* 0x00000060fc47723e */ /* 0x000fe200000000ff */
[----:B------:R-:W-:Y:S06]  /*93d0*/  LDSM.16.MT88.4 R108, [R233+0x3900] ;  /* 0x00390000e96c783b */ /* 0x000fec0000004200 */
[C---:B-----5:R-:W-:Y:S08]  /*93e0*/  HMMA.16816.F32 R4, R68.reuse, R84, R4 ;  /* 0x000000544404723c */ /* 0x060ff00000001804 */
[C---:B------:R-:W-:Y:S01]  /*93f0*/  HMMA.16816.F32 R8, R68.reuse, R86, R8 ;  /* 0x000000564408723c */ /* 0x040fe20000001808 */
[----:B------:R-:W5:Y:S07]  /*9400*/  LDSM.16.MT88.4 R84, [R236+0x6100] ;  /* 0x00610000ec54783b */ /* 0x000f6e0000004200 */
[C---:B-1----:R-:W-:Y:S08]  /*9410*/  HMMA.16816.F32 R12, R68.reuse, R72, R12 ;  /* 0x00000048440c723c */ /* 0x042ff0000000180c */
[C---:B------:R-:W-:Y:S01]  /*9420*/  HMMA.16816.F32 R16, R68.reuse, R74, R16 ;  /* 0x0000004a4410723c */ /* 0x040fe20000001810 */
[----:B------:R-:W1:Y:S07]  /*9430*/  LDSM.16.MT88.4 R72, [R234+0x6100] ;  /* 0x00610000ea48783b */ /* 0x000e6e0000004200 */
[C---:B---3--:R-:W-:Y:S08]  /*9440*/  HMMA.16816.F32 R20, R68.reuse, R76, R20 ;  /* 0x0000004c4414723c */ /* 0x048ff00000001814 */
[C---:B------:R-:W-:Y:S01]  /*9450*/  HMMA.16816.F32 R24, R68.reuse, R78, R24 ;  /* 0x0000004e4418723c */ /* 0x040fe20000001818 */
[----:B------:R-:W3:Y:S07]  /*9460*/  LDSM.16.MT88.4 R76, [R236+0x2900] ;  /* 0x00290000ec4c783b */ /* 0x000eee0000004200 */
[C---:B------:R-:W-:Y:S08]  /*9470*/  HMMA.16816.F32 R28, R68.reuse, R80, R28 ;  /* 0x00000050441c723c */ /* 0x040ff0000000181c */
[C---:B------:R-:W-:Y:S01]  /*9480*/  HMMA.16816.F32 R32, R68.reuse, R82, R32 ;  /* 0x000000524420723c */ /* 0x040fe20000001820 */
[----:B------:R-:W2:Y:S07]  /*9490*/  LDSM.16.MT88.4 R80, [R234+0x2900] ;  /* 0x00290000ea50783b */ /* 0x000eae0000004200 */
[C---:B-----5:R-:W-:Y:S08]  /*94a0*/  HMMA.16816.F32 R36, R68.reuse, R84, R36 ;  /* 0x000000544424723c */ /* 0x060ff00000001824 */
[C---:B------:R-:W-:Y:S01]  /*94b0*/  HMMA.16816.F32 R40, R68.reuse, R86, R40 ;  /* 0x000000564428723c */ /* 0x040fe20000001828 */
[----:B------:R-:W5:Y:S07]  /*94c0*/  LDSM.16.MT88.4 R84, [R233+0x2900] ;  /* 0x00290000e954783b */ /* 0x000f6e0000004200 */
[C---:B-1----:R-:W-:Y:S08]  /*94d0*/  HMMA.16816.F32 R44, R68.reuse, R72, R44 ;  /* 0x00000048442c723c */ /* 0x042ff0000000182c */
[C---:B------:R-:W-:Y:S01]  /*94e0*/  HMMA.16816.F32 R48, R68.reuse, R74, R48 ;  /* 0x0000004a4430723c */ /* 0x040fe20000001830 */
[----:B------:R-:W1:Y:S07]  /*94f0*/  LDSM.16.MT88.4 R72, [R232+0x2900] ;  /* 0x00290000e848783b */ /* 0x000e6e0000004200 */
[C---:B------:R-:W-:Y:S08]  /*9500*/  HMMA.16816.F32 R52, R68.reuse, R88, R52 ;  /* 0x000000584434723c */ /* 0x040ff00000001834 */
[C---:B------:R-:W-:Y:S01]  /*9510*/  HMMA.16816.F32 R56, R68.reuse, R90, R56 ;  /* 0x0000005a4438723c */ /* 0x040fe20000001838 */
[----:B------:R-:W1:Y:S07]  /*9520*/  LDSM.16.MT88.4 R88, [R236+0x6900] ;  /* 0x00690000ec58783b */ /* 0x000e6e0000004200 */
[C---:B------:R-:W-:Y:S08]  /*9530*/  HMMA.16816.F32 R60, R68.reuse, R92, R60 ;  /* 0x0000005c443c723c */ /* 0x040ff0000000183c */
[----:B------:R-:W-:Y:S01]  /*9540*/  HMMA.16816.F32 R64, R68, R94, R64 ;  /* 0x0000005e4440723c */ /* 0x000fe20000001840 */
[----:B------:R-:W-:Y:S06]  /*9550*/  LDSM.16.MT88.4 R92, [R233+0x7100] ;  /* 0x00710000e95c783b */ /* 0x000fec0000004200 */
[----:B------:R-:W-:Y:S02]  /*9560*/  F2FP.PACK_AB R68, R205, R208 ;  /* 0x000000d0cd44723e */ /* 0x000fe400000000ff */
[----:B------:R-:W-:Y:S03]  /*9570*/  F2FP.PACK_AB R69, R202, R203 ;  /* 0x000000cbca45723e */ /* 0x000fe600000000ff */
[----:B------:R-:W-:Y:S02]  /*9580*/  F2FP.PACK_AB R70, R200, R201 ;  /* 0x000000c9c846723e */ /* 0x000fe400000000ff */
[----:B------:R-:W-:Y:S07]  /*9590*/  F2FP.PACK_AB R71, R182, R183 ;  /* 0x000000b7b647723e */ /* 0x000fee00000000ff */
[C---:B---3--:R-:W-:Y:S08]  /*95a0*/  HMMA.16816.F32 R4, R68.reuse, R76, R4 ;  /* 0x0000004c4404723c */ /* 0x048ff00000001804 */
[C---:B------:R-:W-:Y:S01]  /*95b0*/  HMMA.16816.F32 R8, R68.reuse, R78, R8 ;  /* 0x0000004e4408723c */ /* 0x040fe20000001808 */
[----:B------:R-:W3:Y:S07]  /*95c0*/  LDSM.16.MT88.4 R76, [R234+0x6900] ;  /* 0x00690000ea4c783b */ /* 0x000eee0000004200 */
[C---:B--2---:R-:W-:Y:S08]  /*95d0*/  HMMA.16816.F32 R12, R68.reuse, R80, R12 ;  /* 0x00000050440c723c */ /* 0x044ff0000000180c */
[C---:B------:R-:W-:Y:S01]  /*95e0*/  HMMA.16816.F32 R16, R68.reuse, R82, R16 ;  /* 0x000000524410723c */ /* 0x040fe20000001810 */
[----:B------:R-:W2:Y:S07]  /*95f0*/  LDSM.16.MT88.4 R80, [R233+0x6900] ;  /* 0x00690000e950783b */ /* 0x000eae0000004200 */
[C---:B-----5:R-:W-:Y:S08]  /*9600*/  HMMA.16816.F32 R20, R68.reuse, R84, R20 ;  /* 0x000000544414723c */ /* 0x060ff00000001814 */
[C---:B------:R-:W-:Y:S01]  /*9610*/  HMMA.16816.F32 R24, R68.reuse, R86, R24 ;  /* 0x000000564418723c */ /* 0x040fe20000001818 */
[----:B------:R-:W-:Y:S07]  /*9620*/  LDSM.16.MT88.4 R84, [R232+0x3100] ;  /* 0x00310000e854783b */ /* 0x000fee0000004200 */
[C---:B-1----:R-:W-:Y:S08]  /*9630*/  HMMA.16816.F32 R28, R68.reuse, R72, R28 ;  /* 0x00000048441c723c */ /* 0x042ff0000000181c */
[C---:B------:R-:W-:Y:S01]  /*9640*/  HMMA.16816.F32 R32, R68.reuse, R74, R32 ;  /* 0x0000004a4420723c */ /* 0x040fe20000001820 */
[----:B------:R-:W1:Y:S07]  /*9650*/  LDSM.16.MT88.4 R72, [R232+0x6900] ;  /* 0x00690000e848783b */ /* 0x000e6e0000004200 */
[C---:B------:R-:W-:Y:S08]  /*9660*/  HMMA.16816.F32 R36, R68.reuse, R88, R36 ;  /* 0x000000584424723c */ /* 0x040ff00000001824 */
        /* <DEDUP_REMOVED lines=9> */
[----:B------:R-:W-:Y:S01]  /*9700*/  HMMA.16816.F32 R64, R68, R74, R64 ;  /* 0x0000004a4440723c */ /* 0x000fe20000001840 */
[----:B------:R-:W1:Y:S06]  /*9710*/  LDSM.16.MT88.4 R72, [R233+0x3100] ;  /* 0x00310000e948783b */ /* 0x000e6c0000004200 */
[----:B------:R-:W-:Y:S02]  /*9720*/  F2FP.PACK_AB R68, R169, R168 ;  /* 0x000000a8a944723e */ /* 0x000fe400000000ff */
[----:B------:R-:W-:Y:S03]  /*9730*/  F2FP.PACK_AB R69, R166, R167 ;  /* 0x000000a7a645723e */ /* 0x000fe600000000ff */
[----:B------:R-:W-:Y:S02]  /*9740*/  F2FP.PACK_AB R70, R163, R165 ;  /* 0x000000a5a346723e */ /* 0x000fe400000000ff */
[----:B------:R-:W-:Y:S07]  /*9750*/  F2FP.PACK_AB R71, R160, R162 ;  /* 0x000000a2a047723e */ /* 0x000fee00000000ff */
[C---:B---3--:R-:W-:Y:S08]  /*9760*/  HMMA.16816.F32 R4, R68.reuse, R76, R4 ;  /* 0x0000004c4404723c */ /* 0x048ff00000001804 */
[C---:B------:R-:W-:Y:S01]  /*9770*/  HMMA.16816.F32 R8, R68.reuse, R78, R8 ;  /* 0x0000004e4408723c */ /* 0x040fe20000001808 */
[----:B------:R-:W3:Y:S07]  /*9780*/  LDSM.16.MT88.4 R76, [R236+0x7100] ;  /* 0x00710000ec4c783b */ /* 0x000eee0000004200 */
[C---:B--2---:R-:W-:Y:S07]  /*9790*/  HMMA.16816.F32 R12, R68.reuse, R80, R12 ;  /* 0x00000050440c723c */ /* 0x044fee000000180c */
[----:B------:R-:W-:Y:S01]  /*97a0*/  MOV R81, R97 ;  /* 0x0000006100517202 */ /* 0x000fe20000000f00 */
[C---:B------:R-:W-:Y:S04]  /*97b0*/  HMMA.16816.F32 R16, R68.reuse, R82, R16 ;  /* 0x000000524410723c */ /* 0x040fe80000001810 */
[----:B------:R-:W-:Y:S02]  /*97c0*/  MOV R80, R96 ;  /* 0x0000006000507202 */ /* 0x000fe40000000f00 */
[----:B------:R-:W2:Y:S01]  /*97d0*/  LDSM.16.MT88.4 R96, [R232+0x7100] ;  /* 0x00710000e860783b */ /* 0x000ea20000004200 */
[----:B------:R-:W-:Y:S01]  /*97e0*/  MOV R83, R103 ;  /* 0x0000006700537202 */ /* 0x000fe20000000f00 */
[C---:B-1----:R-:W-:Y:S04]  /*97f0*/  HMMA.16816.F32 R20, R68.reuse, R72, R20 ;  /* 0x000000484414723c */ /* 0x042fe80000001814 */
[----:B------:R-:W-:Y:S03]  /*9800*/  MOV R82, R102 ;  /* 0x0000006600527202 */ /* 0x000fe60000000f00 */
[----:B------:R-:W-:Y:S01]  /*9810*/  MOV R73, R101 ;  /* 0x0000006500497202 */ /* 0x000fe20000000f00 */
[C---:B------:R-:W-:Y:S04]  /*9820*/  HMMA.16816.F32 R24, R68.reuse, R74, R24 ;  /* 0x0000004a4418723c */ /* 0x040fe80000001818 */
[----:B------:R-:W-:Y:S01]  /*9830*/  MOV R72, R100 ;  /* 0x0000006400487202 */ /* 0x000fe20000000f00 */
[----:B------:R-:W-:Y:S01]  /*9840*/  FADD.FTZ R251, R73, R251 ;  /* 0x000000fb49fb7221 */ /* 0x000fe20000010000 */
[----:B------:R-:W1:Y:S02]  /*9850*/  LDSM.16.MT88.4 R100, [R232+0x3900] ;  /* 0x00390000e864783b */ /* 0x000e640000004200 */
[C---:B------:R-:W-:Y:S04]  /*9860*/  HMMA.16816.F32 R28, R68.reuse, R84, R28 ;  /* 0x00000054441c723c */ /* 0x040fe8000000181c */
[----:B------:R-:W-:Y:S04]  /*9870*/  FADD.FTZ R0, R72, R0 ;  /* 0x0000000048007221 */ /* 0x000fe80000010000 */
[C---:B------:R-:W-:Y:S01]  /*9880*/  HMMA.16816.F32 R32, R68.reuse, R86, R32 ;  /* 0x000000564420723c */ /* 0x040fe20000001820 */
[----:B------:R-:W-:Y:S03]  /*9890*/  LDSM.16.MT88.4 R84, [R234+0x7900] ;  /* 0x00790000ea54783b */ /* 0x000fe60000004200 */
[----:B------:R-:W-:Y:S02]  /*98a0*/  FADD.FTZ R2, R82, R0 ;  /* 0x0000000052027221 */ /* 0x000fe40000010000 */
[----:B------:R-:W-:Y:S02]  /*98b0*/  FADD.FTZ R0, R83, R251 ;  /* 0x000000fb53007221 */ /* 0x000fe40000010000 */
[C---:B---3--:R-:W-:Y:S04]  /*98c0*/  HMMA.16816.F32 R36, R68.reuse, R76, R36 ;  /* 0x0000004c4424723c */ /* 0x048fe80000001824 */
[----:B------:R-:W-:Y:S02]  /*98d0*/  FADD.FTZ R2, R152, R2 ;  /* 0x0000000298027221 */ /* 0x000fe40000010000 */
[----:B------:R-:W-:Y:S02]  /*98e0*/  FADD.FTZ R0, R80, R0 ;  /* 0x0000000050007221 */ /* 0x000fe40000010000 */
[C---:B------:R-:W-:Y:S01]  /*98f0*/  HMMA.16816.F32 R40, R68.reuse, R78, R40 ;  /* 0x0000004e4428723c */ /* 0x040fe20000001828 */
[----:B------:R-:W-:Y:S03]  /*9900*/  LDSM.16.MT88.4 R76, [R233+0x7900] ;  /* 0x00790000e94c783b */ /* 0x000fe60000004200 */
[----:B------:R-:W-:Y:S02]  /*9910*/  FADD.FTZ R2, R81, R2 ;  /* 0x0000000251027221 */ /* 0x000fe40000010000 */
[----:B------:R-:W-:Y:S01]  /*9920*/  FADD.FTZ R252, R252, R0 ;  /* 0x00000000fcfc7221 */ /* 0x000fe20000010000 */
[----:B------:R-:W-:Y:S01]  /*9930*/  MOV R0, R3 ;  /* 0x0000000300007202 */ /* 0x000fe20000000f00 */
[C---:B------:R-:W-:Y:S04]  /*9940*/  HMMA.16816.F32 R44, R68.reuse, R88, R44 ;  /* 0x00000058442c723c */ /* 0x040fe8000000182c */
[----:B------:R-:W-:Y:S01]  /*9950*/  FADD.FTZ R208, R208, R2 ;  /* 0x00000002d0d07221 */ /* 0x000fe20000010000 */
[----:B------:R-:W-:Y:S01]  /*9960*/  MOV R2, R132 ;  /* 0x0000008400027202 */ /* 0x000fe20000000f00 */
[----:B------:R-:W-:Y:S02]  /*9970*/  FADD.FTZ R252, R203, R252 ;  /* 0x000000fccbfc7221 */ /* 0x000fe40000010000 */
[C---:B------:R-:W-:Y:S04]  /*9980*/  HMMA.16816.F32 R48, R68.reuse, R90, R48 ;  /* 0x0000005a4430723c */ /* 0x040fe80000001830 */
[----:B------:R-:W-:Y:S02]  /*9990*/  FADD.FTZ R208, R205, R208 ;  /* 0x000000d0cdd07221 */ /* 0x000fe40000010000 */
[----:B------:R-:W-:Y:S02]  /*99a0*/  FADD.FTZ R202, R202, R252 ;  /* 0x000000fccaca7221 */ /* 0x000fe40000010000 */
[C---:B------:R-:W-:Y:S04]  /*99b0*/  HMMA.16816.F32 R52, R68.reuse, R92, R52 ;  /* 0x0000005c4434723c */ /* 0x040fe80000001834 */
[----:B------:R-:W-:Y:S02]  /*99c0*/  FADD.FTZ R201, R201, R208 ;  /* 0x000000d0c9c97221 */ /* 0x000fe40000010000 */
[----:B------:R-:W-:Y:S02]  /*99d0*/  FADD.FTZ R202, R183, R202 ;  /* 0x000000cab7ca7221 */ /* 0x000fe40000010000 */
[C---:B------:R-:W-:Y:S01]  /*99e0*/  HMMA.16816.F32 R56, R68.reuse, R94, R56 ;  /* 0x0000005e4438723c */ /* 0x040fe20000001838 */
[----:B------:R-:W3:Y:S03]  /*99f0*/  LDSM.16.MT88.4 R92, [R236+0x7900] ;  /* 0x00790000ec5c783b */ /* 0x000ee60000004200 */
[----:B------:R-:W-:Y:S02]  /*9a00*/  FADD.FTZ R201, R200, R201 ;  /* 0x000000c9c8c97221 */ /* 0x000fe40000010000 */
[----:B------:R-:W-:Y:S02]  /*9a10*/  FADD.FTZ R182, R182, R202 ;  /* 0x000000cab6b67221 */ /* 0x000fe40000010000 */
[C---:B--2---:R-:W-:Y:S04]  /*9a20*/  HMMA.16816.F32 R60, R68.reuse, R96, R60 ;  /* 0x00000060443c723c */ /* 0x044fe8000000183c */
[----:B------:R-:W-:Y:S02]  /*9a30*/  FADD.FTZ R168, R168, R201 ;  /* 0x000000c9a8a87221 */ /* 0x000fe40000010000 */
[----:B------:R-:W-:Y:S02]  /*9a40*/  FADD.FTZ R182, R167, R182 ;  /* 0x000000b6a7b67221 */ /* 0x000fe40000010000 */
[----:B------:R-:W-:Y:S04]  /*9a50*/  HMMA.16816.F32 R64, R68, R98, R64 ;  /* 0x000000624440723c */ /* 0x000fe80000001840 */
[----:B------:R-:W-:Y:S02]  /*9a60*/  FADD.FTZ R168, R169, R168 ;  /* 0x000000a8a9a87221 */ /* 0x000fe40000010000 */
[----:B------:R-:W-:Y:S01]  /*9a70*/  FADD.FTZ R166, R166, R182 ;  /* 0x000000b6a6a67221 */ /* 0x000fe20000010000 */
[----:B------:R-:W-:Y:S01]  /*9a80*/  F2FP.PACK_AB R68, R159, R157 ;  /* 0x0000009d9f44723e */ /* 0x000fe200000000ff */
[----:B------:R-:W-:Y:S01]  /*9a90*/  FADD.FTZ R165, R165, R168 ;  /* 0x000000a8a5a57221 */ /* 0x000fe20000010000 */
[----:B------:R-:W-:Y:S03]  /*9aa0*/  F2FP.PACK_AB R69, R155, R156 ;  /* 0x0000009c9b45723e */ /* 0x000fe600000000ff */
[----:B------:R-:W-:Y:S01]  /*9ab0*/  F2FP.PACK_AB R70, R153, R154 ;  /* 0x0000009a9946723e */ /* 0x000fe200000000ff */
[----:B------:R-:W-:Y:S01]  /*9ac0*/  FADD.FTZ R166, R162, R166 ;  /* 0x000000a6a2a67221 */ /* 0x000fe20000010000 */
[----:B----4-:R-:W-:Y:S01]  /*9ad0*/  F2FP.PACK_AB R71, R151, R134 ;  /* 0x000000869747723e */ /* 0x010fe200000000ff */
[----:B------:R-:W-:Y:S02]  /*9ae0*/  FADD.FTZ R165, R163, R165 ;  /* 0x000000a5a3a57221 */ /* 0x000fe40000010000 */
[----:B------:R-:W-:Y:S02]  /*9af0*/  FADD.FTZ R160, R160, R166 ;  /* 0x000000a6a0a07221 */ /* 0x000fe40000010000 */
[----:B------:R-:W-:Y:S02]  /*9b00*/  FADD.FTZ R157, R157, R165 ;  /* 0x000000a59d9d7221 */ /* 0x000fe40000010000 */
[C---:B------:R-:W-:Y:S01]  /*9b10*/  HMMA.16816.F32 R128, R68.reuse, R124, R4 ;  /* 0x0000007c4480723c */ /* 0x040fe20000001804 */
[----:B------:R-:W2:Y:S02]  /*9b20*/  LDSM.16.MT88.4 R4, [R232+0x7900] ;  /* 0x00790000e804783b */ /* 0x000ea40000004200 */
[----:B------:R-:W-:Y:S02]  /*9b30*/  FADD.FTZ R160, R156, R160 ;  /* 0x000000a09ca07221 */ /* 0x000fe40000010000 */
[----:B------:R-:W-:Y:S02]  /*9b40*/  FADD.FTZ R157, R159, R157 ;  /* 0x0000009d9f9d7221 */ /* 0x000fe40000010000 */
[----:B------:R-:W-:Y:S01]  /*9b50*/  FADD.FTZ R160, R155, R160 ;  /* 0x000000a09ba07221 */ /* 0x000fe20000010000 */
[C---:B------:R-:W-:Y:S04]  /*9b60*/  HMMA.16816.F32 R124, R68.reuse, R126, R8 ;  /* 0x0000007e447c723c */ /* 0x040fe80000001808 */
[----:B------:R-:W-:Y:S02]  /*9b70*/  FADD.FTZ R157, R154, R157 ;  /* 0x0000009d9a9d7221 */ /* 0x000fe40000010000 */
[----:B------:R-:W-:Y:S02]  /*9b80*/  FADD.FTZ R160, R134, R160 ;  /* 0x000000a086a07221 */ /* 0x000fe40000010000 */
[C---:B------:R-:W-:Y:S04]  /*9b90*/  HMMA.16816.F32 R120, R68.reuse, R116, R12 ;  /* 0x000000744478723c */ /* 0x040fe8000000180c */
[----:B------:R-:W-:Y:S02]  /*9ba0*/  FADD.FTZ R249, R153, R157 ;  /* 0x0000009d99f97221 */ /* 0x000fe40000010000 */
[----:B------:R-:W-:Y:S02]  /*9bb0*/  FADD.FTZ R248, R151, R160 ;  /* 0x000000a097f87221 */ /* 0x000fe40000010000 */
[C---:B------:R-:W-:Y:S08]  /*9bc0*/  HMMA.16816.F32 R116, R68.reuse, R118, R16 ;  /* 0x000000764474723c */ /* 0x040ff00000001810 */
[C---:B------:R-:W-:Y:S08]  /*9bd0*/  HMMA.16816.F32 R112, R68.reuse, R108, R20 ;  /* 0x0000006c4470723c */ /* 0x040ff00000001814 */
[C---:B------:R-:W-:Y:S08]  /*9be0*/  HMMA.16816.F32 R108, R68.reuse, R110, R24 ;  /* 0x0000006e446c723c */ /* 0x040ff00000001818 */
[C---:B-1----:R-:W-:Y:S08]  /*9bf0*/  HMMA.16816.F32 R104, R68.reuse, R100, R28 ;  /* 0x000000644468723c */ /* 0x042ff0000000181c */
[C---:B------:R-:W-:Y:S08]  /*9c00*/  HMMA.16816.F32 R100, R68.reuse, R102, R32 ;  /* 0x000000664464723c */ /* 0x040ff00000001820 */
[C---:B---3--:R-:W-:Y:S08]  /*9c10*/  HMMA.16816.F32 R96, R68.reuse, R92, R36 ;  /* 0x0000005c4460723c */ /* 0x048ff00000001824 */
[C---:B------:R-:W-:Y:S08]  /*9c20*/  HMMA.16816.F32 R92, R68.reuse, R94, R40 ;  /* 0x0000005e445c723c */ /* 0x040ff00000001828 */
[C---:B------:R-:W-:Y:S08]  /*9c30*/  HMMA.16816.F32 R88, R68.reuse, R84, R44 ;  /* 0x000000544458723c */ /* 0x040ff0000000182c */
[C---:B------:R-:W-:Y:S08]  /*9c40*/  HMMA.16816.F32 R84, R68.reuse, R86, R48 ;  /* 0x000000564454723c */ /* 0x040ff00000001830 */
[C---:B------:R-:W-:Y:S08]  /*9c50*/  HMMA.16816.F32 R80, R68.reuse, R76, R52 ;  /* 0x0000004c4450723c */ /* 0x040ff00000001834 */
[C---:B------:R-:W-:Y:S08]  /*9c60*/  HMMA.16816.F32 R76, R68.reuse, R78, R56 ;  /* 0x0000004e444c723c */ /* 0x040ff00000001838 */
[C---:B--2---:R-:W-:Y:S08]  /*9c70*/  HMMA.16816.F32 R72, R68.reuse, R4, R60 ;  /* 0x000000044448723c */ /* 0x044ff0000000183c */
[----:B------:R-:W-:Y:S01]  /*9c80*/  HMMA.16816.F32 R68, R68, R6, R64 ;  /* 0x000000064444723c */ /* 0x000fe20000001840 */
[----:B------:R-:W-:-:S07]  /*9c90*/  @P1 BRA `(.L_x_6) ;  /* 0xffffc2d000001947 */ /* 0x000fce000383ffff */
.L_x_5:
[----:B------:R-:W1:Y:S01]  /*9ca0*/  SHFL.BFLY PT, R4, R249, 0x2, 0x1f ;  /* 0x0c401f00f9047f89 */ /* 0x000e6200000e0000 */
[----:B------:R-:W-:-:S02]  /*9cb0*/  MOV R5, RZ ;  /* 0x000000ff00057202 */ /* 0x000fc40000000f00 */
[----:B------:R-:W-:Y:S01]  /*9cc0*/  MOV R6, 0xff800000 ;  /* 0xff80000000067802 */ /* 0x000fe20000000f00 */
[----:B------:R-:W2:Y:S01]  /*9cd0*/  SHFL.BFLY PT, R2, R248, 0x2, 0x1f ;  /* 0x0c401f00f8027f89 */ /* 0x000ea200000e0000 */
[----:B------:R-:W-:Y:S01]  /*9ce0*/  PLOP3.LUT P2, PT, PT, PT, PT, 0x8, 0x0 ;  /* 0x000000000000781c */ /* 0x000fe20003f4e170 */
[----:B-1----:R-:W-:Y:S02]  /*9cf0*/  FADD.FTZ R4, R4, R249 ;  /* 0x000000f904047221 */ /* 0x002fe40000010000 */
[----:B--2---:R-:W-:-:S03]  /*9d00*/  FADD.FTZ R248, R2, R248 ;  /* 0x000000f802f87221 */ /* 0x004fc60000010000 */
[----:B------:R-:W1:Y:S04]  /*9d10*/  SHFL.BFLY PT, R0, R4, 0x1, 0x1f ;  /* 0x0c201f0004007f89 */ /* 0x000e6800000e0000 */
[----:B------:R-:W2:Y:S01]  /*9d20*/  SHFL.BFLY PT, R2, R248, 0x1, 0x1f ;  /* 0x0c201f00f8027f89 */ /* 0x000ea200000e0000 */
[----:B-1----:R-:W-:Y:S01]  /*9d30*/  FADD.FTZ R4, R4, R0 ;  /* 0x0000000004047221 */ /* 0x002fe20000010000 */
[----:B------:R-:W-:Y:S01]  /*9d40*/  MOV R0, RZ ;  /* 0x000000ff00007202 */ /* 0x000fe20000000f00 */
[----:B--2---:R-:W-:-:S03]  /*9d50*/  FADD.FTZ R2, R2, R248 ;  /* 0x000000f802027221 */ /* 0x004fc60000010000 */
[----:B------:R-:W-:Y:S02]  /*9d60*/  FSETP.NE.FTZ.AND P1, PT, R4, RZ, PT ;  /* 0x000000ff0400720b */ /* 0x000fe40003f35000 */
[----:B------:R-:W-:-:S11]  /*9d70*/  FSETP.NE.FTZ.AND P0, PT, R2, RZ, PT ;  /* 0x000000ff0200720b */ /* 0x000fd60003f15000 */
[----:B------:R-:W1:Y:S01]  /*9d80*/  @P1 MUFU.RCP R5, R4 ;  /* 0x0000000400051308 */ /* 0x000e620000001000 */
[----:B------:R-:W-:Y:S02]  /*9d90*/  @P1 MOV R7, 0x3f317218 ;  /* 0x3f31721800071802 */ /* 0x000fe40000000f00 */
[----:B------:R-:W-:-:S03]  /*9da0*/  @P0 MOV R9, 0x3f317218 ;  /* 0x3f31721800090802 */ /* 0x000fc60000000f00 */
[----:B------:R-:W-:Y:S02]  /*9db0*/  @P1 FMUL.FTZ R7, R7, c[0x0][0x2d0] ;  /* 0x0000b40007071a20 */ /* 0x000fe40000410000 */
[----:B------:R-:W2:Y:S01]  /*9dc0*/  @P1 MUFU.LG2 R4, R4 ;  /* 0x0000000400041308 */ /* 0x000ea20000000c00 */
[----:B-1----:R-:W-:-:S07]  /*9dd0*/  FMUL.FTZ R128, R5, R128 ;  /* 0x0000008005807220 */ /* 0x002fce0000410000 */
[----:B------:R-:W1:Y:S01]  /*9de0*/  @P0 MUFU.RCP R0, R2 ;  /* 0x0000000200000308 */ /* 0x000e620000001000 */
[C---:B------:R-:W-:Y:S02]  /*9df0*/  FMUL.FTZ R129, R5.reuse, R129 ;  /* 0x0000008105817220 */ /* 0x040fe40000410000 */
[C---:B------:R-:W-:Y:S02]  /*9e00*/  FMUL.FTZ R124, R5.reuse, R124 ;  /* 0x0000007c057c7220 */ /* 0x040fe40000410000 */
[C---:B------:R-:W-:Y:S02]  /*9e10*/  FMUL.FTZ R125, R5.reuse, R125 ;  /* 0x0000007d057d7220 */ /* 0x040fe40000410000 */
[C---:B------:R-:W-:Y:S02]  /*9e20*/  FMUL.FTZ R120, R5.reuse, R120 ;  /* 0x0000007805787220 */ /* 0x040fe40000410000 */
[C---:B------:R-:W-:Y:S02]  /*9e30*/  FMUL.FTZ R121, R5.reuse, R121 ;  /* 0x0000007905797220 */ /* 0x040fe40000410000 */
[----:B------:R-:W-:-:S02]  /*9e40*/  FMUL.FTZ R116, R5, R116 ;  /* 0x0000007405747220 */ /* 0x000fc40000410000 */
        /* <DEDUP_REMOVED lines=24> */
[----:B------:R-:W-:Y:S02]  /*9fd0*/  FMUL.FTZ R69, R5, R69 ;  /* 0x0000004505457220 */ /* 0x000fe40000410000 */
[----:B------:R3:W4:Y:S01]  /*9fe0*/  @P0 MUFU.LG2 R5, R2 ;  /* 0x0000000200050308 */ /* 0x0007220000000c00 */
[----:B--2---:R-:W-:Y:S02]  /*9ff0*/  @P1 FMUL.FTZ R4, R4, 0.69314718246459960938 ;  /* 0x3f31721804041820 */ /* 0x004fe40000410000 */
[C---:B-1----:R-:W-:Y:S02]  /*a000*/  FMUL.FTZ R130, R0.reuse, R130 ;  /* 0x0000008200827220 */ /* 0x042fe40000410000 */
[C---:B------:R-:W-:Y:S02]  /*a010*/  FMUL.FTZ R131, R0.reuse, R131 ;  /* 0x0000008300837220 */ /* 0x040fe40000410000 */
[C---:B------:R-:W-:Y:S02]  /*a020*/  FMUL.FTZ R126, R0.reuse, R126 ;  /* 0x0000007e007e7220 */ /* 0x040fe40000410000 */
[----:B------:R-:W-:-:S02]  /*a030*/  FMUL.FTZ R127, R0, R127 ;  /* 0x0000007f007f7220 */ /* 0x000fc40000410000 */
[C---:B------:R-:W-:Y:S02]  /*a040*/  FMUL.FTZ R122, R0.reuse, R122 ;  /* 0x0000007a007a7220 */ /* 0x040fe40000410000 */
[C---:B------:R-:W-:Y:S02]  /*a050*/  FMUL.FTZ R123, R0.reuse, R123 ;  /* 0x0000007b007b7220 */ /* 0x040fe40000410000 */
[C---:B------:R-:W-:Y:S01]  /*a060*/  FMUL.FTZ R118, R0.reuse, R118 ;  /* 0x0000007600767220 */ /* 0x040fe20000410000 */
[----:B---3--:R-:W-:Y:S01]  /*a070*/  MOV R2, 0xff800000 ;  /* 0xff80000000027802 */ /* 0x008fe20000000f00 */
[----:B----4-:R-:W-:Y:S02]  /*a080*/  @P0 FMUL.FTZ R8, R5, 0.69314718246459960938 ;  /* 0x3f31721805080820 */ /* 0x010fe40000410000 */
[----:B------:R-:W-:Y:S02]  /*a090*/  @P0 FMUL.FTZ R5, R9, c[0x0][0x2d0] ;  /* 0x0000b40009050a20 */ /* 0x000fe40000410000 */
        /* <DEDUP_REMOVED lines=25> */
[----:B------:R-:W-:Y:S02]  /*a230*/  @P1 FFMA.FTZ R2, R7, R132, R4 ;  /* 0x0000008407021223 */ /* 0x000fe40000010004 */
[----:B------:R-:W-:Y:S02]  /*a240*/  @P0 FFMA.FTZ R6, R5, R3, R8 ;  /* 0x0000000305060223 */ /* 0x000fe40000010008 */
.L_x_3:
[----:B------:R-:W-:Y:S05]  /*a250*/  @P2 BRA `(.L_x_9) ;  /* 0x0000135000002947 */ /* 0x000fea0003800000 */
[----:B------:R-:W1:Y:S01]  /*a260*/  S2R R0, SR_CTAID.Y ;  /* 0x0000000000007919 */ /* 0x000e620000002600 */
[----:B------:R-:W-:Y:S01]  /*a270*/  IMAD R5, RZ, RZ, -UR10 ;  /* 0x8000000aff057e24 */ /* 0x000fe2000f8e02ff */
[----:B------:R-:W-:Y:S01]  /*a280*/  USHF.R.S32.HI UR6, URZ, 0x1f, UR10 ;  /* 0x0000001f3f067899 */ /* 0x000fe2000801140a */
[----:B------:R-:W-:Y:S01]  /*a290*/  IMAD.MOV.U32 R9, RZ, RZ, c[0x0][0x4e8] ;  /* 0x00013a00ff097624 */ /* 0x000fe200078e00ff */
[----:B------:R-:W2:Y:S01]  /*a2a0*/  S2R R11, SR_TID.X ;  /* 0x00000000000b7919 */ /* 0x000ea20000002100 */
[----:B------:R-:W-:Y:S01]  /*a2b0*/  ULDC.64 UR4, c[0x0][0x4d0] ;  /* 0x0001340000047ab9 */ /* 0x000fe20000000a00 */
[----:B------:R-:W-:Y:S01]  /*a2c0*/  BSSY B0, `(.L_x_10) ;  /* 0x00000cc000007945 */ /* 0x000fe20003800000 */
[----:B------:R-:W-:Y:S01]  /*a2d0*/  UIMAD UR7, UR6, UR4, URZ ;  /* 0x00000004060772a4 */ /* 0x000fe2000f8e023f */
[----:B------:R-:W3:Y:S01]  /*a2e0*/  S2R R8, SR_CTAID.Z ;  /* 0x0000000000087919 */ /* 0x000ee20000002700 */
[----:B------:R-:W-:-:S03]  /*a2f0*/  UIMAD.WIDE.U32 UR8, UR10, UR4, URZ ;  /* 0x000000040a0872a5 */ /* 0x000fc6000f8e003f */
[----:B------:R-:W-:Y:S01]  /*a300*/  BAR.SYNC.DEFER_BLOCKING 0x1, 0x100 ;  /* 0x0044000000007b1d */ /* 0x000fe20000010000 */
[----:B------:R-:W-:Y:S01]  /*a310*/  UIMAD UR7, UR10, UR5, UR7 ;  /* 0x000000050a0772a4 */ /* 0x000fe2000f8e0207 */
[C---:B------:R-:W-:Y:S01]  /*a320*/  ISETP.NE.AND P1, PT, R9.reuse, 0x1, PT ;  /* 0x000000010900780c */ /* 0x040fe20003f25270 */
[----:B------:R-:W-:Y:S01]  /*a330*/  IMAD.U32 R16, RZ, RZ, UR8 ;  /* 0x00000008ff107e24 */ /* 0x000fe2000f8e00ff */
[----:B------:R-:W-:Y:S01]  /*a340*/  MOV R17, UR9 ;  /* 0x0000000900117c02 */ /* 0x000fe20008000f00 */
[----:B------:R-:W-:Y:S01]  /*a350*/  UIADD3 UR7, UR9, UR7, URZ ;  /* 0x0000000709077290 */ /* 0x000fe2000fffe03f */
[----:B------:R-:W-:Y:S01]  /*a360*/  IMAD R9, R9, c[0x0][0x388], RZ ;  /* 0x0000e20009097a24 */ /* 0x000fe200078e02ff */
[----:B------:R-:W-:Y:S02]  /*a370*/  ULDC.64 UR4, c[0x0][0x438] ;  /* 0x00010e0000047ab9 */ /* 0x000fe40000000a00 */
[----:B------:R-:W-:Y:S02]  /*a380*/  UIMAD.WIDE.U32 UR14, UR10, UR4, URZ ;  /* 0x000000040a0e72a5 */ /* 0x000fe4000f8e003f */
[----:B------:R-:W-:Y:S01]  /*a390*/  UIMAD UR4, UR6, UR4, URZ ;  /* 0x00000004060472a4 */ /* 0x000fe2000f8e023f */
[----:B-1----:R-:W-:-:S02]  /*a3a0*/  IMAD R5, R5, c[0x0][0x550], R0 ;  /* 0x0001540005057a24 */ /* 0x002fc400078e0200 */
[----:B------:R-:W-:Y:S01]  /*a3b0*/  IMAD.U32 R17, RZ, RZ, UR7 ;  /* 0x00000007ff117e24 */ /* 0x000fe2000f8e00ff */
[----:B------:R-:W-:Y:S01]  /*a3c0*/  UIMAD UR4, UR10, UR5, UR4 ;  /* 0x000000050a0472a4 */ /* 0x000fe2000f8e0204 */
[----:B--2---:R-:W-:Y:S01]  /*a3d0*/  SHF.R.S32.HI R0, RZ, 0x1f, R11 ;  /* 0x0000001fff007819 */ /* 0x004fe2000001140b */
[----:B------:R-:W-:Y:S01]  /*a3e0*/  IMAD.U32 R15, RZ, RZ, UR15 ;  /* 0x0000000fff0f7e24 */ /* 0x000fe2000f8e00ff */
[----:B------:R-:W-:Y:S01]  /*a3f0*/  MOV R14, UR14 ;  /* 0x0000000e000e7c02 */ /* 0x000fe20008000f00 */
[----:B------:R-:W-:Y:S01]  /*a400*/  UIADD3 UR4, UR15, UR4, URZ ;  /* 0x000000040f047290 */ /* 0x000fe2000fffe03f */
[-C--:B------:R-:W-:Y:S01]  /*a410*/  LEA.HI R13, R0, R11.reuse, RZ, 0x5 ;  /* 0x0000000b000d7211 */ /* 0x080fe200078f28ff */
[----:B---3--:R-:W-:Y:S01]  /*a420*/  IMAD.WIDE.U32 R16, R8, c[0x0][0x4d8], R16 ;  /* 0x0001360008107a25 */ /* 0x008fe200078e0010 */
[----:B------:R-:W-:Y:S02]  /*a430*/  LEA.HI R0, R0, R11, RZ, 0x2 ;  /* 0x0000000b00007211 */ /* 0x000fe400078f10ff */
[----:B------:R-:W-:Y:S01]  /*a440*/  LOP3.LUT R4, R13, 0xffffffe0, RZ, 0xc0, !PT ;  /* 0xffffffe00d047812 */ /* 0x000fe200078ec0ff */
[----:B------:R-:W-:Y:S01]  /*a450*/  IMAD.U32 R15, RZ, RZ, UR4 ;  /* 0x00000004ff0f7e24 */ /* 0x000fe2000f8e00ff */
[----:B------:R-:W-:-:S02]  /*a460*/  LOP3.LUT R0, R0, 0xfffffffc, RZ, 0xc0, !PT ;  /* 0xfffffffc00007812 */ /* 0x000fc400078ec0ff */
[--C-:B------:R-:W-:Y:S01]  /*a470*/  SHF.R.S32.HI R7, RZ, 0x5, R13.reuse ;  /* 0x00000005ff077819 */ /* 0x100fe2000001140d */
[----:B------:R-:W-:Y:S01]  /*a480*/  IMAD.IADD R4, R11, 0x1, -R4 ;  /* 0x000000010b047824 */ /* 0x000fe200078e0a04 */
[----:B------:R-:W-:Y:S01]  /*a490*/  SHF.R.S32.HI R13, RZ, 0x1f, R13 ;  /* 0x0000001fff0d7819 */ /* 0x000fe2000001140d */
[----:B------:R-:W-:Y:S01]  /*a4a0*/  IMAD.WIDE.U32 R14, R8, c[0x0][0x440], R14 ;  /* 0x00011000080e7a25 */ /* 0x000fe200078e000e */
[----:B------:R-:W-:Y:S02]  /*a4b0*/  IADD3 R11, -R0, R11, RZ ;  /* 0x0000000b000b7210 */ /* 0x000fe40007ffe1ff */
[----:B------:R-:W1:Y:S01]  /*a4c0*/  S2R R0, SR_CTAID.X ;  /* 0x0000000000007919 */ /* 0x000e620000002500 */
[----:B------:R-:W-:Y:S02]  /*a4d0*/  LEA.HI R13, R13, R7, RZ, 0x3 ;  /* 0x000000070d0d7211 */ /* 0x000fe400078f18ff */
[----:B------:R-:W-:Y:S02]  /*a4e0*/  SHF.R.S32.HI R3, RZ, 0x1f, R4 ;  /* 0x0000001fff037819 */ /* 0x000fe40000011404 */
[----:B------:R-:W-:-:S02]  /*a4f0*/  LOP3.LUT R13, R13, 0xffffff8, RZ, 0xc0, !PT ;  /* 0x0ffffff80d0d7812 */ /* 0x000fc400078ec0ff */
[----:B------:R-:W-:Y:S02]  /*a500*/  LEA.HI R10, R11, R11, RZ, 0x1 ;  /* 0x0000000b0b0a7211 */ /* 0x000fe400078f08ff */
[----:B------:R-:W-:Y:S01]  /*a510*/  LEA.HI R3, R3, R4, RZ, 0x2 ;  /* 0x0000000403037211 */ /* 0x000fe200078f10ff */
[----:B------:R-:W-:Y:S01]  /*a520*/  IMAD.IADD R13, R7, 0x1, -R13 ;  /* 0x00000001070d7824 */ /* 0x000fe200078e0a0d */
[----:B------:R-:W-:Y:S02]  /*a530*/  LOP3.LUT R10, R10, 0x1ffffffe, RZ, 0xc0, !PT ;  /* 0x1ffffffe0a0a7812 */ /* 0x000fe400078ec0ff */
[----:B------:R-:W-:Y:S02]  /*a540*/  SHF.R.S32.HI R12, RZ, 0x2, R3 ;  /* 0x00000002ff0c7819 */ /* 0x000fe40000011403 */
[----:B------:R-:W-:Y:S02]  /*a550*/  SHF.R.S32.HI R7, RZ, 0x1f, R8 ;  /* 0x0000001fff077819 */ /* 0x000fe40000011408 */
[----:B------:R-:W-:Y:S01]  /*a560*/  IADD3 R10, R11, -R10, RZ ;  /* 0x8000000a0b0a7210 */ /* 0x000fe20007ffe0ff */
[----:B------:R-:W-:Y:S01]  /*a570*/  IMAD R12, R13, 0x10, R12 ;  /* 0x000000100d0c7824 */ /* 0x000fe200078e020c */
[----:B------:R-:W-:Y:S01]  /*a580*/  LOP3.LUT R3, R3, 0x7ffffffc, RZ, 0xc0, !PT ;  /* 0x7ffffffc03037812 */ /* 0x000fe200078ec0ff */
[----:B------:R-:W-:-:S02]  /*a590*/  IMAD R11, R7, c[0x0][0x4d8], RZ ;  /* 0x00013600070b7a24 */ /* 0x000fc400078e02ff */
[----:B------:R-:W-:Y:S02]  /*a5a0*/  IMAD R10, R10, 0x8, R12 ;  /* 0x000000080a0a7824 */ /* 0x000fe400078e020c */
[----:B------:R-:W-:Y:S02]  /*a5b0*/  IMAD R7, R7, c[0x0][0x440], RZ ;  /* 0x0001100007077a24 */ /* 0x000fe400078e02ff */
[----:B------:R-:W-:Y:S01]  /*a5c0*/  IMAD R11, R8, c[0x0][0x4dc], R11 ;  /* 0x00013700080b7a24 */ /* 0x000fe200078e020b */
[----:B-1----:R-:W-:Y:S01]  /*a5d0*/  LEA R10, R0, R10, 0x7 ;  /* 0x0000000a000a7211 */ /* 0x002fe200078e38ff */
[----:B------:R-:W-:Y:S01]  /*a5e0*/  IMAD R7, R8, c[0x0][0x444], R7 ;  /* 0x0001110008077a24 */ /* 0x000fe200078e0207 */
[----:B------:R-:W-:Y:S01]  /*a5f0*/  SHF.R.S32.HI R8, RZ, 0x1f, R5 ;  /* 0x0000001fff087819 */ /* 0x000fe20000011405 */
[----:B------:R-:W-:Y:S01]  /*a600*/  IMAD.IADD R17, R17, 0x1, R11 ;  /* 0x0000000111117824 */ /* 0x000fe200078e020b */
[----:B------:R-:W-:Y:S01]  /*a610*/  MOV R11, R10 ;  /* 0x0000000a000b7202 */ /* 0x000fe20000000f00 */
[----:B------:R-:W-:Y:S01]  /*a620*/  IMAD.IADD R15, R15, 0x1, R7 ;  /* 0x000000010f0f7824 */ /* 0x000fe200078e0207 */
[----:B------:R-:W-:Y:S01]  /*a630*/  LEA R0, R0, R12, 0x7 ;  /* 0x0000000c00007211 */ /* 0x000fe200078e38ff */
[----:B------:R-:W-:-:S04]  /*a640*/  @P1 IMAD.HI.U32 R7, R10, c[0x0][0x4ec], RZ ;  /* 0x00013b000a071a27 */ /* 0x000fc800078e00ff */
[C---:B------:R-:W-:Y:S01]  /*a650*/  IMAD R13, R8.reuse, c[0x0][0x4e0], RZ ;  /* 0x00013800080d7a24 */ /* 0x040fe200078e02ff */
[----:B------:R-:W-:Y:S01]  /*a660*/  @P1 SHF.R.U32.HI R11, RZ, c[0x0][0x4f0], R7 ;  /* 0x00013c00ff0b1a19 */ /* 0x000fe20000011607 */
[----:B------:R-:W-:Y:S02]  /*a670*/  IMAD R8, R8, c[0x0][0x448], RZ ;  /* 0x0001120008087a24 */ /* 0x000fe400078e02ff */
[C---:B------:R-:W-:Y:S02]  /*a680*/  IMAD R13, R5.reuse, c[0x0][0x4e4], R13 ;  /* 0x00013900050d7a24 */ /* 0x040fe400078e020d */
[----:B------:R-:W-:Y:S02]  /*a690*/  IMAD.MOV R7, RZ, RZ, -R11 ;  /* 0x000000ffff077224 */ /* 0x000fe400078e0a0b */
[C---:B------:R-:W-:Y:S02]  /*a6a0*/  IMAD R8, R5.reuse, c[0x0][0x44c], R8 ;  /* 0x0001130005087a24 */ /* 0x040fe400078e0208 */
[----:B------:R-:W-:-:S04]  /*a6b0*/  IMAD.WIDE.U32 R14, R5, c[0x0][0x448], R14 ;  /* 0x00011200050e7a25 */ /* 0x000fc800078e000e */
[----:B------:R-:W-:Y:S01]  /*a6c0*/  IMAD.WIDE.U32 R18, R5, c[0x0][0x4e0], R16 ;  /* 0x0001380005127a25 */ /* 0x000fe200078e0010 */
[----:B------:R-:W-:-:S03]  /*a6d0*/  MOV R16, R10 ;  /* 0x0000000a00107202 */ /* 0x000fc60000000f00 */
[----:B------:R-:W-:Y:S01]  /*a6e0*/  @P1 IMAD.HI.U32 R5, R10, c[0x0][0x4ec], RZ ;  /* 0x00013b000a051a27 */ /* 0x000fe200078e00ff */
[----:B------:R-:W-:-:S03]  /*a6f0*/  IADD3 R18, P0, R11, R18, RZ ;  /* 0x000000120b127210 */ /* 0x000fc60007f1e0ff */
[----:B------:R-:W-:Y:S01]  /*a700*/  IMAD R7, R7, c[0x0][0x4e8], R10 ;  /* 0x00013a0007077a24 */ /* 0x000fe200078e020a */
[----:B------:R-:W-:Y:S01]  /*a710*/  @P1 SHF.R.U32.HI R16, RZ, c[0x0][0x4f0], R5 ;  /* 0x00013c00ff101a19 */ /* 0x000fe20000011605 */
[----:B------:R-:W-:Y:S01]  /*a720*/  IMAD.IADD R15, R15, 0x1, R8 ;  /* 0x000000010f0f7824 */ /* 0x000fe200078e0208 */
[----:B------:R-:W-:Y:S01]  /*a730*/  SHF.R.S32.HI R8, RZ, 0x1f, R11 ;  /* 0x0000001fff087819 */ /* 0x000fe2000001140b */
[----:B------:R-:W-:Y:S01]  /*a740*/  IMAD.IADD R3, R4, 0x1, -R3 ;  /* 0x0000000104037824 */ /* 0x000fe200078e0a03 */
[----:B------:R-:W-:Y:S01]  /*a750*/  SHF.R.S32.HI R5, RZ, 0x1f, R7 ;  /* 0x0000001fff057819 */ /* 0x000fe20000011407 */
[----:B------:R-:W-:Y:S01]  /*a760*/  IMAD.WIDE.U32 R14, R16, c[0x0][0x430], R14 ;  /* 0x00010c00100e7a25 */ /* 0x000fe200078e000e */
[----:B------:R-:W-:Y:S02]  /*a770*/  IADD3.X R19, R8, R19, R13, P0, !PT ;  /* 0x0000001308137210 */ /* 0x000fe400007fe40d */
[----:B------:R-:W-:Y:S01]  /*a780*/  SHF.R.S32.HI R11, RZ, 0x1f, R16 ;  /* 0x0000001fff0b7819 */ /* 0x000fe20000011410 */
[----:B------:R-:W-:Y:S01]  /*a790*/  IMAD R5, R5, c[0x0][0x4c8], RZ ;  /* 0x0001320005057a24 */ /* 0x000fe200078e02ff */
[----:B------:R-:W-:Y:S01]  /*a7a0*/  IADD3 R8, -R16, RZ, RZ ;  /* 0x000000ff10087210 */ /* 0x000fe20007ffe1ff */
[----:B------:R-:W-:Y:S01]  /*a7b0*/  IMAD.WIDE.U32 R18, R7, c[0x0][0x4c8], R18 ;  /* 0x0001320007127a25 */ /* 0x000fe200078e0012 */
[----:B------:R-:W-:-:S03]  /*a7c0*/  LOP3.LUT P1, RZ, R4, 0x3, RZ, 0xc0, !PT ;  /* 0x0000000304ff7812 */ /* 0x000fc6000782c0ff */
[----:B------:R-:W-:Y:S01]  /*a7d0*/  IMAD R5, R7, c[0x0][0x4cc], R5 ;  /* 0x0001330007057a24 */ /* 0x000fe200078e0205 */
[----:B------:R-:W-:Y:S01]  /*a7e0*/  LEA R7, P0, R18, c[0x0][0x4a8], 0x2 ;  /* 0x00012a0012077a11 */ /* 0x000fe200078010ff */
[----:B------:R-:W-:Y:S01]  /*a7f0*/  IMAD R11, R11, c[0x0][0x430], RZ ;  /* 0x00010c000b0b7a24 */ /* 0x000fe200078e02ff */
[----:B------:R-:W-:Y:S01]  /*a800*/  ISETP.GE.OR P2, PT, R0, R9, P1 ;  /* 0x000000090000720c */ /* 0x000fe20000f46670 */
[----:B------:R-:W-:Y:S02]  /*a810*/  IMAD.IADD R5, R19, 0x1, R5 ;  /* 0x0000000113057824 */ /* 0x000fe400078e0205 */
[----:B------:R-:W-:Y:S01]  /*a820*/  IMAD R11, R16, c[0x0][0x434], R11 ;  /* 0x00010d00100b7a24 */ /* 0x000fe200078e020b */
[----:B------:R-:W-:Y:S01]  /*a830*/  SHFL.IDX PT, R12, R7, RZ, 0x1c1f ;  /* 0x001c1fff070c7589 */ /* 0x000fe200000e0000 */
[----:B------:R-:W-:Y:S01]  /*a840*/  IMAD R8, R8, c[0x0][0x4e8], R10 ;  /* 0x00013a0008087a24 */ /* 0x000fe200078e020a */
[----:B------:R-:W-:Y:S01]  /*a850*/  LEA.HI.X R5, R18, c[0x0][0x4ac], R5, 0x2, P0 ;  /* 0x00012b0012057a11 */ /* 0x000fe200000f1405 */
[----:B------:R-:W-:Y:S01]  /*a860*/  IMAD.IADD R15, R15, 0x1, R11 ;  /* 0x000000010f0f7824 */ /* 0x000fe200078e020b */
[----:B------:R1:W-:Y:S02]  /*a870*/  SHFL.IDX PT, R16, R7, 0x1, 0x1c1f ;  /* 0x003c1f0007107f89 */ /* 0x0003e400000e0000 */
[----:B------:R-:W-:Y:S01]  /*a880*/  SHF.R.S32.HI R10, RZ, 0x1f, R8 ;  /* 0x0000001fff0a7819 */ /* 0x000fe20000011408 */
[----:B------:R-:W-:Y:S01]  /*a890*/  IMAD.WIDE.U32 R14, R8, c[0x0][0x428], R14 ;  /* 0x00010a00080e7a25 */ /* 0x000fe200078e000e */
[----:B------:R-:W2:Y:S03]  /*a8a0*/  SHFL.IDX PT, R13, R5, RZ, 0x1c1f ;  /* 0x001c1fff050d7589 */ /* 0x000ea600000e0000 */
[----:B------:R-:W-:Y:S01]  /*a8b0*/  IMAD R10, R10, c[0x0][0x428], RZ ;  /* 0x00010a000a0a7a24 */ /* 0x000fe200078e02ff */
[----:B------:R3:W4:Y:S03]  /*a8c0*/  SHFL.IDX PT, R17, R5, 0x1, 0x1c1f ;  /* 0x003c1f0005117f89 */ /* 0x00072600000e0000 */
[----:B------:R-:W-:-:S05]  /*a8d0*/  IMAD R10, R8, c[0x0][0x42c], R10 ;  /* 0x00010b00080a7a24 */ /* 0x000fca00078e020a */
[----:B------:R-:W-:Y:S02]  /*a8e0*/  IADD3 R10, R15, R10, RZ ;  /* 0x0000000a0f0a7210 */ /* 0x000fe40007ffe0ff */
[----:B-1----:R-:W-:-:S04]  /*a8f0*/  LEA R7, P0, R14, c[0x0][0x400], 0x2 ;  /* 0x000100000e077a11 */ /* 0x002fc800078010ff */
[----:B------:R-:W-:Y:S01]  /*a900*/  LEA.HI.X R10, R14, c[0x0][0x404], R10, 0x2, P0 ;  /* 0x000101000e0a7a11 */ /* 0x000fe200000f140a */
[----:B--2---:R1:W-:Y:S01]  /*a910*/  @!P2 ST.E [R12.64], R2 ;  /* 0x000000020c00a985 */ /* 0x0043e2000c10190c */
[----:B---3--:R-:W-:-:S03]  /*a920*/  IADD3 R5, R0, 0x8, RZ ;  /* 0x0000000800057810 */ /* 0x008fc60007ffe0ff */
[----:B------:R1:W2:Y:S01]  /*a930*/  SHFL.IDX PT, R14, R7, RZ, 0x1c1f ;  /* 0x001c1fff070e7589 */ /* 0x0002a200000e0000 */
[----:B------:R-:W-:-:S03]  /*a940*/  ISETP.GE.OR P1, PT, R5, R9, P1 ;  /* 0x000000090500720c */ /* 0x000fc60000f26670 */
[----:B------:R1:W3:Y:S01]  /*a950*/  SHFL.IDX PT, R15, R10, RZ, 0x1c1f ;  /* 0x001c1fff0a0f7589 */ /* 0x0002e200000e0000 */
[----:B------:R-:W-:Y:S02]  /*a960*/  ISETP.GE.AND P0, PT, R5, R9, PT ;  /* 0x000000090500720c */ /* 0x000fe40003f06270 */
[----:B------:R-:W-:-:S07]  /*a970*/  SHF.L.U32 R5, R3, 0x1, RZ ;  /* 0x0000000103057819 */ /* 0x000fce00000006ff */
[----:B----4-:R1:W-:Y:S01]  /*a980*/  @!P1 ST.E [R16.64], R6 ;  /* 0x0000000610009985 */ /* 0x0103e2000c10190c */
[----:B------:R-:W-:-:S13]  /*a990*/  ISETP.GE.AND P1, PT, R0, R9, PT ;  /* 0x000000090000720c */ /* 0x000fda0003f26270 */
[----:B------:R-:W-:Y:S05]  /*a9a0*/  @P1 BRA `(.L_x_11) ;  /* 0x000005d000001947 */ /* 0x000fea0003800000 */
[C---:B--23--:R-:W-:Y:S02]  /*a9b0*/  IADD3 R4, R5.reuse, 0x8, RZ ;  /* 0x0000000805047810 */ /* 0x04cfe40007ffe0ff */
[C---:B------:R-:W-:Y:S02]  /*a9c0*/  IADD3 R3, R5.reuse, 0x10, RZ ;  /* 0x0000001005037810 */ /* 0x040fe40007ffe0ff */
[----:B------:R-:W-:Y:S02]  /*a9d0*/  ISETP.GE.AND P3, PT, R4, c[0x0][0x3c8], PT ;  /* 0x0000f20004007a0c */ /* 0x000fe40003f66270 */
[----:B-1----:R-:W-:Y:S02]  /*a9e0*/  IADD3 R2, R5, 0x18, RZ ;  /* 0x0000001805027810 */ /* 0x002fe40007ffe0ff */
[----:B------:R-:W-:Y:S02]  /*a9f0*/  ISETP.GE.AND P2, PT, R3, c[0x0][0x3c8], PT ;  /* 0x0000f20003007a0c */ /* 0x000fe40003f46270 */
[----:B------:R-:W-:-:S02]  /*aa00*/  ISETP.GE.AND P4, PT, R5, c[0x0][0x3c8], PT ;  /* 0x0000f20005007a0c */ /* 0x000fc40003f86270 */
[----:B------:R-:W-:Y:S02]  /*aa10*/  ISETP.GE.AND P1, PT, R2, c[0x0][0x3c8], PT ;  /* 0x0000f20002007a0c */ /* 0x000fe40003f26270 */
[C---:B------:R-:W-:Y:S02]  /*aa20*/  IADD3 R0, R5.reuse, 0x20, RZ ;  /* 0x0000002005007810 */ /* 0x040fe40007ffe0ff */
[----:B------:R-:W-:Y:S02]  /*aa30*/  IADD3 R6, R5, 0x28, RZ ;  /* 0x0000002805067810 */ /* 0x000fe40007ffe0ff */
[----:B------:R-:W-:Y:S02]  /*aa40*/  @!P3 LEA.HI R4, R4, R4, RZ, 0x1 ;  /* 0x000000040404b211 */ /* 0x000fe400078f08ff */
[----:B------:R-:W-:Y:S02]  /*aa50*/  ISETP.GE.AND P6, PT, R0, c[0x0][0x3c8], PT ;  /* 0x0000f20000007a0c */ /* 0x000fe40003fc6270 */
[----:B------:R-:W-:Y:S01]  /*aa60*/  @!P2 LEA.HI R3, R3, R3, RZ, 0x1 ;  /* 0x000000030303a211 */ /* 0x000fe200078f08ff */
[----:B------:R-:W-:Y:S01]  /*aa70*/  @!P4 IMAD.WIDE R8, R5, 0x4, R14 ;  /* 0x000000040508c825 */ /* 0x000fe200078e020e */
[----:B------:R-:W-:-:S02]  /*aa80*/  @!P3 LOP3.LUT R4, R4, 0xfffffffe, RZ, 0xc0, !PT ;  /* 0xfffffffe0404b812 */ /* 0x000fc400078ec0ff */
[----:B------:R-:W-:Y:S02]  /*aa90*/  @!P1 LEA.HI R2, R2, R2, RZ, 0x1 ;  /* 0x0000000202029211 */ /* 0x000fe400078f08ff */
[----:B------:R-:W-:Y:S01]  /*aaa0*/  @!P2 LOP3.LUT R3, R3, 0xfffffffe, RZ, 0xc0, !PT ;  /* 0xfffffffe0303a812 */ /* 0x000fe200078ec0ff */
[--C-:B------:R-:W-:Y:S01]  /*aab0*/  @!P3 IMAD.WIDE R12, R4, 0x4, R14.reuse ;  /* 0x00000004040cb825 */ /* 0x100fe200078e020e */
[----:B------:R1:W-:Y:S01]  /*aac0*/  @!P4 ST.E.64 [R8.64], R128 ;  /* 0x000000800800c985 */ /* 0x0003e2000c101b0c */
[----:B------:R-:W-:Y:S02]  /*aad0*/  IADD3 R4, R5, 0x30, RZ ;  /* 0x0000003005047810 */ /* 0x000fe40007ffe0ff */
[----:B------:R-:W-:Y:S01]  /*aae0*/  @!P2 IMAD.WIDE R16, R3, 0x4, R14 ;  /* 0x000000040310a825 */ /* 0x000fe200078e020e */
[----:B------:R2:W-:Y:S01]  /*aaf0*/  @!P3 ST.E.64 [R12.64], R124 ;  /* 0x0000007c0c00b985 */ /* 0x0005e2000c101b0c */
[----:B------:R-:W-:Y:S02]  /*ab00*/  IADD3 R3, R5, 0x38, RZ ;  /* 0x0000003805037810 */ /* 0x000fe40007ffe0ff */
[----:B------:R-:W-:Y:S01]  /*ab10*/  ISETP.GE.AND P5, PT, R6, c[0x0][0x3c8], PT ;  /* 0x0000f20006007a0c */ /* 0x000fe20003fa6270 */
[----:B------:R3:W-:Y:S01]  /*ab20*/  @!P2 ST.E.64 [R16.64], R120 ;  /* 0x000000781000a985 */ /* 0x0007e2000c101b0c */
[----:B------:R-:W-:-:S02]  /*ab30*/  ISETP.GE.AND P4, PT, R4, c[0x0][0x3c8], PT ;  /* 0x0000f20004007a0c */ /* 0x000fc40003f86270 */
[----:B------:R-:W-:Y:S02]  /*ab40*/  ISETP.GE.AND P3, PT, R3, c[0x0][0x3c8], PT ;  /* 0x0000f20003007a0c */ /* 0x000fe40003f66270 */
[----:B------:R-:W-:-:S04]  /*ab50*/  @!P6 LEA.HI R0, R0, R0, RZ, 0x1 ;  /* 0x000000000000e211 */ /* 0x000fc800078f08ff */
[----:B------:R-:W-:-:S03]  /*ab60*/  @!P6 LOP3.LUT R0, R0, 0xfffffffe, RZ, 0xc0, !PT ;  /* 0xfffffffe0000e812 */ /* 0x000fc600078ec0ff */
[----:B------:R-:W-:Y:S02]  /*ab70*/  @!P5 LEA.HI R6, R6, R6, RZ, 0x1 ;  /* 0x000000060606d211 */ /* 0x000fe400078f08ff */
[----:B------:R-:W-:Y:S02]  /*ab80*/  @!P4 LEA.HI R4, R4, R4, RZ, 0x1 ;  /* 0x000000040404c211 */ /* 0x000fe400078f08ff */
[----:B------:R-:W-:Y:S02]  /*ab90*/  @!P3 LEA.HI R3, R3, R3, RZ, 0x1 ;  /* 0x000000030303b211 */ /* 0x000fe400078f08ff */
[----:B------:R-:W-:Y:S02]  /*aba0*/  @!P5 LOP3.LUT R6, R6, 0xfffffffe, RZ, 0xc0, !PT ;  /* 0xfffffffe0606d812 */ /* 0x000fe400078ec0ff */
[----:B------:R-:W-:Y:S02]  /*abb0*/  @!P4 LOP3.LUT R4, R4, 0xfffffffe, RZ, 0xc0, !PT ;  /* 0xfffffffe0404c812 */ /* 0x000fe400078ec0ff */
[----:B-1----:R-:W-:-:S02]  /*abc0*/  @!P1 LOP3.LUT R9, R2, 0xfffffffe, RZ, 0xc0, !PT ;  /* 0xfffffffe02099812 */ /* 0x002fc400078ec0ff */
[C---:B------:R-:W-:Y:S02]  /*abd0*/  IADD3 R8, R5.reuse, 0x40, RZ ;  /* 0x0000004005087810 */ /* 0x040fe40007ffe0ff */
[----:B------:R-:W-:Y:S01]  /*abe0*/  IADD3 R2, R5, 0x48, RZ ;  /* 0x0000004805027810 */ /* 0x000fe20007ffe0ff */
[--C-:B--2---:R-:W-:Y:S01]  /*abf0*/  @!P1 IMAD.WIDE R12, R9, 0x4, R14.reuse ;  /* 0x00000004090c9825 */ /* 0x104fe200078e020e */
[----:B------:R-:W-:Y:S02]  /*ac00*/  ISETP.GE.AND P2, PT, R8, c[0x0][0x3c8], PT ;  /* 0x0000f20008007a0c */ /* 0x000fe40003f46270 */
[----:B------:R-:W-:Y:S01]  /*ac10*/  @!P3 LOP3.LUT R3, R3, 0xfffffffe, RZ, 0xc0, !PT ;  /* 0xfffffffe0303b812 */ /* 0x000fe200078ec0ff */
[--C-:B---3--:R-:W-:Y:S01]  /*ac20*/  @!P4 IMAD.WIDE R16, R4, 0x4, R14.reuse ;  /* 0x000000040410c825 */ /* 0x108fe200078e020e */
[----:B------:R1:W-:Y:S01]  /*ac30*/  @!P1 ST.E.64 [R12.64], R116 ;  /* 0x000000740c009985 */ /* 0x0003e2000c101b0c */
[----:B------:R-:W-:Y:S02]  /*ac40*/  ISETP.GE.AND P1, PT, R2, c[0x0][0x3c8], PT ;  /* 0x0000f20002007a0c */ /* 0x000fe40003f26270 */
[----:B------:R-:W-:Y:S01]  /*ac50*/  @!P3 IMAD.WIDE R18, R3, 0x4, R14 ;  /* 0x000000040312b825 */ /* 0x000fe200078e020e */
[----:B------:R-:W-:-:S05]  /*ac60*/  IADD3 R4, R5, 0x58, RZ ;  /* 0x0000005805047810 */ /* 0x000fca0007ffe0ff */
[----:B------:R-:W-:-:S04]  /*ac70*/  @!P2 LEA.HI R8, R8, R8, RZ, 0x1 ;  /* 0x000000080808a211 */ /* 0x000fc800078f08ff */
[----:B------:R-:W-:Y:S02]  /*ac80*/  @!P2 LOP3.LUT R8, R8, 0xfffffffe, RZ, 0xc0, !PT ;  /* 0xfffffffe0808a812 */ /* 0x000fe400078ec0ff */
[----:B------:R-:W-:-:S03]  /*ac90*/  @!P1 LEA.HI R2, R2, R2, RZ, 0x1 ;  /* 0x0000000202029211 */ /* 0x000fc600078f08ff */
[----:B------:R-:W-:Y:S01]  /*aca0*/  @!P2 IMAD.WIDE R8, R8, 0x4, R14 ;  /* 0x000000040808a825 */ /* 0x000fe200078e020e */
[----:B------:R-:W-:-:S05]  /*acb0*/  @!P1 LOP3.LUT R2, R2, 0xfffffffe, RZ, 0xc0, !PT ;  /* 0xfffffffe02029812 */ /* 0x000fca00078ec0ff */
[----:B------:R-:W-:-:S04]  /*acc0*/  @!P1 IMAD.WIDE R2, R2, 0x4, R14 ;  /* 0x0000000402029825 */ /* 0x000fc800078e020e */
[----:B-1----:R-:W-:Y:S01]  /*acd0*/  @!P6 IMAD.WIDE R12, R0, 0x4, R14 ;  /* 0x00000004000ce825 */ /* 0x002fe200078e020e */
[----:B------:R-:W-:-:S04]  /*ace0*/  IADD3 R0, R5, 0x50, RZ ;  /* 0x0000005005007810 */ /* 0x000fc80007ffe0ff */
[----:B------:R1:W-:Y:S01]  /*acf0*/  @!P6 ST.E.64 [R12.64], R112 ;  /* 0x000000700c00e985 */ /* 0x0003e2000c101b0c */
[----:B------:R-:W-:-:S13]  /*ad00*/  ISETP.GE.AND P6, PT, R0, c[0x0][0x3c8], PT ;  /* 0x0000f20000007a0c */ /* 0x000fda0003fc6270 */
[----:B------:R-:W-:-:S04]  /*ad10*/  @!P6 LEA.HI R0, R0, R0, RZ, 0x1 ;  /* 0x000000000000e211 */ /* 0x000fc800078f08ff */
[----:B------:R-:W-:Y:S01]  /*ad20*/  @!P6 LOP3.LUT R0, R0, 0xfffffffe, RZ, 0xc0, !PT ;  /* 0xfffffffe0000e812 */ /* 0x000fe200078ec0ff */
[----:B-1----:R-:W-:Y:S01]  /*ad30*/  @!P5 IMAD.WIDE R12, R6, 0x4, R14 ;  /* 0x00000004060cd825 */ /* 0x002fe200078e020e */
[----:B------:R-:W-:-:S04]  /*ad40*/  IADD3 R6, R5, 0x68, RZ ;  /* 0x0000006805067810 */ /* 0x000fc80007ffe0ff */
[----:B------:R1:W-:Y:S01]  /*ad50*/  @!P5 ST.E.64 [R12.64], R108 ;  /* 0x0000006c0c00d985 */ /* 0x0003e2000c101b0c */
[----:B------:R-:W-:-:S03]  /*ad60*/  ISETP.GE.AND P5, PT, R4, c[0x0][0x3c8], PT ;  /* 0x0000f20004007a0c */ /* 0x000fc60003fa6270 */
[----:B------:R2:W-:Y:S04]  /*ad70*/  @!P4 ST.E.64 [R16.64], R104 ;  /* 0x000000681000c985 */ /* 0x0005e8000c101b0c */
[----:B------:R3:W-:Y:S01]  /*ad80*/  @!P3 ST.E.64 [R18.64], R100 ;  /* 0x000000641200b985 */ /* 0x0007e2000c101b0c */
[----:B------:R-:W-:-:S03]  /*ad90*/  ISETP.GE.AND P3, PT, R6, c[0x0][0x3c8], PT ;  /* 0x0000f20006007a0c */ /* 0x000fc60003f66270 */
[----:B------:R4:W-:Y:S02]  /*ada0*/  @!P2 ST.E.64 [R8.64], R96 ;  /* 0x000000600800a985 */ /* 0x0009e4000c101b0c */
[----:B------:R-:W-:Y:S02]  /*adb0*/  @!P5 LEA.HI R4, R4, R4, RZ, 0x1 ;  /* 0x000000040404d211 */ /* 0x000fe400078f08ff */
[----:B------:R5:W-:Y:S02]  /*adc0*/  @!P1 ST.E.64 [R2.64], R92 ;  /* 0x0000005c02009985 */ /* 0x000be4000c101b0c */
[----:B------:R-:W-:-:S04]  /*add0*/  @!P5 LOP3.LUT R4, R4, 0xfffffffe, RZ, 0xc0, !PT ;  /* 0xfffffffe0404d812 */ /* 0x000fc800078ec0ff */
[----:B------:R-:W-:-:S04]  /*ade0*/  @!P3 LEA.HI R6, R6, R6, RZ, 0x1 ;  /* 0x000000060606b211 */ /* 0x000fc800078f08ff */
[----:B------:R-:W-:Y:S01]  /*adf0*/  @!P3 LOP3.LUT R6, R6, 0xfffffffe, RZ, 0xc0, !PT ;  /* 0xfffffffe0606b812 */ /* 0x000fe200078ec0ff */
[----:B-1----:R-:W-:-:S04]  /*ae00*/  @!P6 IMAD.WIDE R12, R0, 0x4, R14 ;  /* 0x00000004000ce825 */ /* 0x002fc800078e020e */
[--C-:B--2---:R-:W-:Y:S01]  /*ae10*/  @!P5 IMAD.WIDE R16, R4, 0x4, R14.reuse ;  /* 0x000000040410d825 */ /* 0x104fe200078e020e */
[----:B------:R1:W-:Y:S03]  /*ae20*/  @!P6 ST.E.64 [R12.64], R88 ;  /* 0x000000580c00e985 */ /* 0x0003e6000c101b0c */
[----:B---3--:R-:W-:Y:S01]  /*ae30*/  @!P3 IMAD.WIDE R18, R6, 0x4, R14 ;  /* 0x000000040612b825 */ /* 0x008fe200078e020e */
[----:B------:R1:W-:Y:S01]  /*ae40*/  @!P5 ST.E.64 [R16.64], R84 ;  /* 0x000000541000d985 */ /* 0x0003e2000c101b0c */
[C---:B----4-:R-:W-:Y:S02]  /*ae50*/  IADD3 R8, R5.reuse, 0x60, RZ ;  /* 0x0000006005087810 */ /* 0x050fe40007ffe0ff */
[C---:B-----5:R-:W-:Y:S02]  /*ae60*/  IADD3 R3, R5.reuse, 0x70, RZ ;  /* 0x0000007005037810 */ /* 0x060fe40007ffe0ff */
[----:B------:R-:W-:-:S02]  /*ae70*/  IADD3 R2, R5, 0x78, RZ ;  /* 0x0000007805027810 */ /* 0x000fc40007ffe0ff */
[----:B------:R-:W-:Y:S02]  /*ae80*/  ISETP.GE.AND P4, PT, R8, c[0x0][0x3c8], PT ;  /* 0x0000f20008007a0c */ /* 0x000fe40003f86270 */
[----:B------:R-:W-:Y:S02]  /*ae90*/  ISETP.GE.AND P2, PT, R3, c[0x0][0x3c8], PT ;  /* 0x0000f20003007a0c */ /* 0x000fe40003f46270 */
[----:B------:R-:W-:-:S09]  /*aea0*/  ISETP.GE.AND P1, PT, R2, c[0x0][0x3c8], PT ;  /* 0x0000f20002007a0c */ /* 0x000fd20003f26270 */
[----:B------:R-:W-:Y:S02]  /*aeb0*/  @!P4 LEA.HI R8, R8, R8, RZ, 0x1 ;  /* 0x000000080808c211 */ /* 0x000fe400078f08ff */
[----:B------:R-:W-:Y:S02]  /*aec0*/  @!P2 LEA.HI R3, R3, R3, RZ, 0x1 ;  /* 0x000000030303a211 */ /* 0x000fe400078f08ff */
[----:B------:R-:W-:Y:S02]  /*aed0*/  @!P1 LEA.HI R2, R2, R2, RZ, 0x1 ;  /* 0x0000000202029211 */ /* 0x000fe400078f08ff */
[----:B------:R-:W-:Y:S02]  /*aee0*/  @!P4 LOP3.LUT R8, R8, 0xfffffffe, RZ, 0xc0, !PT ;  /* 0xfffffffe0808c812 */ /* 0x000fe400078ec0ff */
[----:B------:R-:W-:Y:S02]  /*aef0*/  @!P2 LOP3.LUT R3, R3, 0xfffffffe, RZ, 0xc0, !PT ;  /* 0xfffffffe0303a812 */ /* 0x000fe400078ec0ff */
[----:B------:R-:W-:Y:S01]  /*af00*/  @!P1 LOP3.LUT R2, R2, 0xfffffffe, RZ, 0xc0, !PT ;  /* 0xfffffffe02029812 */ /* 0x000fe200078ec0ff */
[----:B------:R-:W-:-:S04]  /*af10*/  @!P4 IMAD.WIDE R8, R8, 0x4, R14 ;  /* 0x000000040808c825 */ /* 0x000fc800078e020e */
[--C-:B------:R-:W-:Y:S01]  /*af20*/  @!P2 IMAD.WIDE R20, R3, 0x4, R14.reuse ;  /* 0x000000040314a825 */ /* 0x100fe200078e020e */
[----:B------:R1:W-:Y:S03]  /*af30*/  @!P4 ST.E.64 [R8.64], R80 ;  /* 0x000000500800c985 */ /* 0x0003e6000c101b0c */
[----:B------:R-:W-:Y:S01]  /*af40*/  @!P1 IMAD.WIDE R2, R2, 0x4, R14 ;  /* 0x0000000402029825 */ /* 0x000fe200078e020e */
[----:B------:R1:W-:Y:S04]  /*af50*/  @!P3 ST.E.64 [R18.64], R76 ;  /* 0x0000004c1200b985 */ /* 0x0003e8000c101b0c */
[----:B------:R1:W-:Y:S04]  /*af60*/  @!P2 ST.E.64 [R20.64], R72 ;  /* 0x000000481400a985 */ /* 0x0003e8000c101b0c */
[----:B------:R1:W-:Y:S02]  /*af70*/  @!P1 ST.E.64 [R2.64], R68 ;  /* 0x0000004402009985 */ /* 0x0003e4000c101b0c */
.L_x_11:
[----:B--23--:R-:W-:Y:S05]  /*af80*/  BSYNC B0 ;  /* 0x0000000000007941 */ /* 0x00cfea0003800000 */
.L_x_10:
[----:B------:R2:W3:Y:S04]  /*af90*/  SHFL.IDX PT, R11, R10, 0x1, 0x1c1f ;  /* 0x003c1f000a0b7f89 */ /* 0x0004e800000e0000 */
[----:B-1----:R2:W1:Y:S01]  /*afa0*/  SHFL.IDX PT, R10, R7, 0x1, 0x1c1f ;  /* 0x003c1f00070a7f89 */ /* 0x00246200000e0000 */
[----:B------:R-:W-:Y:S05]  /*afb0*/  @P0 EXIT ;  /* 0x000000000000094d */ /* 0x000fea0003800000 */
[C---:B------:R-:W-:Y:S02]  /*afc0*/  ISETP.GE.AND P0, PT, R5.reuse, c[0x0][0x3c8], PT ;  /* 0x0000f20005007a0c */ /* 0x040fe40003f06270 */
[----:B------:R-:W-:-:S02]  /*afd0*/  IADD3 R2, R5, 0x8, RZ ;  /* 0x0000000805027810 */ /* 0x000fc40007ffe0ff */
[C---:B------:R-:W-:Y:S02]  /*afe0*/  IADD3 R0, R5.reuse, 0x10, RZ ;  /* 0x0000001005007810 */ /* 0x040fe40007ffe0ff */
[----:B------:R-:W-:Y:S02]  /*aff0*/  ISETP.GE.AND P6, PT, R2, c[0x0][0x3c8], PT ;  /* 0x0000f20002007a0c */ /* 0x000fe40003fc6270 */
[C---:B------:R-:W-:Y:S02]  /*b000*/  IADD3 R8, R5.reuse, 0x18, RZ ;  /* 0x0000001805087810 */ /* 0x040fe40007ffe0ff */
[----:B------:R-:W-:Y:S02]  /*b010*/  ISETP.GE.AND P5, PT, R0, c[0x0][0x3c8], PT ;  /* 0x0000f20000007a0c */ /* 0x000fe40003fa6270 */
[----:B------:R-:W-:Y:S01]  /*b020*/  ISETP.GE.AND P4, PT, R8, c[0x0][0x3c8], PT ;  /* 0x0000f20008007a0c */ /* 0x000fe20003f86270 */
[C---:B-123--:R-:W-:Y:S01]  /*b030*/  @!P0 IMAD.WIDE R6, R5.reuse, 0x4, R10 ;  /* 0x0000000405068825 */ /* 0x04efe200078e020a */
[----:B------:R-:W-:-:S02]  /*b040*/  IADD3 R4, R5, 0x30, RZ ;  /* 0x0000003005047810 */ /* 0x000fc40007ffe0ff */
[----:B------:R-:W-:Y:S02]  /*b050*/  IADD3 R3, R5, 0x38, RZ ;  /* 0x0000003805037810 */ /* 0x000fe40007ffe0ff */
[----:B------:R1:W-:Y:S01]  /*b060*/  @!P0 ST.E.64 [R6.64], R130 ;  /* 0x0000008206008985 */ /* 0x0003e2000c101b0c */
[----:B------:R-:W-:Y:S02]  /*b070*/  @!P6 LEA.HI R2, R2, R2, RZ, 0x1 ;  /* 0x000000020202e211 */ /* 0x000fe400078f08ff */
[----:B------:R-:W-:Y:S02]  /*b080*/  ISETP.GE.AND P1, PT, R4, c[0x0][0x3c8], PT ;  /* 0x0000f20004007a0c */ /* 0x000fe40003f26270 */
[----:B------:R-:W-:Y:S02]  /*b090*/  ISETP.GE.AND P0, PT, R3, c[0x0][0x3c8], PT ;  /* 0x0000f20003007a0c */ /* 0x000fe40003f06270 */
[----:B------:R-:W-:Y:S02]  /*b0a0*/  @!P5 LEA.HI R0, R0, R0, RZ, 0x1 ;  /* 0x000000000000d211 */ /* 0x000fe400078f08ff */
[----:B------:R-:W-:-:S02]  /*b0b0*/  @!P6 LOP3.LUT R2, R2, 0xfffffffe, RZ, 0xc0, !PT ;  /* 0xfffffffe0202e812 */ /* 0x000fc400078ec0ff */
[----:B------:R-:W-:Y:S02]  /*b0c0*/  @!P4 LEA.HI R8, R8, R8, RZ, 0x1 ;  /* 0x000000080808c211 */ /* 0x000fe400078f08ff */
[----:B------:R-:W-:Y:S01]  /*b0d0*/  @!P5 LOP3.LUT R0, R0, 0xfffffffe, RZ, 0xc0, !PT ;  /* 0xfffffffe0000d812 */ /* 0x000fe200078ec0ff */
[--C-:B------:R-:W-:Y:S01]  /*b0e0*/  @!P6 IMAD.WIDE R12, R2, 0x4, R10.reuse ;  /* 0x00000004020ce825 */ /* 0x100fe200078e020a */
[----:B------:R-:W-:Y:S02]  /*b0f0*/  @!P4 LOP3.LUT R8, R8, 0xfffffffe, RZ, 0xc0, !PT ;  /* 0xfffffffe0808c812 */ /* 0x000fe400078ec0ff */
[----:B------:R-:W-:Y:S01]  /*b100*/  @!P1 LEA.HI R4, R4, R4, RZ, 0x1 ;  /* 0x0000000404049211 */ /* 0x000fe200078f08ff */
[--C-:B------:R-:W-:Y:S01]  /*b110*/  @!P5 IMAD.WIDE R14, R0, 0x4, R10.reuse ;  /* 0x00000004000ed825 */ /* 0x100fe200078e020a */
[----:B------:R-:W-:Y:S01]  /*b120*/  @!P6 ST.E.64 [R12.64], R126 ;  /* 0x0000007e0c00e985 */ /* 0x000fe2000c101b0c */
[----:B------:R-:W-:Y:S02]  /*b130*/  @!P0 LEA.HI R3, R3, R3, RZ, 0x1 ;  /* 0x0000000303038211 */ /* 0x000fe400078f08ff */
[----:B------:R-:W-:Y:S01]  /*b140*/  @!P4 IMAD.WIDE R8, R8, 0x4, R10 ;  /* 0x000000040808c825 */ /* 0x000fe200078e020a */
[----:B------:R-:W-:Y:S01]  /*b150*/  IADD3 R2, R5, 0x40, RZ ;  /* 0x0000004005027810 */ /* 0x000fe20007ffe0ff */
[----:B------:R2:W-:Y:S01]  /*b160*/  @!P5 ST.E.64 [R14.64], R122 ;  /* 0x0000007a0e00d985 */ /* 0x0005e2000c101b0c */
[----:B------:R-:W-:-:S02]  /*b170*/  @!P1 LOP3.LUT R4, R4, 0xfffffffe, RZ, 0xc0, !PT ;  /* 0xfffffffe04049812 */ /* 0x000fc400078ec0ff */
[C---:B------:R-:W-:Y:S01]  /*b180*/  IADD3 R0, R5.reuse, 0x48, RZ ;  /* 0x0000004805007810 */ /* 0x040fe20007ffe0ff */
[----:B------:R3:W-:Y:S01]  /*b190*/  @!P4 ST.E.64 [R8.64], R118 ;  /* 0x000000760800c985 */ /* 0x0007e2000c101b0c */
[C---:B-1----:R-:W-:Y:S02]  /*b1a0*/  IADD3 R7, R5.reuse, 0x20, RZ ;  /* 0x0000002005077810 */ /* 0x042fe40007ffe0ff */
[----:B------:R-:W-:Y:S02]  /*b1b0*/  IADD3 R6, R5, 0x28, RZ ;  /* 0x0000002805067810 */ /* 0x000fe40007ffe0ff */
[----:B------:R-:W-:Y:S02]  /*b1c0*/  ISETP.GE.AND P3, PT, R7, c[0x0][0x3c8], PT ;  /* 0x0000f20007007a0c */ /* 0x000fe40003f66270 */
[----:B------:R-:W-:Y:S02]  /*b1d0*/  ISETP.GE.AND P2, PT, R6, c[0x0][0x3c8], PT ;  /* 0x0000f20006007a0c */ /* 0x000fe40003f46270 */
[----:B------:R-:W-:-:S02]  /*b1e0*/  @!P0 LOP3.LUT R3, R3, 0xfffffffe, RZ, 0xc0, !PT ;  /* 0xfffffffe03038812 */ /* 0x000fc400078ec0ff */
[----:B------:R-:W-:Y:S02]  /*b1f0*/  ISETP.GE.AND P6, PT, R2, c[0x0][0x3c8], PT ;  /* 0x0000f20002007a0c */ /* 0x000fe40003fc6270 */
[----:B------:R-:W-:Y:S01]  /*b200*/  ISETP.GE.AND P5, PT, R0, c[0x0][0x3c8], PT ;  /* 0x0000f20000007a0c */ /* 0x000fe20003fa6270 */
[----:B------:R-:W-:Y:S01]  /*b210*/  @!P0 IMAD.WIDE R16, R3, 0x4, R10 ;  /* 0x0000000403108825 */ /* 0x000fe200078e020a */
[----:B------:R-:W-:-:S03]  /*b220*/  IADD3 R3, R5, 0x70, RZ ;  /* 0x0000007005037810 */ /* 0x000fc60007ffe0ff */
[----:B------:R-:W-:Y:S02]  /*b230*/  @!P3 LEA.HI R7, R7, R7, RZ, 0x1 ;  /* 0x000000070707b211 */ /* 0x000fe400078f08ff */
[----:B------:R-:W-:Y:S02]  /*b240*/  @!P2 LEA.HI R6, R6, R6, RZ, 0x1 ;  /* 0x000000060606a211 */ /* 0x000fe400078f08ff */
[----:B------:R-:W-:Y:S02]  /*b250*/  @!P3 LOP3.LUT R7, R7, 0xfffffffe, RZ, 0xc0, !PT ;  /* 0xfffffffe0707b812 */ /* 0x000fe400078ec0ff */
[----:B------:R-:W-:Y:S01]  /*b260*/  @!P2 LOP3.LUT R6, R6, 0xfffffffe, RZ, 0xc0, !PT ;  /* 0xfffffffe0606a812 */ /* 0x000fe200078ec0ff */
[--C-:B--2---:R-:W-:Y:S01]  /*b270*/  @!P1 IMAD.WIDE R14, R4, 0x4, R10.reuse ;  /* 0x00000004040e9825 */ /* 0x104fe200078e020a */
[----:B------:R-:W-:Y:S02]  /*b280*/  IADD3 R4, R5, 0x68, RZ ;  /* 0x0000006805047810 */ /* 0x000fe40007ffe0ff */
[----:B------:R-:W-:Y:S01]  /*b290*/  @!P6 LEA.HI R2, R2, R2, RZ, 0x1 ;  /* 0x000000020202e211 */ /* 0x000fe200078f08ff */
[----:B------:R-:W-:Y:S01]  /*b2a0*/  @!P3 IMAD.WIDE R12, R7, 0x4, R10 ;  /* 0x00000004070cb825 */ /* 0x000fe200078e020a */
[----:B---3--:R-:W-:-:S02]  /*b2b0*/  IADD3 R8, R5, 0x50, RZ ;  /* 0x0000005005087810 */ /* 0x008fc40007ffe0ff */
[----:B------:R-:W-:Y:S01]  /*b2c0*/  @!P5 LEA.HI R0, R0, R0, RZ, 0x1 ;  /* 0x000000000000d211 */ /* 0x000fe200078f08ff */
[----:B------:R-:W-:Y:S01]  /*b2d0*/  @!P2 IMAD.WIDE R6, R6, 0x4, R10 ;  /* 0x000000040606a825 */ /* 0x000fe200078e020a */
[----:B------:R1:W-:Y:S01]  /*b2e0*/  @!P3 ST.E.64 [R12.64], R114 ;  /* 0x000000720c00b985 */ /* 0x0003e2000c101b0c */
[----:B------:R-:W-:Y:S02]  /*b2f0*/  ISETP.GE.AND P4, PT, R8, c[0x0][0x3c8], PT ;  /* 0x0000f20008007a0c */ /* 0x000fe40003f86270 */
[----:B------:R-:W-:Y:S01]  /*b300*/  @!P6 LOP3.LUT R2, R2, 0xfffffffe, RZ, 0xc0, !PT ;  /* 0xfffffffe0202e812 */ /* 0x000fe200078ec0ff */
[----:B------:R2:W-:Y:S01]  /*b310*/  @!P2 ST.E.64 [R6.64], R110 ;  /* 0x0000006e0600a985 */ /* 0x0005e2000c101b0c */
[----:B------:R-:W-:-:S03]  /*b320*/  @!P5 LOP3.LUT R0, R0, 0xfffffffe, RZ, 0xc0, !PT ;  /* 0xfffffffe0000d812 */ /* 0x000fc600078ec0ff */
[----:B------:R3:W-:Y:S01]  /*b330*/  @!P1 ST.E.64 [R14.64], R106 ;  /* 0x0000006a0e009985 */ /* 0x0007e2000c101b0c */
[----:B------:R-:W-:-:S03]  /*b340*/  ISETP.GE.AND P1, PT, R4, c[0x0][0x3c8], PT ;  /* 0x0000f20004007a0c */ /* 0x000fc60003f26270 */
[----:B------:R-:W-:Y:S01]  /*b350*/  @!P0 ST.E.64 [R16.64], R102 ;  /* 0x0000006610008985 */ /* 0x000fe2000c101b0c */
[----:B------:R-:W-:Y:S02]  /*b360*/  ISETP.GE.AND P0, PT, R3, c[0x0][0x3c8], PT ;  /* 0x0000f20003007a0c */ /* 0x000fe40003f06270 */
[----:B------:R-:W-:-:S04]  /*b370*/  @!P4 LEA.HI R8, R8, R8, RZ, 0x1 ;  /* 0x000000080808c211 */ /* 0x000fc800078f08ff */
[----:B------:R-:W-:-:S03]  /*b380*/  @!P4 LOP3.LUT R8, R8, 0xfffffffe, RZ, 0xc0, !PT ;  /* 0xfffffffe0808c812 */ /* 0x000fc600078ec0ff */
[----:B------:R-:W-:Y:S02]  /*b390*/  @!P1 LEA.HI R4, R4, R4, RZ, 0x1 ;  /* 0x0000000404049211 */ /* 0x000fe400078f08ff */
[--C-:B------:R-:W-:Y:S02]  /*b3a0*/  @!P4 IMAD.WIDE R8, R8, 0x4, R10.reuse ;  /* 0x000000040808c825 */ /* 0x100fe400078e020a */
[----:B------:R-:W-:Y:S02]  /*b3b0*/  @!P0 LEA.HI R3, R3, R3, RZ, 0x1 ;  /* 0x0000000303038211 */ /* 0x000fe400078f08ff */
[----:B------:R-:W-:Y:S01]  /*b3c0*/  @!P1 LOP3.LUT R4, R4, 0xfffffffe, RZ, 0xc0, !PT ;  /* 0xfffffffe04049812 */ /* 0x000fe200078ec0ff */
[----:B-1----:R-:W-:Y:S01]  /*b3d0*/  @!P6 IMAD.WIDE R12, R2, 0x4, R10 ;  /* 0x00000004020ce825 */ /* 0x002fe200078e020a */
[----:B------:R-:W-:Y:S02]  /*b3e0*/  @!P0 LOP3.LUT R3, R3, 0xfffffffe, RZ, 0xc0, !PT ;  /* 0xfffffffe03038812 */ /* 0x000fe400078ec0ff */
[----:B--2---:R-:W-:-:S02]  /*b3f0*/  IADD3 R7, R5, 0x58, RZ ;  /* 0x0000005805077810 */ /* 0x004fc40007ffe0ff */
[----:B------:R1:W-:Y:S01]  /*b400*/  @!P6 ST.E.64 [R12.64], R98 ;  /* 0x000000620c00e985 */ /* 0x0003e2000c101b0c */
[----:B------:R-:W-:Y:S01]  /*b410*/  IADD3 R6, R5, 0x60, RZ ;  /* 0x0000006005067810 */ /* 0x000fe20007ffe0ff */
[--C-:B------:R-:W-:Y:S01]  /*b420*/  @!P0 IMAD.WIDE R2, R3, 0x4, R10.reuse ;  /* 0x0000000403028825 */ /* 0x100fe200078e020a */
[----:B------:R-:W-:Y:S02]  /*b430*/  ISETP.GE.AND P3, PT, R7, c[0x0][0x3c8], PT ;  /* 0x0000f20007007a0c */ /* 0x000fe40003f66270 */
[----:B------:R-:W-:Y:S01]  /*b440*/  ISETP.GE.AND P2, PT, R6, c[0x0][0x3c8], PT ;  /* 0x0000f20006007a0c */ /* 0x000fe20003f46270 */
[----:B---3--:R-:W-:Y:S01]  /*b450*/  @!P5 IMAD.WIDE R14, R0, 0x4, R10 ;  /* 0x00000004000ed825 */ /* 0x008fe200078e020a */
[----:B------:R-:W-:-:S04]  /*b460*/  IADD3 R0, R5, 0x78, RZ ;  /* 0x0000007805007810 */ /* 0x000fc80007ffe0ff */
[----:B------:R2:W-:Y:S04]  /*b470*/  @!P5 ST.E.64 [R14.64], R94 ;  /* 0x0000005e0e00d985 */ /* 0x0005e8000c101b0c */
[----:B------:R3:W-:Y:S01]  /*b480*/  @!P4 ST.E.64 [R8.64], R90 ;  /* 0x0000005a0800c985 */ /* 0x0007e2000c101b0c */
[----:B------:R-:W-:Y:S02]  /*b490*/  @!P3 LEA.HI R7, R7, R7, RZ, 0x1 ;  /* 0x000000070707b211 */ /* 0x000fe400078f08ff */
[----:B------:R-:W-:Y:S02]  /*b4a0*/  @!P2 LEA.HI R6, R6, R6, RZ, 0x1 ;  /* 0x000000060606a211 */ /* 0x000fe400078f08ff */
[----:B------:R-:W-:Y:S02]  /*b4b0*/  @!P3 LOP3.LUT R7, R7, 0xfffffffe, RZ, 0xc0, !PT ;  /* 0xfffffffe0707b812 */ /* 0x000fe400078ec0ff */
[----:B------:R-:W-:-:S03]  /*b4c0*/  @!P2 LOP3.LUT R6, R6, 0xfffffffe, RZ, 0xc0, !PT ;  /* 0xfffffffe0606a812 */ /* 0x000fc600078ec0ff */
[----:B-1----:R-:W-:-:S04]  /*b4d0*/  @!P3 IMAD.WIDE R12, R7, 0x4, R10 ;  /* 0x00000004070cb825 */ /* 0x002fc800078e020a */
[--C-:B------:R-:W-:Y:S01]  /*b4e0*/  @!P2 IMAD.WIDE R6, R6, 0x4, R10.reuse ;  /* 0x000000040606a825 */ /* 0x100fe200078e020a */
[----:B------:R3:W-:Y:S04]  /*b4f0*/  @!P3 ST.E.64 [R12.64], R86 ;  /* 0x000000560c00b985 */ /* 0x0007e8000c101b0c */
[----:B------:R3:W-:Y:S01]  /*b500*/  @!P2 ST.E.64 [R6.64], R82 ;  /* 0x000000520600a985 */ /* 0x0007e2000c101b0c */
[----:B--2---:R-:W-:-:S05]  /*b510*/  @!P1 IMAD.WIDE R14, R4, 0x4, R10 ;  /* 0x00000004040e9825 */ /* 0x004fca00078e020a */
[----:B------:R3:W-:Y:S04]  /*b520*/  @!P1 ST.E.64 [R14.64], R78 ;  /* 0x0000004e0e009985 */ /* 0x0007e8000c101b0c */
[----:B------:R3:W-:Y:S01]  /*b530*/  @!P0 ST.E.64 [R2.64], R74 ;  /* 0x0000004a02008985 */ /* 0x0007e2000c101b0c */
[----:B------:R-:W-:-:S13]  /*b540*/  ISETP.GE.AND P0, PT, R0, c[0x0][0x3c8], PT ;  /* 0x0000f20000007a0c */ /* 0x000fda0003f06270 */
[----:B------:R-:W-:Y:S05]  /*b550*/  @P0 EXIT ;  /* 0x000000000000094d */ /* 0x000fea0003800000 */
[----:B------:R-:W-:-:S04]  /*b560*/  LEA.HI R0, R0, R0, RZ, 0x1 ;  /* 0x0000000000007211 */ /* 0x000fc800078f08ff */
[----:B------:R-:W-:-:S05]  /*b570*/  LOP3.LUT R0, R0, 0xfffffffe, RZ, 0xc0, !PT ;  /* 0xfffffffe00007812 */ /* 0x000fca00078ec0ff */
[----:B------:R-:W-:-:S05]  /*b580*/  IMAD.WIDE R10, R0, 0x4, R10 ;  /* 0x00000004000a7825 */ /* 0x000fca00078e020a */
[----:B------:R-:W-:Y:S01]  /*b590*/  ST.E.64 [R10.64], R70 ;  /* 0x000000460a007985 */ /* 0x000fe2000c101b0c */
[----:B------:R-:W-:Y:S05]  /*b5a0*/  EXIT ;  /* 0x000000000000794d */ /* 0x000fea0003800000 */
.L_x_9:
[----:B------:R-:W1:Y:S02]  /*b5b0*/  S2R R3, SR_TID.X ;  /* 0x0000000000037919 */ /* 0x000e640000002100 */
[----:B-1----:R-:W-:-:S13]  /*b5c0*/  ISETP.GT.AND P0, PT, R3, 0x7f, PT ;  /* 0x0000007f0300780c */ /* 0x002fda0003f04270 */
[----:B------:R-:W-:Y:S05]  /*b5d0*/  @P0 EXIT ;  /* 0x000000000000094d */ /* 0x000fea0003800000 */
[----:B------:R-:W1:Y:S01]  /*b5e0*/  S2R R7, SR_CTAID.X ;  /* 0x0000000000077919 */ /* 0x000e620000002500 */
[----:B------:R-:W-:-:S05]  /*b5f0*/  MOV R0, c[0x0][0x4e8] ;  /* 0x00013a0000007a02 */ /* 0x000fca0000000f00 */
[----:B------:R-:W-:Y:S01]  /*b600*/  IMAD R2, R0, c[0x0][0x388], RZ ;  /* 0x0000e20000027a24 */ /* 0x000fe200078e02ff */
[----:B-1----:R-:W-:-:S04]  /*b610*/  LEA R7, R7, R3, 0x7 ;  /* 0x0000000307077211 */ /* 0x002fc800078e38ff */
[----:B------:R-:W-:-:S13]  /*b620*/  ISETP.GE.AND P0, PT, R7, R2, PT ;  /* 0x000000020700720c */ /* 0x000fda0003f06270 */
[----:B------:R-:W-:Y:S05]  /*b630*/  @P0 EXIT ;  /* 0x000000000000094d */ /* 0x000fea0003800000 */
[----:B------:R-:W1:Y:S01]  /*b640*/  S2R R4, SR_CTAID.Z ;  /* 0x0000000000047919 */ /* 0x000e620000002700 */
[----:B------:R-:W-:Y:S01]  /*b650*/  USHF.R.S32.HI UR6, URZ, 0x1f, UR10 ;  /* 0x0000001f3f067899 */ /* 0x000fe2000801140a */
[----:B------:R-:W-:Y:S01]  /*b660*/  ISETP.NE.AND P0, PT, R0, 0x1, PT ;  /* 0x000000010000780c */ /* 0x000fe20003f05270 */
[----:B------:R-:W-:Y:S01]  /*b670*/  ULDC.64 UR4, c[0x0][0x4d0] ;  /* 0x0001340000047ab9 */ /* 0x000fe20000000a00 */
[----:B------:R-:W2:Y:S01]  /*b680*/  S2R R3, SR_CTAID.Y ;  /* 0x0000000000037919 */ /* 0x000ea20000002600 */
[----:B------:R-:W-:Y:S01]  /*b690*/  UIMAD UR6, UR6, UR4, URZ ;  /* 0x00000004060672a4 */ /* 0x000fe2000f8e023f */
[----:B------:R-:W-:Y:S01]  /*b6a0*/  IADD3 R2, RZ, -UR10, RZ ;  /* 0x8000000aff027c10 */ /* 0x000fe2000fffe0ff */
[----:B------:R-:W-:Y:S01]  /*b6b0*/  UIMAD.WIDE.U32 UR8, UR10, UR4, URZ ;  /* 0x000000040a0872a5 */ /* 0x000fe2000f8e003f */
[----:B------:R-:W-:Y:S01]  /*b6c0*/  MOV R6, R7 ;  /* 0x0000000700067202 */ /* 0x000fe20000000f00 */
[----:B------:R-:W-:-:S04]  /*b6d0*/  UIMAD UR4, UR10, UR5, UR6 ;  /* 0x000000050a0472a4 */ /* 0x000fc8000f8e0206 */
[----:B------:R-:W-:Y:S01]  /*b6e0*/  UIADD3 UR4, UR9, UR4, URZ ;  /* 0x0000000409047290 */ /* 0x000fe2000fffe03f */
[----:B------:R-:W-:Y:S01]  /*b6f0*/  MOV R9, UR9 ;  /* 0x0000000900097c02 */ /* 0x000fe20008000f00 */
[----:B------:R-:W-:-:S04]  /*b700*/  @P0 IMAD.HI.U32 R5, R7, c[0x0][0x4ec], RZ ;  /* 0x00013b0007050a27 */ /* 0x000fc800078e00ff */
[----:B------:R-:W-:Y:S01]  /*b710*/  IMAD.U32 R8, RZ, RZ, UR8 ;  /* 0x00000008ff087e24 */ /* 0x000fe2000f8e00ff */
[----:B------:R-:W-:Y:S01]  /*b720*/  @P0 SHF.R.U32.HI R6, RZ, c[0x0][0x4f0], R5 ;  /* 0x00013c00ff060a19 */ /* 0x000fe20000011605 */
[----:B------:R-:W-:Y:S01]  /*b730*/  IMAD.U32 R9, RZ, RZ, UR4 ;  /* 0x00000004ff097e24 */ /* 0x000fe2000f8e00ff */
[----:B-1----:R-:W-:-:S03]  /*b740*/  SHF.R.S32.HI R0, RZ, 0x1f, R4 ;  /* 0x0000001fff007819 */ /* 0x002fc60000011404 */
[----:B------:R-:W-:-:S04]  /*b750*/  IMAD.WIDE.U32 R8, R4, c[0x0][0x4d8], R8 ;  /* 0x0001360004087a25 */ /* 0x000fc800078e0008 */
[----:B------:R-:W-:Y:S02]  /*b760*/  IMAD R0, R0, c[0x0][0x4d8], RZ ;  /* 0x0001360000007a24 */ /* 0x000fe400078e02ff */
[----:B--2---:R-:W-:Y:S02]  /*b770*/  IMAD R2, R2, c[0x0][0x550], R3 ;  /* 0x0001540002027a24 */ /* 0x004fe400078e0203 */
[----:B------:R-:W-:Y:S01]  /*b780*/  IMAD R0, R4, c[0x0][0x4dc], R0 ;  /* 0x0001370004007a24 */ /* 0x000fe200078e0200 */
[----:B------:R-:W-:Y:S02]  /*b790*/  IADD3 R4, -R6, RZ, RZ ;  /* 0x000000ff06047210 */ /* 0x000fe40007ffe1ff */
[----:B------:R-:W-:Y:S01]  /*b7a0*/  SHF.R.S32.HI R3, RZ, 0x1f, R2 ;  /* 0x0000001fff037819 */ /* 0x000fe20000011402 */
[----:B------:R-:W-:Y:S01]  /*b7b0*/  IMAD.IADD R9, R0, 0x1, R9 ;  /* 0x0000000100097824 */ /* 0x000fe200078e0209 */
[----:B------:R-:W-:Y:S01]  /*b7c0*/  SHF.R.S32.HI R0, RZ, 0x1f, R6 ;  /* 0x0000001fff007819 */ /* 0x000fe20000011406 */
[----:B------:R-:W-:-:S02]  /*b7d0*/  IMAD R4, R4, c[0x0][0x4e8], R7 ;  /* 0x00013a0004047a24 */ /* 0x000fc400078e0207 */
[----:B------:R-:W-:Y:S02]  /*b7e0*/  IMAD R3, R3, c[0x0][0x4e0], RZ ;  /* 0x0001380003037a24 */ /* 0x000fe400078e02ff */
[----:B------:R-:W-:-:S04]  /*b7f0*/  IMAD.WIDE.U32 R8, R2, c[0x0][0x4e0], R8 ;  /* 0x0001380002087a25 */ /* 0x000fc800078e0008 */
[----:B------:R-:W-:Y:S01]  /*b800*/  IMAD R3, R2, c[0x0][0x4e4], R3 ;  /* 0x0001390002037a24 */ /* 0x000fe200078e0203 */
[----:B------:R-:W-:Y:S02]  /*b810*/  SHF.R.S32.HI R2, RZ, 0x1f, R4 ;  /* 0x0000001fff027819 */ /* 0x000fe40000011404 */
[----:B------:R-:W-:-:S03]  /*b820*/  IADD3 R6, P0, R6, R8, RZ ;  /* 0x0000000806067210 */ /* 0x000fc60007f1e0ff */
[----:B------:R-:W-:Y:S01]  /*b830*/  IMAD R2, R2, c[0x0][0x4c8], RZ ;  /* 0x0001320002027a24 */ /* 0x000fe200078e02ff */
[----:B------:R-:W-:Y:S02]  /*b840*/  IADD3.X R7, R0, R9, R3, P0, !PT ;  /* 0x0000000900077210 */ /* 0x000fe400007fe403 */
[----:B------:R-:W-:Y:S01]  /*b850*/  MOV R0, 0xff800000 ;  /* 0xff80000000007802 */ /* 0x000fe20000000f00 */
[C---:B------:R-:W-:Y:S02]  /*b860*/  IMAD R2, R4.reuse, c[0x0][0x4cc], R2 ;  /* 0x0001330004027a24 */ /* 0x040fe400078e0202 */
[----:B------:R-:W-:-:S05]  /*b870*/  IMAD.WIDE.U32 R6, R4, c[0x0][0x4c8], R6 ;  /* 0x0001320004067a25 */ /* 0x000fca00078e0006 */
[----:B------:R-:W-:Y:S02]  /*b880*/  IADD3 R2, R7, R2, RZ ;  /* 0x0000000207027210 */ /* 0x000fe40007ffe0ff */
[----:B------:R-:W-:-:S04]  /*b890*/  LEA R4, P0, R6, c[0x0][0x4a8], 0x2 ;  /* 0x00012a0006047a11 */ /* 0x000fc800078010ff */
[----:B------:R-:W-:-:S05]  /*b8a0*/  LEA.HI.X R5, R6, c[0x0][0x4ac], R2, 0x2, P0 ;  /* 0x00012b0006057a11 */ /* 0x000fca00000f1402 */
[----:B------:R-:W-:Y:S01]  /*b8b0*/  STG.E [R4.64], R0 ;  /* 0x0000000004007986 */ /* 0x000fe2000c10190c */
[----:B------:R-:W-:Y:S05]  /*b8c0*/  EXIT ;  /* 0x000000000000794d */ /* 0x000fea0003800000 */
.L_x_12:
[----:B------:R-:W-:-:S00]  /*b8d0*/  BRA `(.L_x_12) ;  /* 0xfffffff000007947 */ /* 0x000fc0000383ffff */
[----:B------:R-:W-:-:S00]  /*b8e0*/  NOP ;  /* 0x0000000000007918 */ /* 0x000fc00000000000 */
        /* <DEDUP_REMOVED lines=9> */
.L_x_1784:


//--------------------- .text._ZN7cutlass13device_kernelIN5flash19enable_sm80_to_sm89INS1_16FlashAttnFwdSm80INS1_25CollectiveMainloopFwdSm80ILi8ELi1ELb1EN4cute5tupleIJNS5_1CILi128EEENS7_ILi96EEES8_EEELi128ENS_6half_tEfNS_4arch4Sm80ELb0ELb1ELb1ELb0ELb1ELb0ELb1ELb1EEENS1_21CollectiveEpilogueFwdINS6_IJS8_S8_S9_EEENS6_IJNS7_ILi1EEESH_SH_EEESB_SD_Li256ELb0ELb1ELb1ELb0EEENS1_19SingleTileSchedulerILb0ELb1ELb1ELi128EEEEEEEEEvNT_6ParamsE --------------------------
	.section	.text._ZN7cutlass13device_kernelIN5flash19enable_sm80_to_sm89INS1_16FlashAttnFwdSm80INS1_25CollectiveMainloopFwdSm80ILi8ELi1ELb1EN4cute5tupleIJNS5_1CILi128EEENS7_ILi96EEES8_EEELi128ENS_6half_tEfNS_4arch4Sm80ELb0ELb1ELb1ELb0ELb1ELb0ELb1ELb1EEENS1_21CollectiveEpilogueFwdINS6_IJS8_S8_S9_EEENS6_IJNS7_ILi1EEESH_SH_EEESB_SD_Li256ELb0ELb1ELb1ELb0EEENS1_19SingleTileSchedulerILb0ELb1ELb1ELi128EEEEEEEEEvNT_6ParamsE,"ax",@progbits
	.sectioninfo	@"SHI_REGISTERS=255"
	.align	128
.text._ZN7cutlass13device_kernelIN5flash19enable_sm80_to_sm89INS1_16FlashAttnFwdSm80INS1_25CollectiveMainloopFwdSm80ILi8ELi1ELb1EN4cute5tupleIJNS5_1CILi128EEENS7_ILi96EEES8_EEELi128ENS_6half_tEfNS_4arch4Sm80ELb0ELb1ELb1ELb0ELb1ELb0ELb1ELb1EEENS1_21CollectiveEpilogueFwdINS6_IJS8_S8_S9_EEENS6_IJNS7_ILi1EEESH_SH_EEESB_SD_Li256ELb0ELb1ELb1ELb0EEENS1_19SingleTileSchedulerILb0ELb1ELb1ELi128EEEEEEEEEvNT_6ParamsE:
        .type           _ZN7cutlass13device_kernelIN5flash19enable_sm80_to_sm89INS1_16FlashAttnFwdSm80INS1_25CollectiveMainloopFwdSm80ILi8ELi1ELb1EN4cute5tupleIJNS5_1CILi128EEENS7_ILi96EEES8_EEELi128ENS_6half_tEfNS_4arch4Sm80ELb0ELb1ELb1ELb0ELb1ELb0ELb1ELb1EEENS1_21CollectiveEpilogueFwdINS6_IJS8_S8_S9_EEENS6_IJNS7_ILi1EEESH_SH_EEESB_SD_Li256ELb0ELb1ELb1ELb0EEENS1_19SingleTileSchedulerILb0ELb1ELb1ELi128EEEEEEEEEvNT_6ParamsE,@function
        .size           _ZN7cutlass13device_kernelIN5flash19enable_sm80_to_sm89INS1_16FlashAttnFwdSm80INS1_25CollectiveMainloopFwdSm80ILi8ELi1ELb1EN4cute5tupleIJNS5_1CILi128EEENS7_ILi96EEES8_EEELi128ENS_6half_tEfNS_4arch4Sm80ELb0ELb1ELb1ELb0ELb1ELb0ELb1ELb1EEENS1_21CollectiveEpilogueFwdINS6_IJS8_S8_S9_EEENS6_IJNS7_ILi1EEESH_SH_EEESB_SD_Li256ELb0ELb1ELb1ELb0EEENS1_19SingleTileSchedulerILb0ELb1ELb1ELi128EEEEEEEEEvNT_6ParamsE,(.L_x_1785 - _ZN7cutlass13device_kernelIN5flash19enable_sm80_to_sm89INS1_16FlashAttnFwdSm80INS1_25CollectiveMainloopFwdSm80ILi8ELi1ELb1EN4cute5tupleIJNS5_1CILi128EEENS7_ILi96EEES8_EEELi128ENS_6half_tEfNS_4arch4Sm80ELb0ELb1ELb1ELb0ELb1ELb0ELb1ELb1EEENS1_21CollectiveEpilogueFwdINS6_IJS8_S8_S9_EEENS6_IJNS7_ILi1EEESH_SH_EEESB_SD_Li256ELb0ELb1ELb1ELb0EEENS1_19SingleTileSchedulerILb0ELb1ELb1ELi128EEEEEEEEEvNT_6ParamsE)
        .other          _ZN7cutlass13device_kernelIN5flash19enable_sm80_to_sm89INS1_16FlashAttnFwdSm80INS1_25CollectiveMainloopFwdSm80ILi8ELi1ELb1EN4cute5tupleIJNS5_1CILi128EEENS7_ILi96EEES8_EEELi128ENS_6half_tEfNS_4arch4Sm80ELb0ELb1ELb1ELb0ELb1ELb0ELb1ELb1EEENS1_21CollectiveEpilogueFwdINS6_IJS8_S8_S9_EEENS6_IJNS7_ILi1EEESH_SH_EEESB_SD_Li256ELb0ELb1ELb1ELb0EEENS1_19SingleTileSchedulerILb0ELb1ELb1ELi128EEEEEEEEEvNT_6ParamsE,@"STO_CUDA_ENTRY STV_DEFAULT"
_ZN7cutlass13device_kernelIN5flash19enable_sm80_to_sm89INS1_16FlashAttnFwdSm80INS1_25CollectiveMainloopFwdSm80ILi8ELi1ELb1EN4cute5tupleIJNS5_1CILi128EEENS7_ILi96EEES8_EEELi128ENS_6half_tEfNS_4arch4Sm80ELb0ELb1ELb1ELb0ELb1ELb0ELb1ELb1EEENS1_21CollectiveEpilogueFwdINS6_IJS8_S8_S9_EEENS6_IJNS7_ILi1EEESH_SH_EEESB_SD_Li256ELb0ELb1ELb1ELb0EEENS1_19SingleTileSchedulerILb0ELb1ELb1ELi128EEEEEEEEEvNT_6ParamsE:
[----:B------:R-:W-:Y:S02]  /*0000*/  MOV R1, c[0x0][0x28] ;  /* 0x00000a0000017a02 */ /* 0x000fe40000000f00 */
[----:B------:R-:W1:Y:S01]  /*0010*/  S2R R101, SR_TID.X ;  /* 0x0000000000657919 */ /* 0x000e620000002100 */
[----:B------:R-:W2:Y:S08]  /*0020*/  S2UR UR6, SR_CTAID.Y ;  /* 0x00000000000679c3 */ /* 0x000eb00000002600 */
        /* <DEDUP_REMOVED lines=14> */
.L_x_13:
[----:B------:R-:W-:Y:S02]  /*0110*/  ULDC.64 UR4, c[0x0][0x550] ;  /* 0x0001540000047ab9 */ /* 0x000fe40000000a00 */
[----:B------:R-:W-:Y:S02]  /*0120*/  UISETP.NE.AND UP0, UPT, UR4, 0x1, UPT ;  /* 0x000000010400788c */ /* 0x000fe4000bf05270 */
[----:B------:R-:W-:-:S02]  /*0130*/  UIMAD.WIDE.U32 UR12, UR6, UR5, URZ ;  /* 0x00000005060c72a5 */ /* 0x000fc4000f8e003f */
[----:B------:R-:W-:Y:S02]  /*0140*/  ULDC UR4, c[0x0][0x558] ;  /* 0x0001560000047ab9 */ /* 0x000fe40000000800 */
[----:B------:R-:W-:-:S05]  /*0150*/  UMOV UR9, UR6 ;  /* 0x0000000600097c82 */ /* 0x000fca0008000000 */
[----:B------:R-:W-:-:S03]  /*0160*/  @UP0 USHF.R.U32.HI UR9, URZ, UR4, UR13 ;  /* 0x000000043f090299 */ /* 0x000fc6000801160d */
.L_x_14:
[----:B------:R-:W-:Y:S01]  /*0170*/  ISETP.LE.AND P0, PT, RZ, UR10, PT ;  /* 0x0000000aff007c0c */ /* 0x000fe2000bf03270 */
[----:B------:R-:W-:Y:S02]  /*0180*/  UIADD3 UR4, -UR9, URZ, URZ ;  /* 0x0000003f09047290 */ /* 0x000fe4000fffe13f */
[----:B------:R-:W-:Y:S02]  /*0190*/  ULDC UR7, c[0x0][0x550] ;  /* 0x0001540000077ab9 */ /* 0x000fe40000000800 */
[----:B------:R-:W-:-:S08]  /*01a0*/  UIMAD UR7, UR4, UR7, UR6 ;  /* 0x00000007040772a4 */ /* 0x000fd0000f8e0206 */
[----:B------:R-:W-:Y:S05]  /*01b0*/  @!P0 EXIT ;  /* 0x000000000000894d */ /* 0x000fea0003800000 */
[----:B------:R-:W1:Y:S01]  /*01c0*/  S2UR UR21, SR_CTAID.X ;  /* 0x00000000001579c3 */ /* 0x000e620000002500 */
[----:B------:R-:W-:Y:S01]  /*01d0*/  ULDC.64 UR4, c[0x0][0x370] ;  /* 0x0000dc0000047ab9 */ /* 0x000fe20000000a00 */
[----:B------:R-:W-:Y:S01]  /*01e0*/  IMAD.MOV.U32 R220, RZ, RZ, RZ ;  /* 0x000000ffffdc7224 */ /* 0x000fe200078e00ff */
[----:B------:R-:W-:Y:S02]  /*01f0*/  UISETP.NE.U32.AND UP0, UPT, URZ, UR4, UPT ;  /* 0x000000043f00728c */ /* 0x000fe4000bf05070 */
[----:B------:R-:W-:Y:S02]  /*0200*/  ULDC.64 UR12, c[0x0][0x370] ;  /* 0x0000dc00000c7ab9 */ /* 0x000fe40000000a00 */
[----:B------:R-:W-:Y:S02]  /*0210*/  UISETP.NE.AND.EX UP0, UPT, URZ, UR5, UPT, UP0 ;  /* 0x000000053f00728c */ /* 0x000fe4000bf05300 */
[----:B------:R-:W-:Y:S02]  /*0220*/  ULDC UR6, c[0x0][0x2c4] ;  /* 0x0000b10000067ab9 */ /* 0x000fe40000000800 */
[----:B------:R-:W-:-:S02]  /*0230*/  UISETP.NE.AND UP2, UPT, UR6, 0x1, UPT ;  /* 0x000000010600788c */ /* 0x000fc4000bf45270 */
[----:B------:R-:W-:Y:S01]  /*0240*/  PLOP3.LUT P0, PT, PT, PT, UP0, 0x80, 0x0 ;  /* 0x000000000000781c */ /* 0x000fe20003f0f008 */
[----:B------:R-:W-:-:S04]  /*0250*/  ULDC.64 UR14, c[0x0][0x118] ;  /* 0x00004600000e7ab9 */ /* 0x000fc80000000a00 */
[----:B------:R-:W-:Y:S02]  /*0260*/  @UP0 UMOV UR4, 0x4 ;  /* 0x0000000400040882 */ /* 0x000fe40000000000 */
[----:B------:R-:W-:Y:S02]  /*0270*/  @UP0 UIMAD.WIDE UR4, UR10, UR4, UR12 ;  /* 0x000000040a0402a5 */ /* 0x000fe4000f8e020c */
[----:B-1----:R-:W-:-:S04]  /*0280*/  USHF.L.U32 UR21, UR21, 0x7, URZ ;  /* 0x0000000715157899 */ /* 0x002fc8000800063f */
[----:B------:R-:W-:Y:S01]  /*0290*/  MOV R2, UR4 ;  /* 0x0000000400027c02 */ /* 0x000fe20008000f00 */
[----:B------:R-:W-:Y:S01]  /*02a0*/  IMAD.U32 R3, RZ, RZ, UR5 ;  /* 0x00000005ff037e24 */ /* 0x000fe2000f8e00ff */
[----:B------:R-:W-:Y:S02]  /*02b0*/  @UP2 UIADD3 UR12, UR21, 0x7f, URZ ;  /* 0x0000007f150c2890 */ /* 0x000fe4000fffe03f */
[----:B------:R-:W-:Y:S02]  /*02c0*/  ULDC.64 UR4, c[0x0][0x2c8] ;  /* 0x0000b20000047ab9 */ /* 0x000fe40000000a00 */
[----:B------:R-:W-:Y:S01]  /*02d0*/  UIMAD.WIDE.U32 UR12, UR12, UR4, URZ ;  /* 0x000000040c0c72a5 */ /* 0x000fe2000f8e003f */
[----:B------:R1:W5:Y:S01]  /*02e0*/  @P0 LDG.E R220, [R2.64] ;  /* 0x0000000e02dc0981 */ /* 0x000362000c1e1900 */
[----:B------:R-:W-:Y:S02]  /*02f0*/  ULDC UR8, c[0x0][0x2ac] ;  /* 0x0000ab0000087ab9 */ /* 0x000fe40000000800 */
[----:B------:R-:W-:-:S02]  /*0300*/  ULDC UR4, c[0x0][0x1d0] ;  /* 0x0000740000047ab9 */ /* 0x000fc40000000800 */
[----:B------:R-:W-:Y:S02]  /*0310*/  UIADD3 UR11, UR21, 0x7f, URZ ;  /* 0x0000007f150b7890 */ /* 0x000fe4000fffe03f */
[----:B------:R-:W-:Y:S02]  /*0320*/  @UP2 USHF.R.U32.HI UR11, URZ, UR5, UR13 ;  /* 0x000000053f0b2299 */ /* 0x000fe4000801160d */
[----:B------:R-:W-:Y:S02]  /*0330*/  UIMAD UR8, UR8, UR4, URZ ;  /* 0x00000004080872a4 */ /* 0x000fe4000f8e023f */
[----:B------:R-:W-:Y:S02]  /*0340*/  UMOV UR12, 0x1 ;  /* 0x00000001000c7882 */ /* 0x000fe40000000000 */
[----:B------:R-:W-:Y:S02]  /*0350*/  ULDC.64 UR4, c[0x0][0x328] ;  /* 0x0000ca0000047ab9 */ /* 0x000fe40000000a00 */
[----:B------:R-:W-:-:S02]  /*0360*/  UISETP.LE.AND UP1, UPT, UR12, UR5, UPT ;  /* 0x000000050c00728c */ /* 0x000fc4000bf23270 */
[----:B------:R-:W-:Y:S02]  /*0370*/  ULDC UR13, c[0x0][0x168] ;  /* 0x00005a00000d7ab9 */ /* 0x000fe40000000800 */
[----:B------:R-:W-:Y:S02]  /*0380*/  UIADD3 UR13, UR8, -UR13, UR12 ;  /* 0x8000000d080d7290 */ /* 0x000fe4000fffe00c */
[----:B------:R-:W-:Y:S02]  /*0390*/  PLOP3.LUT P0, PT, PT, PT, UP1, 0x40, 0x0 ;  /* 0x000000000000781c */ /* 0x000fe40003f0e818 */
[----:B------:R-:W-:-:S04]  /*03a0*/  UIADD3 UR5, UR13, UR11, URZ ;  /* 0x0000000b0d057290 */ /* 0x000fc8000fffe03f */
[----:B------:R-:W-:-:S07]  /*03b0*/  UIADD3 UR11, UR5, UR4, URZ ;  /* 0x00000004050b7290 */ /* 0x000fce000fffe03f */
[----:B------:R-:W-:Y:S05]  /*03c0*/  @P0 BRA `(.L_x_15) ;  /* 0x0000014000000947 */ /* 0x000fea0003800000 */
[----:B-1----:R-:W-:Y:S01]  /*03d0*/  ISETP.LT.AND P0, PT, RZ, UR5, PT ;  /* 0x00000005ff007c0c */ /* 0x002fe2000bf01270 */
[----:B------:R-:W-:-:S12]  /*03e0*/  UIADD3 UR13, UR5, -0x1, URZ ;  /* 0xffffffff050d7890 */ /* 0x000fd8000fffe03f */
[----:B------:R-:W-:Y:S05]  /*03f0*/  @P0 BRA `(.L_x_16) ;  /* 0x0000008000000947 */ /* 0x000fea0003800000 */
[----:B------:R-:W-:Y:S02]  /*0400*/  ULDC UR4, c[0x0][0x32c] ;  /* 0x0000cb0000047ab9 */ /* 0x000fe40000000800 */
[----:B------:R-:W-:Y:S02]  /*0410*/  UISETP.NE.AND UP0, UPT, UR12, UR4, UPT ;  /* 0x000000040c00728c */ /* 0x000fe4000bf05270 */
[----:B------:R-:W-:-:S03]  /*0420*/  UIADD3 UR13, -UR5, URZ, URZ ;  /* 0x0000003f050d7290 */ /* 0x000fc6000fffe13f */
[----:B------:R-:W-:Y:S02]  /*0430*/  ULDC.64 UR4, c[0x0][0x330] ;  /* 0x0000cc0000047ab9 */ /* 0x000fe40000000a00 */
[----:B------:R-:W-:-:S04]  /*0440*/  UIMAD.WIDE.U32 UR16, UR13, UR4, URZ ;  /* 0x000000040d1072a5 */ /* 0x000fc8000f8e003f */
[----:B------:R-:W-:-:S04]  /*0450*/  @UP0 USHF.R.U32.HI UR13, URZ, UR5, UR17 ;  /* 0x000000053f0d0299 */ /* 0x000fc80008011611 */
[----:B------:R-:W-:Y:S01]  /*0460*/  ULOP3.LUT UR13, URZ, UR13, URZ, 0x33, !UPT ;  /* 0x0000000d3f0d7292 */ /* 0x000fe2000f8e333f */
[----:B------:R-:W-:Y:S05]  /*0470*/  BRA `(.L_x_17) ;  /* 0x0000005000007947 */ /* 0x000fea0003800000 */
.L_x_16:
[----:B------:R-:W-:Y:S02]  /*0480*/  ULDC UR4, c[0x0][0x32c] ;  /* 0x0000cb0000047ab9 */ /* 0x000fe40000000800 */
[----:B------:R-:W-:-:S03]  /*0490*/  UISETP.NE.AND UP0, UPT, UR12, UR4, UPT ;  /* 0x000000040c00728c */ /* 0x000fc6000bf05270 */
[----:B------:R-:W-:Y:S02]  /*04a0*/  ULDC.64 UR4, c[0x0][0x330] ;  /* 0x0000cc0000047ab9 */ /* 0x000fe40000000a00 */
[----:B------:R-:W-:-:S06]  /*04b0*/  UIMAD.WIDE.U32 UR16, UR13, UR4, URZ ;  /* 0x000000040d1072a5 */ /* 0x000fcc000f8e003f */
[----:B------:R-:W-:Y:S02]  /*04c0*/  @UP0 USHF.R.U32.HI UR13, URZ, UR5, UR17 ;  /* 0x000000053f0d0299 */ /* 0x000fe40008011611 */
.L_x_17:
[----:B------:R-:W-:Y:S02]  /*04d0*/  ULDC UR4, c[0x0][0x32c] ;  /* 0x0000cb0000047ab9 */ /* 0x000fe40000000800 */
[----:B------:R-:W-:-:S04]  /*04e0*/  UIMAD UR4, UR13, UR4, UR4 ;  /* 0x000000040d0472a4 */ /* 0x000fc8000f8e0204 */
[----:B------:R-:W-:-:S04]  /*04f0*/  UISETP.LT.AND UP0, UPT, UR11, UR4, UPT ;  /* 0x000000040b00728c */ /* 0x000fc8000bf01270 */
[----:B------:R-:W-:Y:S02]  /*0500*/  USEL UR11, UR11, UR4, UP0 ;  /* 0x000000040b0b7287 */ /* 0x000fe40008000000 */
.L_x_15:
[----:B-1----:R-:W-:Y:S01]  /*0510*/  UIADD3 UR12, UR8, 0x5f, URZ ;  /* 0x0000005f080c7890 */ /* 0x002fe2000fffe03f */
[----:B------:R-:W-:Y:S01]  /*0520*/  PLOP3.LUT P0, PT, PT, PT, UP1, 0x40, 0x0 ;  /* 0x000000000000781c */ /* 0x000fe20003f0e818 */
[----:B------:R-:W-:Y:S02]  /*0530*/  UIADD3 UR18, UR11, 0x5f, URZ ;  /* 0x0000005f0b127890 */ /* 0x000fe4000fffe03f */
[----:B------:R-:W-:Y:S02]  /*0540*/  ULDC.64 UR4, c[0x0][0x2c8] ;  /* 0x0000b20000047ab9 */ /* 0x000fe40000000a00 */
[----:B------:R-:W-:Y:S02]  /*0550*/  UIMAD.WIDE.U32 UR16, UR21, UR4, URZ ;  /* 0x00000004151072a5 */ /* 0x000fe4000f8e003f */
[----:B------:R-:W-:Y:S02]  /*0560*/  UIMAD.WIDE UR12, UR12, 0x2aaaaaab, URZ ;  /* 0x2aaaaaab0c0c78a5 */ /* 0x000fe4000f8e023f */
[----:B------:R-:W-:-:S02]  /*0570*/  UIMAD.WIDE UR18, UR18, 0x2aaaaaab, URZ ;  /* 0x2aaaaaab121278a5 */ /* 0x000fc4000f8e023f */
[----:B------:R-:W-:Y:S02]  /*0580*/  UMOV UR4, UR21 ;  /* 0x0000001500047c82 */ /* 0x000fe40008000000 */
[----:B------:R-:W-:Y:S02]  /*0590*/  @UP2 USHF.R.U32.HI UR4, URZ, UR5, UR17 ;  /* 0x000000053f042299 */ /* 0x000fe40008011611 */
[----:B------:R-:W-:Y:S02]  /*05a0*/  ULDC UR20, c[0x0][0x168] ;  /* 0x00005a0000147ab9 */ /* 0x000fe40000000800 */
[----:B------:R-:W-:Y:S02]  /*05b0*/  UMOV UR17, UR13 ;  /* 0x0000000d00117c82 */ /* 0x000fe40008000000 */
[----:B------:R-:W-:Y:S02]  /*05c0*/  UMOV UR13, UR19 ;  /* 0x00000013000d7c82 */ /* 0x000fe40008000000 */
[----:B------:R-:W-:-:S02]  /*05d0*/  UIADD3 UR20, UR8, -UR20, URZ ;  /* 0x8000001408147290 */ /* 0x000fc4000fffe03f */
[----:B------:R-:W-:Y:S02]  /*05e0*/  USHF.R.U32.HI UR12, URZ, 0x1f, UR17 ;  /* 0x0000001f3f0c7899 */ /* 0x000fe40008011611 */
[----:B------:R-:W-:Y:S02]  /*05f0*/  USHF.R.U32.HI UR11, URZ, 0x1f, UR13 ;  /* 0x0000001f3f0b7899 */ /* 0x000fe4000801160d */
[----:B------:R-:W-:Y:S02]  /*0600*/  UIADD3 UR4, UR20, UR4, URZ ;  /* 0x0000000414047290 */ /* 0x000fe4000fffe03f */
[----:B------:R-:W-:Y:S02]  /*0610*/  ULDC UR5, c[0x0][0x324] ;  /* 0x0000c90000057ab9 */ /* 0x000fe40000000800 */
[----:B------:R-:W-:Y:S02]  /*0620*/  ULEA.HI.SX32 UR12, UR17, UR12, 0x1c ;  /* 0x0000000c110c7291 */ /* 0x000fe4000f8fe23f */
[----:B------:R-:W-:-:S02]  /*0630*/  ULEA.HI.SX32 UR11, UR13, UR11, 0x1c ;  /* 0x0000000b0d0b7291 */ /* 0x000fc4000f8fe23f */
[----:B------:R-:W-:Y:S02]  /*0640*/  UIADD3 UR5, UR4, -UR5, URZ ;  /* 0x8000000504057290 */ /* 0x000fe4000fffe03f */
[----:B------:R-:W-:-:S04]  /*0650*/  UISETP.LT.AND UP0, UPT, UR12, UR11, UPT ;  /* 0x0000000b0c00728c */ /* 0x000fc8000bf01270 */
[----:B------:R-:W-:Y:S01]  /*0660*/  USEL UR11, UR12, UR11, UP0 ;  /* 0x0000000b0c0b7287 */ /* 0x000fe20008000000 */
[----:B------:R-:W-:Y:S01]  /*0670*/  MOV R2, UR5 ;  /* 0x0000000500027c02 */ /* 0x000fe20008000f00 */
[----:B------:R-:W-:Y:S05]  /*0680*/  @P0 BRA `(.L_x_18) ;  /* 0x0000010000000947 */ /* 0x000fea0003800000 */
[----:B------:R-:W-:-:S04]  /*0690*/  MOV R3, UR4 ;  /* 0x0000000400037c02 */ /* 0x000fc80008000f00 */
[----:B------:R-:W-:-:S13]  /*06a0*/  ISETP.GT.AND P0, PT, R3, -0x1, PT ;  /* 0xffffffff0300780c */ /* 0x000fda0003f04270 */
[----:B------:R-:W-:Y:S05]  /*06b0*/  @P0 BRA `(.L_x_19) ;  /* 0x0000007000000947 */ /* 0x000fea0003800000 */
[----:B------:R-:W-:Y:S01]  /*06c0*/  IMAD.MOV.U32 R0, RZ, RZ, c[0x0][0x32c] ;  /* 0x0000cb00ff007624 */ /* 0x000fe200078e00ff */
[----:B------:R-:W-:-:S04]  /*06d0*/  LOP3.LUT R3, RZ, R3, RZ, 0x33, !PT ;  /* 0x00000003ff037212 */ /* 0x000fc800078e33ff */
[----:B------:R-:W-:-:S13]  /*06e0*/  ISETP.NE.AND P0, PT, R0, 0x1, PT ;  /* 0x000000010000780c */ /* 0x000fda0003f05270 */
[----:B------:R-:W-:-:S05]  /*06f0*/  @P0 IMAD.HI.U32 R0, R3, c[0x0][0x330], RZ ;  /* 0x0000cc0003000a27 */ /* 0x000fca00078e00ff */
[----:B------:R-:W-:-:S04]  /*0700*/  @P0 SHF.R.U32.HI R3, RZ, c[0x0][0x334], R0 ;  /* 0x0000cd00ff030a19 */ /* 0x000fc80000011600 */
[----:B------:R-:W-:Y:S01]  /*0710*/  LOP3.LUT R3, RZ, R3, RZ, 0x33, !PT ;  /* 0x00000003ff037212 */ /* 0x000fe200078e33ff */
[----:B------:R-:W-:Y:S05]  /*0720*/  BRA `(.L_x_20) ;  /* 0x0000004000007947 */ /* 0x000fea0003800000 */
.L_x_19:
[----:B------:R-:W-:-:S04]  /*0730*/  MOV R0, c[0x0][0x32c] ;  /* 0x0000cb0000007a02 */ /* 0x000fc80000000f00 */
[----:B------:R-:W-:-:S13]  /*0740*/  ISETP.NE.AND P0, PT, R0, 0x1, PT ;  /* 0x000000010000780c */ /* 0x000fda0003f05270 */
[----:B------:R-:W-:-:S05]  /*0750*/  @P0 IMAD.HI.U32 R0, R3, c[0x0][0x330], RZ ;  /* 0x0000cc0003000a27 */ /* 0x000fca00078e00ff */
[----:B------:R-:W-:-:S05]  /*0760*/  @P0 SHF.R.U32.HI R3, RZ, c[0x0][0x334], R0 ;  /* 0x0000cd00ff030a19 */ /* 0x000fca0000011600 */
.L_x_20:
[----:B------:R-:W-:-:S05]  /*0770*/  IMAD R3, R3, c[0x0][0x32c], RZ ;  /* 0x0000cb0003037a24 */ /* 0x000fca00078e02ff */
[----:B------:R-:W-:-:S05]  /*0780*/  IMNMX R2, R2, R3, !PT ;  /* 0x0000000302027217 */ /* 0x000fca0007800200 */
.L_x_18:
[----:B------:R-:W-:Y:S01]  /*0790*/  IMAD.HI R3, R2, 0x2aaaaaab, RZ ;  /* 0x2aaaaaab02037827 */ /* 0x000fe200078e02ff */
[----:B------:R-:W-:Y:S02]  /*07a0*/  USHF.R.U32.HI UR5, URZ, 0x10, UR7 ;  /* 0x000000103f057899 */ /* 0x000fe40008011607 */
[----:B------:R-:W-:Y:S01]  /*07b0*/  ULDC UR4, c[0x0][0x338] ;  /* 0x0000ce0000047ab9 */ /* 0x000fe20000000800 */
[----:B------:R-:W-:Y:S01]  /*07c0*/  IMAD.MOV.U32 R36, RZ, RZ, RZ ;  /* 0x000000ffff247224 */ /* 0x000fe200078e00ff */
[----:B------:R-:W-:Y:S01]  /*07d0*/  SHF.R.U32.HI R0, RZ, 0x1f, R3 ;  /* 0x0000001fff007819 */ /* 0x000fe20000011603 */
[----:B------:R-:W-:-:S03]  /*07e0*/  UISETP.NE.AND UP0, UPT, UR5, URZ, UPT ;  /* 0x0000003f0500728c */ /* 0x000fc6000bf05270 */
[----:B------:R-:W-:Y:S01]  /*07f0*/  LEA.HI.SX32 R0, R3, R0, 0x1c ;  /* 0x0000000003007211 */ /* 0x000fe200078fe2ff */
[----:B------:R-:W-:-:S03]  /*0800*/  USEL UR4, UR5, UR4, UP0 ;  /* 0x0000000405047287 */ /* 0x000fc60008000000 */
[----:B------:R-:W-:-:S04]  /*0810*/  IMNMX R215, RZ, R0, !PT ;  /* 0x00000000ffd77217 */ /* 0x000fc80007800200 */
[----:B------:R-:W-:-:S13]  /*0820*/  ISETP.LT.AND P0, PT, R215, UR11, PT ;  /* 0x0000000bd7007c0c */ /* 0x000fda000bf01270 */
[----:B------:R-:W-:Y:S05]  /*0830*/  @!P0 BRA `(.L_x_21) ;  /* 0x000001c000008947 */ /* 0x000fea0003800000 */
[----:B------:R-:W-:Y:S01]  /*0840*/  IMAD.U32 R0, RZ, RZ, UR4 ;  /* 0x00000004ff007e24 */ /* 0x000fe2000f8e00ff */
[----:B------:R-:W-:-:S04]  /*0850*/  UIADD3 UR5, UR4, -0x1, UR11 ;  /* 0xffffffff04057890 */ /* 0x000fc8000fffe00b */
[-C--:B------:R-:W-:Y:S02]  /*0860*/  IABS R4, R0.reuse ;  /* 0x0000000000047213 */ /* 0x080fe40000000000 */
[----:B------:R-:W-:Y:S02]  /*0870*/  IADD3 R5, -R215, UR5, RZ ;  /* 0x00000005d7057c10 */ /* 0x000fe4000fffe1ff */
[----:B------:R-:W1:Y:S01]  /*0880*/  I2F.RP R8, R4 ;  /* 0x0000000400087306 */ /* 0x000e620000209400 */
[----:B------:R-:W-:Y:S02]  /*0890*/  IABS R0, R0 ;  /* 0x0000000000007213 */ /* 0x000fe40000000000 */
[----:B------:R-:W-:Y:S02]  /*08a0*/  IABS R2, R5 ;  /* 0x0000000500027213 */ /* 0x000fe40000000000 */
[----:B------:R-:W-:Y:S01]  /*08b0*/  LOP3.LUT R5, R5, UR4, RZ, 0x3c, !PT ;  /* 0x0000000405057c12 */ /* 0x000fe2000f8e3cff */
[----:B------:R-:W-:-:S03]  /*08c0*/  IMAD.MOV R0, RZ, RZ, -R0 ;  /* 0x000000ffff007224 */ /* 0x000fc600078e0a00 */
[----:B------:R-:W-:Y:S01]  /*08d0*/  ISETP.GE.AND P0, PT, R5, RZ, PT ;  /* 0x000000ff0500720c */ /* 0x000fe20003f06270 */
[----:B-1----:R-:W1:Y:S02]  /*08e0*/  MUFU.RCP R6, R8 ;  /* 0x0000000800067308 */ /* 0x002e640000001000 */
[----:B-1----:R-:W-:-:S06]  /*08f0*/  IADD3 R6, R6, 0xffffffe, RZ ;  /* 0x0ffffffe06067810 */ /* 0x002fcc0007ffe0ff */
[----:B------:R-:W1:Y:S02]  /*0900*/  F2I.FTZ.U32.TRUNC.NTZ R7, R6 ;  /* 0x0000000600077305 */ /* 0x000e64000021f000 */
[----:B-1----:R-:W-:Y:S02]  /*0910*/  IMAD.MOV R3, RZ, RZ, -R7 ;  /* 0x000000ffff037224 */ /* 0x002fe400078e0a07 */
[----:B------:R-:W-:Y:S02]  /*0920*/  IMAD.MOV.U32 R6, RZ, RZ, RZ ;  /* 0x000000ffff067224 */ /* 0x000fe400078e00ff */
[----:B------:R-:W-:-:S04]  /*0930*/  IMAD R3, R3, R4, RZ ;  /* 0x0000000403037224 */ /* 0x000fc800078e02ff */
[----:B------:R-:W-:-:S06]  /*0940*/  IMAD.HI.U32 R3, R7, R3, R6 ;  /* 0x0000000307037227 */ /* 0x000fcc00078e0006 */
[----:B------:R-:W-:-:S04]  /*0950*/  IMAD.HI.U32 R3, R3, R2, RZ ;  /* 0x0000000203037227 */ /* 0x000fc800078e00ff */
[----:B------:R-:W-:-:S05]  /*0960*/  IMAD R7, R3, R0, R2 ;  /* 0x0000000003077224 */ /* 0x000fca00078e0202 */
[----:B------:R-:W-:-:S13]  /*0970*/  ISETP.GT.U32.AND P1, PT, R4, R7, PT ;  /* 0x000000070400720c */ /* 0x000fda0003f24070 */
[----:B------:R-:W-:Y:S01]  /*0980*/  @!P1 IMAD.IADD R7, R7, 0x1, -R4 ;  /* 0x0000000107079824 */ /* 0x000fe200078e0a04 */
[----:B------:R-:W-:Y:S02]  /*0990*/  @!P1 IADD3 R3, R3, 0x1, RZ ;  /* 0x0000000103039810 */ /* 0x000fe40007ffe0ff */
[----:B------:R-:W-:Y:S02]  /*09a0*/  ISETP.NE.AND P1, PT, RZ, UR4, PT ;  /* 0x00000004ff007c0c */ /* 0x000fe4000bf25270 */
[----:B------:R-:W-:-:S13]  /*09b0*/  ISETP.GE.U32.AND P2, PT, R7, R4, PT ;  /* 0x000000040700720c */ /* 0x000fda0003f46070 */
[----:B------:R-:W-:-:S05]  /*09c0*/  @P2 IADD3 R3, R3, 0x1, RZ ;  /* 0x0000000103032810 */ /* 0x000fca0007ffe0ff */
[----:B------:R-:W-:Y:S01]  /*09d0*/  @!P0 IMAD.MOV R3, RZ, RZ, -R3 ;  /* 0x000000ffff038224 */ /* 0x000fe200078e0a03 */
[----:B------:R-:W-:-:S05]  /*09e0*/  @!P1 LOP3.LUT R3, RZ, UR4, RZ, 0x33, !PT ;  /* 0x00000004ff039c12 */ /* 0x000fca000f8e33ff */
[----:B------:R-:W-:Y:S02]  /*09f0*/  IMAD.MOV.U32 R36, RZ, RZ, R3 ;  /* 0x000000ffff247224 */ /* 0x000fe400078e0003 */
.L_x_21:
[----:B------:R-:W-:Y:S01]  /*0a00*/  ULOP3.LUT UR7, UR7, 0xffff, URZ, 0xc0, !UPT ;  /* 0x0000ffff07077892 */ /* 0x000fe2000f8ec03f */
[----:B------:R-:W-:Y:S01]  /*0a10*/  PLOP3.LUT P2, PT, PT, PT, PT, 0x80, 0x0 ;  /* 0x000000000000781c */ /* 0x000fe20003f4f070 */
[----:B------:R-:W-:Y:S01]  /*0a20*/  IMAD.MOV.U32 R7, RZ, RZ, RZ ;  /* 0x000000ffff077224 */ /* 0x000fe200078e00ff */
[----:B------:R-:W-:Y:S01]  /*0a30*/  MOV R5, RZ ;  /* 0x000000ff00057202 */ /* 0x000fe20000000f00 */
[----:B------:R-:W-:Y:S01]  /*0a40*/  CS2R R66, SRZ ;  /* 0x0000000000427805 */ /* 0x000fe2000001ff00 */
[----:B------:R-:W-:Y:S01]  /*0a50*/  CS2R R64, SRZ ;  /* 0x0000000000407805 */ /* 0x000fe2000001ff00 */
[----:B------:R-:W-:Y:S01]  /*0a60*/  IMAD R215, R36, UR7, R215 ;  /* 0x0000000724d77c24 */ /* 0x000fe2000f8e02d7 */
[----:B------:R-:W-:Y:S01]  /*0a70*/  CS2R R62, SRZ ;  /* 0x00000000003e7805 */ /* 0x000fe2000001ff00 */
[----:B------:R-:W-:Y:S01]  /*0a80*/  CS2R R60, SRZ ;  /* 0x00000000003c7805 */ /* 0x000fe2000001ff00 */
[----:B------:R-:W-:Y:S01]  /*0a90*/  CS2R R58, SRZ ;  /* 0x00000000003a7805 */ /* 0x000fe2000001ff00 */
[----:B------:R-:W-:Y:S01]  /*0aa0*/  IMAD.IADD R36, R215, 0x1, R36 ;  /* 0x00000001d7247824 */ /* 0x000fe200078e0224 */
[----:B------:R-:W-:Y:S01]  /*0ab0*/  CS2R R56, SRZ ;  /* 0x0000000000387805 */ /* 0x000fe2000001ff00 */
[----:B------:R-:W-:Y:S01]  /*0ac0*/  CS2R R54, SRZ ;  /* 0x0000000000367805 */ /* 0x000fe2000001ff00 */
[----:B------:R-:W-:Y:S01]  /*0ad0*/  CS2R R52, SRZ ;  /* 0x0000000000347805 */ /* 0x000fe2000001ff00 */
[----:B------:R-:W-:Y:S01]  /*0ae0*/  CS2R R70, SRZ ;  /* 0x0000000000467805 */ /* 0x000fe2000001ff00 */
[----:B------:R-:W-:Y:S01]  /*0af0*/  IMNMX R36, R36, UR11, PT ;  /* 0x0000000b24247c17 */ /* 0x000fe2000b800200 */
[----:B------:R-:W-:Y:S01]  /*0b00*/  CS2R R68, SRZ ;  /* 0x0000000000447805 */ /* 0x000fe2000001ff00 */
[----:B------:R-:W-:Y:S01]  /*0b10*/  CS2R R74, SRZ ;  /* 0x00000000004a7805 */ /* 0x000fe2000001ff00 */
[----:B------:R-:W-:Y:S01]  /*0b20*/  CS2R R72, SRZ ;  /* 0x0000000000487805 */ /* 0x000fe2000001ff00 */
[----:B------:R-:W-:Y:S01]  /*0b30*/  ISETP.GT.AND P0, PT, R36, R215, PT ;  /* 0x000000d72400720c */ /* 0x000fe20003f04270 */
        /* <DEDUP_REMOVED lines=29> */
[----:B------:R-:W-:-:S05]  /*0d10*/  IMAD.U32 R5, RZ, RZ, UR5 ;  /* 0x00000005ff057e24 */ /* 0x000fca000f8e00ff */
[----:B------:R-:W2:Y:S01]  /*0d20*/  @P0 LDG.E R0, [R4.64] ;  /* 0x0000000e04000981 */ /* 0x000ea2000c1e1900 */
[----:B------:R-:W-:Y:S01]  /*0d30*/  SHF.R.S32.HI R104, RZ, 0x1f, R101 ;  /* 0x0000001fff687819 */ /* 0x000fe20000011465 */
[----:B------:R-:W-:Y:S01]  /*0d40*/  ULDC UR4, c[0x0][0x2b8] ;  /* 0x0000ae0000047ab9 */ /* 0x000fe20000000800 */
[----:B------:R-:W-:Y:S01]  /*0d50*/  IMAD.MOV.U32 R37, RZ, RZ, 0x60 ;  /* 0x00000060ff257424 */ /* 0x000fe200078e00ff */
[----:B------:R-:W-:Y:S01]  /*0d60*/  UISETP.NE.AND UP3, UPT, UR4, 0x1, UPT ;  /* 0x000000010400788c */ /* 0x000fe2000bf65270 */
[----:B------:R-:W-:Y:S01]  /*0d70*/  LEA.HI R3, R104, R101, RZ, 0x3 ;  /* 0x0000006568037211 */ /* 0x000fe200078f18ff */
[----:B------:R-:W-:Y:S01]  /*0d80*/  IMAD.MOV.U32 R216, RZ, RZ, RZ ;  /* 0x000000ffffd87224 */ /* 0x000fe200078e00ff */
[----:B------:R-:W-:Y:S01]  /*0d90*/  ULDC.64 UR4, c[0x0][0x2b0] ;  /* 0x0000ac0000047ab9 */ /* 0x000fe20000000a00 */
[----:B------:R-:W-:Y:S01]  /*0da0*/  IMAD R100, R36, R37, -0x60 ;  /* 0xffffffa024647424 */ /* 0x000fe200078e0225 */
[----:B------:R-:W-:Y:S02]  /*0db0*/  LOP3.LUT R42, R3, 0xfffffff8, RZ, 0xc0, !PT ;  /* 0xfffffff8032a7812 */ /* 0x000fe400078ec0ff */
[----:B------:R-:W-:-:S02]  /*0dc0*/  SHF.R.S32.HI R3, RZ, 0x3, R3 ;  /* 0x00000003ff037819 */ /* 0x000fc40000011403 */
[----:B------:R-:W-:Y:S01]  /*0dd0*/  PLOP3.LUT P1, PT, PT, PT, UP3, 0x80, 0x0 ;  /* 0x000000000000781c */ /* 0x000fe20003f2f038 */
[----:B------:R-:W-:-:S04]  /*0de0*/  IMAD.IADD R42, R101, 0x1, -R42 ;  /* 0x00000001652a7824 */ /* 0x000fc800078e0a2a */
[----:B------:R-:W-:-:S04]  /*0df0*/  IMAD R219, R42, 0x20, R3 ;  /* 0x000000202adb7824 */ /* 0x000fc800078e0203 */
[----:B------:R-:W-:-:S05]  /*0e00*/  IMAD.IADD R217, R219, 0x1, R100 ;  /* 0x00000001dbd97824 */ /* 0x000fca00078e0264 */
[C---:B------:R-:W-:Y:S01]  /*0e10*/  ISETP.GE.AND P2, PT, R217.reuse, UR8, PT ;  /* 0x00000008d9007c0c */ /* 0x040fe2000bf46270 */
[----:B-----5:R-:W-:-:S03]  /*0e20*/  IMAD.IADD R217, R217, 0x1, R220 ;  /* 0x00000001d9d97824 */ /* 0x020fc600078e02dc */
[----:B------:R-:W-:Y:S01]  /*0e30*/  ISETP.GT.OR P2, PT, R219, 0x5f, P2 ;  /* 0x0000005fdb00780c */ /* 0x000fe20001744670 */
[----:B------:R-:W-:Y:S01]  /*0e40*/  @P1 IMAD.HI.U32 R2, R217, c[0x0][0x2bc], RZ ;  /* 0x0000af00d9021a27 */ /* 0x000fe200078e00ff */
[----:B------:R-:W-:Y:S01]  /*0e50*/  BAR.SYNC.DEFER_BLOCKING 0x0 ;  /* 0x0000000000007b1d */ /* 0x000fe20000010000 */
[----:B------:R-:W-:-:S05]  /*0e60*/  USHF.R.S32.HI UR16, URZ, 0x1f, UR9 ;  /* 0x0000001f3f107899 */ /* 0x000fca0008011409 */
[----:B--2---:R1:W2:Y:S01]  /*0e70*/  @P0 R2UR UR11, R0 ;  /* 0x00000000000b03c2 */ /* 0x0042a200000e0000 */
[----:B------:R-:W-:Y:S01]  /*0e80*/  PLOP3.LUT P0, PT, PT, PT, UP3, 0x80, 0x0 ;  /* 0x000000000000781c */ /* 0x000fe20003f0f038 */
[----:B--2---:R-:W-:Y:S02]  /*0e90*/  @!UP0 UMOV UR11, UR10 ;  /* 0x0000000a000b8c82 */ /* 0x004fe40008000000 */
[----:B------:R-:W-:Y:S02]  /*0ea0*/  USHF.R.S32.HI UR7, URZ, 0x1f, UR11 ;  /* 0x0000001f3f077899 */ /* 0x000fe4000801140b */
[----:B------:R-:W-:Y:S02]  /*0eb0*/  UIMAD.WIDE.U32 UR12, UR11, UR4, URZ ;  /* 0x000000040b0c72a5 */ /* 0x000fe4000f8e003f */
[----:B------:R-:W-:-:S04]  /*0ec0*/  UIMAD UR7, UR7, UR4, URZ ;  /* 0x00000004070772a4 */ /* 0x000fc8000f8e023f */
[----:B------:R-:W-:-:S03]  /*0ed0*/  UIMAD UR7, UR11, UR5, UR7 ;  /* 0x000000050b0772a4 */ /* 0x000fc6000f8e0207 */
[----:B------:R-:W-:Y:S02]  /*0ee0*/  ULDC.64 UR4, c[0x0][0x1b8] ;  /* 0x00006e0000047ab9 */ /* 0x000fe40000000a00 */
[----:B------:R-:W-:Y:S01]  /*0ef0*/  UIADD3 UR7, UR13, UR7, URZ ;  /* 0x000000070d077290 */ /* 0x000fe2000fffe03f */
[----:B-1----:R-:W-:Y:S01]  /*0f00*/  IMAD.MOV.U32 R0, RZ, RZ, R217 ;  /* 0x000000ffff007224 */ /* 0x002fe200078e00d9 */
[----:B------:R-:W-:-:S04]  /*0f10*/  @P0 SHF.R.U32.HI R0, RZ, c[0x0][0x2c0], R2 ;  /* 0x0000b000ff000a19 */ /* 0x000fc80000011602 */
[----:B------:R-:W-:-:S04]  /*0f20*/  @!P2 IADD3 R5, P1, R0, UR12, RZ ;  /* 0x0000000c0005ac10 */ /* 0x000fc8000ff3e0ff */
[----:B------:R-:W-:Y:S02]  /*0f30*/  @!P2 LEA R4, P0, R5, c[0x0][0x2a0], 0x2 ;  /* 0x0000a8000504aa11 */ /* 0x000fe400078010ff */
[----:B------:R-:W-:-:S04]  /*0f40*/  @!P2 LEA.HI.X.SX32 R2, R0, UR7, 0x1, P1 ;  /* 0x000000070002ac11 */ /* 0x000fc800088f0eff */
[----:B------:R-:W-:-:S05]  /*0f50*/  @!P2 LEA.HI.X R5, R5, c[0x0][0x2a4], R2, 0x2, P0 ;  /* 0x0000a9000505aa11 */ /* 0x000fca00000f1402 */
[----:B------:R1:W2:Y:S01]  /*0f60*/  @!P2 LDG.E R216, [R4.64] ;  /* 0x0000000e04d8a981 */ /* 0x0002a2000c1e1900 */
[----:B------:R-:W-:Y:S01]  /*0f70*/  PLOP3.LUT P1, PT, PT, PT, UP2, 0x80, 0x0 ;  /* 0x000000000000781c */ /* 0x000fe20003f2f028 */
[----:B------:R-:W-:Y:S01]  /*0f80*/  UIMAD UR11, UR16, UR4, URZ ;  /* 0x00000004100b72a4 */ /* 0x000fe2000f8e023f */
[----:B------:R-:W-:Y:S01]  /*0f90*/  PLOP3.LUT P0, PT, PT, PT, UP2, 0x80, 0x0 ;  /* 0x000000000000781c */ /* 0x000fe20003f0f028 */
[----:B------:R-:W-:Y:S01]  /*0fa0*/  USHF.R.S32.HI UR17, URZ, 0x1f, UR10 ;  /* 0x0000001f3f117899 */ /* 0x000fe2000801140a */
[----:B------:R-:W-:Y:S01]  /*0fb0*/  IADD3 R6, R3, UR21, RZ ;  /* 0x0000001503067c10 */ /* 0x000fe2000fffe0ff */
[----:B------:R-:W-:Y:S01]  /*0fc0*/  UIMAD.WIDE.U32 UR18, UR9, UR4, URZ ;  /* 0x00000004091272a5 */ /* 0x000fe2000f8e003f */
[----:B------:R-:W-:Y:S01]  /*0fd0*/  IMAD.SHL.U32 R231, R42, 0x8, RZ ;  /* 0x000000082ae77824 */ /* 0x000fe200078e00ff */
[----:B------:R-:W-:Y:S01]  /*0fe0*/  UIMAD UR11, UR9, UR5, UR11 ;  /* 0x00000005090b72a4 */ /* 0x000fe2000f8e020b */
[-C--:B------:R-:W-:Y:S01]  /*0ff0*/  LEA.HI R218, R104, R101.reuse, RZ, 0x6 ;  /* 0x0000006568da7211 */ /* 0x080fe200078f30ff */
[----:B------:R-:W-:Y:S01]  /*1000*/  IMAD R37, R36, -0x60, R37 ;  /* 0xffffffa024257824 */ /* 0x000fe200078e0225 */
[----:B------:R-:W-:Y:S01]  /*1010*/  ULDC.64 UR4, c[0x0][0x1c0] ;  /* 0x0000700000047ab9 */ /* 0x000fe20000000a00 */
[----:B------:R-:W-:Y:S01]  /*1020*/  IADD3 R41, R231, 0x40, RZ ;  /* 0x00000040e7297810 */ /* 0x000fe20007ffe0ff */
[----:B------:R-:W-:Y:S01]  /*1030*/  UIMAD UR17, UR17, UR4, URZ ;  /* 0x00000004111172a4 */ /* 0x000fe2000f8e023f */
[----:B------:R-:W-:Y:S01]  /*1040*/  IMAD.SHL.U32 R218, R218, 0x8, RZ ;  /* 0x00000008dada7824 */ /* 0x000fe200078e00ff */
[----:B------:R-:W-:Y:S01]  /*1050*/  UIADD3 UR19, UR19, UR11, URZ ;  /* 0x0000000b13137290 */ /* 0x000fe2000fffe03f */
[----:B------:R-:W-:Y:S01]  /*1060*/  ISETP.GE.AND P6, PT, R41, c[0x0][0x198], PT ;  /* 0x0000660029007a0c */ /* 0x000fe20003fc6270 */
[----:B------:R-:W-:Y:S01]  /*1070*/  UIMAD UR5, UR10, UR5, UR17 ;  /* 0x000000050a0572a4 */ /* 0x000fe2000f8e0211 */
[----:B------:R-:W-:Y:S01]  /*1080*/  IADD3 R39, R37, UR8, RZ ;  /* 0x0000000825277c10 */ /* 0x000fe2000fffe0ff */
[----:B------:R-:W-:Y:S01]  /*1090*/  UIMAD.WIDE.U32 UR10, UR10, UR4, UR18 ;  /* 0x000000040a0a72a5 */ /* 0x000fe2000f8e0012 */
[----:B------:R-:W-:Y:S01]  /*10a0*/  LEA.HI R102, R104, R101, RZ, 0x5 ;  /* 0x0000006568667211 */ /* 0x000fe200078f28ff */
[----:B------:R-:W-:Y:S01]  /*10b0*/  IMAD.MOV.U32 R40, RZ, RZ, 0x20 ;  /* 0x00000020ff287424 */ /* 0x000fe200078e00ff */
[----:B------:R-:W-:Y:S01]  /*10c0*/  ULDC UR4, c[0x0][0x168] ;  /* 0x00005a0000047ab9 */ /* 0x000fe20000000800 */
[----:B------:R-:W-:Y:S01]  /*10d0*/  IMAD.IADD R38, R39, 0x1, -R3 ;  /* 0x0000000127267824 */ /* 0x000fe200078e0a03 */
[----:B------:R-:W-:Y:S01]  /*10e0*/  UIADD3 UR5, UR11, UR5, URZ ;  /* 0x000000050b057290 */ /* 0x000fe2000fffe03f */
[----:B-1----:R-:W-:Y:S01]  /*10f0*/  IADD3 R4, R219, UR21, RZ ;  /* 0x00000015db047c10 */ /* 0x002fe2000fffe0ff */
[----:B------:R-:W-:Y:S01]  /*1100*/  UIMAD UR4, UR6, UR4, URZ ;  /* 0x00000004060472a4 */ /* 0x000fe2000f8e023f */
[----:B------:R-:W-:Y:S01]  /*1110*/  IADD3 R5, R6, 0x20, RZ ;  /* 0x0000002006057810 */ /* 0x000fe20007ffe0ff */
[----:B------:R-:W-:Y:S01]  /*1120*/  IMAD.U32 R9, RZ, RZ, UR11 ;  /* 0x0000000bff097e24 */ /* 0x000fe2000f8e00ff */
[----:B------:R-:W-:Y:S01]  /*1130*/  SHF.R.S32.HI R103, RZ, 0x5, R102 ;  /* 0x00000005ff677819 */ /* 0x000fe20000011466 */
[----:B------:R-:W-:-:S02]  /*1140*/  @P1 IMAD.HI.U32 R2, R4, c[0x0][0x2c8], RZ ;  /* 0x0000b20004021a27 */ /* 0x000fc400078e00ff */
[----:B------:R-:W-:Y:S02]  /*1150*/  ISETP.GE.AND P3, PT, R5, UR4, PT ;  /* 0x0000000405007c0c */ /* 0x000fe4000bf66270 */
[----:B------:R-:W-:Y:S01]  /*1160*/  IMAD.MOV.U32 R10, RZ, RZ, R4 ;  /* 0x000000ffff0a7224 */ /* 0x000fe200078e0004 */
[----:B------:R-:W-:Y:S01]  /*1170*/  @P0 SHF.R.U32.HI R10, RZ, c[0x0][0x2cc], R2 ;  /* 0x0000b300ff0a0a19 */ /* 0x000fe20000011602 */
[----:B------:R-:W-:Y:S01]  /*1180*/  IMAD.U32 R8, RZ, RZ, UR10 ;  /* 0x0000000aff087e24 */ /* 0x000fe2000f8e00ff */
[----:B------:R-:W-:Y:S01]  /*1190*/  LEA.HI R2, R104, R101, RZ, 0x4 ;  /* 0x0000006568027211 */ /* 0x000fe200078f20ff */
[----:B------:R-:W-:Y:S01]  /*11a0*/  IMAD.U32 R9, RZ, RZ, UR5 ;  /* 0x00000005ff097e24 */ /* 0x000fe2000f8e00ff */
[--C-:B------:R-:W-:Y:S01]  /*11b0*/  SHF.R.S32.HI R11, RZ, 0x1f, R10.reuse ;  /* 0x0000001fff0b7819 */ /* 0x100fe2000001140a */
[----:B------:R-:W-:Y:S01]  /*11c0*/  IMAD.MOV R7, RZ, RZ, -R10 ;  /* 0x000000ffff077224 */ /* 0x000fe200078e0a0a */
[----:B------:R-:W-:Y:S01]  /*11d0*/  SHF.R.S32.HI R5, RZ, 0x4, R2 ;  /* 0x00000004ff057819 */ /* 0x000fe20000011402 */
[----:B------:R-:W-:Y:S01]  /*11e0*/  IMAD.WIDE.U32 R8, R10, c[0x0][0x1b0], R8 ;  /* 0x00006c000a087a25 */ /* 0x000fe200078e0008 */
[----:B------:R-:W-:-:S02]  /*11f0*/  ISETP.GE.AND P4, PT, R6, UR4, PT ;  /* 0x0000000406007c0c */ /* 0x000fc4000bf86270 */
[C---:B------:R-:W-:Y:S01]  /*1200*/  LEA.HI R214, R2.reuse, R5, RZ, 0x1 ;  /* 0x0000000502d67211 */ /* 0x040fe200078f08ff */
[----:B------:R-:W-:Y:S01]  /*1210*/  IMAD R11, R11, c[0x0][0x1b0], RZ ;  /* 0x00006c000b0b7a24 */ /* 0x000fe200078e02ff */
[----:B------:R-:W-:Y:S01]  /*1220*/  LOP3.LUT R2, R2, 0xfffffff0, RZ, 0xc0, !PT ;  /* 0xfffffff002027812 */ /* 0x000fe200078ec0ff */
[----:B------:R-:W-:Y:S01]  /*1230*/  IMAD R4, R7, c[0x0][0x2c4], R4 ;  /* 0x0000b10007047a24 */ /* 0x000fe200078e0204 */
[----:B------:R-:W-:Y:S01]  /*1240*/  LOP3.LUT R214, R214, 0xfffffffe, RZ, 0xc0, !PT ;  /* 0xfffffffed6d67812 */ /* 0x000fe200078ec0ff */
[----:B------:R-:W-:Y:S01]  /*1250*/  IMAD R11, R10, c[0x0][0x1b4], R11 ;  /* 0x00006d000a0b7a24 */ /* 0x000fe200078e020b */
[C---:B------:R-:W-:Y:S02]  /*1260*/  IADD3 R10, R6.reuse, 0x40, RZ ;  /* 0x00000040060a7810 */ /* 0x040fe40007ffe0ff */
[----:B------:R-:W-:Y:S01]  /*1270*/  SHF.R.S32.HI R7, RZ, 0x1f, R4 ;  /* 0x0000001fff077819 */ /* 0x000fe20000011404 */
[----:B------:R-:W-:Y:S01]  /*1280*/  IMAD.IADD R9, R9, 0x1, R11 ;  /* 0x0000000109097824 */ /* 0x000fe200078e020b */
[----:B------:R-:W-:Y:S01]  /*1290*/  IADD3 R6, R6, 0x60, RZ ;  /* 0x0000006006067810 */ /* 0x000fe20007ffe0ff */
[----:B------:R-:W-:Y:S01]  /*12a0*/  IMAD.IADD R214, R5, 0x1, -R214 ;  /* 0x0000000105d67824 */ /* 0x000fe200078e0ad6 */
[----:B------:R-:W-:Y:S01]  /*12b0*/  ISETP.GE.AND P2, PT, R10, UR4, PT ;  /* 0x000000040a007c0c */ /* 0x000fe2000bf46270 */
[----:B------:R-:W-:Y:S01]  /*12c0*/  IMAD R7, R7, c[0x0][0x1a8], RZ ;  /* 0x00006a0007077a24 */ /* 0x000fe200078e02ff */
[----:B------:R-:W-:Y:S01]  /*12d0*/  ISETP.GE.AND P5, PT, R6, UR4, PT ;  /* 0x0000000406007c0c */ /* 0x000fe2000bfa6270 */
[----:B------:R-:W-:Y:S01]  /*12e0*/  IMAD.SHL.U32 R6, R3, 0x40, RZ ;  /* 0x0000004003067824 */ /* 0x000fe200078e00ff */
[----:B------:R-:W-:Y:S01]  /*12f0*/  ULDC.64 UR4, c[0x0][0x1e8] ;  /* 0x00007a0000047ab9 */ /* 0x000fe20000000a00 */
[C---:B------:R-:W-:Y:S01]  /*1300*/  IMAD R7, R4.reuse, c[0x0][0x1ac], R7 ;  /* 0x00006b0004077a24 */ /* 0x040fe200078e0207 */
[----:B------:R-:W-:Y:S01]  /*1310*/  UIMAD.WIDE.U32 UR10, UR9, UR4, URZ ;  /* 0x00000004090a72a5 */ /* 0x000fe2000f8e003f */
[----:B------:R-:W-:Y:S01]  /*1320*/  IMAD.WIDE.U32 R4, R4, c[0x0][0x1a8], R8 ;  /* 0x00006a0004047a25 */ /* 0x000fe200078e0008 */
[----:B------:R-:W-:Y:S01]  /*1330*/  LOP3.LUT R8, R6, 0x1c0, RZ, 0xc0, !PT ;  /* 0x000001c006087812 */ /* 0x000fe200078ec0ff */
[----:B------:R-:W-:-:S02]  /*1340*/  UIMAD UR4, UR16, UR4, URZ ;  /* 0x00000004100472a4 */ /* 0x000fc4000f8e023f */
[----:B------:R-:W-:Y:S01]  /*1350*/  IMAD.MOV R6, RZ, RZ, -R0 ;  /* 0x000000ffff067224 */ /* 0x000fe200078e0a00 */
[----:B------:R-:W-:Y:S01]  /*1360*/  SHF.R.U32.HI R0, RZ, 0x3, R8 ;  /* 0x00000003ff007819 */ /* 0x000fe20000011608 */
[----:B------:R-:W-:Y:S01]  /*1370*/  UIMAD UR4, UR9, UR5, UR4 ;  /* 0x00000005090472a4 */ /* 0x000fe2000f8e0204 */
[----:B------:R-:W-:Y:S01]  /*1380*/  LOP3.LUT R9, R8, 0x38, R231, 0xf8, !PT ;  /* 0x0000003808097812 */ /* 0x000fe200078ef8e7 */
[----:B------:R-:W-:Y:S01]  /*1390*/  IMAD R217, R6, c[0x0][0x2b8], R217 ;  /* 0x0000ae0006d97a24 */ /* 0x000fe200078e02d9 */
[C---:B------:R-:W-:Y:S01]  /*13a0*/  LEA R24, P0, R4.reuse, c[0x0][0x160], 0x1 ;  /* 0x0000580004187a11 */ /* 0x040fe200078008ff */
[----:B------:R-:W-:Y:S01]  /*13b0*/  IMAD.IADD R8, R5, 0x1, R7 ;  /* 0x0000000105087824 */ /* 0x000fe200078e0207 */
[----:B------:R-:W-:Y:S01]  /*13c0*/  LOP3.LUT R9, R9, R0, RZ, 0x3c, !PT ;  /* 0x0000000009097212 */ /* 0x000fe200078e3cff */
[----:B------:R-:W-:Y:S01]  /*13d0*/  IMAD.IADD R5, R101, 0x1, -R2 ;  /* 0x0000000165057824 */ /* 0x000fe200078e0a02 */
[----:B------:R-:W-:Y:S01]  /*13e0*/  SHF.R.S32.HI R21, RZ, 0x1f, R217 ;  /* 0x0000001fff157819 */ /* 0x000fe200000114d9 */
[----:B------:R-:W-:Y:S01]  /*13f0*/  IMAD.WIDE.U32 R10, R217, c[0x0][0x1e0], RZ ;  /* 0x00007800d90a7a25 */ /* 0x000fe200078e00ff */
[----:B------:R-:W-:Y:S01]  /*1400*/  LEA.HI.X R8, R4, c[0x0][0x164], R8, 0x1, P0 ;  /* 0x0000590004087a11 */ /* 0x000fe200000f0c08 */
[----:B------:R-:W-:Y:S01]  /*1410*/  SHFL.IDX PT, R16, R24, RZ, 0x181f ;  /* 0x00181fff18107589 */ /* 0x000fe200000e0000 */
[----:B------:R-:W-:Y:S01]  /*1420*/  SHF.R.S32.HI R2, RZ, 0x1f, R5 ;  /* 0x0000001fff027819 */ /* 0x000fe20000011405 */
[----:B------:R-:W-:Y:S01]  /*1430*/  IMAD R6, R21, c[0x0][0x1e0], RZ ;  /* 0x0000780015067a24 */ /* 0x000fe200078e02ff */
[----:B------:R-:W-:Y:S01]  /*1440*/  SHF.R.S32.HI R4, RZ, 0x1f, R41 ;  /* 0x0000001fff047819 */ /* 0x000fe20000011429 */
[----:B------:R-:W1:Y:S01]  /*1450*/  SHFL.IDX PT, R17, R8, RZ, 0x181f ;  /* 0x00181fff08117589 */ /* 0x000e6200000e0000 */
[----:B------:R-:W-:Y:S01]  /*1460*/  LEA.HI R2, R2, R5, RZ, 0x3 ;  /* 0x0000000502027211 */ /* 0x000fe200078f18ff */
[----:B------:R-:W-:Y:S01]  /*1470*/  IMAD R6, R217, c[0x0][0x1e4], R6 ;  /* 0x00007900d9067a24 */ /* 0x000fe200078e0206 */
[----:B------:R-:W-:Y:S01]  /*1480*/  LEA.HI R4, R4, R41, RZ, 0x3 ;  /* 0x0000002904047211 */ /* 0x000fe200078f18ff */
[----:B------:R-:W-:Y:S01]  /*1490*/  SHFL.IDX PT, R22, R24, 0x1, 0x181f ;  /* 0x00381f0018167f89 */ /* 0x000fe200000e0000 */
[----:B------:R-:W-:Y:S01]  /*14a0*/  LOP3.LUT R0, R2, 0xfffffff8, RZ, 0xc0, !PT ;  /* 0xfffffff802007812 */ /* 0x000fe200078ec0ff */
[----:B------:R-:W-:Y:S01]  /*14b0*/  IMAD.IADD R7, R11, 0x1, R6 ;  /* 0x000000010b077824 */ /* 0x000fe200078e0206 */
[----:B------:R-:W-:Y:S01]  /*14c0*/  UIADD3 UR6, UR11, UR4, URZ ;  /* 0x000000040b067290 */ /* 0x000fe2000fffe03f */
[----:B------:R-:W-:Y:S01]  /*14d0*/  IMAD.MOV.U32 R6, RZ, RZ, R10 ;  /* 0x000000ffff067224 */ /* 0x000fe200078e000a */
[----:B------:R-:W3:Y:S01]  /*14e0*/  SHFL.IDX PT, R23, R8, 0x1, 0x181f ;  /* 0x00381f0008177f89 */ /* 0x000ee200000e0000 */
[----:B------:R-:W-:Y:S01]  /*14f0*/  IMAD.IADD R0, R5, 0x1, -R0 ;  /* 0x0000000105007824 */ /* 0x000fe200078e0a00 */
[----:B------:R-:W-:Y:S01]  /*1500*/  LOP3.LUT R230, R4, 0xfffffff8, RZ, 0xc0, !PT ;  /* 0xfffffff804e67812 */ /* 0x000fe200078ec0ff */
[----:B------:R-:W-:Y:S01]  /*1510*/  IMAD.SHL.U32 R2, R2, 0x40, RZ ;  /* 0x0000004002027824 */ /* 0x000fe200078e00ff */
[----:B------:R-:W-:Y:S01]  /*1520*/  LOP3.LUT R218, R9, 0xfffffe00, R218, 0xf8, !PT ;  /* 0xfffffe0009da7812 */ /* 0x000fe200078ef8da */
[----:B------:R-:W-:Y:S01]  /*1530*/  SHFL.IDX PT, R14, R24, 0x2, 0x181f ;  /* 0x00581f00180e7f89 */ /* 0x000fe200000e0000 */
[----:B------:R-:W-:Y:S01]  /*1540*/  ISETP.GE.AND P0, PT, R231, c[0x0][0x198], PT ;  /* 0x00006600e7007a0c */ /* 0x000fe20003f06270 */
[----:B------:R-:W-:Y:S01]  /*1550*/  IMAD.SHL.U32 R3, R3, 0x8, RZ ;  /* 0x0000000803037824 */ /* 0x000fe200078e00ff */
[----:B------:R-:W-:Y:S01]  /*1560*/  ULDC.64 UR4, c[0x0][0x210] ;  /* 0x0000840000047ab9 */ /* 0x000fe20000000a00 */
[----:B------:R-:W4:Y:S01]  /*1570*/  SHFL.IDX PT, R15, R8, 0x2, 0x181f ;  /* 0x00581f00080f7f89 */ /* 0x000f2200000e0000 */
[----:B------:R-:W-:Y:S01]  /*1580*/  IMAD.SHL.U32 R218, R218, 0x2, RZ ;  /* 0x00000002dada7824 */ /* 0x000fe200078e00ff */
[----:B------:R-:W-:Y:S01]  /*1590*/  UIMAD.WIDE.U32 UR18, UR9, UR4, URZ ;  /* 0x00000004091272a5 */ /* 0x000fe2000f8e003f */
[----:B------:R-:W-:Y:S01]  /*15a0*/  SHF.R.S32.HI R233, RZ, 0x1f, R230 ;  /* 0x0000001fffe97819 */ /* 0x000fe200000114e6 */
[----:B------:R4:W-:Y:S01]  /*15b0*/  SHFL.IDX PT, R10, R24, 0x3, 0x181f ;  /* 0x00781f00180a7f89 */ /* 0x0009e200000e0000 */
[----:B------:R-:W-:Y:S01]  /*15c0*/  UIMAD UR4, UR16, UR4, URZ ;  /* 0x00000004100472a4 */ /* 0x000fe2000f8e023f */
[C-C-:B-1----:R-:W-:Y:S01]  /*15d0*/  @!P4 IMAD.WIDE R18, R231.reuse, 0x2, R16.reuse ;  /* 0x00000002e712c825 */ /* 0x142fe200078e0210 */
[----:B------:R-:W-:Y:S01]  /*15e0*/  IADD3 R226, R218, 0x100, RZ ;  /* 0x00000100dae27810 */ /* 0x000fe20007ffe0ff */
[----:B------:R-:W1:Y:S01]  /*15f0*/  SHFL.IDX PT, R11, R8, 0x3, 0x181f ;  /* 0x00781f00080b7f89 */ /* 0x000e6200000e0000 */
[----:B------:R-:W-:Y:S01]  /*1600*/  UIMAD UR4, UR9, UR5, UR4 ;  /* 0x00000005090472a4 */ /* 0x000fe2000f8e0204 */
[----:B------:R-:W-:Y:S01]  /*1610*/  @!P4 IMAD.WIDE R16, R230, 0x2, R16 ;  /* 0x00000002e610c825 */ /* 0x000fe200078e0210 */
[C---:B------:R-:W-:Y:S01]  /*1620*/  IADD3 R225, R218.reuse, 0x3100, RZ ;  /* 0x00003100dae17810 */ /* 0x040fe20007ffe0ff */
[----:B------:R1:W-:Y:S01]  /*1630*/  @!P4 LDGSTS.E.BYPASS.LTC128B.128 [R218+0x100], [R18.64], !P0 ;  /* 0x0010000012dacfae */ /* 0x0003e2000c101d4e */
[----:B------:R-:W-:Y:S01]  /*1640*/  UIADD3 UR16, UR19, UR4, URZ ;  /* 0x0000000413107290 */ /* 0x000fe2000fffe03f */
[----:B------:R-:W-:Y:S01]  /*1650*/  IADD3 R224, R218, 0x1100, RZ ;  /* 0x00001100dae07810 */ /* 0x000fe20007ffe0ff */
[C---:B---3--:R-:W-:Y:S01]  /*1660*/  @!P3 IMAD.WIDE R12, R231.reuse, 0x2, R22 ;  /* 0x00000002e70cb825 */ /* 0x048fe200078e0216 */
[----:B------:R3:W-:Y:S01]  /*1670*/  @!P4 LDGSTS.E.BYPASS.LTC128B.128 [R218+0x4100], [R16.64], !P6 ;  /* 0x0410000010dacfae */ /* 0x0007e2000f101d4e */
[----:B------:R-:W-:-:S02]  /*1680*/  ISETP.GE.AND P4, PT, R231, c[0x0][0x1d4], PT ;  /* 0x00007500e7007a0c */ /* 0x000fc40003f86270 */
[----:B------:R-:W-:Y:S01]  /*1690*/  @!P3 IMAD.WIDE R22, R230, 0x2, R22 ;  /* 0x00000002e616b825 */ /* 0x000fe200078e0216 */
[----:B------:R1:W-:Y:S01]  /*16a0*/  @!P3 LDGSTS.E.BYPASS.LTC128B.128 [R218+0x1100], [R12.64], !P0 ;  /* 0x011000000cdabfae */ /* 0x0003e2000c101d4e */
[----:B------:R-:W-:-:S03]  /*16b0*/  IADD3 R223, R218, 0x4100, RZ ;  /* 0x00004100dadf7810 */ /* 0x000fc60007ffe0ff */
[----:B------:R1:W-:Y:S01]  /*16c0*/  @!P3 LDGSTS.E.BYPASS.LTC128B.128 [R218+0x5100], [R22.64], !P6 ;  /* 0x0510000016dabfae */ /* 0x0003e2000f101d4e */
[----:B------:R-:W-:Y:S01]  /*16d0*/  ISETP.GE.AND P3, PT, R41, c[0x0][0x1d4], PT ;  /* 0x0000750029007a0c */ /* 0x000fe20003f66270 */
[----:B----4-:R-:W-:-:S03]  /*16e0*/  IMAD.SHL.U32 R24, R214, 0x8, RZ ;  /* 0x00000008d6187824 */ /* 0x010fc600078e00ff */
[----:B------:R-:W-:Y:S01]  /*16f0*/  SEL R232, RZ, 0x10, P3 ;  /* 0x00000010ffe87807 */ /* 0x000fe20001800000 */
[----:B---3--:R-:W-:-:S04]  /*1700*/  @!P2 IMAD.WIDE R16, R231, 0x2, R14 ;  /* 0x00000002e710a825 */ /* 0x008fc800078e020e */
[----:B------:R-:W-:Y:S01]  /*1710*/  @!P2 IMAD.WIDE R14, R230, 0x2, R14 ;  /* 0x00000002e60ea825 */ /* 0x000fe200078e020e */
[----:B------:R3:W-:Y:S03]  /*1720*/  @!P2 LDGSTS.E.BYPASS.LTC128B.128 [R218+0x2100], [R16.64], !P0 ;  /* 0x0210000010daafae */ /* 0x0007e6000c101d4e */
[--C-:B-1----:R-:W-:Y:S01]  /*1730*/  @!P5 IMAD.WIDE R12, R231, 0x2, R10.reuse ;  /* 0x00000002e70cd825 */ /* 0x102fe200078e020a */
[----:B------:R1:W-:Y:S01]  /*1740*/  @!P2 LDGSTS.E.BYPASS.LTC128B.128 [R218+0x6100], [R14.64], !P6 ;  /* 0x061000000edaafae */ /* 0x0003e2000f101d4e */
[----:B------:R-:W-:Y:S02]  /*1750*/  ISETP.GE.AND P2, PT, R38, 0x1, PT ;  /* 0x000000012600780c */ /* 0x000fe40003f46270 */
[----:B------:R-:W-:Y:S01]  /*1760*/  @!P5 IMAD.WIDE R10, R230, 0x2, R10 ;  /* 0x00000002e60ad825 */ /* 0x000fe200078e020a */
[----:B------:R4:W-:Y:S01]  /*1770*/  @!P5 LDGSTS.E.BYPASS.LTC128B.128 [R218+0x3100], [R12.64], !P0 ;  /* 0x031000000cdadfae */ /* 0x0009e2000c101d4e */
[----:B------:R-:W-:-:S03]  /*1780*/  ISETP.GT.AND P0, PT, R38, 0x40, PT ;  /* 0x000000402600780c */ /* 0x000fc60003f04270 */
[----:B------:R1:W-:Y:S04]  /*1790*/  @!P5 LDGSTS.E.BYPASS.LTC128B.128 [R218+0x7100], [R10.64], !P6 ;  /* 0x071000000adadfae */ /* 0x0003e8000f101d4e */
[----:B------:R-:W0:Y:S01]  /*17a0*/  LDGDEPBAR ;  /* 0x00000000000079af */ /* 0x000e220000000000 */
[----:B--2---:R-:W-:Y:S01]  /*17b0*/  SHF.R.S32.HI R20, RZ, 0x1f, R216 ;  /* 0x0000001fff147819 */ /* 0x004fe200000114d8 */
[----:B------:R-:W-:-:S04]  /*17c0*/  IMAD.WIDE.U32 R6, R216, c[0x0][0x1f0], R6 ;  /* 0x00007c00d8067a25 */ /* 0x000fc800078e0006 */
[----:B------:R-:W-:Y:S01]  /*17d0*/  IMAD R5, R20, c[0x0][0x1f0], RZ ;  /* 0x00007c0014057a24 */ /* 0x000fe200078e02ff */
[----:B------:R-:W-:Y:S01]  /*17e0*/  IADD3 R9, P1, R6, UR10, RZ ;  /* 0x0000000a06097c10 */ /* 0x000fe2000ff3e0ff */
[----:B------:R-:W-:Y:S02]  /*17f0*/  IMAD.U32 R6, RZ, RZ, UR9 ;  /* 0x00000009ff067e24 */ /* 0x000fe4000f8e00ff */
[----:B------:R-:W-:-:S05]  /*1800*/  IMAD R4, R216, c[0x0][0x1f4], R5 ;  /* 0x00007d00d8047a24 */ /* 0x000fca00078e0205 */
[----:B------:R-:W-:Y:S01]  /*1810*/  IADD3.X R4, R7, UR6, R4, P1, !PT ;  /* 0x0000000607047c10 */ /* 0x000fe20008ffe404 */
[----:B------:R-:W-:Y:S01]  /*1820*/  IMAD R7, R217, c[0x0][0x1e0], RZ ;  /* 0x00007800d9077a24 */ /* 0x000fe200078e02ff */
[----:B------:R-:W-:-:S03]  /*1830*/  LEA R5, P1, R9, c[0x0][0x1c8], 0x1 ;  /* 0x0000720009057a11 */ /* 0x000fc600078208ff */
[----:B------:R-:W-:Y:S01]  /*1840*/  IMAD R7, R216, c[0x0][0x1f0], R7 ;  /* 0x00007c00d8077a24 */ /* 0x000fe200078e0207 */
[----:B------:R-:W-:Y:S01]  /*1850*/  LEA.HI.X R4, R9, c[0x0][0x1cc], R4, 0x1, P1 ;  /* 0x0000730009047a11 */ /* 0x000fe200008f0c04 */
[----:B------:R-:W-:Y:S01]  /*1860*/  SHFL.IDX PT, R8, R5, RZ, 0x181f ;  /* 0x00181fff05087589 */ /* 0x000fe200000e0000 */
[----:B------:R-:W-:Y:S01]  /*1870*/  ISETP.GE.AND P1, PT, R38, 0x21, PT ;  /* 0x000000212600780c */ /* 0x000fe20003f26270 */
[----:B------:R-:W-:Y:S02]  /*1880*/  IMAD R6, R6, c[0x0][0x1e8], R7 ;  /* 0x00007a0006067a24 */ /* 0x000fe400078e0207 */
[----:B------:R-:W4:Y:S01]  /*1890*/  SHFL.IDX PT, R9, R4, RZ, 0x181f ;  /* 0x00181fff04097589 */ /* 0x000f2200000e0000 */
[----:B------:R-:W-:Y:S02]  /*18a0*/  IMAD.SHL.U32 R7, R0, 0x40, RZ ;  /* 0x0000004000077824 */ /* 0x000fe400078e00ff */
[----:B------:R-:W-:Y:S01]  /*18b0*/  LEA R6, R6, c[0x0][0x1c8], 0x1 ;  /* 0x0000720006067a11 */ /* 0x000fe200078e08ff */
[----:B------:R-:W-:Y:S02]  /*18c0*/  SHFL.IDX PT, R18, R5, 0x1, 0x181f ;  /* 0x00381f0005127f89 */ /* 0x000fe400000e0000 */
[----:B------:R-:W-:-:S02]  /*18d0*/  LOP3.LUT R7, R7, 0x1c0, RZ, 0xc0, !PT ;  /* 0x000001c007077812 */ /* 0x000fc400078ec0ff */
[----:B------:R-:W2:Y:S02]  /*18e0*/  SHFL.IDX PT, R19, R4, 0x1, 0x181f ;  /* 0x00381f0004137f89 */ /* 0x000ea400000e0000 */
[----:B------:R-:W-:Y:S02]  /*18f0*/  LOP3.LUT R24, R7, 0x8, R24, 0xf8, !PT ;  /* 0x0000000807187812 */ /* 0x000fe400078ef818 */
[----:B------:R1:W-:Y:S01]  /*1900*/  SHFL.IDX PT, R22, R6, 0x2, 0x181f ;  /* 0x00581f0006167f89 */ /* 0x0003e200000e0000 */
[----:B------:R-:W-:-:S03]  /*1910*/  SHF.R.U32.HI R7, RZ, 0x3, R7 ;  /* 0x00000003ff077819 */ /* 0x000fc60000011607 */
[----:B------:R2:W3:Y:S01]  /*1920*/  SHFL.IDX PT, R23, R4, 0x2, 0x181f ;  /* 0x00581f0004177f89 */ /* 0x0004e200000e0000 */
[----:B------:R-:W-:-:S04]  /*1930*/  LOP3.LUT R7, R24, R7, RZ, 0x3c, !PT ;  /* 0x0000000718077212 */ /* 0x000fc800078e3cff */
[----:B------:R-:W-:Y:S01]  /*1940*/  LOP3.LUT R2, R7, 0xfffffe00, R2, 0xf8, !PT ;  /* 0xfffffe0007027812 */ /* 0x000fe200078ef802 */
[----:B----4-:R-:W-:-:S04]  /*1950*/  @P2 IMAD.WIDE R12, R230, 0x2, R8 ;  /* 0x00000002e60c2825 */ /* 0x010fc800078e0208 */
[----:B------:R-:W-:Y:S02]  /*1960*/  IMAD R7, R103, 0x400, R2 ;  /* 0x0000040067077824 */ /* 0x000fe400078e0202 */
[----:B-1----:R-:W-:Y:S02]  /*1970*/  IMAD.SHL.U32 R6, R42, 0x40, RZ ;  /* 0x000000402a067824 */ /* 0x002fe400078e00ff */
[----:B--2---:R-:W-:-:S03]  /*1980*/  @P2 IMAD.WIDE R4, R231, 0x2, R8 ;  /* 0x00000002e7042825 */ /* 0x004fc600078e0208 */
[----:B------:R-:W-:Y:S01]  /*1990*/  LOP3.LUT R6, R6, 0x1c0, RZ, 0xc0, !PT ;  /* 0x000001c006067812 */ /* 0x000fe200078ec0ff */
[C---:B------:R-:W-:Y:S01]  /*19a0*/  @P1 IMAD.WIDE R8, R231.reuse, 0x2, R18 ;  /* 0x00000002e7081825 */ /* 0x040fe200078e0212 */
[----:B------:R1:W-:Y:S02]  /*19b0*/  @P2 LDGSTS.E.BYPASS.LTC128B.128 [R218+0x8100], [R4.64], !P4 ;  /* 0x0810000004da2fae */ /* 0x0003e4000e101d4e */
[----:B------:R-:W-:Y:S01]  /*19c0*/  LOP3.LUT R3, R6, 0x8, R3, 0xf8, !PT ;  /* 0x0000000806037812 */ /* 0x000fe200078ef803 */
[C---:B------:R-:W-:Y:S01]  /*19d0*/  @P1 IMAD.WIDE R18, R230.reuse, 0x2, R18 ;  /* 0x00000002e6121825 */ /* 0x040fe200078e0212 */
[----:B------:R2:W-:Y:S03]  /*19e0*/  @P2 LDGSTS.E.BYPASS.LTC128B.128 [R218+0xb100], [R12.64], !P3 ;  /* 0x0b1000000cda2fae */ /* 0x0005e6000d901d4e */
[--C-:B---3--:R-:W-:Y:S01]  /*19f0*/  @P0 IMAD.WIDE R14, R231, 0x2, R22.reuse ;  /* 0x00000002e70e0825 */ /* 0x108fe200078e0216 */
[----:B------:R3:W-:Y:S03]  /*1a00*/  @P1 LDGSTS.E.BYPASS.LTC128B.128 [R218+0x9100], [R8.64], !P4 ;  /* 0x0910000008da1fae */ /* 0x0007e6000e101d4e */
[----:B------:R-:W-:Y:S01]  /*1a10*/  @P0 IMAD.WIDE R22, R230, 0x2, R22 ;  /* 0x00000002e6160825 */ /* 0x000fe200078e0216 */
[----:B------:R4:W-:Y:S01]  /*1a20*/  @P1 LDGSTS.E.BYPASS.LTC128B.128 [R218+0xc100], [R18.64], !P3 ;  /* 0x0c10000012da1fae */ /* 0x0009e2000d901d4e */
[----:B------:R-:W-:-:S02]  /*1a30*/  R2P PR, R0, 0x6 ;  /* 0x0000000600007804 */ /* 0x000fc40000000000 */
[----:B------:R-:W-:Y:S01]  /*1a40*/  ISETP.GE.AND P6, PT, R231, c[0x0][0x1d4], PT ;  /* 0x00007500e7007a0c */ /* 0x000fe20003fc6270 */
[----:B------:R2:W-:Y:S03]  /*1a50*/  @P0 LDGSTS.E.BYPASS.LTC128B.128 [R218+0xa100], [R14.64], !P4 ;  /* 0x0a1000000eda0fae */ /* 0x0005e6000e101d4e */
[----:B------:R-:W-:Y:S01]  /*1a60*/  ISETP.LT.OR P5, PT, R38, 0x1, P6 ;  /* 0x000000012600780c */ /* 0x000fe200037a1670 */
[----:B------:R2:W-:Y:S01]  /*1a70*/  @P0 LDGSTS.E.BYPASS.LTC128B.128 [R218+0xd100], [R22.64], !P3 ;  /* 0x0d10000016da0fae */ /* 0x0005e2000d901d4e */
[----:B------:R-:W-:-:S03]  /*1a80*/  LOP3.LUT P0, RZ, R42, 0x2, RZ, 0xc0, !PT ;  /* 0x000000022aff7812 */ /* 0x000fc6000780c0ff */
[----:B------:R-:W0:Y:S01]  /*1a90*/  LDGDEPBAR ;  /* 0x00000000000079af */ /* 0x000e220000000000 */
[----:B-1----:R-:W-:Y:S01]  /*1aa0*/  SHF.R.U32.HI R4, RZ, 0x3, R6 ;  /* 0x00000003ff047819 */ /* 0x002fe20000011606 */
[----:B------:R-:W-:-:S03]  /*1ab0*/  IMAD.MOV.U32 R5, RZ, RZ, 0x10 ;  /* 0x00000010ff057424 */ /* 0x000fc600078e00ff */
[----:B------:R-:W-:Y:S02]  /*1ac0*/  LOP3.LUT R3, R3, R4, RZ, 0x3c, !PT ;  /* 0x0000000403037212 */ /* 0x000fe400078e3cff */
[----:B------:R-:W-:Y:S02]  /*1ad0*/  SEL R5, R5, 0xfffffff0, !P1 ;  /* 0xfffffff005057807 */ /* 0x000fe40004800000 */
[C---:B------:R-:W-:Y:S01]  /*1ae0*/  LEA R4, R7.reuse, 0x100, 0x1 ;  /* 0x0000010007047811 */ /* 0x040fe200078e08ff */
[----:B------:R-:W-:Y:S01]  /*1af0*/  IMAD R214, R214, 0x200, R3 ;  /* 0x00000200d6d67824 */ /* 0x000fe200078e0203 */
[----:B------:R-:W-:Y:S01]  /*1b00*/  SEL R3, R40, 0xffffffe0, !P2 ;  /* 0xffffffe028037807 */ /* 0x000fe20005000000 */
[----:B------:R-:W-:Y:S02]  /*1b10*/  IMAD.SHL.U32 R7, R7, 0x2, RZ ;  /* 0x0000000207077824 */ /* 0x000fe400078e00ff */
[--C-:B------:R-:W-:Y:S02]  /*1b20*/  IMAD R6, R5, 0x2, R4.reuse ;  /* 0x0000000205067824 */ /* 0x100fe400078e0204 */
[----:B------:R-:W-:-:S02]  /*1b30*/  IMAD R4, R3, 0x2, R4 ;  /* 0x0000000203047824 */ /* 0x000fc400078e0204 */
[----:B------:R-:W-:Y:S02]  /*1b40*/  IMAD R0, R3, 0x2, R6 ;  /* 0x0000000203007824 */ /* 0x000fe400078e0206 */
[----:B------:R-:W-:Y:S01]  /*1b50*/  IMAD.SHL.U32 R214, R214, 0x2, RZ ;  /* 0x00000002d6d67824 */ /* 0x000fe200078e00ff */
[----:B------:R-:W-:-:S04]  /*1b60*/  DEPBAR.LE SB0, 0x1 ;  /* 0x000080400000791a */ /* 0x000fc80000000000 */
[----:B------:R-:W-:Y:S01]  /*1b70*/  BAR.SYNC.DEFER_BLOCKING 0x0 ;  /* 0x0000000000007b1d */ /* 0x000fe20000010000 */
[----:B------:R-:W-:-:S05]  /*1b80*/  IADD3 R213, R214, 0x8120, RZ ;  /* 0x00008120d6d57810 */ /* 0x000fca0007ffe0ff */
[----:B------:R-:W-:Y:S04]  /*1b90*/  LDSM.16.M88.4 R120, [R7+0x100] ;  /* 0x000100000778783b */ /* 0x000fe80000000200 */
[----:B------:R1:W-:Y:S04]  /*1ba0*/  LDSM.16.M88.4 R180, [R7+0x4100] ;  /* 0x0041000007b4783b */ /* 0x0003e80000000200 */
[----:B------:R-:W-:Y:S04]  /*1bb0*/  LDSM.16.M88.4 R144, [R6] ;  /* 0x000000000690783b */ /* 0x000fe80000000200 */
[----:B------:R2:W-:Y:S04]  /*1bc0*/  LDSM.16.M88.4 R184, [R6+0x4000] ;  /* 0x0040000006b8783b */ /* 0x0005e80000000200 */
[----:B------:R-:W-:Y:S04]  /*1bd0*/  LDSM.16.M88.4 R172, [R4] ;  /* 0x0000000004ac783b */ /* 0x000fe80000000200 */
[----:B------:R-:W-:Y:S04]  /*1be0*/  LDSM.16.M88.4 R188, [R4+0x4000] ;  /* 0x0040000004bc783b */ /* 0x000fe80000000200 */
[----:B------:R-:W-:Y:S01]  /*1bf0*/  LDSM.16.M88.4 R176, [R0] ;  /* 0x0000000000b0783b */ /* 0x000fe20000000200 */
[----:B-1----:R-:W-:-:S03]  /*1c00*/  IADD3 R7, R214, 0x8100, RZ ;  /* 0x00008100d6077810 */ /* 0x002fc60007ffe0ff */
[----:B------:R1:W-:Y:S01]  /*1c10*/  LDSM.16.M88.4 R192, [R0+0x4000] ;  /* 0x0040000000c0783b */ /* 0x0003e20000000200 */
[----:B------:R-:W-:-:S03]  /*1c20*/  @P0 IADD3 R213, R7, -0x20, RZ ;  /* 0xffffffe007d50810 */ /* 0x000fc60007ffe0ff */
[----:B------:R-:W-:Y:S01]  /*1c30*/  BAR.SYNC.DEFER_BLOCKING 0x0 ;  /* 0x0000000000007b1d */ /* 0x000fe20000010000 */
[----:B--2---:R-:W-:Y:S01]  /*1c40*/  IMAD.WIDE.U32 R6, R217, c[0x0][0x208], RZ ;  /* 0x00008200d9067a25 */ /* 0x004fe200078e00ff */
[C---:B------:R-:W-:Y:S02]  /*1c50*/  IADD3 R207, R213.reuse, 0x800, RZ ;  /* 0x00000800d5cf7810 */ /* 0x040fe40007ffe0ff */
[C---:B------:R-:W-:Y:S02]  /*1c60*/  IADD3 R206, R213.reuse, 0x1000, RZ ;  /* 0x00001000d5ce7810 */ /* 0x040fe40007ffe0ff */
[C---:B------:R-:W-:Y:S02]  /*1c70*/  IADD3 R205, R213.reuse, 0x1800, RZ ;  /* 0x00001800d5cd7810 */ /* 0x040fe40007ffe0ff */
[C---:B------:R-:W-:Y:S02]  /*1c80*/  IADD3 R204, R213.reuse, 0x2000, RZ ;  /* 0x00002000d5cc7810 */ /* 0x040fe40007ffe0ff */
[----:B------:R-:W-:-:S02]  /*1c90*/  IADD3 R203, R213, 0x2800, RZ ;  /* 0x00002800d5cb7810 */ /* 0x000fc40007ffe0ff */
[C---:B------:R-:W-:Y:S02]  /*1ca0*/  IADD3 R201, R213.reuse, 0x3000, RZ ;  /* 0x00003000d5c97810 */ /* 0x040fe40007ffe0ff */
[C---:B------:R-:W-:Y:S02]  /*1cb0*/  IADD3 R200, R213.reuse, 0x3800, RZ ;  /* 0x00003800d5c87810 */ /* 0x040fe40007ffe0ff */
[----:B------:R-:W-:Y:S01]  /*1cc0*/  IADD3 R199, R213, 0x4000, RZ ;  /* 0x00004000d5c77810 */ /* 0x000fe20007ffe0ff */
[----:B-1----:R-:W-:Y:S01]  /*1cd0*/  IMAD R0, R21, c[0x0][0x208], RZ ;  /* 0x0000820015007a24 */ /* 0x002fe200078e02ff */
[C---:B------:R-:W-:Y:S02]  /*1ce0*/  IADD3 R198, R213.reuse, 0x4800, RZ ;  /* 0x00004800d5c67810 */ /* 0x040fe40007ffe0ff */
[----:B------:R-:W-:Y:S01]  /*1cf0*/  IADD3 R197, R213, 0x5000, RZ ;  /* 0x00005000d5c57810 */ /* 0x000fe20007ffe0ff */
[----:B------:R-:W-:-:S04]  /*1d00*/  DEPBAR.LE SB0, 0x0 ;  /* 0x000080000000791a */ /* 0x000fc80000000000 */
[----:B------:R-:W-:Y:S01]  /*1d10*/  BAR.SYNC.DEFER_BLOCKING 0x0 ;  /* 0x0000000000007b1d */ /* 0x000fe20000010000 */
[----:B------:R-:W-:-:S05]  /*1d20*/  IADD3 R196, R213, 0x5800, RZ ;  /* 0x00005800d5c47810 */ /* 0x000fca0007ffe0ff */
[----:B------:R-:W3:Y:S04]  /*1d30*/  LDSM.16.M88.4 R12, [R214+0x8100] ;  /* 0x00810000d60c783b */ /* 0x000ee80000000200 */
[----:B------:R-:W-:Y:S04]  /*1d40*/  LDSM.16.M88.4 R32, [R213] ;  /* 0x00000000d520783b */ /* 0x000fe80000000200 */
[----:B----4-:R-:W-:Y:S04]  /*1d50*/  LDSM.16.M88.4 R16, [R214+0x8900] ;  /* 0x00890000d610783b */ /* 0x010fe80000000200 */
[----:B------:R-:W1:Y:S04]  /*1d60*/  LDSM.16.M88.4 R52, [R214+0x9100] ;  /* 0x00910000d634783b */ /* 0x000e680000000200 */
[----:B------:R-:W2:Y:S04]  /*1d70*/  LDSM.16.M88.4 R44, [R214+0x9900] ;  /* 0x00990000d62c783b */ /* 0x000ea80000000200 */
[----:B------:R-:W4:Y:S04]  /*1d80*/  LDSM.16.M88.4 R28, [R213+0x800] ;  /* 0x00080000d51c783b */ /* 0x000f280000000200 */
[----:B------:R-:W-:Y:S04]  /*1d90*/  LDSM.16.M88.4 R24, [R213+0x1000] ;  /* 0x00100000d518783b */ /* 0x000fe80000000200 */
[----:B------:R-:W-:Y:S04]  /*1da0*/  LDSM.16.M88.4 R60, [R213+0x1800] ;  /* 0x00180000d53c783b */ /* 0x000fe80000000200 */
[----:B------:R-:W-:Y:S04]  /*1db0*/  LDSM.16.M88.4 R72, [R213+0x2000] ;  /* 0x00200000d548783b */ /* 0x000fe80000000200 */
[----:B------:R-:W-:Y:S01]  /*1dc0*/  LDSM.16.M88.4 R68, [R213+0x2800] ;  /* 0x00280000d544783b */ /* 0x000fe20000000200 */
[----:B---3--:R-:W-:Y:S07]  /*1dd0*/  HMMA.16816.F32 R8, R120, R12, RZ ;  /* 0x0000000c7808723c */ /* 0x008fee00000018ff */
[----:B------:R-:W-:-:S04]  /*1de0*/  IMAD R13, R217, c[0x0][0x20c], R0 ;  /* 0x00008300d90d7a24 */ /* 0x000fc800078e0200 */
[----:B------:R-:W-:Y:S01]  /*1df0*/  IMAD.IADD R7, R7, 0x1, R13 ;  /* 0x0000000107077824 */ /* 0x000fe200078e020d */
[----:B-1----:R-:W-:Y:S03]  /*1e00*/  HMMA.16816.F32 R56, R120, R52, RZ ;  /* 0x000000347838723c */ /* 0x002fe600000018ff */
[----:B------:R-:W-:-:S05]  /*1e10*/  IMAD.WIDE.U32 R6, R216, c[0x0][0x218], R6 ;  /* 0x00008600d8067a25 */ /* 0x000fca00078e0006 */
[----:B------:R-:W-:Y:S01]  /*1e20*/  IADD3 R65, P0, R6, UR18, RZ ;  /* 0x0000001206417c10 */ /* 0x000fe2000ff1e0ff */
[----:B------:R-:W-:Y:S08]  /*1e30*/  HMMA.16816.F32 R12, R120, R14, RZ ;  /* 0x0000000e780c723c */ /* 0x000ff000000018ff */
[----:B------:R-:W-:Y:S07]  /*1e40*/  HMMA.16816.F32 R8, R144, R32, R8 ;  /* 0x000000209008723c */ /* 0x000fee0000001808 */
[----:B------:R-:W-:Y:S01]  /*1e50*/  IMAD R33, R20, c[0x0][0x218], RZ ;  /* 0x0000860014217a24 */ /* 0x000fe200078e02ff */
[----:B------:R-:W-:Y:S03]  /*1e60*/  HMMA.16816.F32 R52, R120, R54, RZ ;  /* 0x000000367834723c */ /* 0x000fe600000018ff */
[----:B------:R-:W-:-:S05]  /*1e70*/  IMAD R33, R216, c[0x0][0x21c], R33 ;  /* 0x00008700d8217a24 */ /* 0x000fca00078e0221 */
[----:B------:R-:W-:Y:S01]  /*1e80*/  IADD3.X R6, R7, UR16, R33, P0, !PT ;  /* 0x0000001007067c10 */ /* 0x000fe200087fe421 */
[----:B------:R-:W-:Y:S01]  /*1e90*/  HMMA.16816.F32 R20, R120, R16, RZ ;  /* 0x000000107814723c */ /* 0x000fe200000018ff */
[----:B------:R-:W-:-:S04]  /*1ea0*/  LEA R32, P0, R65, c[0x0][0x1f8], 0x1 ;  /* 0x00007e0041207a11 */ /* 0x000fc800078008ff */
[----:B------:R-:W-:Y:S01]  /*1eb0*/  LEA.HI.X R65, R65, c[0x0][0x1fc], R6, 0x1, P0 ;  /* 0x00007f0041417a11 */ /* 0x000fe200000f0c06 */
[----:B------:R-:W1:Y:S02]  /*1ec0*/  SHFL.IDX PT, R64, R32, RZ, 0x181f ;  /* 0x00181fff20407589 */ /* 0x000e6400000e0000 */
[C---:B------:R-:W-:Y:S02]  /*1ed0*/  HMMA.16816.F32 R16, R120.reuse, R18, RZ ;  /* 0x000000127810723c */ /* 0x040fe400000018ff */
[----:B------:R-:W3:Y:S04]  /*1ee0*/  SHFL.IDX PT, R43, R32, 0x1, 0x181f ;  /* 0x00381f00202b7f89 */ /* 0x000ee800000e0000 */
[----:B------:R-:W3:Y:S02]  /*1ef0*/  SHFL.IDX PT, R7, R32, 0x2, 0x181f ;  /* 0x00581f0020077f89 */ /* 0x000ee400000e0000 */
[----:B--2---:R-:W-:Y:S02]  /*1f00*/  HMMA.16816.F32 R48, R120, R44, RZ ;  /* 0x0000002c7830723c */ /* 0x004fe400000018ff */
[----:B------:R-:W2:Y:S04]  /*1f10*/  SHFL.IDX PT, R6, R65, RZ, 0x181f ;  /* 0x00181fff41067589 */ /* 0x000ea800000e0000 */
[----:B------:R-:W2:Y:S01]  /*1f20*/  SHFL.IDX PT, R4, R65, 0x1, 0x181f ;  /* 0x00381f0041047f89 */ /* 0x000ea200000e0000 */
[----:B------:R-:W-:Y:S01]  /*1f30*/  IMAD.WIDE R44, R231, 0x2, RZ ;  /* 0x00000002e72c7825 */ /* 0x000fe200078e02ff */
[C---:B----4-:R-:W-:Y:S02]  /*1f40*/  HMMA.16816.F32 R20, R144.reuse, R28, R20 ;  /* 0x0000001c9014723c */ /* 0x050fe40000001814 */
[----:B------:R-:W4:Y:S05]  /*1f50*/  SHFL.IDX PT, R0, R65, 0x2, 0x181f ;  /* 0x00581f0041007f89 */ /* 0x000f2a00000e0000 */
[----:B-1----:R-:W-:Y:S01]  /*1f60*/  IADD3 R28, P2, R64, R44, RZ ;  /* 0x0000002c401c7210 */ /* 0x002fe20007f5e0ff */
[----:B------:R-:W-:Y:S01]  /*1f70*/  HMMA.16816.F32 R16, R144, R30, R16 ;  /* 0x0000001e9010723c */ /* 0x000fe20000001810 */
[----:B---3--:R-:W-:-:S02]  /*1f80*/  IADD3 R82, P1, R44, R43, RZ ;  /* 0x0000002b2c527210 */ /* 0x008fc40007f3e0ff */
[----:B------:R-:W-:-:S04]  /*1f90*/  IADD3 R80, P0, R44, R7, RZ ;  /* 0x000000072c507210 */ /* 0x000fc80007f1e0ff */
[----:B------:R-:W-:Y:S01]  /*1fa0*/  IMAD.WIDE R30, R230, 0x2, RZ ;  /* 0x00000002e61e7825 */ /* 0x000fe200078e02ff */
[C---:B------:R-:W-:Y:S01]  /*1fb0*/  HMMA.16816.F32 R12, R144.reuse, R34, R12 ;  /* 0x00000022900c723c */ /* 0x040fe2000000180c */
[----:B------:R-:W1:Y:S02]  /*1fc0*/  LDSM.16.M88.4 R32, [R214+0xa100] ;  /* 0x00a10000d620783b */ /* 0x000e640000000200 */
[----:B--2---:R-:W-:Y:S01]  /*1fd0*/  IMAD.X R29, R6, 0x1, R45, P2 ;  /* 0x00000001061d7824 */ /* 0x004fe200010e062d */
[----:B------:R-:W-:Y:S01]  /*1fe0*/  IADD3 R76, P2, R64, R30, RZ ;  /* 0x0000001e404c7210 */ /* 0x000fe20007f5e0ff */
[C---:B------:R-:W-:Y:S01]  /*1ff0*/  IMAD.X R83, R45.reuse, 0x1, R4, P1 ;  /* 0x000000012d537824 */ /* 0x040fe200008e0604 */
[----:B------:R-:W-:Y:S02]  /*2000*/  IADD3 R86, P1, R30, R43, RZ ;  /* 0x0000002b1e567210 */ /* 0x000fe40007f3e0ff */
[----:B------:R-:W-:Y:S01]  /*2010*/  HMMA.16816.F32 R56, R144, R24, R56 ;  /* 0x000000189038723c */ /* 0x000fe20000001838 */
[----:B------:R-:W-:Y:S01]  /*2020*/  IMAD.X R77, R6, 0x1, R31, P2 ;  /* 0x00000001064d7824 */ /* 0x000fe200010e061f */
[----:B------:R-:W-:Y:S01]  /*2030*/  LOP3.LUT P2, RZ, R42, 0x4, RZ, 0xc0, !PT ;  /* 0x000000042aff7812 */ /* 0x000fe2000784c0ff */
[----:B----4-:R-:W-:Y:S01]  /*2040*/  IMAD.X R81, R45, 0x1, R0, P0 ;  /* 0x000000012d517824 */ /* 0x010fe200000e0600 */
[----:B------:R-:W-:Y:S01]  /*2050*/  IADD3 R84, P0, R30, R7, RZ ;  /* 0x000000071e547210 */ /* 0x000fe20007f1e0ff */
[----:B------:R-:W-:Y:S01]  /*2060*/  IMAD.X R87, R31, 0x1, R4, P1 ;  /* 0x000000011f577824 */ /* 0x000fe200008e0604 */
[----:B------:R-:W-:-:S02]  /*2070*/  ISETP.GE.AND P1, PT, R41, c[0x0][0x1d4], PT ;  /* 0x0000750029007a0c */ /* 0x000fc40003f26270 */
[----:B------:R-:W-:Y:S01]  /*2080*/  HMMA.16816.F32 R52, R144, R26, R52 ;  /* 0x0000001a9034723c */ /* 0x000fe20000001834 */
[----:B------:R-:W2:Y:S01]  /*2090*/  LDSM.16.M88.4 R24, [R214+0xa900] ;  /* 0x00a90000d618783b */ /* 0x000ea20000000200 */
[----:B------:R-:W-:Y:S01]  /*20a0*/  IMAD.X R85, R31, 0x1, R0, P0 ;  /* 0x000000011f557824 */ /* 0x000fe200000e0600 */
[----:B------:R-:W-:Y:S02]  /*20b0*/  SEL R0, R40, 0xffffffe0, !P2 ;  /* 0xffffffe028007807 */ /* 0x000fe40005000000 */
[C---:B------:R-:W-:Y:S01]  /*20c0*/  ISETP.LT.OR P2, PT, R38.reuse, 0x1, P1 ;  /* 0x000000012600780c */ /* 0x040fe20000f41670 */
[----:B------:R-:W-:Y:S01]  /*20d0*/  @!PT LDS RZ, [RZ] ;  /* 0x00000000fffff984 */ /* 0x000fe20000000800 */
[----:B------:R-:W-:Y:S01]  /*20e0*/  @!PT LDS RZ, [RZ] ;  /* 0x00000000fffff984 */ /* 0x000fe20000000800 */
[----:B------:R-:W-:Y:S01]  /*20f0*/  @!PT LDS RZ, [RZ] ;  /* 0x00000000fffff984 */ /* 0x000fe20000000800 */
[----:B------:R2:W-:Y:S01]  /*2100*/  LDGSTS.E.BYPASS.LTC128B.128 [R218+0x100], [R28.64], !P5 ;  /* 0x001000001cda7fae */ /* 0x0005e2000e901d4e */
[C---:B------:R-:W-:Y:S01]  /*2110*/  ISETP.LT.OR P0, PT, R38.reuse, 0x21, P6 ;  /* 0x000000212600780c */ /* 0x040fe20003701670 */
[----:B------:R-:W-:Y:S01]  /*2120*/  HMMA.16816.F32 R44, R120, R46, RZ ;  /* 0x0000002e782c723c */ /* 0x000fe200000018ff */
[----:B------:R-:W-:Y:S01]  /*2130*/  ISETP.LT.OR P5, PT, R38, 0x21, P1 ;  /* 0x000000212600780c */ /* 0x000fe20000fa1670 */
[----:B------:R-:W-:Y:S01]  /*2140*/  IMAD R211, R0, 0x2, R214 ;  /* 0x0000000200d37824 */ /* 0x000fe200078e02d6 */
[----:B------:R-:W-:Y:S01]  /*2150*/  ISETP.LT.OR P6, PT, R38, 0x41, P6 ;  /* 0x000000412600780c */ /* 0x000fe200037c1670 */
[----:B------:R-:W-:Y:S01]  /*2160*/  IMAD R202, R0, 0x2, R213 ;  /* 0x0000000200ca7824 */ /* 0x000fe200078e02d5 */
[----:B------:R-:W-:-:S02]  /*2170*/  ISETP.LT.OR P1, PT, R38, 0x41, P1 ;  /* 0x000000412600780c */ /* 0x000fc40000f21670 */
[----:B------:R-:W-:Y:S01]  /*2180*/  IADD3 R0, R36, -0x1, RZ ;  /* 0xffffffff24007810 */ /* 0x000fe20007ffe0ff */
[----:B------:R-:W-:Y:S01]  /*2190*/  HMMA.16816.F32 R48, R144, R60, R48 ;  /* 0x0000003c9030723c */ /* 0x000fe20000001830 */
[----:B------:R-:W-:Y:S01]  /*21a0*/  SHF.R.S32.HI R38, RZ, 0x1f, R231 ;  /* 0x0000001fff267819 */ /* 0x000fe200000114e7 */
[----:B------:R3:W-:Y:S04]  /*21b0*/  LDGSTS.E.BYPASS.LTC128B.128 [R218+0x3100], [R76.64], !P2 ;  /* 0x031000004cda7fae */ /* 0x0007e8000d101d4e */
[----:B------:R4:W-:Y:S01]  /*21c0*/  LDGSTS.E.BYPASS.LTC128B.128 [R218+0x1100], [R82.64], !P0 ;  /* 0x0110000052da7fae */ /* 0x0009e2000c101d4e */
[----:B------:R-:W-:Y:S01]  /*21d0*/  ISETP.GT.AND P0, PT, R0, R215, PT ;  /* 0x000000d70000720c */ /* 0x000fe20003f04270 */
[----:B-1----:R-:W-:Y:S02]  /*21e0*/  HMMA.16816.F32 R40, R120, R32, RZ ;  /* 0x000000207828723c */ /* 0x002fe400000018ff */
[----:B------:R1:W-:Y:S04]  /*21f0*/  LDGSTS.E.BYPASS.LTC128B.128 [R218+0x4100], [R86.64], !P5 ;  /* 0x0410000056da7fae */ /* 0x0003e8000e901d4e */
[----:B------:R4:W-:Y:S02]  /*2200*/  LDGSTS.E.BYPASS.LTC128B.128 [R218+0x2100], [R80.64], !P6 ;  /* 0x0210000050da7fae */ /* 0x0009e4000f101d4e */
[----:B------:R-:W-:Y:S02]  /*2210*/  HMMA.16816.F32 R44, R144, R62, R44 ;  /* 0x0000003e902c723c */ /* 0x000fe4000000182c */
[----:B------:R1:W-:Y:S01]  /*2220*/  LDGSTS.E.BYPASS.LTC128B.128 [R218+0x5100], [R84.64], !P1 ;  /* 0x0510000054da7fae */ /* 0x0003e2000c901d4e */
[----:B------:R-:W-:-:S03]  /*2230*/  ISETP.GT.AND P1, PT, R219, 0x5f, PT ;  /* 0x0000005fdb00780c */ /* 0x000fc60003f24270 */
[----:B------:R-:W1:Y:S02]  /*2240*/  LDSM.16.M88.4 R64, [R211+0x8100] ;  /* 0x00810000d340783b */ /* 0x000e640000000200 */
[C---:B--2---:R-:W-:Y:S02]  /*2250*/  HMMA.16816.F32 R28, R120.reuse, R24, RZ ;  /* 0x00000018781c723c */ /* 0x044fe400000018ff */
[----:B------:R-:W2:Y:S04]  /*2260*/  LDSM.16.M88.4 R60, [R211+0x9100] ;  /* 0x00910000d33c783b */ /* 0x000ea80000000200 */
[----:B---3--:R-:W3:Y:S02]  /*2270*/  LDSM.16.M88.4 R76, [R211+0x8900] ;  /* 0x00890000d34c783b */ /* 0x008ee40000000200 */
[C---:B------:R-:W-:Y:S02]  /*2280*/  HMMA.16816.F32 R32, R120.reuse, R34, RZ ;  /* 0x000000227820723c */ /* 0x040fe400000018ff */
[----:B------:R-:W-:Y:S04]  /*2290*/  LDSM.16.M88.4 R92, [R214+0xd100] ;  /* 0x00d10000d65c783b */ /* 0x000fe80000000200 */
[----:B------:R-:W-:Y:S02]  /*22a0*/  LDSM.16.M88.4 R88, [R213+0x3000] ;  /* 0x00300000d558783b */ /* 0x000fe40000000200 */
[----:B------:R-:W-:Y:S02]  /*22b0*/  HMMA.16816.F32 R24, R120, R26, RZ ;  /* 0x0000001a7818723c */ /* 0x000fe400000018ff */
[----:B----4-:R-:W-:Y:S04]  /*22c0*/  LDSM.16.M88.4 R80, [R213+0x4000] ;  /* 0x00400000d550783b */ /* 0x010fe80000000200 */
[----:B-1----:R-:W-:Y:S02]  /*22d0*/  LDSM.16.M88.4 R84, [R213+0x3800] ;  /* 0x00380000d554783b */ /* 0x002fe40000000200 */
[C---:B------:R-:W-:Y:S02]  /*22e0*/  HMMA.16816.F32 R40, R144.reuse, R72, R40 ;  /* 0x000000489028723c */ /* 0x040fe40000001828 */
[----:B------:R-:W-:Y:S04]  /*22f0*/  LDSM.16.M88.4 R96, [R211+0xc100] ;  /* 0x00c10000d360783b */ /* 0x000fe80000000200 */
[----:B------:R-:W0:Y:S02]  /*2300*/  LDGDEPBAR ;  /* 0x00000000000079af */ /* 0x000e240000000000 */
[C---:B------:R-:W-:Y:S02]  /*2310*/  HMMA.16816.F32 R32, R144.reuse, R74, R32 ;  /* 0x0000004a9020723c */ /* 0x040fe40000001820 */
[----:B------:R-:W1:Y:S06]  /*2320*/  LDSM.16.M88.4 R72, [R211+0x9900] ;  /* 0x00990000d348783b */ /* 0x000e6c0000000200 */
[C---:B------:R-:W-:Y:S08]  /*2330*/  HMMA.16816.F32 R28, R144.reuse, R68, R28 ;  /* 0x00000044901c723c */ /* 0x040ff0000000181c */
[----:B------:R-:W-:Y:S01]  /*2340*/  HMMA.16816.F32 R24, R144, R70, R24 ;  /* 0x000000469018723c */ /* 0x000fe20000001818 */
[----:B------:R-:W4:Y:S07]  /*2350*/  LDSM.16.M88.4 R68, [R211+0xa100] ;  /* 0x00a10000d344783b */ /* 0x000f2e0000000200 */
[C---:B------:R-:W-:Y:S08]  /*2360*/  HMMA.16816.F32 R8, R172.reuse, R64, R8 ;  /* 0x00000040ac08723c */ /* 0x040ff00000001808 */
[C---:B------:R-:W-:Y:S01]  /*2370*/  HMMA.16816.F32 R12, R172.reuse, R66, R12 ;  /* 0x00000042ac0c723c */ /* 0x040fe2000000180c */
[----:B------:R-:W4:Y:S07]  /*2380*/  LDSM.16.M88.4 R64, [R211+0xa900] ;  /* 0x00a90000d340783b */ /* 0x000f2e0000000200 */
[C---:B--2---:R-:W-:Y:S08]  /*2390*/  HMMA.16816.F32 R56, R172.reuse, R60, R56 ;  /* 0x0000003cac38723c */ /* 0x044ff00000001838 */
[C---:B------:R-:W-:Y:S01]  /*23a0*/  HMMA.16816.F32 R52, R172.reuse, R62, R52 ;  /* 0x0000003eac34723c */ /* 0x040fe20000001834 */
[----:B------:R-:W2:Y:S07]  /*23b0*/  LDSM.16.M88.4 R60, [R202+0x800] ;  /* 0x00080000ca3c783b */ /* 0x000eae0000000200 */
[C---:B---3--:R-:W-:Y:S08]  /*23c0*/  HMMA.16816.F32 R20, R172.reuse, R76, R20 ;  /* 0x0000004cac14723c */ /* 0x048ff00000001814 */
[C---:B------:R-:W-:Y:S01]  /*23d0*/  HMMA.16816.F32 R16, R172.reuse, R78, R16 ;  /* 0x0000004eac10723c */ /* 0x040fe20000001810 */
[----:B------:R-:W3:Y:S07]  /*23e0*/  LDSM.16.M88.4 R76, [R202] ;  /* 0x00000000ca4c783b */ /* 0x000eee0000000200 */
[C---:B-1----:R-:W-:Y:S08]  /*23f0*/  HMMA.16816.F32 R48, R172.reuse, R72, R48 ;  /* 0x00000048ac30723c */ /* 0x042ff00000001830 */
[C---:B------:R-:W-:Y:S01]  /*2400*/  HMMA.16816.F32 R44, R172.reuse, R74, R44 ;  /* 0x0000004aac2c723c */ /* 0x040fe2000000182c */
[----:B------:R-:W1:Y:S07]  /*2410*/  LDSM.16.M88.4 R72, [R202+0x1000] ;  /* 0x00100000ca48783b */ /* 0x000e6e0000000200 */
[C---:B----4-:R-:W-:Y:S08]  /*2420*/  HMMA.16816.F32 R40, R172.reuse, R68, R40 ;  /* 0x00000044ac28723c */ /* 0x050ff00000001828 */
[C---:B------:R-:W-:Y:S01]  /*2430*/  HMMA.16816.F32 R32, R172.reuse, R70, R32 ;  /* 0x00000046ac20723c */ /* 0x040fe20000001820 */
[----:B------:R-:W4:Y:S07]  /*2440*/  LDSM.16.M88.4 R68, [R202+0x1800] ;  /* 0x00180000ca44783b */ /* 0x000f2e0000000200 */
[C---:B------:R-:W-:Y:S08]  /*2450*/  HMMA.16816.F32 R28, R172.reuse, R64, R28 ;  /* 0x00000040ac1c723c */ /* 0x040ff0000000181c */
[----:B------:R-:W-:Y:S01]  /*2460*/  HMMA.16816.F32 R24, R172, R66, R24 ;  /* 0x00000042ac18723c */ /* 0x000fe20000001818 */
[----:B------:R-:W4:Y:S07]  /*2470*/  LDSM.16.M88.4 R64, [R202+0x2000] ;  /* 0x00200000ca40783b */ /* 0x000f2e0000000200 */
[C---:B--2---:R-:W-:Y:S08]  /*2480*/  HMMA.16816.F32 R20, R176.reuse, R60, R20 ;  /* 0x0000003cb014723c */ /* 0x044ff00000001814 */
[C---:B------:R-:W-:Y:S01]  /*2490*/  HMMA.16816.F32 R16, R176.reuse, R62, R16 ;  /* 0x0000003eb010723c */ /* 0x040fe20000001810 */
[----:B------:R-:W2:Y:S07]  /*24a0*/  LDSM.16.M88.4 R60, [R214+0xb100] ;  /* 0x00b10000d63c783b */ /* 0x000eae0000000200 */
[C---:B---3--:R-:W-:Y:S08]  /*24b0*/  HMMA.16816.F32 R8, R176.reuse, R76, R8 ;  /* 0x0000004cb008723c */ /* 0x048ff00000001808 */
[C---:B------:R-:W-:Y:S01]  /*24c0*/  HMMA.16816.F32 R12, R176.reuse, R78, R12 ;  /* 0x0000004eb00c723c */ /* 0x040fe2000000180c */
[----:B------:R-:W3:Y:S07]  /*24d0*/  LDSM.16.M88.4 R76, [R202+0x2800] ;  /* 0x00280000ca4c783b */ /* 0x000eee0000000200 */
        /* <DEDUP_REMOVED lines=10> */
[----:B------:R-:W-:Y:S01]  /*2580*/  HMMA.16816.F32 R12, R180, R62, R12 ;  /* 0x0000003eb40c723c */ /* 0x000fe2000000180c */
[----:B------:R-:W2:Y:S07]  /*2590*/  LDSM.16.M88.4 R60, [R214+0xd900] ;  /* 0x00d90000d63c783b */ /* 0x000eae0000000200 */
[C---:B---3--:R-:W-:Y:S08]  /*25a0*/  HMMA.16816.F32 R28, R176.reuse, R76, R28 ;  /* 0x0000004cb01c723c */ /* 0x048ff0000000181c */
[----:B------:R-:W-:Y:S01]  /*25b0*/  HMMA.16816.F32 R24, R176, R78, R24 ;  /* 0x0000004eb018723c */ /* 0x000fe20000001818 */
        /* <DEDUP_REMOVED lines=8> */
[C---:B------:R-:W-:Y:S01]  /*2640*/  HMMA.16816.F32 R44, R180.reuse, R66, R44 ;  /* 0x00000042b42c723c */ /* 0x040fe2000000182c */
[----:B------:R-:W1:Y:S07]  /*2650*/  LDSM.16.M88.4 R64, [R211+0xb100] ;  /* 0x00b10000d340783b */ /* 0x000e6e0000000200 */
[C---:B--2---:R-:W-:Y:S08]  /*2660*/  HMMA.16816.F32 R28, R180.reuse, R60, R28 ;  /* 0x0000003cb41c723c */ /* 0x044ff0000000181c */
[C---:B------:R-:W-:Y:S01]  /*2670*/  HMMA.16816.F32 R24, R180.reuse, R62, R24 ;  /* 0x0000003eb418723c */ /* 0x040fe20000001818 */
[----:B------:R-:W2:Y:S07]  /*2680*/  LDSM.16.M88.4 R60, [R211+0xb900] ;  /* 0x00b90000d33c783b */ /* 0x000eae0000000200 */
[C---:B------:R-:W-:Y:S08]  /*2690*/  HMMA.16816.F32 R40, R180.reuse, R92, R40 ;  /* 0x0000005cb428723c */ /* 0x040ff00000001828 */
[----:B------:R-:W-:Y:S01]  /*26a0*/  HMMA.16816.F32 R32, R180, R94, R32 ;  /* 0x0000005eb420723c */ /* 0x000fe20000001820 */
[----:B------:R-:W1:Y:S07]  /*26b0*/  LDSM.16.M88.4 R92, [R211+0xc900] ;  /* 0x00c90000d35c783b */ /* 0x000e6e0000000200 */
[C---:B------:R-:W-:Y:S08]  /*26c0*/  HMMA.16816.F32 R8, R184.reuse, R88, R8 ;  /* 0x00000058b808723c */ /* 0x040ff00000001808 */
[C---:B------:R-:W-:Y:S01]  /*26d0*/  HMMA.16816.F32 R12, R184.reuse, R90, R12 ;  /* 0x0000005ab80c723c */ /* 0x040fe2000000180c */
[----:B------:R-:W1:Y:S07]  /*26e0*/  LDSM.16.M88.4 R88, [R211+0xd100] ;  /* 0x00d10000d358783b */ /* 0x000e6e0000000200 */
[C---:B------:R-:W-:Y:S08]  /*26f0*/  HMMA.16816.F32 R20, R184.reuse, R84, R20 ;  /* 0x00000054b814723c */ /* 0x040ff00000001814 */
[C---:B------:R-:W-:Y:S01]  /*2700*/  HMMA.16816.F32 R16, R184.reuse, R86, R16 ;  /* 0x00000056b810723c */ /* 0x040fe20000001810 */
[----:B------:R-:W2:Y:S07]  /*2710*/  LDSM.16.M88.4 R84, [R211+0xd900] ;  /* 0x00d90000d354783b */ /* 0x000eae0000000200 */
[C---:B------:R-:W-:Y:S08]  /*2720*/  HMMA.16816.F32 R56, R184.reuse, R80, R56 ;  /* 0x00000050b838723c */ /* 0x040ff00000001838 */
        /* <DEDUP_REMOVED lines=9> */
[----:B------:R-:W-:Y:S01]  /*27c0*/  HMMA.16816.F32 R24, R184, R70, R24 ;  /* 0x00000046b818723c */ /* 0x000fe20000001818 */
[----:B------:R-:W4:Y:S07]  /*27d0*/  LDSM.16.M88.4 R68, [R202+0x4800] ;  /* 0x00480000ca44783b */ /* 0x000f2e0000000200 */
[C---:B------:R-:W-:Y:S08]  /*27e0*/  HMMA.16816.F32 R8, R188.reuse, R64, R8 ;  /* 0x00000040bc08723c */ /* 0x040ff00000001808 */
[C---:B------:R-:W-:Y:S01]  /*27f0*/  HMMA.16816.F32 R12, R188.reuse, R66, R12 ;  /* 0x00000042bc0c723c */ /* 0x040fe2000000180c */
[----:B------:R-:W1:Y:S07]  /*2800*/  LDSM.16.M88.4 R64, [R202+0x5000] ;  /* 0x00500000ca40783b */ /* 0x000e6e0000000200 */
[C---:B--2---:R-:W-:Y:S08]  /*2810*/  HMMA.16816.F32 R20, R188.reuse, R60, R20 ;  /* 0x0000003cbc14723c */ /* 0x044ff00000001814 */
[----:B------:R-:W-:Y:S01]  /*2820*/  HMMA.16816.F32 R16, R188, R62, R16 ;  /* 0x0000003ebc10723c */ /* 0x000fe20000001810 */
[----:B------:R-:W2:Y:S01]  /*2830*/  LDSM.16.M88.4 R60, [R202+0x5800] ;  /* 0x00580000ca3c783b */ /* 0x000ea20000000200 */
[----:B------:R-:W-:-:S06]  /*2840*/  DEPBAR.LE SB0, 0x0 ;  /* 0x000080000000791a */ /* 0x000fcc0000000000 */
        /* <DEDUP_REMOVED lines=8> */
[C---:B------:R-:W-:Y:S08]  /*28d0*/  HMMA.16816.F32 R8, R192.reuse, R80, R8 ;  /* 0x00000050c008723c */ /* 0x040ff00000001808 */
[C---:B------:R-:W-:Y:S08]  /*28e0*/  HMMA.16816.F32 R12, R192.reuse, R82, R12 ;  /* 0x00000052c00c723c */ /* 0x040ff0000000180c */
[C---:B---3--:R-:W-:Y:S08]  /*28f0*/  HMMA.16816.F32 R20, R192.reuse, R76, R20 ;  /* 0x0000004cc014723c */ /* 0x048ff00000001814 */
[C---:B------:R-:W-:Y:S08]  /*2900*/  HMMA.16816.F32 R16, R192.reuse, R78, R16 ;  /* 0x0000004ec010723c */ /* 0x040ff00000001810 */
[C---:B-1----:R-:W-:Y:S08]  /*2910*/  HMMA.16816.F32 R56, R192.reuse, R72, R56 ;  /* 0x00000048c038723c */ /* 0x042ff00000001838 */
[C---:B------:R-:W-:Y:S08]  /*2920*/  HMMA.16816.F32 R52, R192.reuse, R74, R52 ;  /* 0x0000004ac034723c */ /* 0x040ff00000001834 */
[C---:B----4-:R-:W-:Y:S08]  /*2930*/  HMMA.16816.F32 R48, R192.reuse, R68, R48 ;  /* 0x00000044c030723c */ /* 0x050ff00000001830 */
[C---:B------:R-:W-:Y:S08]  /*2940*/  HMMA.16816.F32 R44, R192.reuse, R70, R44 ;  /* 0x00000046c02c723c */ /* 0x040ff0000000182c */
[C---:B------:R-:W-:Y:S08]  /*2950*/  HMMA.16816.F32 R40, R192.reuse, R64, R40 ;  /* 0x00000040c028723c */ /* 0x040ff00000001828 */
[C---:B------:R-:W-:Y:S08]  /*2960*/  HMMA.16816.F32 R32, R192.reuse, R66, R32 ;  /* 0x00000042c020723c */ /* 0x040ff00000001820 */
[C---:B--2---:R-:W-:Y:S08]  /*2970*/  HMMA.16816.F32 R28, R192.reuse, R60, R28 ;  /* 0x0000003cc01c723c */ /* 0x044ff0000000181c */
[----:B------:R-:W-:Y:S01]  /*2980*/  HMMA.16816.F32 R24, R192, R62, R24 ;  /* 0x0000003ec018723c */ /* 0x000fe20000001818 */
[----:B------:R-:W-:Y:S06]  /*2990*/  BAR.SYNC.DEFER_BLOCKING 0x0 ;  /* 0x0000000000007b1d */ /* 0x000fec0000010000 */
[----:B------:R-:W-:Y:S06]  /*29a0*/  @!P0 BRA `(.L_x_23) ;  /* 0x000003f000008947 */ /* 0x000fec0003800000 */
[----:B------:R-:W-:Y:S01]  /*29b0*/  PLOP3.LUT P2, PT, PT, PT, UP3, 0x80, 0x0 ;  /* 0x000000000000781c */ /* 0x000fe20003f4f038 */
[----:B------:R-:W-:Y:S01]  /*29c0*/  IMAD.MOV.U32 R216, RZ, RZ, RZ ;  /* 0x000000ffffd87224 */ /* 0x000fe200078e00ff */
[----:B------:R-:W-:-:S02]  /*29d0*/  IADD3 R217, R219, R100, R220 ;  /* 0x00000064dbd97210 */ /* 0x000fc40007ffe0dc */
[----:B------:R-:W-:Y:S02]  /*29e0*/  PLOP3.LUT P0, PT, PT, PT, UP3, 0x80, 0x0 ;  /* 0x000000000000781c */ /* 0x000fe40003f0f038 */
[----:B------:R-:W-:-:S05]  /*29f0*/  IADD3 R217, R217, -0x60, RZ ;  /* 0xffffffa0d9d97810 */ /* 0x000fca0007ffe0ff */
[----:B------:R-:W-:Y:S02]  /*2a00*/  IMAD.MOV.U32 R0, RZ, RZ, R217 ;  /* 0x000000ffff007224 */ /* 0x000fe400078e00d9 */
[----:B------:R-:W-:-:S05]  /*2a10*/  @P2 IMAD.HI.U32 R4, R217, c[0x0][0x2bc], RZ ;  /* 0x0000af00d9042a27 */ /* 0x000fca00078e00ff */
[----:B------:R-:W-:-:S04]  /*2a20*/  @P0 SHF.R.U32.HI R0, RZ, c[0x0][0x2c0], R4 ;  /* 0x0000b000ff000a19 */ /* 0x000fc80000011604 */
[----:B------:R-:W-:-:S04]  /*2a30*/  @!P1 IADD3 R7, P0, R0, UR12, RZ ;  /* 0x0000000c00079c10 */ /* 0x000fc8000ff1e0ff */
[----:B------:R-:W-:Y:S02]  /*2a40*/  @!P1 LEA.HI.X.SX32 R4, R0, UR7, 0x1, P0 ;  /* 0x0000000700049c11 */ /* 0x000fe400080f0eff */
[----:B------:R-:W-:-:S04]  /*2a50*/  @!P1 LEA R6, P0, R7, c[0x0][0x2a0], 0x2 ;  /* 0x0000a80007069a11 */ /* 0x000fc800078010ff */
[----:B------:R-:W-:-:S05]  /*2a60*/  @!P1 LEA.HI.X R7, R7, c[0x0][0x2a4], R4, 0x2, P0 ;  /* 0x0000a90007079a11 */ /* 0x000fca00000f1404 */
[----:B------:R-:W2:Y:S01]  /*2a70*/  @!P1 LDG.E R216, [R6.64] ;  /* 0x0000000e06d89981 */ /* 0x000ea2000c1e1900 */
[----:B------:R-:W-:Y:S01]  /*2a80*/  IMAD.MOV R0, RZ, RZ, -R0 ;  /* 0x000000ffff007224 */ /* 0x000fe200078e0a00 */
[----:B------:R-:W-:Y:S02]  /*2a90*/  SHF.L.U64.HI R60, R231, 0x1, R38 ;  /* 0x00000001e73c7819 */ /* 0x000fe40000010226 */
[----:B------:R-:W-:Y:S01]  /*2aa0*/  SHF.L.U64.HI R4, R230, 0x1, R233 ;  /* 0x00000001e6047819 */ /* 0x000fe200000102e9 */
[----:B------:R-:W-:-:S04]  /*2ab0*/  IMAD R217, R0, c[0x0][0x2b8], R217 ;  /* 0x0000ae0000d97a24 */ /* 0x000fc800078e02d9 */
[----:B------:R-:W-:Y:S01]  /*2ac0*/  IMAD.WIDE.U32 R62, R217, c[0x0][0x1e0], RZ ;  /* 0x00007800d93e7a25 */ /* 0x000fe200078e00ff */
[----:B------:R-:W-:-:S05]  /*2ad0*/  SHF.R.S32.HI R0, RZ, 0x1f, R217 ;  /* 0x0000001fff007819 */ /* 0x000fca00000114d9 */
[----:B------:R-:W-:-:S04]  /*2ae0*/  IMAD R0, R0, c[0x0][0x1e0], RZ ;  /* 0x0000780000007a24 */ /* 0x000fc800078e02ff */
[----:B------:R-:W-:-:S04]  /*2af0*/  IMAD R61, R217, c[0x0][0x1e4], R0 ;  /* 0x00007900d93d7a24 */ /* 0x000fc800078e0200 */
[----:B------:R-:W-:Y:S01]  /*2b00*/  IMAD.IADD R63, R63, 0x1, R61 ;  /* 0x000000013f3f7824 */ /* 0x000fe200078e023d */
[----:B--2---:R-:W-:-:S03]  /*2b10*/  SHF.R.S32.HI R61, RZ, 0x1f, R216 ;  /* 0x0000001fff3d7819 */ /* 0x004fc600000114d8 */
[----:B------:R-:W-:-:S04]  /*2b20*/  IMAD.WIDE.U32 R6, R216, c[0x0][0x1f0], R62 ;  /* 0x00007c00d8067a25 */ /* 0x000fc800078e003e */
[----:B------:R-:W-:Y:S01]  /*2b30*/  IMAD R61, R61, c[0x0][0x1f0], RZ ;  /* 0x00007c003d3d7a24 */ /* 0x000fe200078e02ff */
[----:B------:R-:W-:Y:S02]  /*2b40*/  IADD3 R68, P0, R6, UR10, RZ ;  /* 0x0000000a06447c10 */ /* 0x000fe4000ff1e0ff */
[----:B------:R-:W-:Y:S01]  /*2b50*/  SEL R6, RZ, 0x10, P4 ;  /* 0x00000010ff067807 */ /* 0x000fe20002000000 */
[----:B------:R-:W-:Y:S01]  /*2b60*/  IMAD R0, R216, c[0x0][0x1f4], R61 ;  /* 0x00007d00d8007a24 */ /* 0x000fe200078e023d */
[----:B------:R-:W-:Y:S02]  /*2b70*/  IADD3 R61, -R232, 0x10, RZ ;  /* 0x00000010e83d7810 */ /* 0x000fe40007ffe1ff */
[----:B------:R-:W-:Y:S02]  /*2b80*/  IADD3 R62, -R6, 0x10, RZ ;  /* 0x00000010063e7810 */ /* 0x000fe40007ffe1ff */
[----:B------:R-:W-:Y:S01]  /*2b90*/  IADD3.X R7, R7, UR6, R0, P0, !PT ;  /* 0x0000000607077c10 */ /* 0x000fe200087fe400 */
[----:B------:R-:W-:Y:S01]  /*2ba0*/  IMAD.SHL.U32 R0, R230, 0x2, RZ ;  /* 0x00000002e6007824 */ /* 0x000fe200078e00ff */
[----:B------:R-:W-:-:S02]  /*2bb0*/  LEA R70, P0, R68, c[0x0][0x1c8], 0x1 ;  /* 0x0000720044467a11 */ /* 0x000fc400078008ff */
[----:B------:R-:W-:Y:S02]  /*2bc0*/  LOP3.LUT R62, R62, 0xf, RZ, 0xc0, !PT ;  /* 0x0000000f3e3e7812 */ /* 0x000fe400078ec0ff */
[----:B------:R-:W-:Y:S01]  /*2bd0*/  LEA.HI.X R68, R68, c[0x0][0x1cc], R7, 0x1, P0 ;  /* 0x0000730044447a11 */ /* 0x000fe200000f0c07 */
[----:B------:R-:W-:Y:S01]  /*2be0*/  SHFL.IDX PT, R66, R70, RZ, 0x181f ;  /* 0x00181fff46427589 */ /* 0x000fe200000e0000 */
[----:B------:R-:W-:Y:S01]  /*2bf0*/  IMAD.SHL.U32 R7, R231, 0x2, RZ ;  /* 0x00000002e7077824 */ /* 0x000fe200078e00ff */
[----:B------:R-:W-:Y:S02]  /*2c00*/  LOP3.LUT R61, R61, 0xf, RZ, 0xc0, !PT ;  /* 0x0000000f3d3d7812 */ /* 0x000fe400078ec0ff */
[----:B------:R-:W1:Y:S04]  /*2c10*/  SHFL.IDX PT, R63, R70, 0x2, 0x181f ;  /* 0x00581f00463f7f89 */ /* 0x000e6800000e0000 */
[----:B------:R-:W2:Y:S04]  /*2c20*/  SHFL.IDX PT, R69, R68, RZ, 0x181f ;  /* 0x00181fff44457589 */ /* 0x000ea800000e0000 */
[----:B------:R3:W4:Y:S04]  /*2c30*/  SHFL.IDX PT, R64, R70, 0x1, 0x181f ;  /* 0x00381f0046407f89 */ /* 0x00072800000e0000 */
[----:B------:R-:W5:Y:S04]  /*2c40*/  SHFL.IDX PT, R65, R68, 0x2, 0x181f ;  /* 0x00581f0044417f89 */ /* 0x000f6800000e0000 */
[----:B------:R5:W5:Y:S01]  /*2c50*/  SHFL.IDX PT, R67, R68, 0x1, 0x181f ;  /* 0x00381f0044437f89 */ /* 0x000b6200000e0000 */
[----:B-1----:R-:W-:-:S02]  /*2c60*/  IADD3 R72, P2, P0, R62, R63, R7 ;  /* 0x0000003f3e487210 */ /* 0x002fc4000785e007 */
[----:B---3--:R-:W-:-:S05]  /*2c70*/  IADD3 R70, P6, R66, R7, RZ ;  /* 0x0000000742467210 */ /* 0x008fca0007fde0ff */
[C-C-:B--2---:R-:W-:Y:S01]  /*2c80*/  IMAD.X R71, R69.reuse, 0x1, R60.reuse, P6 ;  /* 0x0000000145477824 */ /* 0x144fe200030e063c */
[----:B----4-:R-:W-:Y:S02]  /*2c90*/  IADD3 R62, P6, R64, R7, RZ ;  /* 0x00000007403e7210 */ /* 0x010fe40007fde0ff */
[-C--:B-----5:R-:W-:Y:S02]  /*2ca0*/  IADD3 R68, P5, R66, R0.reuse, RZ ;  /* 0x0000000042447210 */ /* 0x0a0fe40007fbe0ff */
[----:B------:R-:W-:Y:S01]  /*2cb0*/  IADD3.X R73, RZ, R65, R60, P2, P0 ;  /* 0x00000041ff497210 */ /* 0x000fe200017e043c */
[----:B------:R1:W-:Y:S02]  /*2cc0*/  LDGSTS.E.BYPASS.LTC128B.128 [R218+0x8100], [R70.64], !P4 ;  /* 0x0810000046da7fae */ /* 0x0003e4000e101d4e */
[----:B------:R-:W-:Y:S01]  /*2cd0*/  IMAD.X R69, R69, 0x1, R4, P5 ;  /* 0x0000000145457824 */ /* 0x000fe200028e0604 */
[----:B------:R-:W-:Y:S02]  /*2ce0*/  IADD3 R66, P5, R64, R0, RZ ;  /* 0x0000000040427210 */ /* 0x000fe40007fbe0ff */
[----:B------:R-:W-:Y:S01]  /*2cf0*/  IADD3 R64, P2, P0, R61, R63, R0 ;  /* 0x0000003f3d407210 */ /* 0x000fe2000785e000 */
[C---:B------:R-:W-:Y:S01]  /*2d00*/  IMAD.X R63, R67.reuse, 0x1, R60, P6 ;  /* 0x00000001433f7824 */ /* 0x040fe200030e063c */
[----:B------:R-:W-:Y:S01]  /*2d10*/  ISETP.NE.U32.AND P6, PT, R6, RZ, PT ;  /* 0x000000ff0600720c */ /* 0x000fe20003fc5070 */
[--C-:B------:R-:W-:Y:S01]  /*2d20*/  IMAD.X R67, R67, 0x1, R4.reuse, P5 ;  /* 0x0000000143437824 */ /* 0x100fe200028e0604 */
[----:B------:R-:W-:Y:S01]  /*2d30*/  ISETP.NE.U32.AND P5, PT, R232, RZ, PT ;  /* 0x000000ffe800720c */ /* 0x000fe20003fa5070 */
[----:B------:R1:W-:Y:S01]  /*2d40*/  LDGSTS.E.BYPASS.LTC128B.128 [R218+0xb100], [R68.64], !P3 ;  /* 0x0b10000044da7fae */ /* 0x0003e2000d901d4e */
[----:B------:R-:W-:-:S03]  /*2d50*/  IADD3.X R65, RZ, R65, R4, P2, P0 ;  /* 0x00000041ff417210 */ /* 0x000fc600017e0404 */
[----:B------:R1:W-:Y:S04]  /*2d60*/  LDGSTS.E.BYPASS.LTC128B.128 [R218+0x9100], [R62.64], !P4 ;  /* 0x091000003eda7fae */ /* 0x0003e8000e101d4e */
[----:B------:R1:W-:Y:S04]  /*2d70*/  LDGSTS.E.BYPASS.LTC128B.128 [R218+0xc100], [R66.64], !P3 ;  /* 0x0c10000042da7fae */ /* 0x0003e8000d901d4e */
[----:B------:R1:W-:Y:S04]  /*2d80*/  LDGSTS.E.BYPASS.LTC128B.128.ZFILL [R218+0xa100], [R72.64], P6 ;  /* 0x0a10000048da7fae */ /* 0x0003e8000b141d4e */
[----:B------:R1:W-:Y:S02]  /*2d90*/  LDGSTS.E.BYPASS.LTC128B.128.ZFILL [R218+0xd100], [R64.64], P5 ;  /* 0x0d10000040da7fae */ /* 0x0003e4000a941d4e */
.L_x_23:
[----:B------:R-:W-:Y:S01]  /*2da0*/  LOP3.LUT R102, R102, 0xffffffe0, RZ, 0xc0, !PT ;  /* 0xffffffe066667812 */ /* 0x000fe200078ec0ff */
[----:B------:R-:W-:Y:S01]  /*2db0*/  FMUL.FTZ R4, R16, c[0x0][0x320] ;  /* 0x0000c80010047a20 */ /* 0x000fe20000410000 */
[-C--:B------:R-:W-:Y:S01]  /*2dc0*/  LEA.HI R104, R104, R101.reuse, RZ, 0x2 ;  /* 0x0000006568687211 */ /* 0x080fe200078f10ff */
[----:B------:R-:W-:Y:S01]  /*2dd0*/  FMUL.FTZ R20, R20, c[0x0][0x320] ;  /* 0x0000c80014147a20 */ /* 0x000fe20000410000 */
[----:B------:R-:W-:Y:S01]  /*2de0*/  SHF.R.S32.HI R16, RZ, 0x1f, R103 ;  /* 0x0000001fff107819 */ /* 0x000fe20000011467 */
[----:B------:R-:W-:Y:S01]  /*2df0*/  FMUL.FTZ R17, R17, c[0x0][0x320] ;  /* 0x0000c80011117a20 */ /* 0x000fe20000410000 */
[----:B------:R-:W-:Y:S01]  /*2e00*/  IADD3 R7, -R102, R101, RZ ;  /* 0x0000006566077210 */ /* 0x000fe20007ffe1ff */
[----:B-1----:R1:W2:Y:S01]  /*2e10*/  MUFU.TANH R70, R20 ;  /* 0x0000001400467308 */ /* 0x0022a20000002400 */
[----:B------:R-:W-:Y:S01]  /*2e20*/  LOP3.LUT R104, R104, 0xfffffffc, RZ, 0xc0, !PT ;  /* 0xfffffffc68687812 */ /* 0x000fe200078ec0ff */
[----:B------:R-:W-:Y:S01]  /*2e30*/  FMUL.FTZ R33, R33, c[0x0][0x320] ;  /* 0x0000c80021217a20 */ /* 0x000fe20000410000 */
[----:B------:R-:W-:Y:S01]  /*2e40*/  LEA.HI R16, R16, R103, RZ, 0x3 ;  /* 0x0000006710107211 */ /* 0x000fe200078f18ff */
[----:B------:R-:W-:Y:S01]  /*2e50*/  FMUL.FTZ R24, R24, c[0x0][0x320] ;  /* 0x0000c80018187a20 */ /* 0x000fe20000410000 */
[----:B------:R-:W-:Y:S01]  /*2e60*/  IADD3 R104, -R104, R101, RZ ;  /* 0x0000006568687210 */ /* 0x000fe20007ffe1ff */
[----:B------:R-:W-:Y:S01]  /*2e70*/  FMUL.FTZ R134, R25, c[0x0][0x320] ;  /* 0x0000c80019867a20 */ /* 0x000fe20000410000 */
[----:B------:R-:W-:Y:S01]  /*2e80*/  LOP3.LUT R16, R16, 0xffffff8, RZ, 0xc0, !PT ;  /* 0x0ffffff810107812 */ /* 0x000fe200078ec0ff */
[----:B------:R3:W4:Y:S01]  /*2e90*/  MUFU.TANH R69, R17 ;  /* 0x0000001100457308 */ /* 0x0007220000002400 */
[----:B------:R-:W-:Y:S01]  /*2ea0*/  PLOP3.LUT P2, PT, PT, PT, UP2, 0x80, 0x0 ;  /* 0x000000000000781c */ /* 0x000fe20003f4f028 */
[----:B------:R-:W-:Y:S01]  /*2eb0*/  FMUL.FTZ R25, R13, c[0x0][0x320] ;  /* 0x0000c8000d197a20 */ /* 0x000fe20000410000 */
[----:B------:R-:W-:Y:S01]  /*2ec0*/  PLOP3.LUT P0, PT, PT, PT, UP2, 0x80, 0x0 ;  /* 0x000000000000781c */ /* 0x000fe20003f0f028 */
[----:B------:R-:W-:Y:S01]  /*2ed0*/  IMAD.IADD R16, R103, 0x1, -R16 ;  /* 0x0000000167107824 */ /* 0x000fe200078e0a10 */
[----:B------:R-:W-:Y:S01]  /*2ee0*/  ULDC UR17, c[0x0][0x324] ;  /* 0x0000c90000117ab9 */ /* 0x000fe20000000800 */
[----:B------:R-:W-:Y:S01]  /*2ef0*/  FMUL.FTZ R13, R12, c[0x0][0x320] ;  /* 0x0000c8000c0d7a20 */ /* 0x000fe20000410000 */
[----:B------:R-:W-:Y:S01]  /*2f00*/  ULOP3.LUT UR17, URZ, UR17, URZ, 0x33, !UPT ;  /* 0x000000113f117292 */ /* 0x000fe2000f8e333f */
[----:B-1----:R-:W-:Y:S01]  /*2f10*/  SHF.R.S32.HI R20, RZ, 0x1f, R7 ;  /* 0x0000001fff147819 */ /* 0x002fe20000011407 */
[----:B------:R1:W1:Y:S01]  /*2f20*/  MUFU.TANH R154, R33 ;  /* 0x00000021009a7308 */ /* 0x0002620000002400 */
[----:B------:R-:W-:Y:S01]  /*2f30*/  FMUL.FTZ R6, R21, c[0x0][0x320] ;  /* 0x0000c80015067a20 */ /* 0x000fe20000410000 */
[----:B------:R-:W0:Y:S01]  /*2f40*/  LDGDEPBAR ;  /* 0x00000000000079af */ /* 0x000e220000000000 */
[----:B------:R-:W-:Y:S01]  /*2f50*/  LEA.HI R20, R20, R7, RZ, 0x2 ;  /* 0x0000000714147211 */ /* 0x000fe200078f10ff */
[----:B------:R-:W-:-:S02]  /*2f60*/  FMUL.FTZ R21, R56, c[0x0][0x320] ;  /* 0x0000c80038157a20 */ /* 0x000fc40000410000 */
[----:B------:R-:W-:Y:S01]  /*2f70*/  FMUL.FTZ R0, R52, c[0x0][0x320] ;  /* 0x0000c80034007a20 */ /* 0x000fe20000410000 */
[----:B---3--:R-:W-:Y:S01]  /*2f80*/  LEA.HI R17, R104, R104, RZ, 0x1 ;  /* 0x0000006868117211 */ /* 0x008fe200078f08ff */
[----:B------:R3:W2:Y:S01]  /*2f90*/  MUFU.TANH R136, R24 ;  /* 0x0000001800887308 */ /* 0x0006a20000002400 */
[----:B------:R-:W-:Y:S02]  /*2fa0*/  FMUL.FTZ R57, R57, c[0x0][0x320] ;  /* 0x0000c80039397a20 */ /* 0x000fe40000410000 */
[----:B------:R-:W-:Y:S01]  /*2fb0*/  LOP3.LUT R17, R17, 0x1ffffffe, RZ, 0xc0, !PT ;  /* 0x1ffffffe11117812 */ /* 0x000fe200078ec0ff */
[----:B------:R-:W-:Y:S02]  /*2fc0*/  FMUL.FTZ R53, R53, c[0x0][0x320] ;  /* 0x0000c80035357a20 */ /* 0x000fe40000410000 */
[----:B------:R-:W-:Y:S01]  /*2fd0*/  FMUL.FTZ R48, R48, c[0x0][0x320] ;  /* 0x0000c80030307a20 */ /* 0x000fe20000410000 */
[----:B------:R-:W-:Y:S01]  /*2fe0*/  IADD3 R17, R104, -R17, RZ ;  /* 0x8000001168117210 */ /* 0x000fe20007ffe0ff */
[----:B------:R-:W-:Y:S01]  /*2ff0*/  FMUL.FTZ R49, R49, c[0x0][0x320] ;  /* 0x0000c80031317a20 */ /* 0x000fe20000410000 */
[----:B-1----:R-:W-:Y:S01]  /*3000*/  LEA.HI.SX32 R33, R20, UR21, 0x1e ;  /* 0x0000001514217c11 */ /* 0x002fe2000f8ff2ff */
[----:B------:R-:W-:Y:S01]  /*3010*/  FMUL.FTZ R44, R44, c[0x0][0x320] ;  /* 0x0000c8002c2c7a20 */ /* 0x000fe20000410000 */
[----:B------:R-:W1:Y:S01]  /*3020*/  MUFU.TANH R6, R6 ;  /* 0x0000000600067308 */ /* 0x000e620000002400 */
[----:B------:R-:W-:Y:S01]  /*3030*/  FMUL.FTZ R45, R45, c[0x0][0x320] ;  /* 0x0000c8002d2d7a20 */ /* 0x000fe20000410000 */
[----:B------:R-:W-:Y:S01]  /*3040*/  LEA R16, R16, R33, 0x4 ;  /* 0x0000002110107211 */ /* 0x000fe200078e20ff */
[----:B------:R-:W-:Y:S01]  /*3050*/  FMUL.FTZ R40, R40, c[0x0][0x320] ;  /* 0x0000c80028287a20 */ /* 0x000fe20000410000 */
[----:B---3--:R-:W-:Y:S01]  /*3060*/  LOP3.LUT R24, R20, 0x7ffffffc, RZ, 0xc0, !PT ;  /* 0x7ffffffc14187812 */ /* 0x008fe200078ec0ff */
[----:B------:R-:W-:-:S02]  /*3070*/  FMUL.FTZ R41, R41, c[0x0][0x320] ;  /* 0x0000c80029297a20 */ /* 0x000fc40000410000 */
[----:B------:R-:W-:Y:S01]  /*3080*/  IMAD R221, R17, 0x8, R16 ;  /* 0x0000000811dd7824 */ /* 0x000fe200078e0210 */
[----:B------:R-:W-:Y:S01]  /*3090*/  IADD3 R24, R7, -R24, RZ ;  /* 0x8000001807187210 */ /* 0x000fe20007ffe0ff */
[----:B------:R-:W-:Y:S01]  /*30a0*/  FMUL.FTZ R7, R8, c[0x0][0x320] ;  /* 0x0000c80008077a20 */ /* 0x000fe20000410000 */
[----:B------:R-:W-:Y:S01]  /*30b0*/  MOV R8, c[0x0][0x2ac] ;  /* 0x0000ab0000087a02 */ /* 0x000fe20000000f00 */
[----:B------:R-:W-:Y:S01]  /*30c0*/  @P2 IMAD.HI.U32 R16, R221, c[0x0][0x2c8], RZ ;  /* 0x0000b200dd102a27 */ /* 0x000fe200078e00ff */
[----:B------:R-:W-:Y:S01]  /*30d0*/  MOV R17, R221 ;  /* 0x000000dd00117202 */ /* 0x000fe20000000f00 */
[----:B------:R-:W3:Y:S02]  /*30e0*/  MUFU.TANH R4, R4 ;  /* 0x0000000400047308 */ /* 0x000ee40000002400 */
[----:B------:R-:W-:Y:S01]  /*30f0*/  IMAD.SHL.U32 R222, R24, 0x2, RZ ;  /* 0x0000000218de7824 */ /* 0x000fe200078e00ff */
[----:B------:R-:W-:Y:S01]  /*3100*/  @P0 SHF.R.U32.HI R17, RZ, c[0x0][0x2cc], R16 ;  /* 0x0000b300ff110a19 */ /* 0x000fe20000011610 */
[----:B------:R-:W-:Y:S01]  /*3110*/  FMUL.FTZ R32, R32, c[0x0][0x320] ;  /* 0x0000c80020207a20 */ /* 0x000fe20000410000 */
[----:B------:R-:W-:Y:S01]  /*3120*/  PLOP3.LUT P0, PT, PT, PT, UP1, 0x40, 0x0 ;  /* 0x000000000000781c */ /* 0x000fe20003f0e818 */
[----:B------:R-:W-:Y:S01]  /*3130*/  FMUL.FTZ R28, R28, c[0x0][0x320] ;  /* 0x0000c8001c1c7a20 */ /* 0x000fe20000410000 */
[----:B------:R-:W-:Y:S01]  /*3140*/  IADD3 R64, -R222, 0x1, R39 ;  /* 0x00000001de407810 */ /* 0x000fe20007ffe127 */
[----:B------:R-:W5:Y:S01]  /*3150*/  SHFL.IDX PT, R12, R17, RZ, 0x1c1f ;  /* 0x001c1fff110c7589 */ /* 0x000f6200000e0000 */
[----:B------:R-:W-:Y:S01]  /*3160*/  FMUL.FTZ R29, R29, c[0x0][0x320] ;  /* 0x0000c8001d1d7a20 */ /* 0x000fe20000410000 */
[----:B------:R-:W1:Y:S01]  /*3170*/  MUFU.TANH R21, R21 ;  /* 0x0000001500157308 */ /* 0x000e620000002400 */
[----:B------:R-:W-:Y:S01]  /*3180*/  FMUL.FTZ R9, R9, c[0x0][0x320] ;  /* 0x0000c80009097a20 */ /* 0x000fe20000410000 */
[----:B------:R-:W-:Y:S01]  /*3190*/  IADD3 R64, R64, -c[0x0][0x168], RZ ;  /* 0x80005a0040407a10 */ /* 0x000fe20007ffe0ff */
[----:B------:R-:W-:Y:S01]  /*31a0*/  IMAD R63, R8, c[0x0][0x1d0], R37 ;  /* 0x00007400083f7a24 */ /* 0x000fe200078e0225 */
[----:B------:R-:W-:-:S02]  /*31b0*/  IADD3 R62, R37, -R222, RZ ;  /* 0x800000de253e7210 */ /* 0x000fc40007ffe0ff */
[----:B------:R-:W-:Y:S02]  /*31c0*/  IADD3 R65, R64, c[0x0][0x328], RZ ;  /* 0x0000ca0040417a10 */ /* 0x000fe40007ffe0ff */
[----:B------:R1:W1:Y:S01]  /*31d0*/  MUFU.TANH R126, R57 ;  /* 0x00000039007e7308 */ /* 0x0002620000002400 */
[----:B------:R-:W-:Y:S02]  /*31e0*/  IADD3 R63, -R222, R63, RZ ;  /* 0x0000003fde3f7210 */ /* 0x000fe40007ffe1ff */
[----:B------:R-:W-:-:S05]  /*31f0*/  IADD3 R64, R64, UR17, RZ ;  /* 0x0000001140407c10 */ /* 0x000fca000fffe0ff */
[----:B------:R-:W1:Y:S01]  /*3200*/  MUFU.TANH R0, R0 ;  /* 0x0000000000007308 */ /* 0x000e620000002400 */
[----:B-----5:R-:W-:Y:S01]  /*3210*/  IMAD.IADD R68, R65, 0x1, R12 ;  /* 0x0000000141447824 */ /* 0x020fe200078e020c */
[----:B------:R-:W-:-:S06]  /*3220*/  IADD3 R67, R64, R12, RZ ;  /* 0x0000000c40437210 */ /* 0x000fcc0007ffe0ff */
[----:B------:R1:W1:Y:S01]  /*3230*/  MUFU.TANH R128, R53 ;  /* 0x0000003500807308 */ /* 0x0002620000002400 */
[----:B------:R-:W-:-:S07]  /*3240*/  IMNMX R68, R68, R63, PT ;  /* 0x0000003f44447217 */ /* 0x000fce0003800200 */
        /* <DEDUP_REMOVED lines=10> */
[----:B------:R1:W1:Y:S08]  /*32f0*/  MUFU.TANH R16, R25 ;  /* 0x0000001900107308 */ /* 0x0002700000002400 */
[----:B------:R1:W1:Y:S08]  /*3300*/  MUFU.TANH R20, R13 ;  /* 0x0000000d00147308 */ /* 0x0002700000002400 */
[----:B------:R-:W1:Y:S08]  /*3310*/  MUFU.TANH R7, R7 ;  /* 0x0000000700077308 */ /* 0x000e700000002400 */
[----:B------:R1:W1:Y:S01]  /*3320*/  MUFU.TANH R24, R9 ;  /* 0x0000000900187308 */ /* 0x0002620000002400 */
[----:B------:R-:W-:Y:S05]  /*3330*/  @P0 BRA `(.L_x_24) ;  /* 0x0000015000000947 */ /* 0x000fea0003800000 */
[----:B-1234-:R-:W-:Y:S01]  /*3340*/  IMAD.U32 R9, RZ, RZ, UR8 ;  /* 0x00000008ff097e24 */ /* 0x01efe2000f8e00ff */
[----:B------:R-:W-:Y:S04]  /*3350*/  BSSY B0, `(.L_x_25) ;  /* 0x000000f000007945 */ /* 0x000fe80003800000 */
[----:B------:R-:W-:-:S04]  /*3360*/  IADD3 R9, R9, -c[0x0][0x168], R12 ;  /* 0x80005a0009097a10 */ /* 0x000fc80007ffe00c */
        /* <DEDUP_REMOVED lines=9> */
.L_x_26:
[----:B------:R-:W-:-:S04]  /*3400*/  MOV R8, c[0x0][0x32c] ;  /* 0x0000cb0000087a02 */ /* 0x000fc80000000f00 */
[----:B------:R-:W-:-:S13]  /*3410*/  ISETP.NE.AND P0, PT, R8, 0x1, PT ;  /* 0x000000010800780c */ /* 0x000fda0003f05270 */
[----:B------:R-:W-:-:S05]  /*3420*/  @P0 IMAD.HI.U32 R8, R9, c[0x0][0x330], RZ ;  /* 0x0000cc0009080a27 */ /* 0x000fca00078e00ff */
[----:B------:R-:W-:Y:S02]  /*3430*/  @P0 SHF.R.U32.HI R9, RZ, c[0x0][0x334], R8 ;  /* 0x0000cd00ff090a19 */ /* 0x000fe40000011608 */
.L_x_27:
[----:B------:R-:W-:Y:S05]  /*3440*/  BSYNC B0 ;  /* 0x0000000000007941 */ /* 0x000fea0003800000 */
.L_x_25:
[----:B------:R-:W-:-:S05]  /*3450*/  IMAD R8, R9, c[0x0][0x32c], R62 ;  /* 0x0000cb0009087a24 */ /* 0x000fca00078e023e */
[----:B------:R-:W-:Y:S02]  /*3460*/  IADD3 R9, R8, c[0x0][0x32c], RZ ;  /* 0x0000cb0008097a10 */ /* 0x000fe40007ffe0ff */
[----:B------:R-:W-:Y:S02]  /*3470*/  IMNMX R67, R67, R8, !PT ;  /* 0x0000000843437217 */ /* 0x000fe40007800200 */
[----:B------:R-:W-:Y:S02]  /*3480*/  IMNMX R68, R68, R9, PT ;  /* 0x0000000944447217 */ /* 0x000fe40003800200 */
.L_x_24:
[C---:B--234-:R-:W-:Y:S01]  /*3490*/  ISETP.GE.AND P0, PT, R37.reuse, 0x9, PT ;  /* 0x000000092500780c */ /* 0x05cfe20003f06270 */
[----:B------:R-:W2:Y:S01]  /*34a0*/  SHFL.IDX PT, R17, R17, 0x1, 0x1c1f ;  /* 0x003c1f0011117f89 */ /* 0x000ea200000e0000 */
[----:B------:R-:W-:Y:S01]  /*34b0*/  ISETP.GE.AND P2, PT, R37, 0x2, PT ;  /* 0x000000022500780c */ /* 0x000fe20003f46270 */
[----:B------:R-:W-:Y:S01]  /*34c0*/  FMUL.FTZ R133, R30, c[0x0][0x320] ;  /* 0x0000c8001e857a20 */ /* 0x000fe20000410000 */
[----:B------:R-:W-:Y:S01]  /*34d0*/  P2R R61, PR, RZ, 0x1 ;  /* 0x00000001ff3d7803 */ /* 0x000fe20000000000 */
[----:B------:R-:W-:Y:S01]  /*34e0*/  FMUL.FTZ R30, R18, c[0x0][0x320] ;  /* 0x0000c800121e7a20 */ /* 0x000fe20000410000 */
[----:B------:R-:W-:Y:S01]  /*34f0*/  ISETP.GT.AND P0, PT, R67, 0x8, !P0 ;  /* 0x000000084300780c */ /* 0x000fe20004704270 */
[----:B------:R-:W-:Y:S01]  /*3500*/  FMUL.FTZ R18, R19, c[0x0][0x320] ;  /* 0x0000c80013127a20 */ /* 0x000fe20000410000 */
[----:B------:R-:W-:Y:S01]  /*3510*/  P2R R66, PR, RZ, 0x4 ;  /* 0x00000004ff427803 */ /* 0x000fe20000000000 */
[----:B------:R-:W-:Y:S01]  /*3520*/  FMUL.FTZ R10, R10, c[0x0][0x320] ;  /* 0x0000c8000a0a7a20 */ /* 0x000fe20000410000 */
[----:B------:R-:W-:Y:S01]  /*3530*/  ISETP.LT.OR P0, PT, R68, 0x9, P0 ;  /* 0x000000094400780c */ /* 0x000fe20000701670 */
[----:B------:R-:W-:Y:S01]  /*3540*/  FMUL.FTZ R47, R47, c[0x0][0x320] ;  /* 0x0000c8002f2f7a20 */ /* 0x000fe20000410000 */
[----:B------:R-:W-:Y:S01]  /*3550*/  ISETP.GT.AND P2, PT, R67, 0x1, !P2 ;  /* 0x000000014300780c */ /* 0x000fe20005744270 */
[----:B------:R-:W-:Y:S01]  /*3560*/  FMUL.FTZ R58, R58, c[0x0][0x320] ;  /* 0x0000c8003a3a7a20 */ /* 0x000fe20000410000 */
[----:B------:R-:W-:Y:S01]  /*3570*/  ISETP.GE.AND P5, PT, R37, 0xa, PT ;  /* 0x0000000a2500780c */ /* 0x000fe20003fa6270 */
[----:B------:R-:W-:Y:S01]  /*3580*/  FMUL.FTZ R59, R59, c[0x0][0x320] ;  /* 0x0000c8003b3b7a20 */ /* 0x000fe20000410000 */
[----:B-1----:R-:W-:Y:S01]  /*3590*/  FSEL R20, R20, -INF , !P0 ;  /* 0xff80000014147808 */ /* 0x002fe20004000000 */
[----:B------:R-:W-:Y:S01]  /*35a0*/  FMUL.FTZ R42, R42, c[0x0][0x320] ;  /* 0x0000c8002a2a7a20 */ /* 0x000fe20000410000 */
[----:B------:R-:W-:Y:S01]  /*35b0*/  ISETP.LT.OR P2, PT, R68, 0x2, P2 ;  /* 0x000000024400780c */ /* 0x000fe20001741670 */
[----:B------:R-:W-:Y:S01]  /*35c0*/  FMUL.FTZ R43, R43, c[0x0][0x320] ;  /* 0x0000c8002b2b7a20 */ /* 0x000fe20000410000 */
[----:B------:R-:W-:Y:S01]  /*35d0*/  ISETP.GT.AND P0, PT, R67, 0x9, !P5 ;  /* 0x000000094300780c */ /* 0x000fe20006f04270 */
[----:B------:R-:W-:Y:S01]  /*35e0*/  FMUL.FTZ R34, R34, c[0x0][0x320] ;  /* 0x0000c80022227a20 */ /* 0x000fe20000410000 */
[----:B------:R-:W-:Y:S01]  /*35f0*/  FSEL R24, R24, -INF , !P2 ;  /* 0xff80000018187808 */ /* 0x000fe20005000000 */
[----:B------:R-:W-:Y:S01]  /*3600*/  FMUL.FTZ R35, R35, c[0x0][0x320] ;  /* 0x0000c80023237a20 */ /* 0x000fe20000410000 */
[----:B------:R-:W-:Y:S01]  /*3610*/  ISETP.LT.OR P0, PT, R68, 0xa, P0 ;  /* 0x0000000a4400780c */ /* 0x000fe20000701670 */
[----:B------:R-:W-:Y:S01]  /*3620*/  FMUL.FTZ R54, R54, c[0x0][0x320] ;  /* 0x0000c80036367a20 */ /* 0x000fe20000410000 */
[----:B------:R-:W-:Y:S01]  /*3630*/  ISETP.GE.AND P2, PT, R37, 0x11, PT ;  /* 0x000000112500780c */ /* 0x000fe20003f46270 */
[----:B------:R-:W-:Y:S01]  /*3640*/  FMUL.FTZ R55, R55, c[0x0][0x320] ;  /* 0x0000c80037377a20 */ /* 0x000fe20000410000 */
[----:B------:R-:W-:Y:S01]  /*3650*/  FSEL R16, R16, -INF , !P0 ;  /* 0xff80000010107808 */ /* 0x000fe20004000000 */
[----:B------:R-:W-:Y:S01]  /*3660*/  FMUL.FTZ R31, R31, c[0x0][0x320] ;  /* 0x0000c8001f1f7a20 */ /* 0x000fe20000410000 */
[----:B------:R-:W-:Y:S01]  /*3670*/  ISETP.GT.AND P0, PT, R67, 0x10, !P2 ;  /* 0x000000104300780c */ /* 0x000fe20005704270 */
[----:B------:R-:W-:Y:S01]  /*3680*/  FMUL.FTZ R27, R27, c[0x0][0x320] ;  /* 0x0000c8001b1b7a20 */ /* 0x000fe20000410000 */
[----:B------:R-:W-:Y:S01]  /*3690*/  P2R R57, PR, RZ, 0x4 ;  /* 0x00000004ff397803 */ /* 0x000fe20000000000 */
        /* <DEDUP_REMOVED lines=8> */
[----:B------:R-:W1:Y:S01]  /*3720*/  MUFU.TANH R157, R47 ;  /* 0x0000002f009d7308 */ /* 0x000e620000002400 */
[----:B------:R-:W-:Y:S01]  /*3730*/  P2R R13, PR, RZ, 0x4 ;  /* 0x00000004ff0d7803 */ /* 0x000fe20000000000 */
[----:B------:R-:W-:Y:S01]  /*3740*/  FMUL.FTZ R26, R26, c[0x0][0x320] ;  /* 0x0000c8001a1a7a20 */ /* 0x000fe20000410000 */
[----:B------:R-:W-:Y:S01]  /*3750*/  ISETP.LT.OR P0, PT, R68, 0x12, P0 ;  /* 0x000000124400780c */ /* 0x000fe20000701670 */
[----:B--2---:R-:W-:Y:S01]  /*3760*/  IMAD.IADD R64, R64, 0x1, R17 ;  /* 0x0000000140407824 */ /* 0x004fe200078e0211 */
[----:B------:R-:W-:-:S02]  /*3770*/  ISETP.GE.AND P2, PT, R37, 0x19, PT ;  /* 0x000000192500780c */ /* 0x000fc40003f46270 */
[----:B------:R-:W-:Y:S01]  /*3780*/  FSEL R6, R6, -INF , !P0 ;  /* 0xff80000006067808 */ /* 0x000fe20004000000 */
[----:B------:R-:W2:Y:S01]  /*3790*/  MUFU.TANH R119, R58 ;  /* 0x0000003a00777308 */ /* 0x000ea20000002400 */
[----:B------:R-:W-:Y:S02]  /*37a0*/  ISETP.GT.AND P0, PT, R67, 0x18, !P2 ;  /* 0x000000184300780c */ /* 0x000fe40005704270 */
[----:B------:R-:W-:Y:S02]  /*37b0*/  P2R R56, PR, RZ, 0x4 ;  /* 0x00000004ff387803 */ /* 0x000fe40000000000 */
[----:B------:R-:W-:Y:S02]  /*37c0*/  ISETP.LT.OR P0, PT, R68, 0x19, P0 ;  /* 0x000000194400780c */ /* 0x000fe40000701670 */
[----:B------:R-:W-:Y:S01]  /*37d0*/  ISETP.GE.AND P2, PT, R37, 0x1a, PT ;  /* 0x0000001a2500780c */ /* 0x000fe20003f46270 */
[----:B------:R-:W3:Y:S01]  /*37e0*/  MUFU.TANH R139, R59 ;  /* 0x0000003b008b7308 */ /* 0x000ee20000002400 */
[----:B------:R-:W-:-:S02]  /*37f0*/  FSEL R4, R4, -INF , !P0 ;  /* 0xff80000004047808 */ /* 0x000fc40004000000 */
[----:B------:R-:W-:Y:S02]  /*3800*/  ISETP.GT.AND P0, PT, R67, 0x19, !P2 ;  /* 0x000000194300780c */ /* 0x000fe40005704270 */
[----:B------:R-:W-:Y:S02]  /*3810*/  P2R R9, PR, RZ, 0x4 ;  /* 0x00000004ff097803 */ /* 0x000fe40000000000 */
[----:B------:R-:W-:Y:S01]  /*3820*/  ISETP.LT.OR P0, PT, R68, 0x1a, P0 ;  /* 0x0000001a4400780c */ /* 0x000fe20000701670 */
[----:B------:R-:W4:Y:S01]  /*3830*/  MUFU.TANH R155, R42 ;  /* 0x0000002a009b7308 */ /* 0x000f220000002400 */
[----:B------:R-:W-:Y:S02]  /*3840*/  ISETP.GE.AND P2, PT, R37, 0x21, PT ;  /* 0x000000212500780c */ /* 0x000fe40003f46270 */
[----:B------:R-:W-:Y:S02]  /*3850*/  FSEL R8, R69, -INF , !P0 ;  /* 0xff80000045087808 */ /* 0x000fe40004000000 */
[----:B------:R-:W-:-:S02]  /*3860*/  ISETP.GT.AND P0, PT, R67, 0x20, !P2 ;  /* 0x000000204300780c */ /* 0x000fc40005704270 */
[----:B------:R-:W-:Y:S01]  /*3870*/  P2R R53, PR, RZ, 0x4 ;  /* 0x00000004ff357803 */ /* 0x000fe20000000000 */
[----:B------:R-:W1:Y:S01]  /*3880*/  MUFU.TANH R153, R43 ;  /* 0x0000002b00997308 */ /* 0x000e620000002400 */
[----:B------:R-:W-:Y:S02]  /*3890*/  ISETP.LT.OR P0, PT, R68, 0x21, P0 ;  /* 0x000000214400780c */ /* 0x000fe40000701670 */
[----:B------:R-:W-:Y:S02]  /*38a0*/  ISETP.GE.AND P2, PT, R37, 0x22, PT ;  /* 0x000000222500780c */ /* 0x000fe40003f46270 */
[----:B------:R-:W-:Y:S02]  /*38b0*/  FSEL R32, R21, -INF , !P0 ;  /* 0xff80000015207808 */ /* 0x000fe40004000000 */
[----:B------:R-:W-:Y:S01]  /*38c0*/  ISETP.GT.AND P0, PT, R67, 0x21, !P2 ;  /* 0x000000214300780c */ /* 0x000fe20005704270 */
[----:B------:R-:W1:Y:S01]  /*38d0*/  MUFU.TANH R151, R34 ;  /* 0x0000002200977308 */ /* 0x000e620000002400 */
[----:B------:R-:W-:-:S02]  /*38e0*/  P2R R52, PR, RZ, 0x4 ;  /* 0x00000004ff347803 */ /* 0x000fc40000000000 */
[----:B------:R-:W-:Y:S02]  /*38f0*/  ISETP.LT.OR P0, PT, R68, 0x22, P0 ;  /* 0x000000224400780c */ /* 0x000fe40000701670 */
[----:B------:R-:W-:Y:S02]  /*3900*/  ISETP.GE.AND P2, PT, R37, 0x29, PT ;  /* 0x000000292500780c */ /* 0x000fe40003f46270 */
[----:B------:R-:W-:Y:S01]  /*3910*/  FSEL R126, R126, -INF , !P0 ;  /* 0xff8000007e7e7808 */ /* 0x000fe20004000000 */
[----:B------:R-:W1:Y:S01]  /*3920*/  MUFU.TANH R143, R35 ;  /* 0x00000023008f7308 */ /* 0x000e620000002400 */
[----:B------:R-:W-:Y:S02]  /*3930*/  ISETP.GT.AND P0, PT, R67, 0x28, !P2 ;  /* 0x000000284300780c */ /* 0x000fe40005704270 */
[----:B------:R-:W-:Y:S02]  /*3940*/  P2R R49, PR, RZ, 0x4 ;  /* 0x00000004ff317803 */ /* 0x000fe40000000000 */
[----:B------:R-:W-:-:S02]  /*3950*/  ISETP.LT.OR P0, PT, R68, 0x29, P0 ;  /* 0x000000294400780c */ /* 0x000fc40000701670 */
[----:B------:R-:W-:Y:S01]  /*3960*/  ISETP.GE.AND P2, PT, R37, 0x2a, PT ;  /* 0x0000002a2500780c */ /* 0x000fe20003f46270 */
[----:B------:R-:W1:Y:S01]  /*3970*/  MUFU.TANH R129, R54 ;  /* 0x0000003600817308 */ /* 0x000e620000002400 */
[----:B------:R-:W-:Y:S02]  /*3980*/  FSEL R28, R0, -INF , !P0 ;  /* 0xff800000001c7808 */ /* 0x000fe40004000000 */
[----:B------:R-:W-:Y:S02]  /*3990*/  ISETP.GT.AND P0, PT, R67, 0x29, !P2 ;  /* 0x000000294300780c */ /* 0x000fe40005704270 */
[----:B------:R-:W-:Y:S02]  /*39a0*/  P2R R48, PR, RZ, 0x4 ;  /* 0x00000004ff307803 */ /* 0x000fe40000000000 */
[----:B------:R-:W-:Y:S01]  /*39b0*/  ISETP.LT.OR P0, PT, R68, 0x2a, P0 ;  /* 0x0000002a4400780c */ /* 0x000fe20000701670 */
[----:B------:R-:W1:Y:S01]  /*39c0*/  MUFU.TANH R137, R55 ;  /* 0x0000003700897308 */ /* 0x000e620000002400 */
[----:B------:R-:W-:-:S02]  /*39d0*/  ISETP.GE.AND P2, PT, R37, 0x31, PT ;  /* 0x000000312500780c */ /* 0x000fc40003f46270 */
[----:B------:R-:W-:Y:S02]  /*39e0*/  FSEL R128, R128, -INF , !P0 ;  /* 0xff80000080807808 */ /* 0x000fe40004000000 */
[----:B------:R-:W-:Y:S02]  /*39f0*/  ISETP.GT.AND P0, PT, R67, 0x30, !P2 ;  /* 0x000000304300780c */ /* 0x000fe40005704270 */
[----:B------:R-:W-:Y:S01]  /*3a00*/  P2R R45, PR, RZ, 0x4 ;  /* 0x00000004ff2d7803 */ /* 0x000fe20000000000 */
[----:B------:R-:W1:Y:S01]  /*3a10*/  MUFU.TANH R133, R133 ;  /* 0x0000008500857308 */ /* 0x000e620000002400 */
[----:B------:R-:W-:Y:S02]  /*3a20*/  ISETP.LT.OR P0, PT, R68, 0x31, P0 ;  /* 0x000000314400780c */ /* 0x000fe40000701670 */
[----:B------:R-:W-:Y:S02]  /*3a30*/  ISETP.GE.AND P2, PT, R37, 0x32, PT ;  /* 0x000000322500780c */ /* 0x000fe40003f46270 */
[----:B------:R-:W-:-:S02]  /*3a40*/  FSEL R152, R152, -INF , !P0 ;  /* 0xff80000098987808 */ /* 0x000fc40004000000 */
[----:B------:R-:W-:Y:S01]  /*3a50*/  ISETP.GT.AND P0, PT, R67, 0x31, !P2 ;  /* 0x000000314300780c */ /* 0x000fe20005704270 */
[----:B------:R-:W1:Y:S01]  /*3a60*/  MUFU.TANH R131, R31 ;  /* 0x0000001f00837308 */ /* 0x000e620000002400 */
[----:B------:R-:W-:Y:S02]  /*3a70*/  P2R R44, PR, RZ, 0x4 ;  /* 0x00000004ff2c7803 */ /* 0x000fe40000000000 */
[----:B------:R-:W-:Y:S02]  /*3a80*/  ISETP.LT.OR P0, PT, R68, 0x32, P0 ;  /* 0x000000324400780c */ /* 0x000fe40000701670 */
[----:B------:R-:W-:Y:S02]  /*3a90*/  ISETP.GE.AND P2, PT, R37, 0x39, PT ;  /* 0x000000392500780c */ /* 0x000fe40003f46270 */
[----:B------:R-:W-:Y:S01]  /*3aa0*/  FSEL R142, R142, -INF , !P0 ;  /* 0xff8000008e8e7808 */ /* 0x000fe20004000000 */
[----:B------:R-:W1:Y:S01]  /*3ab0*/  MUFU.TANH R30, R30 ;  /* 0x0000001e001e7308 */ /* 0x000e620000002400 */
[----:B------:R-:W-:-:S02]  /*3ac0*/  ISETP.GT.AND P0, PT, R67, 0x38, !P2 ;  /* 0x000000384300780c */ /* 0x000fc40005704270 */
[----:B------:R-:W-:Y:S02]  /*3ad0*/  P2R R41, PR, RZ, 0x4 ;  /* 0x00000004ff297803 */ /* 0x000fe40000000000 */
[----:B------:R-:W-:Y:S02]  /*3ae0*/  ISETP.LT.OR P0, PT, R68, 0x39, P0 ;  /* 0x000000394400780c */ /* 0x000fe40000701670 */
[----:B------:R-:W-:Y:S01]  /*3af0*/  ISETP.GE.AND P2, PT, R37, 0x3a, PT ;  /* 0x0000003a2500780c */ /* 0x000fe20003f46270 */
[----:B------:R-:W1:Y:S01]  /*3b00*/  MUFU.TANH R18, R18 ;  /* 0x0000001200127308 */ /* 0x000e620000002400 */
[----:B------:R-:W-:Y:S02]  /*3b10*/  FSEL R148, R148, -INF , !P0 ;  /* 0xff80000094947808 */ /* 0x000fe40004000000 */
[----:B------:R-:W-:Y:S02]  /*3b20*/  ISETP.GT.AND P0, PT, R67, 0x39, !P2 ;  /* 0x000000394300780c */ /* 0x000fe40005704270 */
[----:B------:R-:W-:-:S02]  /*3b30*/  P2R R40, PR, RZ, 0x4 ;  /* 0x00000004ff287803 */ /* 0x000fc40000000000 */
[----:B------:R-:W-:Y:S01]  /*3b40*/  ISETP.LT.OR P0, PT, R68, 0x3a, P0 ;  /* 0x0000003a4400780c */ /* 0x000fe20000701670 */
[----:B------:R-:W1:Y:S01]  /*3b50*/  MUFU.TANH R125, R27 ;  /* 0x0000001b007d7308 */ /* 0x000e620000002400 */
[----:B------:R-:W-:Y:S02]  /*3b60*/  ISETP.GE.AND P2, PT, R37, 0x41, PT ;  /* 0x000000412500780c */ /* 0x000fe40003f46270 */
[----:B------:R-:W-:Y:S02]  /*3b70*/  FSEL R150, R150, -INF , !P0 ;  /* 0xff80000096967808 */ /* 0x000fe40004000000 */
[----:B------:R-:W-:Y:S02]  /*3b80*/  ISETP.GT.AND P0, PT, R67, 0x40, !P2 ;  /* 0x000000404300780c */ /* 0x000fe40005704270 */
[----:B------:R-:W-:Y:S01]  /*3b90*/  P2R R39, PR, RZ, 0x4 ;  /* 0x00000004ff277803 */ /* 0x000fe20000000000 */
[----:B------:R-:W1:Y:S01]  /*3ba0*/  MUFU.TANH R141, R50 ;  /* 0x00000032008d7308 */ /* 0x000e620000002400 */
[----:B------:R-:W-:-:S02]  /*3bb0*/  ISETP.LT.OR P0, PT, R68, 0x41, P0 ;  /* 0x000000414400780c */ /* 0x000fc40000701670 */
[----:B------:R-:W-:Y:S02]  /*3bc0*/  ISETP.GE.AND P2, PT, R37, 0x42, PT ;  /* 0x000000422500780c */ /* 0x000fe40003f46270 */
[----:B------:R-:W-:Y:S02]  /*3bd0*/  FSEL R160, R160, -INF , !P0 ;  /* 0xff800000a0a07808 */ /* 0x000fe40004000000 */
[----:B------:R-:W-:Y:S01]  /*3be0*/  ISETP.GT.AND P0, PT, R67, 0x41, !P2 ;  /* 0x000000414300780c */ /* 0x000fe20005704270 */
[----:B------:R-:W1:Y:S01]  /*3bf0*/  MUFU.TANH R159, R51 ;  /* 0x00000033009f7308 */ /* 0x000e620000002400 */
[----:B------:R-:W-:Y:S02]  /*3c00*/  P2R R33, PR, RZ, 0x4 ;  /* 0x00000004ff217803 */ /* 0x000fe40000000000 */
[----:B------:R-:W-:Y:S02]  /*3c10*/  ISETP.LT.OR P0, PT, R68, 0x42, P0 ;  /* 0x000000424400780c */ /* 0x000fe40000701670 */
[----:B------:R-:W-:-:S02]  /*3c20*/  ISETP.GE.AND P2, PT, R37, 0x49, PT ;  /* 0x000000492500780c */ /* 0x000fc40003f46270 */
[----:B------:R-:W-:Y:S01]  /*3c30*/  FSEL R158, R158, -INF , !P0 ;  /* 0xff8000009e9e7808 */ /* 0x000fe20004000000 */
[----:B------:R-:W1:Y:S01]  /*3c40*/  MUFU.TANH R149, R46 ;  /* 0x0000002e00957308 */ /* 0x000e620000002400 */
[----:B------:R-:W-:Y:S02]  /*3c50*/  ISETP.GT.AND P0, PT, R67, 0x48, !P2 ;  /* 0x000000484300780c */ /* 0x000fe40005704270 */
[----:B------:R-:W-:Y:S02]  /*3c60*/  P2R R29, PR, RZ, 0x4 ;  /* 0x00000004ff1d7803 */ /* 0x000fe40000000000 */
[----:B------:R-:W-:Y:S02]  /*3c70*/  ISETP.LT.OR P0, PT, R68, 0x49, P0 ;  /* 0x000000494400780c */ /* 0x000fe40000701670 */
[----:B------:R-:W-:Y:S01]  /*3c80*/  ISETP.GE.AND P2, PT, R37, 0x4a, PT ;  /* 0x0000004a2500780c */ /* 0x000fe20003f46270 */
[----:B------:R-:W1:Y:S01]  /*3c90*/  MUFU.TANH R10, R10 ;  /* 0x0000000a000a7308 */ /* 0x000e620000002400 */
[----:B------:R-:W-:-:S02]  /*3ca0*/  FSEL R156, R156, -INF , !P0 ;  /* 0xff8000009c9c7808 */ /* 0x000fc40004000000 */
[----:B------:R-:W-:Y:S02]  /*3cb0*/  ISETP.GT.AND P0, PT, R67, 0x49, !P2 ;  /* 0x000000494300780c */ /* 0x000fe40005704270 */
[----:B------:R-:W-:Y:S02]  /*3cc0*/  P2R R25, PR, RZ, 0x4 ;  /* 0x00000004ff197803 */ /* 0x000fe40000000000 */
[----:B------:R-:W-:Y:S01]  /*3cd0*/  ISETP.LT.OR P0, PT, R68, 0x4a, P0 ;  /* 0x0000004a4400780c */ /* 0x000fe20000701670 */
[----:B------:R5:W1:Y:S01]  /*3ce0*/  MUFU.TANH R127, R26 ;  /* 0x0000001a007f7308 */ /* 0x000a620000002400 */
[----:B------:R-:W-:Y:S02]  /*3cf0*/  ISETP.GE.AND P2, PT, R37, 0x51, PT ;  /* 0x000000512500780c */ /* 0x000fe40003f46270 */
[----:B------:R-:W-:Y:S02]  /*3d00*/  FSEL R154, R154, -INF , !P0 ;  /* 0xff8000009a9a7808 */ /* 0x000fe40004000000 */
[----:B------:R-:W-:-:S02]  /*3d10*/  ISETP.GT.AND P0, PT, R67, 0x50, !P2 ;  /* 0x000000504300780c */ /* 0x000fc40005704270 */
[----:B------:R-:W-:Y:S02]  /*3d20*/  ISETP.GE.AND P6, PT, R37, 0x52, PT ;  /* 0x000000522500780c */ /* 0x000fe40003fc6270 */
[----:B------:R-:W-:Y:S02]  /*3d30*/  ISETP.LT.OR P0, PT, R68, 0x51, P0 ;  /* 0x000000514400780c */ /* 0x000fe40000701670 */
[----:B------:R-:W-:Y:S02]  /*3d40*/  P2R R60, PR, RZ, 0x20 ;  /* 0x00000020ff3c7803 */ /* 0x000fe40000000000 */
[----:B------:R-:W-:Y:S02]  /*3d50*/  FSEL R140, R140, -INF , !P0 ;  /* 0xff8000008c8c7808 */ /* 0x000fe40004000000 */
[----:B------:R-:W-:Y:S01]  /*3d60*/  ISETP.GT.AND P0, PT, R67, 0x51, !P6 ;  /* 0x000000514300780c */ /* 0x000fe20007704270 */
[----:B-----5:R-:W-:Y:S01]  /*3d70*/  IMAD.IADD R26, R65, 0x1, R17 ;  /* 0x00000001411a7824 */ /* 0x020fe200078e0211 */
[----:B------:R-:W-:-:S02]  /*3d80*/  ISETP.GE.AND P5, PT, R37, 0x59, PT ;  /* 0x000000592500780c */ /* 0x000fc40003fa6270 */
[----:B------:R-:W-:Y:S02]  /*3d90*/  ISETP.LT.OR P0, PT, R68, 0x52, P0 ;  /* 0x000000524400780c */ /* 0x000fe40000701670 */
[----:B------:R-:W-:Y:S02]  /*3da0*/  P2R R0, PR, RZ, 0x4 ;  /* 0x00000004ff007803 */ /* 0x000fe40000000000 */
[----:B------:R-:W-:Y:S02]  /*3db0*/  FSEL R138, R138, -INF , !P0 ;  /* 0xff8000008a8a7808 */ /* 0x000fe40004000000 */
[----:B------:R-:W-:Y:S02]  /*3dc0*/  ISETP.GT.AND P0, PT, R67, 0x58, !P5 ;  /* 0x000000584300780c */ /* 0x000fe40006f04270 */
[----:B------:R-:W-:Y:S02]  /*3dd0*/  ISETP.GE.AND P2, PT, R37, 0x1, PT ;  /* 0x000000012500780c */ /* 0x000fe40003f46270 */
[----:B------:R-:W-:-:S02]  /*3de0*/  ISETP.LT.OR P0, PT, R68, 0x59, P0 ;  /* 0x000000594400780c */ /* 0x000fc40000701670 */
[----:B------:R-:W-:Y:S02]  /*3df0*/  P2R R21, PR, RZ, 0x4 ;  /* 0x00000004ff157803 */ /* 0x000fe40000000000 */
[----:B------:R-:W-:Y:S02]  /*3e00*/  FSEL R136, R136, -INF , !P0 ;  /* 0xff80000088887808 */ /* 0x000fe40004000000 */
[----:B------:R-:W-:Y:S02]  /*3e10*/  ISETP.GT.AND P0, PT, R67, RZ, !P2 ;  /* 0x000000ff4300720c */ /* 0x000fe40005704270 */
[----:B------:R-:W-:Y:S01]  /*3e20*/  ISETP.GE.AND P2, PT, R37, 0x5a, PT ;  /* 0x0000005a2500780c */ /* 0x000fe20003f46270 */
[----:B------:R-:W-:Y:S01]  /*3e30*/  FMUL.FTZ R37, R14, c[0x0][0x320] ;  /* 0x0000c8000e257a20 */ /* 0x000fe20000410000 */
[----:B------:R-:W-:Y:S01]  /*3e40*/  ISETP.LT.OR P0, PT, R68, 0x1, P0 ;  /* 0x000000014400780c */ /* 0x000fe20000701670 */
[----:B------:R-:W-:Y:S01]  /*3e50*/  FMUL.FTZ R14, R15, c[0x0][0x320] ;  /* 0x0000c8000f0e7a20 */ /* 0x000fe20000410000 */
[----:B------:R-:W-:Y:S01]  /*3e60*/  IMNMX R63, R26, R63, PT ;  /* 0x0000003f1a3f7217 */ /* 0x000fe20003800200 */
[----:B------:R-:W-:Y:S01]  /*3e70*/  FMUL.FTZ R15, R22, c[0x0][0x320] ;  /* 0x0000c800160f7a20 */ /* 0x000fe20000410000 */
[----:B------:R-:W-:Y:S01]  /*3e80*/  FSEL R7, R7, -INF , !P0 ;  /* 0xff80000007077808 */ /* 0x000fe20004000000 */
[----:B------:R-:W-:Y:S01]  /*3e90*/  FMUL.FTZ R22, R23, c[0x0][0x320] ;  /* 0x0000c80017167a20 */ /* 0x000fe20000410000 */
[----:B------:R-:W-:Y:S01]  /*3ea0*/  ISETP.GT.AND P0, PT, R67, 0x59, !P2 ;  /* 0x000000594300780c */ /* 0x000fe20005704270 */
[----:B------:R-:W1:Y:S03]  /*3eb0*/  MUFU.TANH R37, R37 ;  /* 0x0000002500257308 */ /* 0x000e660000002400 */
[----:B------:R-:W-:-:S04]  /*3ec0*/  ISETP.LT.OR P0, PT, R68, 0x5a, P0 ;  /* 0x0000005a4400780c */ /* 0x000fc80000701670 */
[----:B------:R-:W-:Y:S01]  /*3ed0*/  FSEL R134, R134, -INF , !P0 ;  /* 0xff80000086867808 */ /* 0x000fe20004000000 */
[----:B------:R-:W1:Y:S01]  /*3ee0*/  MUFU.TANH R14, R14 ;  /* 0x0000000e000e7308 */ /* 0x000e620000002400 */
[----:B------:R-:W-:-:S07]  /*3ef0*/  PLOP3.LUT P0, PT, PT, PT, UP1, 0x40, 0x0 ;  /* 0x000000000000781c */ /* 0x000fce0003f0e818 */
[----:B------:R-:W1:Y:S08]  /*3f00*/  MUFU.TANH R15, R15 ;  /* 0x0000000f000f7308 */ /* 0x000e700000002400 */
[----:B------:R-:W1:Y:S08]  /*3f10*/  MUFU.TANH R22, R22 ;  /* 0x0000001600167308 */ /* 0x000e700000002400 */
[----:B------:R1:W1:Y:S01]  /*3f20*/  MUFU.TANH R23, R11 ;  /* 0x0000000b00177308 */ /* 0x0002620000002400 */
[----:B------:R-:W-:Y:S05]  /*3f30*/  @P0 BRA `(.L_x_28) ;  /* 0x0000015000000947 */ /* 0x000fea0003800000 */
[----:B--234-:R-:W-:Y:S01]  /*3f40*/  IMAD.U32 R26, RZ, RZ, UR8 ;  /* 0x00000008ff1a7e24 */ /* 0x01cfe2000f8e00ff */
[----:B------:R-:W-:Y:S04]  /*3f50*/  BSSY B0, `(.L_x_29) ;  /* 0x000000f000007945 */ /* 0x000fe80003800000 */
[----:B------:R-:W-:-:S04]  /*3f60*/  IADD3 R17, R26, -c[0x0][0x168], R17 ;  /* 0x80005a001a117a10 */ /* 0x000fc80007ffe011 */
[----:B------:R-:W-:-:S13]  /*3f70*/  ISETP.GT.AND P0, PT, R17, -0x1, PT ;  /* 0xffffffff1100780c */ /* 0x000fda0003f04270 */
[----:B------:R-:W-:Y:S05]  /*3f80*/  @P0 BRA `(.L_x_30) ;  /* 0x0000007000000947 */ /* 0x000fea0003800000 */
[----:B-1----:R-:W-:Y:S01]  /*3f90*/  IMAD.MOV.U32 R11, RZ, RZ, c[0x0][0x32c] ;  /* 0x0000cb00ff0b7624 */ /* 0x002fe200078e00ff */
[----:B------:R-:W-:-:S04]  /*3fa0*/  LOP3.LUT R17, RZ, R17, RZ, 0x33, !PT ;  /* 0x00000011ff117212 */ /* 0x000fc800078e33ff */
[----:B------:R-:W-:-:S13]  /*3fb0*/  ISETP.NE.AND P0, PT, R11, 0x1, PT ;  /* 0x000000010b00780c */ /* 0x000fda0003f05270 */
[----:B------:R-:W-:-:S05]  /*3fc0*/  @P0 IMAD.HI.U32 R11, R17, c[0x0][0x330], RZ ;  /* 0x0000cc00110b0a27 */ /* 0x000fca00078e00ff */
[----:B------:R-:W-:-:S04]  /*3fd0*/  @P0 SHF.R.U32.HI R17, RZ, c[0x0][0x334], R11 ;  /* 0x0000cd00ff110a19 */ /* 0x000fc8000001160b */
[----:B------:R-:W-:Y:S01]  /*3fe0*/  LOP3.LUT R17, RZ, R17, RZ, 0x33, !PT ;  /* 0x00000011ff117212 */ /* 0x000fe200078e33ff */
[----:B------:R-:W-:Y:S05]  /*3ff0*/  BRA `(.L_x_31) ;  /* 0x0000004000007947 */ /* 0x000fea0003800000 */
.L_x_30:
[----:B-1----:R-:W-:-:S04]  /*4000*/  MOV R11, c[0x0][0x32c] ;  /* 0x0000cb00000b7a02 */ /* 0x002fc80000000f00 */
[----:B------:R-:W-:-:S13]  /*4010*/  ISETP.NE.AND P0, PT, R11, 0x1, PT ;  /* 0x000000010b00780c */ /* 0x000fda0003f05270 */
[----:B------:R-:W-:-:S05]  /*4020*/  @P0 IMAD.HI.U32 R11, R17, c[0x0][0x330], RZ ;  /* 0x0000cc00110b0a27 */ /* 0x000fca00078e00ff */
[----:B------:R-:W-:Y:S02]  /*4030*/  @P0 SHF.R.U32.HI R17, RZ, c[0x0][0x334], R11 ;  /* 0x0000cd00ff110a19 */ /* 0x000fe4000001160b */
.L_x_31:
[----:B------:R-:W-:Y:S05]  /*4040*/  BSYNC B0 ;  /* 0x0000000000007941 */ /* 0x000fea0003800000 */
.L_x_29:
[----:B------:R-:W-:-:S05]  /*4050*/  IMAD R17, R17, c[0x0][0x32c], R62 ;  /* 0x0000cb0011117a24 */ /* 0x000fca00078e023e */
[----:B------:R-:W-:Y:S02]  /*4060*/  IADD3 R26, R17, c[0x0][0x32c], RZ ;  /* 0x0000cb00111a7a10 */ /* 0x000fe40007ffe0ff */
[----:B------:R-:W-:Y:S02]  /*4070*/  IMNMX R64, R64, R17, !PT ;  /* 0x0000001140407217 */ /* 0x000fe40007800200 */
[----:B------:R-:W-:Y:S02]  /*4080*/  IMNMX R63, R63, R26, PT ;  /* 0x0000001a3f3f7217 */ /* 0x000fe40003800200 */
.L_x_28:
[----:B--234-:R-:W-:Y:S01]  /*4090*/  ISETP.NE.AND P0, PT, R66, RZ, PT ;  /* 0x000000ff4200720c */ /* 0x01cfe20003f05270 */
[----:B------:R-:W-:Y:S01]  /*40a0*/  IMAD.SHL.U32 R212, R2, 0x2, RZ ;  /* 0x0000000202d47824 */ /* 0x000fe200078e00ff */
[C---:B------:R-:W-:Y:S01]  /*40b0*/  ISETP.GT.AND P6, PT, R64.reuse, 0x51, !P6 ;  /* 0x000000514000780c */ /* 0x040fe200077c4270 */
[----:B------:R-:W-:Y:S01]  /*40c0*/  ULDC.64 UR4, c[0x0][0x2c8] ;  /* 0x0000b20000047ab9 */ /* 0x000fe20000000a00 */
[C---:B------:R-:W-:Y:S01]  /*40d0*/  ISETP.GT.AND P0, PT, R64.reuse, 0x1, !P0 ;  /* 0x000000014000780c */ /* 0x040fe20004704270 */
[----:B------:R-:W-:Y:S01]  /*40e0*/  IMAD R210, R5, 0x2, R212 ;  /* 0x0000000205d27824 */ /* 0x000fe200078e02d4 */
[C---:B------:R-:W-:Y:S01]  /*40f0*/  ISETP.GT.AND P5, PT, R64.reuse, 0x58, !P5 ;  /* 0x000000584000780c */ /* 0x040fe20006fa4270 */
[----:B------:R-:W-:Y:S01]  /*4100*/  LDSM.16.MT88.4 R76, [R212+0x3100] ;  /* 0x00310000d44c783b */ /* 0x000fe20000004200 */
[----:B------:R-:W-:Y:S01]  /*4110*/  ISETP.LT.OR P0, PT, R63, 0x2, P0 ;  /* 0x000000023f00780c */ /* 0x000fe20000701670 */
[----:B------:R-:W-:Y:S01]  /*4120*/  IMAD R208, R3, 0x2, R210 ;  /* 0x0000000203d07824 */ /* 0x000fe200078e02d2 */
[----:B------:R-:W-:Y:S01]  /*4130*/  ISETP.LT.OR P6, PT, R63, 0x52, P6 ;  /* 0x000000523f00780c */ /* 0x000fe200037c1670 */
[----:B------:R-:W-:Y:S01]  /*4140*/  IMAD R209, R3, 0x2, R212 ;  /* 0x0000000203d17824 */ /* 0x000fe200078e02d4 */
[----:B-1----:R-:W-:Y:S01]  /*4150*/  FSEL R23, R23, -INF , !P0 ;  /* 0xff80000017177808 */ /* 0x002fe20004000000 */
[----:B------:R-:W-:Y:S01]  /*4160*/  LDSM.16.MT88.4 R108, [R212+0x100] ;  /* 0x00010000d46c783b */ /* 0x000fe20000004200 */
[----:B------:R-:W-:Y:S01]  /*4170*/  ISETP.NE.AND P0, PT, R61, RZ, PT ;  /* 0x000000ff3d00720c */ /* 0x000fe20003f05270 */
[----:B------:R-:W-:Y:S01]  /*4180*/  UIMAD.WIDE.U32 UR22, UR21, UR4, URZ ;  /* 0x00000004151672a5 */ /* 0x000fe2000f8e003f */
[C---:B------:R-:W-:Y:S01]  /*4190*/  ISETP.GT.AND P2, PT, R64.reuse, 0x59, !P2 ;  /* 0x000000594000780c */ /* 0x040fe20005744270 */
[----:B------:R-:W-:Y:S01]  /*41a0*/  LDSM.16.MT88.4 R84, [R208+0x100] ;  /* 0x00010000d054783b */ /* 0x000fe20000004200 */
[----:B------:R-:W-:Y:S01]  /*41b0*/  ISETP.GT.AND P0, PT, R64, 0x8, !P0 ;  /* 0x000000084000780c */ /* 0x000fe20004704270 */
[----:B------:R-:W-:Y:S01]  /*41c0*/  @UP2 USHF.R.U32.HI UR21, URZ, UR5, UR23 ;  /* 0x000000053f152299 */ /* 0x000fe20008011617 */
[C---:B------:R-:W-:Y:S01]  /*41d0*/  ISETP.LT.OR P5, PT, R63.reuse, 0x59, P5 ;  /* 0x000000593f00780c */ /* 0x040fe20002fa1670 */
[----:B------:R-:W-:Y:S01]  /*41e0*/  LDSM.16.MT88.4 R100, [R210+0x100] ;  /* 0x00010000d264783b */ /* 0x000fe20000004200 */
[----:B------:R-:W-:Y:S01]  /*41f0*/  ISETP.LT.OR P0, PT, R63, 0x9, P0 ;  /* 0x000000093f00780c */ /* 0x000fe20000701670 */
[----:B------:R-:W-:Y:S01]  /*4200*/  UIADD3 UR4, UR20, UR21, URZ ;  /* 0x0000001514047290 */ /* 0x000fe2000fffe03f */
[----:B------:R-:W-:Y:S01]  /*4210*/  FSEL R131, R131, -INF , !P6 ;  /* 0xff80000083837808 */ /* 0x000fe20007000000 */
[----:B------:R-:W-:Y:S01]  /*4220*/  LDSM.16.MT88.4 R92, [R209+0x100] ;  /* 0x00010000d15c783b */ /* 0x000fe20000004200 */
[----:B------:R-:W-:Y:S01]  /*4230*/  FSEL R19, R37, -INF , !P0 ;  /* 0xff80000025137808 */ /* 0x000fe20004000000 */
[----:B------:R-:W-:Y:S01]  /*4240*/  ULDC UR20, c[0x0][0x328] ;  /* 0x0000ca0000147ab9 */ /* 0x000fe20000000800 */
[----:B------:R-:W-:Y:S01]  /*4250*/  ISETP.NE.AND P0, PT, R60, RZ, PT ;  /* 0x000000ff3c00720c */ /* 0x000fe20003f05270 */
[----:B------:R-:W-:Y:S01]  /*4260*/  LDSM.16.MT88.4 R68, [R210+0x3100] ;  /* 0x00310000d244783b */ /* 0x000fe20000004200 */
[----:B------:R-:W-:Y:S01]  /*4270*/  ISETP.LT.OR P2, PT, R63, 0x5a, P2 ;  /* 0x0000005a3f00780c */ /* 0x000fe20001741670 */
[----:B------:R-:W-:Y:S01]  /*4280*/  UIADD3 UR20, UR4, UR20, URZ ;  /* 0x0000001404147290 */ /* 0x000fe2000fffe03f */
[----:B------:R-:W-:-:S02]  /*4290*/  ISETP.GT.AND P0, PT, R64, 0x9, !P0 ;  /* 0x000000094000780c */ /* 0x000fc40004704270 */
[----:B------:R-:W-:Y:S02]  /*42a0*/  FSEL R127, R127, -INF , !P5 ;  /* 0xff8000007f7f7808 */ /* 0x000fe40006800000 */
[----:B------:R-:W-:Y:S02]  /*42b0*/  ISETP.LT.OR P0, PT, R63, 0xa, P0 ;  /* 0x0000000a3f00780c */ /* 0x000fe40000701670 */
[----:B------:R-:W-:Y:S02]  /*42c0*/  FSEL R125, R125, -INF , !P2 ;  /* 0xff8000007d7d7808 */ /* 0x000fe40005000000 */
[----:B------:R-:W-:Y:S02]  /*42d0*/  FSEL R17, R14, -INF , !P0 ;  /* 0xff8000000e117808 */ /* 0x000fe40004000000 */
[----:B------:R-:W-:Y:S02]  /*42e0*/  ISETP.NE.AND P0, PT, R57, RZ, PT ;  /* 0x000000ff3900720c */ /* 0x000fe40003f05270 */
[----:B------:R-:W-:-:S02]  /*42f0*/  IADD3 R168, R36, -0x2, RZ ;  /* 0xfffffffe24a87810 */ /* 0x000fc40007ffe0ff */
[----:B------:R-:W-:-:S04]  /*4300*/  ISETP.GT.AND P0, PT, R64, 0x10, !P0 ;  /* 0x000000104000780c */ /* 0x000fc80004704270 */
[----:B------:R-:W-:-:S04]  /*4310*/  ISETP.LT.OR P0, PT, R63, 0x11, P0 ;  /* 0x000000113f00780c */ /* 0x000fc80000701670 */
[----:B------:R-:W-:Y:S02]  /*4320*/  FSEL R15, R15, -INF , !P0 ;  /* 0xff8000000f0f7808 */ /* 0x000fe40004000000 */
[----:B------:R-:W-:-:S04]  /*4330*/  ISETP.NE.AND P0, PT, R13, RZ, PT ;  /* 0x000000ff0d00720c */ /* 0x000fc80003f05270 */
[----:B------:R-:W-:-:S04]  /*4340*/  ISETP.GT.AND P0, PT, R64, 0x11, !P0 ;  /* 0x000000114000780c */ /* 0x000fc80004704270 */
[----:B------:R-:W-:-:S04]  /*4350*/  ISETP.LT.OR P0, PT, R63, 0x12, P0 ;  /* 0x000000123f00780c */ /* 0x000fc80000701670 */
[----:B------:R-:W-:Y:S02]  /*4360*/  FSEL R13, R22, -INF , !P0 ;  /* 0xff800000160d7808 */ /* 0x000fe40004000000 */
[----:B------:R-:W-:Y:S02]  /*4370*/  ISETP.NE.AND P0, PT, R56, RZ, PT ;  /* 0x000000ff3800720c */ /* 0x000fe40003f05270 */
[----:B------:R-:W-:Y:S02]  /*4380*/  LDSM.16.MT88.4 R56, [R209+0x3100] ;  /* 0x00310000d138783b */ /* 0x000fe40000004200 */
[----:B------:R-:W-:-:S04]  /*4390*/  ISETP.GT.AND P0, PT, R64, 0x18, !P0 ;  /* 0x000000184000780c */ /* 0x000fc80004704270 */
[----:B------:R-:W-:-:S04]  /*43a0*/  ISETP.LT.OR P0, PT, R63, 0x19, P0 ;  /* 0x000000193f00780c */ /* 0x000fc80000701670 */
[----:B------:R-:W-:Y:S02]  /*43b0*/  FSEL R11, R30, -INF , !P0 ;  /* 0xff8000001e0b7808 */ /* 0x000fe40004000000 */
[----:B------:R-:W-:-:S04]  /*43c0*/  ISETP.NE.AND P0, PT, R9, RZ, PT ;  /* 0x000000ff0900720c */ /* 0x000fc80003f05270 */
        /* <DEDUP_REMOVED lines=52> */
[----:B------:R-:W-:Y:S02]  /*4710*/  FMNMX.FTZ R21, R7, R24, !PT ;  /* 0x0000001807157209 */ /* 0x000fe40007810000 */
[----:B------:R-:W-:Y:S02]  /*4720*/  ISETP.GT.AND P0, PT, R64, RZ, !P0 ;  /* 0x000000ff4000720c */ /* 0x000fe40004704270 */
[----:B------:R-:W-:Y:S02]  /*4730*/  FMNMX.FTZ R21, R20, R21, !PT ;  /* 0x0000001514157209 */ /* 0x000fe40007810000 */
[----:B------:R-:W-:-:S02]  /*4740*/  ISETP.LT.OR P0, PT, R63, 0x1, P0 ;  /* 0x000000013f00780c */ /* 0x000fc40000701670 */
[----:B------:R-:W-:Y:S02]  /*4750*/  FMNMX.FTZ R21, R16, R21, !PT ;  /* 0x0000001510157209 */ /* 0x000fe40007810000 */
[----:B------:R-:W-:Y:S02]  /*4760*/  FSEL R10, R10, -INF , !P0 ;  /* 0xff8000000a0a7808 */ /* 0x000fe40004000000 */
[----:B------:R-:W-:Y:S02]  /*4770*/  FMNMX.FTZ R21, R12, R21, !PT ;  /* 0x000000150c157209 */ /* 0x000fe40007810000 */
[----:B------:R-:W-:Y:S02]  /*4780*/  FMNMX.FTZ R14, R10, R23, !PT ;  /* 0x000000170a0e7209 */ /* 0x000fe40007810000 */
[----:B------:R-:W-:Y:S02]  /*4790*/  FMNMX.FTZ R21, R6, R21, !PT ;  /* 0x0000001506157209 */ /* 0x000fe40007810000 */
[----:B------:R-:W-:-:S02]  /*47a0*/  FMNMX.FTZ R14, R19, R14, !PT ;  /* 0x0000000e130e7209 */ /* 0x000fc40007810000 */
[----:B------:R-:W-:Y:S02]  /*47b0*/  FMNMX.FTZ R21, R4, R21, !PT ;  /* 0x0000001504157209 */ /* 0x000fe40007810000 */
[----:B------:R-:W-:Y:S02]  /*47c0*/  FMNMX.FTZ R14, R17, R14, !PT ;  /* 0x0000000e110e7209 */ /* 0x000fe40007810000 */
        /* <DEDUP_REMOVED lines=25> */
[----:B------:R-:W-:Y:S02]  /*4960*/  ISETP.NE.AND P0, PT, R0, RZ, PT ;  /* 0x000000ff0000720c */ /* 0x000fe40003f05270 */
[----:B------:R-:W-:Y:S02]  /*4970*/  FMNMX.FTZ R21, R140, R21, !PT ;  /* 0x000000158c157209 */ /* 0x000fe40007810000 */
[----:B------:R-:W-:-:S02]  /*4980*/  FMNMX.FTZ R14, R155, R14, !PT ;  /* 0x0000000e9b0e7209 */ /* 0x000fc40007810000 */
[----:B------:R-:W-:Y:S02]  /*4990*/  FMNMX.FTZ R21, R138, R21, !PT ;  /* 0x000000158a157209 */ /* 0x000fe40007810000 */
[----:B------:R-:W-:Y:S02]  /*49a0*/  ISETP.GT.AND P0, PT, R64, 0x50, !P0 ;  /* 0x000000504000780c */ /* 0x000fe40004704270 */
[----:B------:R-:W-:Y:S02]  /*49b0*/  FMNMX.FTZ R21, R136, R21, !PT ;  /* 0x0000001588157209 */ /* 0x000fe40007810000 */
[----:B------:R-:W-:Y:S02]  /*49c0*/  FMNMX.FTZ R14, R153, R14, !PT ;  /* 0x0000000e990e7209 */ /* 0x000fe40007810000 */
[----:B------:R-:W-:Y:S02]  /*49d0*/  FMNMX.FTZ R0, R134, R21, !PT ;  /* 0x0000001586007209 */ /* 0x000fe40007810000 */
[----:B------:R-:W-:-:S02]  /*49e0*/  ISETP.LT.OR P0, PT, R63, 0x51, P0 ;  /* 0x000000513f00780c */ /* 0x000fc40000701670 */
[----:B------:R-:W-:Y:S01]  /*49f0*/  FMNMX.FTZ R14, R151, R14, !PT ;  /* 0x0000000e970e7209 */ /* 0x000fe20007810000 */
[----:B------:R-:W1:Y:S01]  /*4a00*/  SHFL.BFLY PT, R21, R0, 0x2, 0x1f ;  /* 0x0c401f0000157f89 */ /* 0x000e6200000e0000 */
[----:B------:R-:W-:Y:S02]  /*4a10*/  FSEL R133, R133, -INF , !P0 ;  /* 0xff80000085857808 */ /* 0x000fe40004000000 */
[----:B------:R-:W-:-:S04]  /*4a20*/  FMNMX.FTZ R14, R143, R14, !PT ;  /* 0x0000000e8f0e7209 */ /* 0x000fc80007810000 */
[----:B------:R-:W-:-:S04]  /*4a30*/  FMNMX.FTZ R14, R133, R14, !PT ;  /* 0x0000000e850e7209 */ /* 0x000fc80007810000 */
[----:B------:R-:W-:-:S04]  /*4a40*/  FMNMX.FTZ R14, R131, R14, !PT ;  /* 0x0000000e830e7209 */ /* 0x000fc80007810000 */
[----:B------:R-:W-:-:S04]  /*4a50*/  FMNMX.FTZ R14, R127, R14, !PT ;  /* 0x0000000e7f0e7209 */ /* 0x000fc80007810000 */
[----:B------:R-:W-:Y:S02]  /*4a60*/  FMNMX.FTZ R14, R125, R14, !PT ;  /* 0x0000000e7d0e7209 */ /* 0x000fe40007810000 */
[----:B-1----:R-:W-:-:S03]  /*4a70*/  FMNMX.FTZ R18, R0, R21, !PT ;  /* 0x0000001500127209 */ /* 0x002fc60007810000 */
[----:B------:R-:W1:Y:S04]  /*4a80*/  SHFL.BFLY PT, R21, R14, 0x2, 0x1f ;  /* 0x0c401f000e157f89 */ /* 0x000e6800000e0000 */
[----:B------:R-:W2:Y:S01]  /*4a90*/  SHFL.BFLY PT, R25, R18, 0x1, 0x1f ;  /* 0x0c201f0012197f89 */ /* 0x000ea200000e0000 */
[----:B-1----:R-:W-:Y:S02]  /*4aa0*/  FMNMX.FTZ R21, R14, R21, !PT ;  /* 0x000000150e157209 */ /* 0x002fe40007810000 */
[----:B--2---:R-:W-:-:S03]  /*4ab0*/  FMNMX.FTZ R0, R18, R25, !PT ;  /* 0x0000001912007209 */ /* 0x004fc60007810000 */
[----:B------:R-:W1:Y:S01]  /*4ac0*/  SHFL.BFLY PT, R116, R21, 0x1, 0x1f ;  /* 0x0c201f0015747f89 */ /* 0x000e6200000e0000 */
[C---:B------:R-:W-:Y:S01]  /*4ad0*/  FSETP.NEU.FTZ.AND P0, PT, R0.reuse, -INF , PT ;  /* 0xff8000000000780b */ /* 0x040fe20003f1d000 */
[----:B------:R-:W-:-:S05]  /*4ae0*/  FMUL.FTZ R135, R0, c[0x0][0x2d0] ;  /* 0x0000b40000877a20 */ /* 0x000fca0000410000 */
[----:B------:R-:W-:-:S05]  /*4af0*/  FSEL R135, R135, RZ, P0 ;  /* 0x000000ff87877208 */ /* 0x000fca0000000000 */
[--C-:B------:R-:W-:Y:S02]  /*4b00*/  FFMA.FTZ R50, R7, c[0x0][0x2d0], -R135.reuse ;  /* 0x0000b40007327a23 */ /* 0x100fe40000010887 */
[--C-:B------:R-:W-:Y:S02]  /*4b10*/  FFMA.FTZ R47, R24, c[0x0][0x2d0], -R135.reuse ;  /* 0x0000b400182f7a23 */ /* 0x100fe40000010887 */
[--C-:B------:R-:W-:Y:S01]  /*4b20*/  FFMA.FTZ R48, R20, c[0x0][0x2d0], -R135.reuse ;  /* 0x0000b40014307a23 */ /* 0x100fe20000010887 */
[----:B------:R-:W-:Y:S01]  /*4b30*/  LDSM.16.MT88.4 R24, [R212+0x900] ;  /* 0x00090000d418783b */ /* 0x000fe20000004200 */
[--C-:B------:R-:W-:Y:S01]  /*4b40*/  FFMA.FTZ R43, R16, c[0x0][0x2d0], -R135.reuse ;  /* 0x0000b400102b7a23 */ /* 0x100fe20000010887 */
[----:B------:R-:W-:Y:S01]  /*4b50*/  MUFU.EX2 R50, R50 ;  /* 0x0000003200327308 */ /* 0x000fe20000000800 */
[--C-:B------:R-:W-:Y:S01]  /*4b60*/  FFMA.FTZ R41, R6, c[0x0][0x2d0], -R135.reuse ;  /* 0x0000b40006297a23 */ /* 0x100fe20000010887 */
[----:B-1----:R-:W-:Y:S01]  /*4b70*/  FMNMX.FTZ R116, R116, R21, !PT ;  /* 0x0000001574747209 */ /* 0x002fe20007810000 */
[----:B------:R-:W-:-:S02]  /*4b80*/  FFMA.FTZ R42, R4, c[0x0][0x2d0], -R135 ;  /* 0x0000b400042a7a23 */ /* 0x000fc40000010887 */
[----:B------:R-:W1:Y:S01]  /*4b90*/  LDSM.16.MT88.4 R4, [R208+0x3100] ;  /* 0x00310000d004783b */ /* 0x000e620000004200 */
[C---:B------:R-:W-:Y:S01]  /*4ba0*/  FSETP.NEU.FTZ.AND P0, PT, R116.reuse, -INF , PT ;  /* 0xff8000007400780b */ /* 0x040fe20003f1d000 */
[----:B------:R-:W-:Y:S01]  /*4bb0*/  FMUL.FTZ R130, R116, c[0x0][0x2d0] ;  /* 0x0000b40074827a20 */ /* 0x000fe20000410000 */
[----:B------:R-:W2:Y:S01]  /*4bc0*/  MUFU.EX2 R47, R47 ;  /* 0x0000002f002f7308 */ /* 0x000ea20000000800 */
[--C-:B------:R-:W-:Y:S02]  /*4bd0*/  FFMA.FTZ R46, R12, c[0x0][0x2d0], -R135.reuse ;  /* 0x0000b4000c2e7a23 */ /* 0x100fe40000010887 */
[--C-:B------:R-:W-:Y:S01]  /*4be0*/  FFMA.FTZ R37, R8, c[0x0][0x2d0], -R135.reuse ;  /* 0x0000b40008257a23 */ /* 0x100fe20000010887 */
[----:B------:R-:W-:Y:S01]  /*4bf0*/  FSEL R130, R130, RZ, P0 ;  /* 0x000000ff82827208 */ /* 0x000fe20000000000 */
[--C-:B------:R-:W-:Y:S01]  /*4c00*/  FFMA.FTZ R51, R126, c[0x0][0x2d0], -R135.reuse ;  /* 0x0000b4007e337a23 */ /* 0x100fe20000010887 */
[----:B------:R-:W-:Y:S01]  /*4c10*/  PLOP3.LUT P0, PT, PT, PT, UP1, 0x40, 0x0 ;  /* 0x000000000000781c */ /* 0x000fe20003f0e818 */
[----:B------:R-:W-:Y:S01]  /*4c20*/  FFMA.FTZ R124, R32, c[0x0][0x2d0], -R135 ;  /* 0x0000b400207c7a23 */ /* 0x000fe20000010887 */
[----:B------:R-:W-:Y:S01]  /*4c30*/  MUFU.EX2 R48, R48 ;  /* 0x0000003000307308 */ /* 0x000fe20000000800 */
[--C-:B------:R-:W-:Y:S01]  /*4c40*/  FFMA.FTZ R49, R10, c[0x0][0x2d0], -R130.reuse ;  /* 0x0000b4000a317a23 */ /* 0x100fe20000010882 */
[----:B------:R-:W-:Y:S01]  /*4c50*/  LDSM.16.MT88.4 R32, [R210+0x3900] ;  /* 0x00390000d220783b */ /* 0x000fe20000004200 */
[----:B------:R-:W-:-:S02]  /*4c60*/  FFMA.FTZ R118, R23, c[0x0][0x2d0], -R130 ;  /* 0x0000b40017767a23 */ /* 0x000fc40000010882 */
[--C-:B------:R-:W-:Y:S01]  /*4c70*/  FFMA.FTZ R45, R19, c[0x0][0x2d0], -R130.reuse ;  /* 0x0000b400132d7a23 */ /* 0x100fe20000010882 */
[----:B------:R-:W-:Y:S01]  /*4c80*/  LDSM.16.MT88.4 R20, [R210+0x900] ;  /* 0x00090000d214783b */ /* 0x000fe20000004200 */
[--C-:B------:R-:W-:Y:S01]  /*4c90*/  FFMA.FTZ R44, R17, c[0x0][0x2d0], -R130.reuse ;  /* 0x0000b400112c7a23 */ /* 0x100fe20000010882 */
[----:B------:R-:W3:Y:S01]  /*4ca0*/  MUFU.EX2 R43, R43 ;  /* 0x0000002b002b7308 */ /* 0x000ee20000000800 */
[--C-:B------:R-:W-:Y:S01]  /*4cb0*/  FFMA.FTZ R40, R15, c[0x0][0x2d0], -R130.reuse ;  /* 0x0000b4000f287a23 */ /* 0x100fe20000010882 */
[----:B--2---:R-:W-:Y:S01]  /*4cc0*/  F2FP.PACK_AB R64, R47, R50 ;  /* 0x000000322f40723e */ /* 0x004fe200000000ff */
[--C-:B------:R-:W-:Y:S01]  /*4cd0*/  FFMA.FTZ R39, R13, c[0x0][0x2d0], -R130.reuse ;  /* 0x0000b4000d277a23 */ /* 0x100fe20000010882 */
[----:B------:R-:W-:Y:S01]  /*4ce0*/  LDSM.16.MT88.4 R16, [R209+0x900] ;  /* 0x00090000d110783b */ /* 0x000fe20000004200 */
[--C-:B------:R-:W-:Y:S02]  /*4cf0*/  FFMA.FTZ R3, R11, c[0x0][0x2d0], -R130.reuse ;  /* 0x0000b4000b037a23 */ /* 0x100fe40000010882 */
[----:B------:R-:W-:Y:S01]  /*4d00*/  FFMA.FTZ R2, R9, c[0x0][0x2d0], -R130 ;  /* 0x0000b40009027a23 */ /* 0x000fe20000010882 */
[----:B------:R-:W-:Y:S01]  /*4d10*/  MUFU.EX2 R49, R49 ;  /* 0x0000003100317308 */ /* 0x000fe20000000800 */
[----:B------:R-:W2:Y:S01]  /*4d20*/  LDSM.16.MT88.4 R12, [R208+0x900] ;  /* 0x00090000d00c783b */ /* 0x000ea20000004200 */
[----:B------:R-:W-:-:S02]  /*4d30*/  FFMA.FTZ R126, R28, c[0x0][0x2d0], -R135 ;  /* 0x0000b4001c7e7a23 */ /* 0x000fc40000010887 */
[--C-:B------:R-:W-:Y:S01]  /*4d40*/  FFMA.FTZ R117, R128, c[0x0][0x2d0], -R135.reuse ;  /* 0x0000b40080757a23 */ /* 0x100fe20000010887 */
[----:B------:R-:W4:Y:S01]  /*4d50*/  LDSM.16.MT88.4 R8, [R212+0x3900] ;  /* 0x00390000d408783b */ /* 0x000f220000004200 */
[--C-:B------:R-:W-:Y:S02]  /*4d60*/  FFMA.FTZ R119, R119, c[0x0][0x2d0], -R130.reuse ;  /* 0x0000b40077777a23 */ /* 0x100fe40000010882 */
[----:B------:R-:W5:Y:S01]  /*4d70*/  MUFU.EX2 R118, R118 ;  /* 0x0000007600767308 */ /* 0x000f620000000800 */
[----:B---3--:R-:W-:Y:S01]  /*4d80*/  F2FP.PACK_AB R66, R43, R48 ;  /* 0x000000302b42723e */ /* 0x008fe200000000ff */
[----:B------:R-:W3:Y:S01]  /*4d90*/  LDSM.16.MT88.4 R28, [R209+0x3900] ;  /* 0x00390000d11c783b */ /* 0x000ee20000004200 */
[--C-:B------:R-:W-:Y:S02]  /*4da0*/  FFMA.FTZ R128, R139, c[0x0][0x2d0], -R130.reuse ;  /* 0x0000b4008b807a23 */ /* 0x100fe40000010882 */
[--C-:B------:R-:W-:Y:S02]  /*4db0*/  FFMA.FTZ R129, R129, c[0x0][0x2d0], -R130.reuse ;  /* 0x0000b40081817a23 */ /* 0x100fe40000010882 */
[----:B------:R-:W-:Y:S01]  /*4dc0*/  FFMA.FTZ R132, R137, c[0x0][0x2d0], -R130 ;  /* 0x0000b40089847a23 */ /* 0x000fe20000010882 */
[----:B------:R-:W-:Y:S01]  /*4dd0*/  MUFU.EX2 R45, R45 ;  /* 0x0000002d002d7308 */ /* 0x000fe20000000800 */
[----:B------:R-:W-:-:S02]  /*4de0*/  FFMA.FTZ R137, R152, c[0x0][0x2d0], -R135 ;  /* 0x0000b40098897a23 */ /* 0x000fc40000010887 */
[--C-:B------:R-:W-:Y:S02]  /*4df0*/  FFMA.FTZ R139, R150, c[0x0][0x2d0], -R135.reuse ;  /* 0x0000b400968b7a23 */ /* 0x100fe40000010887 */
[--C-:B------:R-:W-:Y:S02]  /*4e00*/  FFMA.FTZ R142, R142, c[0x0][0x2d0], -R135.reuse ;  /* 0x0000b4008e8e7a23 */ /* 0x100fe40000010887 */
[----:B------:R-:W-:Y:S01]  /*4e10*/  FFMA.FTZ R148, R148, c[0x0][0x2d0], -R135 ;  /* 0x0000b40094947a23 */ /* 0x000fe20000010887 */
[----:B------:R-:W1:Y:S01]  /*4e20*/  MUFU.EX2 R44, R44 ;  /* 0x0000002c002c7308 */ /* 0x000e620000000800 */
[----:B-----5:R-:W-:Y:S01]  /*4e30*/  F2FP.PACK_AB R65, R118, R49 ;  /* 0x000000317641723e */ /* 0x020fe200000000ff */
[--C-:B------:R-:W-:Y:S02]  /*4e40*/  FFMA.FTZ R141, R141, c[0x0][0x2d0], -R130.reuse ;  /* 0x0000b4008d8d7a23 */ /* 0x100fe40000010882 */
[--C-:B------:R-:W-:Y:S02]  /*4e50*/  FFMA.FTZ R150, R159, c[0x0][0x2d0], -R130.reuse ;  /* 0x0000b4009f967a23 */ /* 0x100fe40000010882 */
[----:B------:R-:W-:-:S02]  /*4e60*/  FFMA.FTZ R149, R149, c[0x0][0x2d0], -R130 ;  /* 0x0000b40095957a23 */ /* 0x000fc40000010882 */
[----:B------:R-:W-:Y:S01]  /*4e70*/  MUFU.EX2 R46, R46 ;  /* 0x0000002e002e7308 */ /* 0x000fe20000000800 */
[----:B------:R-:W-:Y:S02]  /*4e80*/  FFMA.FTZ R152, R157, c[0x0][0x2d0], -R130 ;  /* 0x0000b4009d987a23 */ /* 0x000fe40000010882 */
[--C-:B------:R-:W-:Y:S02]  /*4e90*/  FFMA.FTZ R157, R160, c[0x0][0x2d0], -R135.reuse ;  /* 0x0000b400a09d7a23 */ /* 0x100fe40000010887 */
[--C-:B------:R-:W-:Y:S02]  /*4ea0*/  FFMA.FTZ R159, R156, c[0x0][0x2d0], -R135.reuse ;  /* 0x0000b4009c9f7a23 */ /* 0x100fe40000010887 */
[--C-:B------:R-:W-:Y:S01]  /*4eb0*/  FFMA.FTZ R158, R158, c[0x0][0x2d0], -R135.reuse ;  /* 0x0000b4009e9e7a23 */ /* 0x100fe20000010887 */
[----:B-1----:R-:W-:Y:S01]  /*4ec0*/  F2FP.PACK_AB R67, R44, R45 ;  /* 0x0000002d2c43723e */ /* 0x002fe200000000ff */
[----:B------:R-:W1:Y:S01]  /*4ed0*/  MUFU.EX2 R41, R41 ;  /* 0x0000002900297308 */ /* 0x000e620000000800 */
[----:B------:R-:W-:-:S02]  /*4ee0*/  FFMA.FTZ R154, R154, c[0x0][0x2d0], -R135 ;  /* 0x0000b4009a9a7a23 */ /* 0x000fc40000010887 */
[--C-:B------:R-:W-:Y:S02]  /*4ef0*/  FFMA.FTZ R155, R155, c[0x0][0x2d0], -R130.reuse ;  /* 0x0000b4009b9b7a23 */ /* 0x100fe40000010882 */
[--C-:B------:R-:W-:Y:S01]  /*4f00*/  FFMA.FTZ R156, R153, c[0x0][0x2d0], -R130.reuse ;  /* 0x0000b400999c7a23 */ /* 0x100fe20000010882 */
[C---:B------:R-:W-:Y:S01]  /*4f10*/  HMMA.16816.F32 R88, R64.reuse, R84, RZ ;  /* 0x000000544058723c */ /* 0x040fe200000018ff */
[--C-:B------:R-:W-:Y:S01]  /*4f20*/  FFMA.FTZ R151, R151, c[0x0][0x2d0], -R130.reuse ;  /* 0x0000b40097977a23 */ /* 0x100fe20000010882 */
[----:B------:R-:W-:Y:S01]  /*4f30*/  MUFU.EX2 R42, R42 ;  /* 0x0000002a002a7308 */ /* 0x000fe20000000800 */
[----:B------:R-:W-:Y:S02]  /*4f40*/  FFMA.FTZ R160, R143, c[0x0][0x2d0], -R130 ;  /* 0x0000b4008fa07a23 */ /* 0x000fe40000010882 */
[--C-:B------:R-:W-:Y:S02]  /*4f50*/  FFMA.FTZ R140, R140, c[0x0][0x2d0], -R135.reuse ;  /* 0x0000b4008c8c7a23 */ /* 0x100fe40000010887 */
[--C-:B------:R-:W-:Y:S01]  /*4f60*/  FFMA.FTZ R143, R138, c[0x0][0x2d0], -R135.reuse ;  /* 0x0000b4008a8f7a23 */ /* 0x100fe20000010887 */
[----:B------:R-:W-:Y:S01]  /*4f70*/  HMMA.16816.F32 R84, R64, R86, RZ ;  /* 0x000000564054723c */ /* 0x000fe200000018ff */
[--C-:B------:R-:W-:Y:S01]  /*4f80*/  FFMA.FTZ R136, R136, c[0x0][0x2d0], -R135.reuse ;  /* 0x0000b40088887a23 */ /* 0x100fe20000010887 */
[----:B------:R-:W-:Y:S01]  /*4f90*/  MUFU.EX2 R37, R37 ;  /* 0x0000002500257308 */ /* 0x000fe20000000800 */
[----:B------:R-:W-:-:S02]  /*4fa0*/  FFMA.FTZ R135, R134, c[0x0][0x2d0], -R135 ;  /* 0x0000b40086877a23 */ /* 0x000fc40000010887 */
[--C-:B------:R-:W-:Y:S02]  /*4fb0*/  FFMA.FTZ R133, R133, c[0x0][0x2d0], -R130.reuse ;  /* 0x0000b40085857a23 */ /* 0x100fe40000010882 */
[--C-:B------:R-:W-:Y:S01]  /*4fc0*/  FFMA.FTZ R134, R131, c[0x0][0x2d0], -R130.reuse ;  /* 0x0000b40083867a23 */ /* 0x100fe20000010882 */
[C---:B------:R-:W-:Y:S01]  /*4fd0*/  HMMA.16816.F32 R80, R64.reuse, R76, RZ ;  /* 0x0000004c4050723c */ /* 0x040fe200000018ff */
[----:B------:R-:W-:Y:S01]  /*4fe0*/  FFMA.FTZ R229, R125, c[0x0][0x2d0], -R130 ;  /* 0x0000b4007de57a23 */ /* 0x000fe20000010882 */
[----:B------:R-:W-:Y:S01]  /*4ff0*/  MUFU.EX2 R40, R40 ;  /* 0x0000002800287308 */ /* 0x000fe20000000800 */
[----:B------:R-:W-:Y:S02]  /*5000*/  FADD.FTZ R47, R50, R47 ;  /* 0x0000002f322f7221 */ /* 0x000fe40000010000 */
[----:B------:R-:W-:Y:S02]  /*5010*/  FADD.FTZ R118, R49, R118 ;  /* 0x0000007631767221 */ /* 0x000fe40000010000 */
[----:B------:R-:W-:Y:S01]  /*5020*/  FADD.FTZ R48, R48, R47 ;  /* 0x0000002f30307221 */ /* 0x000fe20000010000 */
[----:B------:R-:W-:Y:S02]  /*5030*/  HMMA.16816.F32 R76, R64, R78, RZ ;  /* 0x0000004e404c723c */ /* 0x000fe400000018ff */
[----:B------:R-:W5:Y:S01]  /*5040*/  MUFU.EX2 R39, R39 ;  /* 0x0000002700277308 */ /* 0x000f620000000800 */
[----:B------:R-:W-:-:S05]  /*5050*/  FADD.FTZ R43, R43, R48 ;  /* 0x000000302b2b7221 */ /* 0x000fca0000010000 */
        /* <DEDUP_REMOVED lines=19> */
[----:B------:R-:W2:Y:S06]  /*5190*/  MUFU.EX2 R132, R132 ;  /* 0x0000008400847308 */ /* 0x000eac0000000800 */
[C---:B------:R-:W-:Y:S02]  /*51a0*/  HMMA.16816.F32 R60, R64.reuse, R4, RZ ;  /* 0x00000004403c723c */ /* 0x040fe400000018ff */
[----:B------:R-:W-:Y:S05]  /*51b0*/  MUFU.EX2 R137, R137 ;  /* 0x0000008900897308 */ /* 0x000fea0000000800 */
[----:B-1----:R-:W-:Y:S01]  /*51c0*/  F2FP.PACK_AB R4, R41, R46 ;  /* 0x0000002e2904723e */ /* 0x002fe200000000ff */
[----:B------:R-:W-:Y:S01]  /*51d0*/  HMMA.16816.F32 R64, R64, R6, RZ ;  /* 0x000000064040723c */ /* 0x000fe200000018ff */
[----:B-----5:R-:W-:Y:S01]  /*51e0*/  F2FP.PACK_AB R5, R39, R40 ;  /* 0x000000282705723e */ /* 0x020fe200000000ff */
[----:B------:R-:W1:Y:S01]  /*51f0*/  MUFU.EX2 R142, R142 ;  /* 0x0000008e008e7308 */ /* 0x000e620000000800 */
[----:B------:R-:W-:-:S04]  /*5200*/  FADD.FTZ R46, R46, R43 ;  /* 0x0000002b2e2e7221 */ /* 0x000fc80000010000 */
[----:B------:R-:W-:Y:S01]  /*5210*/  F2FP.PACK_AB R6, R37, R42 ;  /* 0x0000002a2506723e */ /* 0x000fe200000000ff */
[----:B------:R-:W-:Y:S01]  /*5220*/  FADD.FTZ R41, R41, R46 ;  /* 0x0000002e29297221 */ /* 0x000fe20000010000 */
[----:B------:R-:W-:Y:S01]  /*5230*/  F2FP.PACK_AB R7, R2, R3 ;  /* 0x000000030207723e */ /* 0x000fe200000000ff */
[----:B------:R-:W-:Y:S02]  /*5240*/  MUFU.EX2 R148, R148 ;  /* 0x0000009400947308 */ /* 0x000fe40000000800 */
[----:B------:R-:W-:-:S04]  /*5250*/  FADD.FTZ R42, R42, R41 ;  /* 0x000000292a2a7221 */ /* 0x000fc80000010000 */
[C---:B--2---:R-:W-:Y:S01]  /*5260*/  HMMA.16816.F32 R88, R4.reuse, R12, R88 ;  /* 0x0000000c0458723c */ /* 0x044fe20000001858 */
[----:B------:R-:W-:Y:S01]  /*5270*/  FADD.FTZ R37, R37, R42 ;  /* 0x0000002a25257221 */ /* 0x000fe20000010000 */
[----:B------:R-:W2:Y:S06]  /*5280*/  MUFU.EX2 R139, R139 ;  /* 0x0000008b008b7308 */ /* 0x000eac0000000800 */
[C---:B------:R-:W-:Y:S01]  /*5290*/  HMMA.16816.F32 R84, R4.reuse, R14, R84 ;  /* 0x0000000e0454723c */ /* 0x040fe20000001854 */
[----:B------:R-:W5:Y:S01]  /*52a0*/  LDSM.16.MT88.4 R12, [R208+0x3900] ;  /* 0x00390000d00c783b */ /* 0x000f620000004200 */
[----:B------:R-:W-:Y:S06]  /*52b0*/  MUFU.EX2 R141, R141 ;  /* 0x0000008d008d7308 */ /* 0x000fec0000000800 */
[C---:B----4-:R-:W-:Y:S02]  /*52c0*/  HMMA.16816.F32 R80, R4.reuse, R8, R80 ;  /* 0x000000080450723c */ /* 0x050fe40000001850 */
        /* <DEDUP_REMOVED lines=24> */
[C---:B---3--:R-:W-:Y:S02]  /*5450*/  HMMA.16816.F32 R52, R4.reuse, R28, R52 ;  /* 0x0000001c0434723c */ /* 0x048fe40000001834 */
[----:B------:R-:W3:Y:S06]  /*5460*/  MUFU.EX2 R160, R160 ;  /* 0x000000a000a07308 */ /* 0x000eec0000000800 */
[C---:B------:R-:W-:Y:S01]  /*5470*/  HMMA.16816.F32 R56, R4.reuse, R30, R56 ;  /* 0x0000001e0438723c */ /* 0x040fe20000001838 */
[----:B------:R-:W-:Y:S01]  /*5480*/  LDSM.16.MT88.4 R28, [R209+0x4100] ;  /* 0x00410000d11c783b */ /* 0x000fe20000004200 */
[----:B------:R-:W-:Y:S06]  /*5490*/  MUFU.EX2 R140, R140 ;  /* 0x0000008c008c7308 */ /* 0x000fec0000000800 */
[C---:B-----5:R-:W-:Y:S02]  /*54a0*/  HMMA.16816.F32 R60, R4.reuse, R12, R60 ;  /* 0x0000000c043c723c */ /* 0x060fe4000000183c */
[----:B------:R-:W5:Y:S06]  /*54b0*/  MUFU.EX2 R143, R143 ;  /* 0x0000008f008f7308 */ /* 0x000f6c0000000800 */
        /* <DEDUP_REMOVED lines=9> */
[----:B------:R-:W-:-:S03]  /*5550*/  F2FP.PACK_AB R7, R132, R129 ;  /* 0x000000818407723e */ /* 0x000fc600000000ff */
[----:B------:R-:W-:Y:S02]  /*5560*/  FADD.FTZ R126, R126, R51 ;  /* 0x000000337e7e7221 */ /* 0x000fe40000010000 */
[----:B------:R-:W-:Y:S02]  /*5570*/  MUFU.EX2 R133, R133 ;  /* 0x0000008500857308 */ /* 0x000fe40000000800 */
[----:B-1----:R-:W-:Y:S01]  /*5580*/  HMMA.16816.F32 R88, R4, R8, R88 ;  /* 0x000000080458723c */ /* 0x002fe20000001858 */
[----:B------:R-:W-:-:S05]  /*5590*/  FADD.FTZ R126, R117, R126 ;  /* 0x0000007e757e7221 */ /* 0x000fca0000010000 */
[----:B------:R-:W1:Y:S02]  /*55a0*/  MUFU.EX2 R134, R134 ;  /* 0x0000008600867308 */ /* 0x000e640000000800 */
[C---:B------:R-:W-:Y:S01]  /*55b0*/  HMMA.16816.F32 R84, R4.reuse, R10, R84 ;  /* 0x0000000a0454723c */ /* 0x040fe20000001854 */
[----:B------:R-:W1:Y:S05]  /*55c0*/  LDSM.16.MT88.4 R8, [R208+0x4100] ;  /* 0x00410000d008783b */ /* 0x000e6a0000004200 */
[----:B------:R-:W-:Y:S02]  /*55d0*/  MUFU.EX2 R229, R229 ;  /* 0x000000e500e57308 */ /* 0x000fe40000000800 */
[C---:B------:R-:W-:Y:S08]  /*55e0*/  HMMA.16816.F32 R104, R4.reuse, R20, R104 ;  /* 0x000000140468723c */ /* 0x040ff00000001868 */
[C---:B--2---:R-:W-:Y:S08]  /*55f0*/  HMMA.16816.F32 R80, R4.reuse, R12, R80 ;  /* 0x0000000c0450723c */ /* 0x044ff00000001850 */
[C---:B------:R-:W-:Y:S01]  /*5600*/  HMMA.16816.F32 R76, R4.reuse, R14, R76 ;  /* 0x0000000e044c723c */ /* 0x040fe2000000184c */
[----:B------:R-:W2:Y:S07]  /*5610*/  LDSM.16.MT88.4 R12, [R208+0x1900] ;  /* 0x00190000d00c783b */ /* 0x000eae0000004200 */
[C---:B------:R-:W-:Y:S01]  /*5620*/  HMMA.16816.F32 R100, R4.reuse, R22, R100 ;  /* 0x000000160464723c */ /* 0x040fe20000001864 */
[----:B------:R-:W-:Y:S07]  /*5630*/  LDSM.16.MT88.4 R20, [R210+0x1900] ;  /* 0x00190000d214783b */ /* 0x000fee0000004200 */
[C---:B------:R-:W-:Y:S08]  /*5640*/  HMMA.16816.F32 R72, R4.reuse, R32, R72 ;  /* 0x000000200448723c */ /* 0x040ff00000001848 */
[C---:B-1----:R-:W-:Y:S08]  /*5650*/  HMMA.16816.F32 R60, R4.reuse, R8, R60 ;  /* 0x00000008043c723c */ /* 0x042ff0000000183c */
[C---:B------:R-:W-:Y:S01]  /*5660*/  HMMA.16816.F32 R64, R4.reuse, R10, R64 ;  /* 0x0000000a0440723c */ /* 0x040fe20000001840 */
[----:B------:R-:W1:Y:S07]  /*5670*/  LDSM.16.MT88.4 R8, [R212+0x4900] ;  /* 0x00490000d408783b */ /* 0x000e6e0000004200 */
[C---:B------:R-:W-:Y:S01]  /*5680*/  HMMA.16816.F32 R68, R4.reuse, R34, R68 ;  /* 0x000000220444723c */ /* 0x040fe20000001844 */
[----:B------:R-:W1:Y:S07]  /*5690*/  LDSM.16.MT88.4 R32, [R210+0x4900] ;  /* 0x00490000d220783b */ /* 0x000e6e0000004200 */
[C---:B------:R-:W-:Y:S08]  /*56a0*/  HMMA.16816.F32 R112, R4.reuse, R24, R112 ;  /* 0x000000180470723c */ /* 0x040ff00000001870 */
[C---:B------:R-:W-:Y:S01]  /*56b0*/  HMMA.16816.F32 R108, R4.reuse, R26, R108 ;  /* 0x0000001a046c723c */ /* 0x040fe2000000186c */
[----:B------:R-:W1:Y:S07]  /*56c0*/  LDSM.16.MT88.4 R24, [R212+0x1900] ;  /* 0x00190000d418783b */ /* 0x000e6e0000004200 */
[C---:B------:R-:W-:Y:S08]  /*56d0*/  HMMA.16816.F32 R96, R4.reuse, R16, R96 ;  /* 0x000000100460723c */ /* 0x040ff00000001860 */
[C---:B------:R-:W-:Y:S01]  /*56e0*/  HMMA.16816.F32 R92, R4.reuse, R18, R92 ;  /* 0x00000012045c723c */ /* 0x040fe2000000185c */
[----:B------:R-:W1:Y:S07]  /*56f0*/  LDSM.16.MT88.4 R16, [R209+0x1900] ;  /* 0x00190000d110783b */ /* 0x000e6e0000004200 */
[C---:B------:R-:W-:Y:S08]  /*5700*/  HMMA.16816.F32 R52, R4.reuse, R28, R52 ;  /* 0x0000001c0434723c */ /* 0x040ff00000001834 */
[----:B------:R-:W-:Y:S01]  /*5710*/  HMMA.16816.F32 R56, R4, R30, R56 ;  /* 0x0000001e0438723c */ /* 0x000fe20000001838 */
[----:B------:R-:W3:Y:S06]  /*5720*/  LDSM.16.MT88.4 R28, [R209+0x4900] ;  /* 0x00490000d11c783b */ /* 0x000eec0000004200 */
[----:B------:R-:W-:Y:S01]  /*5730*/  F2FP.PACK_AB R4, R142, R137 ;  /* 0x000000898e04723e */ /* 0x000fe200000000ff */
[----:B------:R-:W-:Y:S01]  /*5740*/  FADD.FTZ R137, R137, R126 ;  /* 0x0000007e89897221 */ /* 0x000fe20000010000 */
[----:B------:R-:W-:-:S02]  /*5750*/  F2FP.PACK_AB R6, R139, R148 ;  /* 0x000000948b06723e */ /* 0x000fc400000000ff */
[----:B----4-:R-:W-:Y:S01]  /*5760*/  F2FP.PACK_AB R5, R150, R141 ;  /* 0x0000008d9605723e */ /* 0x010fe200000000ff */
[----:B------:R-:W-:Y:S01]  /*5770*/  FADD.FTZ R137, R142, R137 ;  /* 0x000000898e897221 */ /* 0x000fe20000010000 */
[----:B------:R-:W-:-:S03]  /*5780*/  F2FP.PACK_AB R7, R152, R149 ;  /* 0x000000959807723e */ /* 0x000fc600000000ff */
[----:B------:R-:W-:-:S04]  /*5790*/  FADD.FTZ R148, R148, R137 ;  /* 0x0000008994947221 */ /* 0x000fc80000010000 */
[----:B--2---:R-:W-:Y:S01]  /*57a0*/  HMMA.16816.F32 R88, R4, R12, R88 ;  /* 0x0000000c0458723c */ /* 0x004fe20000001858 */
[----:B------:R-:W-:-:S07]  /*57b0*/  FADD.FTZ R148, R139, R148 ;  /* 0x000000948b947221 */ /* 0x000fce0000010000 */
[C---:B------:R-:W-:Y:S01]  /*57c0*/  HMMA.16816.F32 R84, R4.reuse, R14, R84 ;  /* 0x0000000e0454723c */ /* 0x040fe20000001854 */
[----:B------:R-:W2:Y:S07]  /*57d0*/  LDSM.16.MT88.4 R12, [R208+0x4900] ;  /* 0x00490000d00c783b */ /* 0x000eae0000004200 */
[C---:B-1----:R-:W-:Y:S08]  /*57e0*/  HMMA.16816.F32 R80, R4.reuse, R8, R80 ;  /* 0x000000080450723c */ /* 0x042ff00000001850 */
[C---:B------:R-:W-:Y:S01]  /*57f0*/  HMMA.16816.F32 R76, R4.reuse, R10, R76 ;  /* 0x0000000a044c723c */ /* 0x040fe2000000184c */
[----:B------:R-:W1:Y:S07]  /*5800*/  LDSM.16.MT88.4 R8, [R208+0x2100] ;  /* 0x00210000d008783b */ /* 0x000e6e0000004200 */
[C---:B------:R-:W-:Y:S08]  /*5810*/  HMMA.16816.F32 R104, R4.reuse, R20, R104 ;  /* 0x000000140468723c */ /* 0x040ff00000001868 */
[C---:B------:R-:W-:Y:S01]  /*5820*/  HMMA.16816.F32 R100, R4.reuse, R22, R100 ;  /* 0x000000160464723c */ /* 0x040fe20000001864 */
[----:B------:R-:W4:Y:S07]  /*5830*/  LDSM.16.MT88.4 R20, [R210+0x2100] ;  /* 0x00210000d214783b */ /* 0x000f2e0000004200 */
[C---:B------:R-:W-:Y:S08]  /*5840*/  HMMA.16816.F32 R72, R4.reuse, R32, R72 ;  /* 0x000000200448723c */ /* 0x040ff00000001848 */
        /* <DEDUP_REMOVED lines=8> */
[C---:B---3--:R-:W-:Y:S08]  /*58d0*/  HMMA.16816.F32 R52, R4.reuse, R28, R52 ;  /* 0x0000001c0434723c */ /* 0x048ff00000001834 */
        /* <DEDUP_REMOVED lines=8> */
[----:B------:R-:W-:Y:S01]  /*5960*/  F2FP.PACK_AB R5, R156, R155 ;  /* 0x0000009b9c05723e */ /* 0x000fe200000000ff */
[----:B------:R-:W-:Y:S01]  /*5970*/  FADD.FTZ R158, R158, R157 ;  /* 0x0000009d9e9e7221 */ /* 0x000fe20000010000 */
[----:B------:R-:W-:-:S03]  /*5980*/  F2FP.PACK_AB R7, R160, R151 ;  /* 0x00000097a007723e */ /* 0x000fc600000000ff */
[----:B------:R-:W-:-:S04]  /*5990*/  FADD.FTZ R159, R159, R158 ;  /* 0x0000009e9f9f7221 */ /* 0x000fc80000010000 */
[----:B-1----:R-:W-:Y:S01]  /*59a0*/  HMMA.16816.F32 R88, R4, R8, R88 ;  /* 0x000000080458723c */ /* 0x002fe20000001858 */
[----:B------:R-:W-:-:S07]  /*59b0*/  FADD.FTZ R159, R154, R159 ;  /* 0x0000009f9a9f7221 */ /* 0x000fce0000010000 */
[C---:B------:R-:W-:Y:S01]  /*59c0*/  HMMA.16816.F32 R84, R4.reuse, R10, R84 ;  /* 0x0000000a0454723c */ /* 0x040fe20000001854 */
[----:B------:R-:W1:Y:S07]  /*59d0*/  LDSM.16.MT88.4 R8, [R208+0x5100] ;  /* 0x00510000d008783b */ /* 0x000e6e0000004200 */
[C---:B----4-:R-:W-:Y:S08]  /*59e0*/  HMMA.16816.F32 R104, R4.reuse, R20, R104 ;  /* 0x000000140468723c */ /* 0x050ff00000001868 */
[C---:B------:R-:W-:Y:S01]  /*59f0*/  HMMA.16816.F32 R100, R4.reuse, R22, R100 ;  /* 0x000000160464723c */ /* 0x040fe20000001864 */
[----:B------:R-:W3:Y:S07]  /*5a00*/  LDSM.16.MT88.4 R20, [R210+0x2900] ;  /* 0x00290000d214783b */ /* 0x000eee0000004200 */
[C---:B------:R-:W-:Y:S07]  /*5a10*/  HMMA.16816.F32 R72, R4.reuse, R32, R72 ;  /* 0x000000200448723c */ /* 0x040fee0000001848 */
[----:B------:R-:W-:Y:S01]  /*5a20*/  FFMA.FTZ R32, R127, c[0x0][0x2d0], -R130 ;  /* 0x0000b4007f207a23 */ /* 0x000fe20000010882 */
[C---:B------:R-:W-:Y:S05]  /*5a30*/  HMMA.16816.F32 R112, R4.reuse, R24, R112 ;  /* 0x000000180470723c */ /* 0x040fea0000001870 */
[----:B------:R-:W4:Y:S03]  /*5a40*/  MUFU.EX2 R32, R32 ;  /* 0x0000002000207308 */ /* 0x000f260000000800 */
[C---:B------:R-:W-:Y:S01]  /*5a50*/  HMMA.16816.F32 R108, R4.reuse, R26, R108 ;  /* 0x0000001a046c723c */ /* 0x040fe2000000186c */
[----:B------:R-:W-:Y:S07]  /*5a60*/  LDSM.16.MT88.4 R24, [R212+0x2900] ;  /* 0x00290000d418783b */ /* 0x000fee0000004200 */
[C---:B------:R-:W-:Y:S08]  /*5a70*/  HMMA.16816.F32 R96, R4.reuse, R16, R96 ;  /* 0x000000100460723c */ /* 0x040ff00000001860 */
[C---:B------:R-:W-:Y:S01]  /*5a80*/  HMMA.16816.F32 R92, R4.reuse, R18, R92 ;  /* 0x00000012045c723c */ /* 0x040fe2000000185c */
[----:B------:R-:W1:Y:S07]  /*5a90*/  LDSM.16.MT88.4 R16, [R209+0x2900] ;  /* 0x00290000d110783b */ /* 0x000e6e0000004200 */
[C---:B--2---:R-:W-:Y:S08]  /*5aa0*/  HMMA.16816.F32 R80, R4.reuse, R12, R80 ;  /* 0x0000000c0450723c */ /* 0x044ff00000001850 */
[C---:B------:R-:W-:Y:S01]  /*5ab0*/  HMMA.16816.F32 R76, R4.reuse, R14, R76 ;  /* 0x0000000e044c723c */ /* 0x040fe2000000184c */
[----:B------:R-:W2:Y:S07]  /*5ac0*/  LDSM.16.MT88.4 R12, [R208+0x2900] ;  /* 0x00290000d00c783b */ /* 0x000eae0000004200 */
[C---:B------:R-:W-:Y:S08]  /*5ad0*/  HMMA.16816.F32 R68, R4.reuse, R34, R68 ;  /* 0x000000220444723c */ /* 0x040ff00000001844 */
[C---:B------:R-:W-:Y:S08]  /*5ae0*/  HMMA.16816.F32 R52, R4.reuse, R28, R52 ;  /* 0x0000001c0434723c */ /* 0x040ff00000001834 */
[C---:B------:R-:W-:Y:S08]  /*5af0*/  HMMA.16816.F32 R56, R4.reuse, R30, R56 ;  /* 0x0000001e0438723c */ /* 0x040ff00000001838 */
[C---:B-1----:R-:W-:Y:S08]  /*5b00*/  HMMA.16816.F32 R60, R4.reuse, R8, R60 ;  /* 0x00000008043c723c */ /* 0x042ff0000000183c */
[----:B------:R-:W-:Y:S01]  /*5b10*/  HMMA.16816.F32 R64, R4, R10, R64 ;  /* 0x0000000a0440723c */ /* 0x000fe20000001840 */
[----:B------:R-:W1:Y:S06]  /*5b20*/  LDSM.16.MT88.4 R8, [R212+0x5900] ;  /* 0x00590000d408783b */ /* 0x000e6c0000004200 */
[----:B-----5:R-:W-:Y:S01]  /*5b30*/  F2FP.PACK_AB R4, R143, R140 ;  /* 0x0000008c8f04723e */ /* 0x020fe200000000ff */
[----:B------:R-:W-:Y:S01]  /*5b40*/  FADD.FTZ R140, R140, R159 ;  /* 0x0000009f8c8c7221 */ /* 0x000fe20000010000 */
[----:B------:R-:W-:-:S02]  /*5b50*/  F2FP.PACK_AB R6, R135, R136 ;  /* 0x000000888706723e */ /* 0x000fc400000000ff */
[----:B------:R-:W-:Y:S01]  /*5b60*/  F2FP.PACK_AB R5, R134, R133 ;  /* 0x000000858605723e */ /* 0x000fe200000000ff */
[----:B------:R-:W-:Y:S01]  /*5b70*/  FADD.FTZ R143, R143, R140 ;  /* 0x0000008c8f8f7221 */ /* 0x000fe20000010000 */
[----:B----4-:R-:W-:-:S03]  /*5b80*/  F2FP.PACK_AB R7, R229, R32 ;  /* 0x00000020e507723e */ /* 0x010fc600000000ff */
[----:B------:R-:W-:-:S04]  /*5b90*/  FADD.FTZ R136, R136, R143 ;  /* 0x0000008f88887221 */ /* 0x000fc80000010000 */
[----:B---3--:R-:W-:Y:S01]  /*5ba0*/  HMMA.16816.F32 R104, R4, R20, R104 ;  /* 0x000000140468723c */ /* 0x008fe20000001868 */
[----:B------:R-:W-:-:S06]  /*5bb0*/  FADD.FTZ R228, R135, R136 ;  /* 0x0000008887e47221 */ /* 0x000fcc0000010000 */
[----:B------:R-:W-:Y:S01]  /*5bc0*/  FADD.FTZ R21, R45, R118 ;  /* 0x000000762d157221 */ /* 0x000fe20000010000 */
[----:B------:R-:W-:Y:S03]  /*5bd0*/  HMMA.16816.F32 R96, R4, R16, R96 ;  /* 0x000000100460723c */ /* 0x000fe60000001860 */
[----:B------:R-:W-:-:S04]  /*5be0*/  FADD.FTZ R21, R44, R21 ;  /* 0x000000152c157221 */ /* 0x000fc80000010000 */
[----:B------:R-:W-:Y:S01]  /*5bf0*/  FADD.FTZ R20, R40, R21 ;  /* 0x0000001528147221 */ /* 0x000fe20000010000 */
[----:B------:R-:W-:Y:S01]  /*5c00*/  HMMA.16816.F32 R92, R4, R18, R92 ;  /* 0x00000012045c723c */ /* 0x000fe2000000185c */
[----:B------:R-:W3:Y:S02]  /*5c10*/  LDSM.16.MT88.4 R16, [R210+0x5900] ;  /* 0x00590000d210783b */ /* 0x000ee40000004200 */
[----:B------:R-:W-:-:S04]  /*5c20*/  FADD.FTZ R20, R39, R20 ;  /* 0x0000001427147221 */ /* 0x000fc80000010000 */
[----:B------:R-:W-:Y:S01]  /*5c30*/  FADD.FTZ R3, R3, R20 ;  /* 0x0000001403037221 */ /* 0x000fe20000010000 */
[----:B--2---:R-:W-:Y:S03]  /*5c40*/  HMMA.16816.F32 R88, R4, R12, R88 ;  /* 0x0000000c0458723c */ /* 0x004fe60000001858 */
[----:B------:R-:W-:-:S04]  /*5c50*/  FADD.FTZ R2, R2, R3 ;  /* 0x0000000302027221 */ /* 0x000fc80000010000 */
[----:B------:R-:W-:Y:S01]  /*5c60*/  FADD.FTZ R119, R119, R2 ;  /* 0x0000000277777221 */ /* 0x000fe20000010000 */
[----:B------:R-:W-:Y:S01]  /*5c70*/  HMMA.16816.F32 R84, R4, R14, R84 ;  /* 0x0000000e0454723c */ /* 0x000fe20000001854 */
[----:B------:R-:W2:Y:S02]  /*5c80*/  LDSM.16.MT88.4 R12, [R209+0x5900] ;  /* 0x00590000d10c783b */ /* 0x000ea40000004200 */
[----:B------:R-:W-:-:S04]  /*5c90*/  FADD.FTZ R128, R128, R119 ;  /* 0x0000007780807221 */ /* 0x000fc80000010000 */
[----:B------:R-:W-:Y:S01]  /*5ca0*/  FADD.FTZ R129, R129, R128 ;  /* 0x0000008081817221 */ /* 0x000fe20000010000 */
[----:B-1----:R-:W-:Y:S03]  /*5cb0*/  HMMA.16816.F32 R80, R4, R8, R80 ;  /* 0x000000080450723c */ /* 0x002fe60000001850 */
[----:B------:R-:W-:-:S04]  /*5cc0*/  FADD.FTZ R132, R132, R129 ;  /* 0x0000008184847221 */ /* 0x000fc80000010000 */
[----:B------:R-:W-:Y:S01]  /*5cd0*/  FADD.FTZ R141, R141, R132 ;  /* 0x000000848d8d7221 */ /* 0x000fe20000010000 */
[----:B------:R-:W-:Y:S01]  /*5ce0*/  HMMA.16816.F32 R76, R4, R10, R76 ;  /* 0x0000000a044c723c */ /* 0x000fe2000000184c */
[----:B------:R-:W1:Y:S02]  /*5cf0*/  LDSM.16.MT88.4 R8, [R208+0x5900] ;  /* 0x00590000d008783b */ /* 0x000e640000004200 */
[----:B------:R-:W-:-:S04]  /*5d00*/  FADD.FTZ R150, R150, R141 ;  /* 0x0000008d96967221 */ /* 0x000fc80000010000 */
[----:B------:R-:W-:Y:S01]  /*5d10*/  FADD.FTZ R149, R149, R150 ;  /* 0x0000009695957221 */ /* 0x000fe20000010000 */
[----:B------:R-:W-:Y:S03]  /*5d20*/  HMMA.16816.F32 R112, R4, R24, R112 ;  /* 0x000000180470723c */ /* 0x000fe60000001870 */
        /* <DEDUP_REMOVED lines=8> */
[----:B---3--:R-:W-:Y:S03]  /*5db0*/  HMMA.16816.F32 R72, R4, R16, R72 ;  /* 0x000000100448723c */ /* 0x008fe60000001848 */
[----:B------:R-:W-:-:S04]  /*5dc0*/  FADD.FTZ R133, R134, R133 ;  /* 0x0000008586857221 */ /* 0x000fc80000010000 */
[----:B------:R-:W-:Y:S01]  /*5dd0*/  FADD.FTZ R32, R32, R133 ;  /* 0x0000008520207221 */ /* 0x000fe20000010000 */
[----:B------:R-:W-:Y:S03]  /*5de0*/  HMMA.16816.F32 R68, R4, R18, R68 ;  /* 0x000000120444723c */ /* 0x000fe60000001844 */
[----:B------:R-:W-:-:S05]  /*5df0*/  FADD.FTZ R229, R229, R32 ;  /* 0x00000020e5e57221 */ /* 0x000fca0000010000 */
[C---:B--2---:R-:W-:Y:S08]  /*5e00*/  HMMA.16816.F32 R52, R4.reuse, R12, R52 ;  /* 0x0000000c0434723c */ /* 0x044ff00000001834 */
[C---:B------:R-:W-:Y:S08]  /*5e10*/  HMMA.16816.F32 R56, R4.reuse, R14, R56 ;  /* 0x0000000e0438723c */ /* 0x040ff00000001838 */
[C---:B-1----:R-:W-:Y:S08]  /*5e20*/  HMMA.16816.F32 R60, R4.reuse, R8, R60 ;  /* 0x00000008043c723c */ /* 0x042ff0000000183c */
[----:B------:R-:W-:Y:S01]  /*5e30*/  HMMA.16816.F32 R64, R4, R10, R64 ;  /* 0x0000000a0440723c */ /* 0x000fe20000001840 */
[----:B------:R-:W-:Y:S07]  /*5e40*/  @P0 BRA `(.L_x_32) ;  /* 0x0000016000000947 */ /* 0x000fee0003800000 */
[----:B------:R-:W-:Y:S01]  /*5e50*/  ISETP.LT.AND P0, PT, RZ, UR4, PT ;  /* 0x00000004ff007c0c */ /* 0x000fe2000bf01270 */
[----:B------:R-:W-:-:S12]  /*5e60*/  UIADD3 UR21, UR4, -0x1, URZ ;  /* 0xffffffff04157890 */ /* 0x000fd8000fffe03f */
[----:B------:R-:W-:Y:S05]  /*5e70*/  @P0 BRA `(.L_x_33) ;  /* 0x0000009000000947 */ /* 0x000fea0003800000 */
[----:B------:R-:W-:Y:S02]  /*5e80*/  UMOV UR21, 0x1 ;  /* 0x0000000100157882 */ /* 0x000fe40000000000 */
        /* <DEDUP_REMOVED lines=8> */
.L_x_33:
[----:B------:R-:W-:Y:S02]  /*5f10*/  UMOV UR5, 0x1 ;  /* 0x0000000100057882 */ /* 0x000fe40000000000 */
[----:B------:R-:W-:Y:S02]  /*5f20*/  ULDC UR4, c[0x0][0x32c] ;  /* 0x0000cb0000047ab9 */ /* 0x000fe40000000800 */
[----:B------:R-:W-:-:S03]  /*5f30*/  UISETP.NE.AND UP0, UPT, UR5, UR4, UPT ;  /* 0x000000040500728c */ /* 0x000fc6000bf05270 */
[----:B------:R-:W-:Y:S02]  /*5f40*/  ULDC.64 UR4, c[0x0][0x330] ;  /* 0x0000cc0000047ab9 */ /* 0x000fe40000000a00 */
[----:B------:R-:W-:-:S06]  /*5f50*/  UIMAD.WIDE.U32 UR22, UR21, UR4, URZ ;  /* 0x00000004151672a5 */ /* 0x000fcc000f8e003f */
[----:B------:R-:W-:Y:S02]  /*5f60*/  @UP0 USHF.R.U32.HI UR21, URZ, UR5, UR23 ;  /* 0x000000053f150299 */ /* 0x000fe40008011617 */
.L_x_34:
[----:B------:R-:W-:Y:S02]  /*5f70*/  ULDC UR4, c[0x0][0x32c] ;  /* 0x0000cb0000047ab9 */ /* 0x000fe40000000800 */
[----:B------:R-:W-:-:S04]  /*5f80*/  UIMAD UR4, UR21, UR4, UR4 ;  /* 0x00000004150472a4 */ /* 0x000fc8000f8e0204 */
[----:B------:R-:W-:-:S04]  /*5f90*/  UISETP.LT.AND UP0, UPT, UR20, UR4, UPT ;  /* 0x000000041400728c */ /* 0x000fc8000bf01270 */
[----:B------:R-:W-:-:S03]  /*5fa0*/  USEL UR20, UR20, UR4, UP0 ;  /* 0x0000000414147287 */ /* 0x000fc60008000000 */
.L_x_32:
[----:B------:R-:W1:Y:S01]  /*5fb0*/  R2UR UR4, R215 ;  /* 0x00000000d70473c2 */ /* 0x000e6200000e0000 */
[----:B------:R-:W-:-:S04]  /*5fc0*/  UIMAD.WIDE UR20, UR20, 0x2aaaaaab, URZ ;  /* 0x2aaaaaab141478a5 */ /* 0x000fc8000f8e023f */
[----:B------:R-:W-:-:S04]  /*5fd0*/  USHF.R.U32.HI UR5, URZ, 0x1f, UR21 ;  /* 0x0000001f3f057899 */ /* 0x000fc80008011615 */
[----:B------:R-:W-:-:S04]  /*5fe0*/  ULEA.HI.SX32 UR5, UR21, UR5, 0x1c ;  /* 0x0000000515057291 */ /* 0x000fc8000f8fe23f */
[----:B-1----:R-:W-:-:S04]  /*5ff0*/  UISETP.LT.AND UP0, UPT, UR4, UR5, UPT ;  /* 0x000000050400728c */ /* 0x002fc8000bf01270 */
[----:B------:R-:W-:-:S06]  /*6000*/  USEL UR4, UR4, UR5, !UP0 ;  /* 0x0000000504047287 */ /* 0x000fcc000c000000 */
[----:B------:R-:W-:-:S13]  /*6010*/  ISETP.GE.AND P0, PT, R168, UR4, PT ;  /* 0x00000004a8007c0c */ /* 0x000fda000bf06270 */
[----:B------:R-:W-:Y:S05]  /*6020*/  @!P0 BRA `(.L_x_35) ;  /* 0x0000456000008947 */ /* 0x000fea0003800000 */
[C---:B------:R-:W-:Y:S01]  /*6030*/  SHF.L.U64.HI R237, R231.reuse, 0x1, R38 ;  /* 0x00000001e7ed7819 */ /* 0x040fe20000010226 */
[----:B------:R-:W-:Y:S01]  /*6040*/  IMAD.MOV.U32 R2, RZ, RZ, R116 ;  /* 0x000000ffff027224 */ /* 0x000fe200078e0074 */
[----:B------:R-:W-:Y:S01]  /*6050*/  MOV R3, R0 ;  /* 0x0000000000037202 */ /* 0x000fe20000000f00 */
[----:B------:R-:W-:Y:S01]  /*6060*/  IMAD.MOV.U32 R238, RZ, RZ, R168 ;  /* 0x000000ffffee7224 */ /* 0x000fe200078e00a8 */
[----:B------:R-:W-:Y:S01]  /*6070*/  SHF.L.U32 R236, R231, 0x1, RZ ;  /* 0x00000001e7ec7819 */ /* 0x000fe200000006ff */
[C---:B------:R-:W-:Y:S01]  /*6080*/  IMAD.SHL.U32 R234, R230.reuse, 0x2, RZ ;  /* 0x00000002e6ea7824 */ /* 0x040fe200078e00ff */
[----:B------:R-:W-:Y:S02]  /*6090*/  SHF.L.U64.HI R235, R230, 0x1, R233 ;  /* 0x00000001e6eb7819 */ /* 0x000fe400000102e9 */
.L_x_46:
[----:B------:R-:W-:Y:S04]  /*60a0*/  DEPBAR.LE SB0, 0x0 ;  /* 0x000080000000791a */ /* 0x000fe80000000000 */
[----:B------:R-:W-:Y:S01]  /*60b0*/  BAR.SYNC.DEFER_BLOCKING 0x0 ;  /* 0x0000000000007b1d */ /* 0x000fe20000010000 */
[----:B------:R-:W-:Y:S05]  /*60c0*/  ISETP.GT.AND P0, PT, R215, R238, PT ;  /* 0x000000eed700720c */ /* 0x000fea0003f04270 */
[----:B------:R1:W2:Y:S04]  /*60d0*/  LDSM.16.M88.4 R116, [R214+0x8100] ;  /* 0x00810000d674783b */ /* 0x0002a80000000200 */
[----:B------:R1:W3:Y:S04]  /*60e0*/  LDSM.16.M88.4 R124, [R214+0x8900] ;  /* 0x00890000d67c783b */ /* 0x0002e80000000200 */
[----:B------:R1:W4:Y:S04]  /*60f0*/  LDSM.16.M88.4 R128, [R214+0x9100] ;  /* 0x00910000d680783b */ /* 0x0003280000000200 */
[----:B------:R1:W1:Y:S04]  /*6100*/  LDSM.16.M88.4 R132, [R214+0x9900] ;  /* 0x00990000d684783b */ /* 0x0002680000000200 */
[----:B------:R1:W1:Y:S04]  /*6110*/  LDSM.16.M88.4 R136, [R214+0xa100] ;  /* 0x00a10000d688783b */ /* 0x0002680000000200 */
[----:B------:R1:W1:Y:S04]  /*6120*/  LDSM.16.M88.4 R140, [R214+0xa900] ;  /* 0x00a90000d68c783b */ /* 0x0002680000000200 */
[----:B------:R1:W1:Y:S04]  /*6130*/  LDSM.16.M88.4 R148, [R213] ;  /* 0x00000000d594783b */ /* 0x0002680000000200 */
[----:B------:R1:W1:Y:S04]  /*6140*/  LDSM.16.M88.4 R152, [R207] ;  /* 0x00000000cf98783b */ /* 0x0002680000000200 */
[----:B------:R1:W1:Y:S04]  /*6150*/  LDSM.16.M88.4 R156, [R206] ;  /* 0x00000000ce9c783b */ /* 0x0002680000000200 */
[----:B------:R1:W1:Y:S04]  /*6160*/  LDSM.16.M88.4 R160, [R205] ;  /* 0x00000000cda0783b */ /* 0x0002680000000200 */
[----:B------:R1:W1:Y:S04]  /*6170*/  LDSM.16.M88.4 R164, [R204] ;  /* 0x00000000cca4783b */ /* 0x0002680000000200 */
[----:B------:R1:W1:Y:S01]  /*6180*/  LDSM.16.M88.4 R168, [R203] ;  /* 0x00000000cba8783b */ /* 0x0002620000000200 */
[----:B------:R-:W-:-:S05]  /*6190*/  @P0 BRA `(.L_x_36) ;  /* 0x0000028000000947 */ /* 0x000fca0003800000 */
[----:B--23--:R-:W-:Y:S01]  /*61a0*/  SHF.R.S32.HI R5, RZ, 0x1f, R217 ;  /* 0x0000001fff057819 */ /* 0x00cfe200000114d9 */
[----:B------:R-:W-:Y:S01]  /*61b0*/  IMAD.WIDE.U32 R6, R217, c[0x0][0x208], RZ ;  /* 0x00008200d9067a25 */ /* 0x000fe200078e00ff */
[----:B------:R-:W-:Y:S02]  /*61c0*/  SHF.R.S32.HI R4, RZ, 0x1f, R216 ;  /* 0x0000001fff047819 */ /* 0x000fe400000114d8 */
[----:B------:R-:W-:Y:S01]  /*61d0*/  ISETP.NE.U32.AND P6, PT, R232, RZ, PT ;  /* 0x000000ffe800720c */ /* 0x000fe20003fc5070 */
[----:B------:R-:W-:Y:S02]  /*61e0*/  IMAD R5, R5, c[0x0][0x208], RZ ;  /* 0x0000820005057a24 */ /* 0x000fe400078e02ff */
[----:B------:R-:W-:Y:S02]  /*61f0*/  IMAD R4, R4, c[0x0][0x218], RZ ;  /* 0x0000860004047a24 */ /* 0x000fe400078e02ff */
[----:B------:R-:W-:Y:S02]  /*6200*/  IMAD R5, R217, c[0x0][0x20c], R5 ;  /* 0x00008300d9057a24 */ /* 0x000fe400078e0205 */
[----:B------:R-:W-:Y:S02]  /*6210*/  IMAD R4, R216, c[0x0][0x21c], R4 ;  /* 0x00008700d8047a24 */ /* 0x000fe400078e0204 */
[----:B------:R-:W-:Y:S01]  /*6220*/  IMAD.IADD R7, R7, 0x1, R5 ;  /* 0x0000000107077824 */ /* 0x000fe200078e0205 */
[----:B------:R-:W-:Y:S03]  /*6230*/  IADD3 R5, -R232, 0x10, RZ ;  /* 0x00000010e8057810 */ /* 0x000fe60007ffe1ff */
[----:B------:R-:W-:Y:S01]  /*6240*/  IMAD.WIDE.U32 R6, R216, c[0x0][0x218], R6 ;  /* 0x00008600d8067a25 */ /* 0x000fe200078e0006 */
[----:B------:R-:W-:Y:S04]  /*6250*/  LOP3.LUT R5, R5, 0xf, RZ, 0xc0, !PT ;  /* 0x0000000f05057812 */ /* 0x000fe800078ec0ff */
[----:B------:R-:W-:Y:S04]  /*6260*/  IADD3 R0, P0, R6, UR18, RZ ;  /* 0x0000001206007c10 */ /* 0x000fe8000ff1e0ff */
[----:B------:R-:W-:Y:S02]  /*6270*/  IADD3.X R7, R7, UR16, R4, P0, !PT ;  /* 0x0000001007077c10 */ /* 0x000fe400087fe404 */
[C---:B------:R-:W-:Y:S04]  /*6280*/  LEA R17, P0, R0.reuse, c[0x0][0x1f8], 0x1 ;  /* 0x00007e0000117a11 */ /* 0x040fe800078008ff */
[----:B------:R-:W-:Y:S01]  /*6290*/  LEA.HI.X R16, R0, c[0x0][0x1fc], R7, 0x1, P0 ;  /* 0x00007f0000107a11 */ /* 0x000fe200000f0c07 */
[----:B------:R-:W2:Y:S04]  /*62a0*/  SHFL.IDX PT, R11, R17, RZ, 0x181f ;  /* 0x00181fff110b7589 */ /* 0x000ea800000e0000 */
[----:B------:R-:W3:Y:S04]  /*62b0*/  SHFL.IDX PT, R6, R16, RZ, 0x181f ;  /* 0x00181fff10067589 */ /* 0x000ee800000e0000 */
[----:B------:R-:W5:Y:S04]  /*62c0*/  SHFL.IDX PT, R9, R17, 0x1, 0x181f ;  /* 0x00381f0011097f89 */ /* 0x000f6800000e0000 */
[----:B------:R-:W4:Y:S04]  /*62d0*/  SHFL.IDX PT, R4, R16, 0x1, 0x181f ;  /* 0x00381f0010047f89 */ /* 0x000f2800000e0000 */
[----:B------:R-:W1:Y:S04]  /*62e0*/  SHFL.IDX PT, R7, R17, 0x2, 0x181f ;  /* 0x00581f0011077f89 */ /* 0x000e6800000e0000 */
[----:B------:R-:W1:Y:S01]  /*62f0*/  SHFL.IDX PT, R0, R16, 0x2, 0x181f ;  /* 0x00581f0010007f89 */ /* 0x000e6200000e0000 */
[C---:B--2---:R-:W-:Y:S02]  /*6300*/  IADD3 R12, P5, R11.reuse, R236, RZ ;  /* 0x000000ec0b0c7210 */ /* 0x044fe40007fbe0ff */
[----:B------:R-:W-:Y:S03]  /*6310*/  IADD3 R10, P2, R11, R234, RZ ;  /* 0x000000ea0b0a7210 */ /* 0x000fe60007f5e0ff */
[C---:B---3--:R-:W-:Y:S02]  /*6320*/  IMAD.X R13, R6.reuse, 0x1, R237, P5 ;  /* 0x00000001060d7824 */ /* 0x048fe400028e06ed */
[----:B------:R-:W-:Y:S01]  /*6330*/  IMAD.X R11, R6, 0x1, R235, P2 ;  /* 0x00000001060b7824 */ /* 0x000fe200010e06eb */
[C---:B-----5:R-:W-:Y:S02]  /*6340*/  IADD3 R8, P0, R9.reuse, R236, RZ ;  /* 0x000000ec09087210 */ /* 0x060fe40007f1e0ff */
[----:B------:R2:W-:Y:S01]  /*6350*/  LDGSTS.E.BYPASS.LTC128B.128 [R226], [R12.64], !P4 ;  /* 0x000000000ce27fae */ /* 0x0005e2000e101d4e */
[----:B------:R-:W-:Y:S02]  /*6360*/  IADD3 R14, P5, R9, R234, RZ ;  /* 0x000000ea090e7210 */ /* 0x000fe40007fbe0ff */
[C---:B----4-:R-:W-:Y:S01]  /*6370*/  IMAD.X R9, R4.reuse, 0x1, R237, P0 ;  /* 0x0000000104097824 */ /* 0x050fe200000e06ed */
[----:B------:R2:W-:Y:S02]  /*6380*/  LDGSTS.E.BYPASS.LTC128B.128 [R225], [R10.64], !P3 ;  /* 0x000000000ae17fae */ /* 0x0005e4000d901d4e */
[----:B------:R-:W-:Y:S01]  /*6390*/  IMAD.X R15, R4, 0x1, R235, P5 ;  /* 0x00000001040f7824 */ /* 0x000fe200028e06eb */
[----:B-1----:R-:W-:Y:S01]  /*63a0*/  IADD3 R4, P5, R7, R236, RZ ;  /* 0x000000ec07047210 */ /* 0x002fe20007fbe0ff */
[----:B------:R2:W-:Y:S01]  /*63b0*/  LDGSTS.E.BYPASS.LTC128B.128 [R224], [R8.64], !P4 ;  /* 0x0000000008e07fae */ /* 0x0005e2000e101d4e */
[----:B------:R-:W-:Y:S03]  /*63c0*/  IADD3 R6, P2, P0, R5, R7, R234 ;  /* 0x0000000705067210 */ /* 0x000fe6000785e0ea */
[----:B------:R2:W-:Y:S01]  /*63d0*/  LDGSTS.E.BYPASS.LTC128B.128 [R223], [R14.64], !P3 ;  /* 0x000000000edf7fae */ /* 0x0005e2000d901d4e */
[----:B------:R-:W-:Y:S01]  /*63e0*/  IMAD.X R5, R0, 0x1, R237, P5 ;  /* 0x0000000100057824 */ /* 0x000fe200028e06ed */
[----:B------:R-:W-:Y:S04]  /*63f0*/  IADD3.X R7, RZ, R0, R235, P2, P0 ;  /* 0x00000000ff077210 */ /* 0x000fe800017e04eb */
[----:B------:R2:W-:Y:S04]  /*6400*/  LDGSTS.E.BYPASS.LTC128B.128 [R226+0x2000], [R4.64], !P4 ;  /* 0x0200000004e27fae */ /* 0x0005e8000e101d4e */
[----:B------:R2:W-:Y:S02]  /*6410*/  LDGSTS.E.BYPASS.LTC128B.128.ZFILL [R226+0x5000], [R6.64], P6 ;  /* 0x0500000006e27fae */ /* 0x0005e4000b141d4e */
.L_x_36:
[C---:B--23--:R-:W-:Y:S01]  /*6420*/  HMMA.16816.F32 R4, R120.reuse, R116, RZ ;  /* 0x000000747804723c */ /* 0x04cfe200000018ff */
[----:B------:R-:W0:Y:S02]  /*6430*/  LDGDEPBAR ;  /* 0x00000000000079af */ /* 0x000e240000000000 */
[----:B------:R-:W-:Y:S05]  /*6440*/  ISETP.GT.AND P0, PT, R238, R215, PT ;  /* 0x000000d7ee00720c */ /* 0x000fea0003f04270 */
[C---:B------:R-:W-:Y:S01]  /*6450*/  HMMA.16816.F32 R8, R120.reuse, R118, RZ ;  /* 0x000000767808723c */ /* 0x040fe200000018ff */
[----:B------:R-:W2:Y:S07]  /*6460*/  LDSM.16.M88.4 R116, [R211+0x8100] ;  /* 0x00810000d374783b */ /* 0x000eae0000000200 */
[C---:B------:R-:W-:Y:S08]  /*6470*/  HMMA.16816.F32 R12, R120.reuse, R124, RZ ;  /* 0x0000007c780c723c */ /* 0x040ff000000018ff */
[C---:B------:R-:W-:Y:S01]  /*6480*/  HMMA.16816.F32 R16, R120.reuse, R126, RZ ;  /* 0x0000007e7810723c */ /* 0x040fe200000018ff */
[----:B------:R-:W3:Y:S07]  /*6490*/  LDSM.16.M88.4 R124, [R211+0x8900] ;  /* 0x00890000d37c783b */ /* 0x000eee0000000200 */
[C---:B----4-:R-:W-:Y:S08]  /*64a0*/  HMMA.16816.F32 R20, R120.reuse, R128, RZ ;  /* 0x000000807814723c */ /* 0x050ff000000018ff */
[C---:B------:R-:W-:Y:S01]  /*64b0*/  HMMA.16816.F32 R24, R120.reuse, R130, RZ ;  /* 0x000000827818723c */ /* 0x040fe200000018ff */
[----:B------:R-:W4:Y:S07]  /*64c0*/  LDSM.16.M88.4 R128, [R211+0x9100] ;  /* 0x00910000d380783b */ /* 0x000f2e0000000200 */
[C---:B-1----:R-:W-:Y:S08]  /*64d0*/  HMMA.16816.F32 R28, R120.reuse, R132, RZ ;  /* 0x00000084781c723c */ /* 0x042ff000000018ff */
[C---:B------:R-:W-:Y:S01]  /*64e0*/  HMMA.16816.F32 R32, R120.reuse, R134, RZ ;  /* 0x000000867820723c */ /* 0x040fe200000018ff */
[----:B------:R-:W1:Y:S07]  /*64f0*/  LDSM.16.M88.4 R132, [R211+0x9900] ;  /* 0x00990000d384783b */ /* 0x000e6e0000000200 */
[C---:B------:R-:W-:Y:S08]  /*6500*/  HMMA.16816.F32 R36, R120.reuse, R136, RZ ;  /* 0x000000887824723c */ /* 0x040ff000000018ff */
[C---:B------:R-:W-:Y:S01]  /*6510*/  HMMA.16816.F32 R40, R120.reuse, R138, RZ ;  /* 0x0000008a7828723c */ /* 0x040fe200000018ff */
[----:B------:R-:W5:Y:S07]  /*6520*/  LDSM.16.M88.4 R136, [R211+0xa100] ;  /* 0x00a10000d388783b */ /* 0x000f6e0000000200 */
[C---:B------:R-:W-:Y:S08]  /*6530*/  HMMA.16816.F32 R44, R120.reuse, R140, RZ ;  /* 0x0000008c782c723c */ /* 0x040ff000000018ff */
[----:B------:R-:W-:Y:S01]  /*6540*/  HMMA.16816.F32 R48, R120, R142, RZ ;  /* 0x0000008e7830723c */ /* 0x000fe200000018ff */
[----:B------:R-:W1:Y:S07]  /*6550*/  LDSM.16.M88.4 R140, [R211+0xa900] ;  /* 0x00a90000d38c783b */ /* 0x000e6e0000000200 */
[C---:B------:R-:W-:Y:S08]  /*6560*/  HMMA.16816.F32 R4, R144.reuse, R148, R4 ;  /* 0x000000949004723c */ /* 0x040ff00000001804 */
[C---:B------:R-:W-:Y:S01]  /*6570*/  HMMA.16816.F32 R8, R144.reuse, R150, R8 ;  /* 0x000000969008723c */ /* 0x040fe20000001808 */
[----:B------:R-:W-:Y:S07]  /*6580*/  LDSM.16.M88.4 R148, [R202+0x800] ;  /* 0x00080000ca94783b */ /* 0x000fee0000000200 */
        /* <DEDUP_REMOVED lines=13> */
[----:B------:R-:W-:Y:S08]  /*6660*/  HMMA.16816.F32 R48, R144, R170, R48 ;  /* 0x000000aa9030723c */ /* 0x000ff00000001830 */
[C---:B--2---:R-:W-:Y:S08]  /*6670*/  HMMA.16816.F32 R4, R172.reuse, R116, R4 ;  /* 0x00000074ac04723c */ /* 0x044ff00000001804 */
[C---:B------:R-:W-:Y:S01]  /*6680*/  HMMA.16816.F32 R8, R172.reuse, R118, R8 ;  /* 0x00000076ac08723c */ /* 0x040fe20000001808 */
[----:B------:R-:W2:Y:S07]  /*6690*/  LDSM.16.M88.4 R116, [R202] ;  /* 0x00000000ca74783b */ /* 0x000eae0000000200 */
[C---:B---3--:R-:W-:Y:S08]  /*66a0*/  HMMA.16816.F32 R12, R172.reuse, R124, R12 ;  /* 0x0000007cac0c723c */ /* 0x048ff0000000180c */
[C---:B------:R-:W-:Y:S01]  /*66b0*/  HMMA.16816.F32 R16, R172.reuse, R126, R16 ;  /* 0x0000007eac10723c */ /* 0x040fe20000001810 */
[----:B------:R-:W3:Y:S07]  /*66c0*/  LDSM.16.M88.4 R124, [R202+0x2800] ;  /* 0x00280000ca7c783b */ /* 0x000eee0000000200 */
[C---:B----4-:R-:W-:Y:S08]  /*66d0*/  HMMA.16816.F32 R20, R172.reuse, R128, R20 ;  /* 0x00000080ac14723c */ /* 0x050ff00000001814 */
[C---:B------:R-:W-:Y:S01]  /*66e0*/  HMMA.16816.F32 R24, R172.reuse, R130, R24 ;  /* 0x00000082ac18723c */ /* 0x040fe20000001818 */
[----:B------:R-:W4:Y:S07]  /*66f0*/  LDSM.16.M88.4 R128, [R214+0xb100] ;  /* 0x00b10000d680783b */ /* 0x000f2e0000000200 */
[C---:B-1----:R-:W-:Y:S08]  /*6700*/  HMMA.16816.F32 R28, R172.reuse, R132, R28 ;  /* 0x00000084ac1c723c */ /* 0x042ff0000000181c */
[C---:B------:R-:W-:Y:S01]  /*6710*/  HMMA.16816.F32 R32, R172.reuse, R134, R32 ;  /* 0x00000086ac20723c */ /* 0x040fe20000001820 */
[----:B------:R-:W1:Y:S07]  /*6720*/  LDSM.16.M88.4 R132, [R214+0xb900] ;  /* 0x00b90000d684783b */ /* 0x000e6e0000000200 */
[C---:B-----5:R-:W-:Y:S08]  /*6730*/  HMMA.16816.F32 R36, R172.reuse, R136, R36 ;  /* 0x00000088ac24723c */ /* 0x060ff00000001824 */
[C---:B------:R-:W-:Y:S01]  /*6740*/  HMMA.16816.F32 R40, R172.reuse, R138, R40 ;  /* 0x0000008aac28723c */ /* 0x040fe20000001828 */
[----:B------:R-:W5:Y:S07]  /*6750*/  LDSM.16.M88.4 R136, [R214+0xc100] ;  /* 0x00c10000d688783b */ /* 0x000f6e0000000200 */
[C---:B------:R-:W-:Y:S08]  /*6760*/  HMMA.16816.F32 R44, R172.reuse, R140, R44 ;  /* 0x0000008cac2c723c */ /* 0x040ff0000000182c */
[----:B------:R-:W-:Y:S01]  /*6770*/  HMMA.16816.F32 R48, R172, R142, R48 ;  /* 0x0000008eac30723c */ /* 0x000fe20000001830 */
[----:B------:R-:W1:Y:S07]  /*6780*/  LDSM.16.M88.4 R140, [R214+0xc900] ;  /* 0x00c90000d68c783b */ /* 0x000e6e0000000200 */
[C---:B--2---:R-:W-:Y:S08]  /*6790*/  HMMA.16816.F32 R4, R176.reuse, R116, R4 ;  /* 0x00000074b004723c */ /* 0x044ff00000001804 */
[C---:B------:R-:W-:Y:S01]  /*67a0*/  HMMA.16816.F32 R8, R176.reuse, R118, R8 ;  /* 0x00000076b008723c */ /* 0x040fe20000001808 */
[----:B------:R-:W2:Y:S07]  /*67b0*/  LDSM.16.M88.4 R116, [R214+0xd100] ;  /* 0x00d10000d674783b */ /* 0x000eae0000000200 */
[C---:B------:R-:W-:Y:S08]  /*67c0*/  HMMA.16816.F32 R12, R176.reuse, R148, R12 ;  /* 0x00000094b00c723c */ /* 0x040ff0000000180c */
[C---:B------:R-:W-:Y:S01]  /*67d0*/  HMMA.16816.F32 R16, R176.reuse, R150, R16 ;  /* 0x00000096b010723c */ /* 0x040fe20000001810 */
[----:B------:R-:W1:Y:S07]  /*67e0*/  LDSM.16.M88.4 R148, [R214+0xd900] ;  /* 0x00d90000d694783b */ /* 0x000e6e0000000200 */
[C---:B------:R-:W-:Y:S08]  /*67f0*/  HMMA.16816.F32 R20, R176.reuse, R152, R20 ;  /* 0x00000098b014723c */ /* 0x040ff00000001814 */
[C---:B------:R-:W-:Y:S01]  /*6800*/  HMMA.16816.F32 R24, R176.reuse, R154, R24 ;  /* 0x0000009ab018723c */ /* 0x040fe20000001818 */
[----:B------:R-:W1:Y:S07]  /*6810*/  LDSM.16.M88.4 R152, [R201] ;  /* 0x00000000c998783b */ /* 0x000e6e0000000200 */
[C---:B------:R-:W-:Y:S08]  /*6820*/  HMMA.16816.F32 R28, R176.reuse, R156, R28 ;  /* 0x0000009cb01c723c */ /* 0x040ff0000000181c */
[C---:B------:R-:W-:Y:S01]  /*6830*/  HMMA.16816.F32 R32, R176.reuse, R158, R32 ;  /* 0x0000009eb020723c */ /* 0x040fe20000001820 */
[----:B------:R-:W1:Y:S07]  /*6840*/  LDSM.16.M88.4 R156, [R200] ;  /* 0x00000000c89c783b */ /* 0x000e6e0000000200 */
[C---:B------:R-:W-:Y:S08]  /*6850*/  HMMA.16816.F32 R36, R176.reuse, R160, R36 ;  /* 0x000000a0b024723c */ /* 0x040ff00000001824 */
[C---:B------:R-:W-:Y:S01]  /*6860*/  HMMA.16816.F32 R40, R176.reuse, R162, R40 ;  /* 0x000000a2b028723c */ /* 0x040fe20000001828 */
[----:B------:R-:W-:Y:S07]  /*6870*/  LDSM.16.M88.4 R160, [R211+0xd100] ;  /* 0x00d10000d3a0783b */ /* 0x000fee0000000200 */
[C---:B---3--:R-:W-:Y:S08]  /*6880*/  HMMA.16816.F32 R44, R176.reuse, R124, R44 ;  /* 0x0000007cb02c723c */ /* 0x048ff0000000182c */
[----:B------:R-:W-:Y:S01]  /*6890*/  HMMA.16816.F32 R48, R176, R126, R48 ;  /* 0x0000007eb030723c */ /* 0x000fe20000001830 */
[----:B------:R-:W3:Y:S07]  /*68a0*/  LDSM.16.M88.4 R124, [R199] ;  /* 0x00000000c77c783b */ /* 0x000eee0000000200 */
[C---:B----4-:R-:W-:Y:S08]  /*68b0*/  HMMA.16816.F32 R4, R180.reuse, R128, R4 ;  /* 0x00000080b404723c */ /* 0x050ff00000001804 */
[C---:B------:R-:W-:Y:S01]  /*68c0*/  HMMA.16816.F32 R8, R180.reuse, R130, R8 ;  /* 0x00000082b408723c */ /* 0x040fe20000001808 */
[----:B------:R-:W4:Y:S07]  /*68d0*/  LDSM.16.M88.4 R128, [R198] ;  /* 0x00000000c680783b */ /* 0x000f2e0000000200 */
[C---:B-1----:R-:W-:Y:S08]  /*68e0*/  HMMA.16816.F32 R12, R180.reuse, R132, R12 ;  /* 0x00000084b40c723c */ /* 0x042ff0000000180c */
[C---:B------:R-:W-:Y:S01]  /*68f0*/  HMMA.16816.F32 R16, R180.reuse, R134, R16 ;  /* 0x00000086b410723c */ /* 0x040fe20000001810 */
[----:B------:R-:W1:Y:S07]  /*6900*/  LDSM.16.M88.4 R132, [R197] ;  /* 0x00000000c584783b */ /* 0x000e6e0000000200 */
[C---:B-----5:R-:W-:Y:S08]  /*6910*/  HMMA.16816.F32 R20, R180.reuse, R136, R20 ;  /* 0x00000088b414723c */ /* 0x060ff00000001814 */
[C---:B------:R-:W-:Y:S01]  /*6920*/  HMMA.16816.F32 R24, R180.reuse, R138, R24 ;  /* 0x0000008ab418723c */ /* 0x040fe20000001818 */
[----:B------:R-:W5:Y:S07]  /*6930*/  LDSM.16.M88.4 R136, [R196] ;  /* 0x00000000c488783b */ /* 0x000f6e0000000200 */
        /* <DEDUP_REMOVED lines=15> */
[C---:B---3--:R-:W-:Y:S08]  /*6a30*/  HMMA.16816.F32 R20, R184.reuse, R124, R20 ;  /* 0x0000007cb814723c */ /* 0x048ff00000001814 */
[C---:B------:R-:W-:Y:S01]  /*6a40*/  HMMA.16816.F32 R24, R184.reuse, R126, R24 ;  /* 0x0000007eb818723c */ /* 0x040fe20000001818 */
[----:B------:R-:W-:Y:S07]  /*6a50*/  LDSM.16.M88.4 R124, [R202+0x4000] ;  /* 0x00400000ca7c783b */ /* 0x000fee0000000200 */
[C---:B----4-:R-:W-:Y:S08]  /*6a60*/  HMMA.16816.F32 R28, R184.reuse, R128, R28 ;  /* 0x00000080b81c723c */ /* 0x050ff0000000181c */
[C---:B------:R-:W-:Y:S08]  /*6a70*/  HMMA.16816.F32 R32, R184.reuse, R130, R32 ;  /* 0x00000082b820723c */ /* 0x040ff00000001820 */
[C---:B-1----:R-:W-:Y:S08]  /*6a80*/  HMMA.16816.F32 R36, R184.reuse, R132, R36 ;  /* 0x00000084b824723c */ /* 0x042ff00000001824 */
[C---:B------:R-:W-:Y:S08]  /*6a90*/  HMMA.16816.F32 R40, R184.reuse, R134, R40 ;  /* 0x00000086b828723c */ /* 0x040ff00000001828 */
[C---:B-----5:R-:W-:Y:S08]  /*6aa0*/  HMMA.16816.F32 R44, R184.reuse, R136, R44 ;  /* 0x00000088b82c723c */ /* 0x060ff0000000182c */
[----:B------:R-:W-:Y:S08]  /*6ab0*/  HMMA.16816.F32 R48, R184, R138, R48 ;  /* 0x0000008ab830723c */ /* 0x000ff00000001830 */
[C---:B------:R-:W-:Y:S08]  /*6ac0*/  HMMA.16816.F32 R4, R188.reuse, R140, R4 ;  /* 0x0000008cbc04723c */ /* 0x040ff00000001804 */
[C---:B------:R-:W-:Y:S08]  /*6ad0*/  HMMA.16816.F32 R8, R188.reuse, R142, R8 ;  /* 0x0000008ebc08723c */ /* 0x040ff00000001808 */
[C---:B--2---:R-:W-:Y:S08]  /*6ae0*/  HMMA.16816.F32 R12, R188.reuse, R116, R12 ;  /* 0x00000074bc0c723c */ /* 0x044ff0000000180c */
        /* <DEDUP_REMOVED lines=14> */
[----:B------:R-:W1:Y:S03]  /*6bd0*/  LDSM.16.M88.4 R116, [R202+0x4800] ;  /* 0x00480000ca74783b */ /* 0x000e660000000200 */
[----:B------:R-:W-:Y:S02]  /*6be0*/  FMUL.FTZ R158, R4, c[0x0][0x320] ;  /* 0x0000c800049e7a20 */ /* 0x000fe40000410000 */
[----:B------:R-:W-:Y:S02]  /*6bf0*/  FMUL.FTZ R160, R5, c[0x0][0x320] ;  /* 0x0000c80005a07a20 */ /* 0x000fe40000410000 */
[C---:B------:R-:W-:Y:S02]  /*6c00*/  HMMA.16816.F32 R20, R192.reuse, R124, R20 ;  /* 0x0000007cc014723c */ /* 0x040fe40000001814 */
[----:B------:R-:W2:Y:S02]  /*6c10*/  MUFU.TANH R158, R158 ;  /* 0x0000009e009e7308 */ /* 0x000ea40000002400 */
[----:B------:R-:W-:Y:S02]  /*6c20*/  FMUL.FTZ R0, R6, c[0x0][0x320] ;  /* 0x0000c80006007a20 */ /* 0x000fe40000410000 */
[----:B------:R-:W-:Y:S02]  /*6c30*/  FMUL.FTZ R159, R7, c[0x0][0x320] ;  /* 0x0000c800079f7a20 */ /* 0x000fe40000410000 */
[C---:B------:R-:W-:Y:S01]  /*6c40*/  HMMA.16816.F32 R24, R192.reuse, R126, R24 ;  /* 0x0000007ec018723c */ /* 0x040fe20000001818 */
[----:B------:R-:W3:Y:S03]  /*6c50*/  LDSM.16.M88.4 R124, [R202+0x5000] ;  /* 0x00500000ca7c783b */ /* 0x000ee60000000200 */
[----:B------:R-:W4:Y:S01]  /*6c60*/  MUFU.TANH R160, R160 ;  /* 0x000000a000a07308 */ /* 0x000f220000002400 */
[----:B------:R-:W-:Y:S02]  /*6c70*/  FMUL.FTZ R162, R8, c[0x0][0x320] ;  /* 0x0000c80008a27a20 */ /* 0x000fe40000410000 */
[----:B------:R-:W-:Y:S02]  /*6c80*/  FMUL.FTZ R164, R9, c[0x0][0x320] ;  /* 0x0000c80009a47a20 */ /* 0x000fe40000410000 */
[----:B------:R-:W-:Y:S03]  /*6c90*/  FMUL.FTZ R161, R10, c[0x0][0x320] ;  /* 0x0000c8000aa17a20 */ /* 0x000fe60000410000 */
[----:B------:R-:W-:Y:S02]  /*6ca0*/  FMUL.FTZ R163, R11, c[0x0][0x320] ;  /* 0x0000c8000ba37a20 */ /* 0x000fe40000410000 */
[----:B------:R-:W2:Y:S01]  /*6cb0*/  MUFU.TANH R0, R0 ;  /* 0x0000000000007308 */ /* 0x000ea20000002400 */
[----:B------:R-:W-:Y:S02]  /*6cc0*/  FMUL.FTZ R168, R12, c[0x0][0x320] ;  /* 0x0000c8000ca87a20 */ /* 0x000fe40000410000 */
[----:B------:R-:W-:Y:S02]  /*6cd0*/  FMUL.FTZ R166, R13, c[0x0][0x320] ;  /* 0x0000c8000da67a20 */ /* 0x000fe40000410000 */
[----:B------:R-:W-:Y:S02]  /*6ce0*/  FMUL.FTZ R167, R14, c[0x0][0x320] ;  /* 0x0000c8000ea77a20 */ /* 0x000fe40000410000 */
[----:B------:R-:W-:Y:S02]  /*6cf0*/  FMUL.FTZ R165, R15, c[0x0][0x320] ;  /* 0x0000c8000fa57a20 */ /* 0x000fe40000410000 */
[----:B------:R-:W-:Y:S01]  /*6d00*/  FMUL.FTZ R170, R16, c[0x0][0x320] ;  /* 0x0000c80010aa7a20 */ /* 0x000fe20000410000 */
[----:B------:R-:W2:Y:S01]  /*6d10*/  MUFU.TANH R159, R159 ;  /* 0x0000009f009f7308 */ /* 0x000ea20000002400 */
[C---:B-1----:R-:W-:Y:S03]  /*6d20*/  HMMA.16816.F32 R28, R192.reuse, R116, R28 ;  /* 0x00000074c01c723c */ /* 0x042fe6000000181c */
[----:B------:R-:W-:Y:S02]  /*6d30*/  FMUL.FTZ R245, R26, c[0x0][0x320] ;  /* 0x0000c8001af57a20 */ /* 0x000fe40000410000 */
[----:B------:R-:W-:Y:S02]  /*6d40*/  FMUL.FTZ R243, R27, c[0x0][0x320] ;  /* 0x0000c8001bf37a20 */ /* 0x000fe40000410000 */
[----:B------:R-:W-:Y:S01]  /*6d50*/  FMUL.FTZ R240, R17, c[0x0][0x320] ;  /* 0x0000c80011f07a20 */ /* 0x000fe20000410000 */
[C---:B------:R-:W-:Y:S01]  /*6d60*/  HMMA.16816.F32 R32, R192.reuse, R118, R32 ;  /* 0x00000076c020723c */ /* 0x040fe20000001820 */
[----:B------:R-:W1:Y:S01]  /*6d70*/  MUFU.TANH R162, R162 ;  /* 0x000000a200a27308 */ /* 0x000e620000002400 */
[----:B------:R-:W5:Y:S01]  /*6d80*/  LDSM.16.M88.4 R116, [R202+0x5800] ;  /* 0x00580000ca74783b */ /* 0x000f620000000200 */
[----:B------:R-:W-:Y:S04]  /*6d90*/  DEPBAR.LE SB0, 0x0 ;  /* 0x000080000000791a */ /* 0x000fe80000000000 */
[----:B------:R-:W-:Y:S01]  /*6da0*/  FMUL.FTZ R171, R18, c[0x0][0x320] ;  /* 0x0000c80012ab7a20 */ /* 0x000fe20000410000 */
[C---:B---3--:R-:W-:Y:S03]  /*6db0*/  HMMA.16816.F32 R36, R192.reuse, R124, R36 ;  /* 0x0000007cc024723c */ /* 0x048fe60000001824 */
[----:B------:R-:W3:Y:S01]  /*6dc0*/  MUFU.TANH R164, R164 ;  /* 0x000000a400a47308 */ /* 0x000ee20000002400 */
[----:B------:R-:W-:Y:S01]  /*6dd0*/  BAR.SYNC.DEFER_BLOCKING 0x0 ;  /* 0x0000000000007b1d */ /* 0x000fe20000010000 */
[----:B------:R-:W-:Y:S02]  /*6de0*/  FMUL.FTZ R169, R19, c[0x0][0x320] ;  /* 0x0000c80013a97a20 */ /* 0x000fe40000410000 */
[----:B------:R-:W-:Y:S01]  /*6df0*/  FMUL.FTZ R244, R20, c[0x0][0x320] ;  /* 0x0000c80014f47a20 */ /* 0x000fe20000410000 */
[C---:B------:R-:W-:Y:S04]  /*6e00*/  HMMA.16816.F32 R40, R192.reuse, R126, R40 ;  /* 0x0000007ec028723c */ /* 0x040fe80000001828 */
[----:B------:R-:W-:Y:S01]  /*6e10*/  FMUL.FTZ R250, R28, c[0x0][0x320] ;  /* 0x0000c8001cfa7a20 */ /* 0x000fe20000410000 */
[----:B------:R-:W1:Y:S01]  /*6e20*/  MUFU.TANH R161, R161 ;  /* 0x000000a100a17308 */ /* 0x000e620000002400 */
[----:B------:R-:W-:Y:S02]  /*6e30*/  FMUL.FTZ R249, R29, c[0x0][0x320] ;  /* 0x0000c8001df97a20 */ /* 0x000fe40000410000 */
[----:B------:R-:W-:Y:S04]  /*6e40*/  FMUL.FTZ R252, R32, c[0x0][0x320] ;  /* 0x0000c80020fc7a20 */ /* 0x000fe80000410000 */
[----:B------:R-:W-:Y:S02]  /*6e50*/  FMUL.FTZ R242, R21, c[0x0][0x320] ;  /* 0x0000c80015f27a20 */ /* 0x000fe40000410000 */
[----:B------:R-:W-:Y:S01]  /*6e60*/  FMUL.FTZ R239, R22, c[0x0][0x320] ;  /* 0x0000c80016ef7a20 */ /* 0x000fe20000410000 */
[----:B------:R1:W1:Y:S01]  /*6e70*/  MUFU.TANH R27, R250 ;  /* 0x000000fa001b7308 */ /* 0x0002620000002400 */
[----:B------:R-:W-:Y:S02]  /*6e80*/  FMUL.FTZ R241, R23, c[0x0][0x320] ;  /* 0x0000c80017f17a20 */ /* 0x000fe40000410000 */
[----:B------:R-:W-:Y:S02]  /*6e90*/  FMUL.FTZ R246, R24, c[0x0][0x320] ;  /* 0x0000c80018f67a20 */ /* 0x000fe40000410000 */
[----:B------:R-:W-:Y:S02]  /*6ea0*/  FMUL.FTZ R251, R25, c[0x0][0x320] ;  /* 0x0000c80019fb7a20 */ /* 0x000fe40000410000 */
[----:B------:R-:W-:Y:S02]  /*6eb0*/  FMUL.FTZ R248, R30, c[0x0][0x320] ;  /* 0x0000c8001ef87a20 */ /* 0x000fe40000410000 */
[----:B------:R-:W-:Y:S01]  /*6ec0*/  FMUL.FTZ R43, R43, c[0x0][0x320] ;  /* 0x0000c8002b2b7a20 */ /* 0x000fe20000410000 */
[----:B------:R2:W2:Y:S01]  /*6ed0*/  MUFU.TANH R26, R249 ;  /* 0x000000f9001a7308 */ /* 0x0004a20000002400 */
[C---:B-----5:R-:W-:Y:S03]  /*6ee0*/  HMMA.16816.F32 R44, R192.reuse, R116, R44 ;  /* 0x00000074c02c723c */ /* 0x060fe6000000182c */
[----:B------:R-:W-:Y:S02]  /*6ef0*/  FMUL.FTZ R247, R31, c[0x0][0x320] ;  /* 0x0000c8001ff77a20 */ /* 0x000fe40000410000 */
[----:B------:R-:W-:Y:S02]  /*6f00*/  FMUL.FTZ R30, R33, c[0x0][0x320] ;  /* 0x0000c800211e7a20 */ /* 0x000fe40000410000 */
[----:B------:R-:W-:Y:S01]  /*6f10*/  FMUL.FTZ R31, R36, c[0x0][0x320] ;  /* 0x0000c800241f7a20 */ /* 0x000fe20000410000 */
[----:B------:R-:W-:Y:S01]  /*6f20*/  HMMA.16816.F32 R48, R192, R118, R48 ;  /* 0x00000076c030723c */ /* 0x000fe20000001830 */
[----:B------:R5:W3:Y:S03]  /*6f30*/  MUFU.TANH R29, R252 ;  /* 0x000000fc001d7308 */ /* 0x000ae60000002400 */
[----:B------:R-:W-:Y:S02]  /*6f40*/  FMUL.FTZ R37, R37, c[0x0][0x320] ;  /* 0x0000c80025257a20 */ /* 0x000fe40000410000 */
[----:B-1----:R-:W-:Y:S02]  /*6f50*/  FMUL.FTZ R250, R34, c[0x0][0x320] ;  /* 0x0000c80022fa7a20 */ /* 0x002fe40000410000 */
[----:B------:R-:W-:Y:S03]  /*6f60*/  FMUL.FTZ R25, R38, c[0x0][0x320] ;  /* 0x0000c80026197a20 */ /* 0x000fe60000410000 */
[----:B------:R1:W1:Y:S01]  /*6f70*/  MUFU.TANH R155, R43 ;  /* 0x0000002b009b7308 */ /* 0x0002620000002400 */
[----:B------:R-:W-:Y:S02]  /*6f80*/  FMUL.FTZ R38, R41, c[0x0][0x320] ;  /* 0x0000c80029267a20 */ /* 0x000fe40000410000 */
[----:B------:R-:W-:Y:S02]  /*6f90*/  FMUL.FTZ R42, R42, c[0x0][0x320] ;  /* 0x0000c8002a2a7a20 */ /* 0x000fe40000410000 */
[----:B--2---:R-:W-:Y:S02]  /*6fa0*/  FMUL.FTZ R249, R35, c[0x0][0x320] ;  /* 0x0000c80023f97a20 */ /* 0x004fe40000410000 */
[----:B------:R-:W-:Y:S02]  /*6fb0*/  FMUL.FTZ R41, R44, c[0x0][0x320] ;  /* 0x0000c8002c297a20 */ /* 0x000fe40000410000 */
[----:B------:R-:W-:Y:S01]  /*6fc0*/  FMUL.FTZ R33, R47, c[0x0][0x320] ;  /* 0x0000c8002f217a20 */ /* 0x000fe20000410000 */
[----:B------:R-:W2:Y:S01]  /*6fd0*/  MUFU.TANH R163, R163 ;  /* 0x000000a300a37308 */ /* 0x000ea20000002400 */
[----:B------:R-:W-:Y:S02]  /*6fe0*/  FMUL.FTZ R45, R45, c[0x0][0x320] ;  /* 0x0000c8002d2d7a20 */ /* 0x000fe40000410000 */
[----:B------:R-:W-:Y:S02]  /*6ff0*/  FMUL.FTZ R142, R48, c[0x0][0x320] ;  /* 0x0000c800308e7a20 */ /* 0x000fe40000410000 */
[----:B-----5:R-:W-:Y:S02]  /*7000*/  FMUL.FTZ R252, R39, c[0x0][0x320] ;  /* 0x0000c80027fc7a20 */ /* 0x020fe40000410000 */
[----:B------:R-:W-:Y:S02]  /*7010*/  FMUL.FTZ R39, R40, c[0x0][0x320] ;  /* 0x0000c80028277a20 */ /* 0x000fe40000410000 */
[----:B------:R-:W-:Y:S01]  /*7020*/  FMUL.FTZ R35, R50, c[0x0][0x320] ;  /* 0x0000c80032237a20 */ /* 0x000fe20000410000 */
[----:B------:R-:W2:Y:S01]  /*7030*/  MUFU.TANH R168, R168 ;  /* 0x000000a800a87308 */ /* 0x000ea20000002400 */
[----:B------:R-:W-:Y:S02]  /*7040*/  FMUL.FTZ R34, R51, c[0x0][0x320] ;  /* 0x0000c80033227a20 */ /* 0x000fe40000410000 */
[----:B------:R-:W-:Y:S02]  /*7050*/  FMUL.FTZ R46, R46, c[0x0][0x320] ;  /* 0x0000c8002e2e7a20 */ /* 0x000fe40000410000 */
[----:B-1----:R-:W-:Y:S05]  /*7060*/  FMUL.FTZ R43, R49, c[0x0][0x320] ;  /* 0x0000c800312b7a20 */ /* 0x002fea0000410000 */
[----:B------:R-:W1:Y:S10]  /*7070*/  MUFU.TANH R166, R166 ;  /* 0x000000a600a67308 */ /* 0x000e740000002400 */
        /* <DEDUP_REMOVED lines=25> */
[----:B------:R1:W1:Y:S10]  /*7210*/  MUFU.TANH R157, R42 ;  /* 0x0000002a009d7308 */ /* 0x0002740000002400 */
[----:B------:R-:W1:Y:S10]  /*7220*/  MUFU.TANH R41, R41 ;  /* 0x0000002900297308 */ /* 0x000e740000002400 */
[----:B------:R1:W1:Y:S10]  /*7230*/  MUFU.TANH R150, R45 ;  /* 0x0000002d00967308 */ /* 0x0002740000002400 */
[----:B------:R1:W1:Y:S10]  /*7240*/  MUFU.TANH R143, R46 ;  /* 0x0000002e008f7308 */ /* 0x0002740000002400 */
[----:B------:R-:W1:Y:S10]  /*7250*/  MUFU.TANH R33, R33 ;  /* 0x0000002100217308 */ /* 0x000e740000002400 */
[----:B------:R-:W1:Y:S10]  /*7260*/  MUFU.TANH R142, R142 ;  /* 0x0000008e008e7308 */ /* 0x000e740000002400 */
[----:B------:R-:W1:Y:S10]  /*7270*/  MUFU.TANH R43, R43 ;  /* 0x0000002b002b7308 */ /* 0x000e740000002400 */
[----:B------:R-:W1:Y:S10]  /*7280*/  MUFU.TANH R35, R35 ;  /* 0x0000002300237308 */ /* 0x000e740000002400 */
[----:B------:R-:W1:Y:S01]  /*7290*/  MUFU.TANH R34, R34 ;  /* 0x0000002200227308 */ /* 0x000e620000002400 */
[----:B------:R-:W-:-:S05]  /*72a0*/  @!P0 BRA `(.L_x_37) ;  /* 0x0000037000008947 */ /* 0x000fca0003800000 */
[----:B--234-:R-:W-:Y:S01]  /*72b0*/  PLOP3.LUT P2, PT, PT, PT, UP3, 0x80, 0x0 ;  /* 0x000000000000781c */ /* 0x01cfe20003f4f038 */
[----:B------:R-:W-:Y:S01]  /*72c0*/  IMAD R4, R238, 0x60, R220 ;  /* 0x00000060ee047824 */ /* 0x000fe200078e02dc */
[----:B------:R-:W-:Y:S01]  /*72d0*/  PLOP3.LUT P0, PT, PT, PT, UP3, 0x80, 0x0 ;  /* 0x000000000000781c */ /* 0x000fe20003f0f038 */
[----:B------:R-:W-:Y:S01]  /*72e0*/  IMAD.MOV.U32 R216, RZ, RZ, RZ ;  /* 0x000000ffffd87224 */ /* 0x000fe200078e00ff */
[----:B------:R-:W-:Y:S02]  /*72f0*/  ISETP.NE.U32.AND P6, PT, R232, RZ, PT ;  /* 0x000000ffe800720c */ /* 0x000fe40003fc5070 */
[----:B------:R-:W-:Y:S05]  /*7300*/  IADD3 R217, R4, -0x60, R219 ;  /* 0xffffffa004d97810 */ /* 0x000fea0007ffe0db */
[----:B------:R-:W-:Y:S02]  /*7310*/  IMAD.MOV.U32 R4, RZ, RZ, R217 ;  /* 0x000000ffff047224 */ /* 0x000fe400078e00d9 */
[----:B------:R-:W-:Y:S05]  /*7320*/  @P2 IMAD.HI.U32 R5, R217, c[0x0][0x2bc], RZ ;  /* 0x0000af00d9052a27 */ /* 0x000fea00078e00ff */
[----:B------:R-:W-:Y:S04]  /*7330*/  @P0 SHF.R.U32.HI R4, RZ, c[0x0][0x2c0], R5 ;  /* 0x0000b000ff040a19 */ /* 0x000fe80000011605 */
[C---:B------:R-:W-:Y:S04]  /*7340*/  @!P1 IADD3 R8, P0, R4.reuse, UR12, RZ ;  /* 0x0000000c04089c10 */ /* 0x040fe8000ff1e0ff */
[----:B------:R-:W-:Y:S01]  /*7350*/  @!P1 LEA.HI.X.SX32 R5, R4, UR7, 0x1, P0 ;  /* 0x0000000704059c11 */ /* 0x000fe200080f0eff */
[----:B------:R-:W-:Y:S01]  /*7360*/  IMAD.MOV R4, RZ, RZ, -R4 ;  /* 0x000000ffff047224 */ /* 0x000fe200078e0a04 */
[----:B------:R-:W-:Y:S03]  /*7370*/  @!P1 LEA R6, P0, R8, c[0x0][0x2a0], 0x2 ;  /* 0x0000a80008069a11 */ /* 0x000fe600078010ff */
[----:B------:R-:W-:Y:S01]  /*7380*/  IMAD R217, R4, c[0x0][0x2b8], R217 ;  /* 0x0000ae0004d97a24 */ /* 0x000fe200078e02d9 */
[----:B------:R-:W-:Y:S04]  /*7390*/  @!P1 LEA.HI.X R7, R8, c[0x0][0x2a4], R5, 0x2, P0 ;  /* 0x0000a90008079a11 */ /* 0x000fe800000f1405 */
[----:B------:R-:W-:Y:S01]  /*73a0*/  SHF.R.S32.HI R5, RZ, 0x1f, R217 ;  /* 0x0000001fff057819 */ /* 0x000fe200000114d9 */
[----:B------:R2:W3:Y:S04]  /*73b0*/  @!P1 LDG.E R216, [R6.64] ;  /* 0x0000000e06d89981 */ /* 0x0004e8000c1e1900 */
[----:B------:R-:W-:Y:S04]  /*73c0*/  IMAD R5, R5, c[0x0][0x1e0], RZ ;  /* 0x0000780005057a24 */ /* 0x000fe800078e02ff */
[C---:B------:R-:W-:Y:S02]  /*73d0*/  IMAD R5, R217.reuse, c[0x0][0x1e4], R5 ;  /* 0x00007900d9057a24 */ /* 0x040fe400078e0205 */
[----:B--2---:R-:W-:Y:S04]  /*73e0*/  IMAD.WIDE.U32 R6, R217, c[0x0][0x1e0], RZ ;  /* 0x00007800d9067a25 */ /* 0x004fe800078e00ff */
[----:B------:R-:W-:Y:S01]  /*73f0*/  IMAD.IADD R7, R7, 0x1, R5 ;  /* 0x0000000107077824 */ /* 0x000fe200078e0205 */
[----:B---3--:R-:W-:Y:S03]  /*7400*/  SHF.R.S32.HI R4, RZ, 0x1f, R216 ;  /* 0x0000001fff047819 */ /* 0x008fe600000114d8 */
[----:B------:R-:W-:Y:S04]  /*7410*/  IMAD.WIDE.U32 R6, R216, c[0x0][0x1f0], R6 ;  /* 0x00007c00d8067a25 */ /* 0x000fe800078e0006 */
[----:B------:R-:W-:Y:S01]  /*7420*/  IMAD R4, R4, c[0x0][0x1f0], RZ ;  /* 0x00007c0004047a24 */ /* 0x000fe200078e02ff */
[----:B------:R-:W-:Y:S03]  /*7430*/  IADD3 R5, P0, R6, UR10, RZ ;  /* 0x0000000a06057c10 */ /* 0x000fe6000ff1e0ff */
[----:B------:R-:W-:Y:S05]  /*7440*/  IMAD R4, R216, c[0x0][0x1f4], R4 ;  /* 0x00007d00d8047a24 */ /* 0x000fea00078e0204 */
[----:B------:R-:W-:Y:S02]  /*7450*/  IADD3.X R4, R7, UR6, R4, P0, !PT ;  /* 0x0000000607047c10 */ /* 0x000fe400087fe404 */
[C---:B------:R-:W-:Y:S04]  /*7460*/  LEA R19, P0, R5.reuse, c[0x0][0x1c8], 0x1 ;  /* 0x0000720005137a11 */ /* 0x040fe800078008ff */
[----:B------:R-:W-:Y:S01]  /*7470*/  LEA.HI.X R18, R5, c[0x0][0x1cc], R4, 0x1, P0 ;  /* 0x0000730005127a11 */ /* 0x000fe200000f0c04 */
[----:B------:R-:W2:Y:S01]  /*7480*/  SHFL.IDX PT, R13, R19, RZ, 0x181f ;  /* 0x00181fff130d7589 */ /* 0x000ea200000e0000 */
[----:B------:R-:W-:Y:S03]  /*7490*/  IADD3 R5, -R232, 0x10, RZ ;  /* 0x00000010e8057810 */ /* 0x000fe60007ffe1ff */
[----:B------:R-:W3:Y:S01]  /*74a0*/  SHFL.IDX PT, R8, R18, RZ, 0x181f ;  /* 0x00181fff12087589 */ /* 0x000ee200000e0000 */
[----:B------:R-:W-:Y:S03]  /*74b0*/  LOP3.LUT R5, R5, 0xf, RZ, 0xc0, !PT ;  /* 0x0000000f05057812 */ /* 0x000fe600078ec0ff */
[----:B------:R-:W4:Y:S04]  /*74c0*/  SHFL.IDX PT, R9, R19, 0x1, 0x181f ;  /* 0x00381f0013097f89 */ /* 0x000f2800000e0000 */
[----:B------:R-:W5:Y:S04]  /*74d0*/  SHFL.IDX PT, R6, R18, 0x1, 0x181f ;  /* 0x00381f0012067f89 */ /* 0x000f6800000e0000 */
[----:B------:R-:W1:Y:S04]  /*74e0*/  SHFL.IDX PT, R7, R19, 0x2, 0x181f ;  /* 0x00581f0013077f89 */ /* 0x000e6800000e0000 */
[----:B------:R-:W1:Y:S01]  /*74f0*/  SHFL.IDX PT, R4, R18, 0x2, 0x181f ;  /* 0x00581f0012047f89 */ /* 0x000e6200000e0000 */
[C---:B--2---:R-:W-:Y:S02]  /*7500*/  IADD3 R14, P5, R13.reuse, R236, RZ ;  /* 0x000000ec0d0e7210 */ /* 0x044fe40007fbe0ff */
[----:B------:R-:W-:Y:S03]  /*7510*/  IADD3 R12, P2, R13, R234, RZ ;  /* 0x000000ea0d0c7210 */ /* 0x000fe60007f5e0ff */
[C---:B---3--:R-:W-:Y:S02]  /*7520*/  IMAD.X R15, R8.reuse, 0x1, R237, P5 ;  /* 0x00000001080f7824 */ /* 0x048fe400028e06ed */
[----:B------:R-:W-:Y:S01]  /*7530*/  IMAD.X R13, R8, 0x1, R235, P2 ;  /* 0x00000001080d7824 */ /* 0x000fe200010e06eb */
[C---:B----4-:R-:W-:Y:S02]  /*7540*/  IADD3 R10, P0, R9.reuse, R236, RZ ;  /* 0x000000ec090a7210 */ /* 0x050fe40007f1e0ff */
[----:B------:R2:W-:Y:S01]  /*7550*/  LDGSTS.E.BYPASS.LTC128B.128 [R218+0x8100], [R14.64], !P4 ;  /* 0x081000000eda7fae */ /* 0x0005e2000e101d4e */
[----:B------:R-:W-:Y:S02]  /*7560*/  IADD3 R16, P5, R9, R234, RZ ;  /* 0x000000ea09107210 */ /* 0x000fe40007fbe0ff */
[C---:B-----5:R-:W-:Y:S01]  /*7570*/  IMAD.X R11, R6.reuse, 0x1, R237, P0 ;  /* 0x00000001060b7824 */ /* 0x060fe200000e06ed */
[----:B------:R2:W-:Y:S02]  /*7580*/  LDGSTS.E.BYPASS.LTC128B.128 [R218+0xb100], [R12.64], !P3 ;  /* 0x0b1000000cda7fae */ /* 0x0005e4000d901d4e */
[----:B------:R-:W-:Y:S01]  /*7590*/  IMAD.X R17, R6, 0x1, R235, P5 ;  /* 0x0000000106117824 */ /* 0x000fe200028e06eb */
[----:B-1----:R-:W-:Y:S01]  /*75a0*/  IADD3 R6, P5, R7, R236, RZ ;  /* 0x000000ec07067210 */ /* 0x002fe20007fbe0ff */
[----:B------:R2:W-:Y:S01]  /*75b0*/  LDGSTS.E.BYPASS.LTC128B.128 [R218+0x9100], [R10.64], !P4 ;  /* 0x091000000ada7fae */ /* 0x0005e2000e101d4e */
[----:B------:R-:W-:Y:S03]  /*75c0*/  IADD3 R8, P2, P0, R5, R7, R234 ;  /* 0x0000000705087210 */ /* 0x000fe6000785e0ea */
[----:B------:R2:W-:Y:S01]  /*75d0*/  LDGSTS.E.BYPASS.LTC128B.128 [R218+0xc100], [R16.64], !P3 ;  /* 0x0c10000010da7fae */ /* 0x0005e2000d901d4e */
[----:B------:R-:W-:Y:S01]  /*75e0*/  IMAD.X R7, R4, 0x1, R237, P5 ;  /* 0x0000000104077824 */ /* 0x000fe200028e06ed */
[----:B------:R-:W-:Y:S04]  /*75f0*/  IADD3.X R9, RZ, R4, R235, P2, P0 ;  /* 0x00000004ff097210 */ /* 0x000fe800017e04eb */
[----:B------:R2:W-:Y:S04]  /*7600*/  LDGSTS.E.BYPASS.LTC128B.128 [R218+0xa100], [R6.64], !P4 ;  /* 0x0a10000006da7fae */ /* 0x0005e8000e101d4e */
[----:B------:R2:W-:Y:S02]  /*7610*/  LDGSTS.E.BYPASS.LTC128B.128.ZFILL [R218+0xd100], [R8.64], P6 ;  /* 0x0d10000008da7fae */ /* 0x0005e4000b141d4e */
.L_x_37:
[----:B--234-:R-:W-:Y:S01]  /*7620*/  IMAD.MOV.U32 R6, RZ, RZ, R221 ;  /* 0x000000ffff067224 */ /* 0x01cfe200078e00dd */
[----:B------:R-:W-:Y:S01]  /*7630*/  PLOP3.LUT P2, PT, PT, PT, UP2, 0x80, 0x0 ;  /* 0x000000000000781c */ /* 0x000fe20003f4f028 */
[----:B------:R-:W0:Y:S01]  /*7640*/  LDGDEPBAR ;  /* 0x00000000000079af */ /* 0x000e220000000000 */
[----:B------:R-:W-:Y:S01]  /*7650*/  PLOP3.LUT P0, PT, PT, PT, UP2, 0x80, 0x0 ;  /* 0x000000000000781c */ /* 0x000fe20003f0f028 */
[----:B------:R-:W-:Y:S05]  /*7660*/  IMAD R7, R238, -0x60, RZ ;  /* 0xffffffa0ee077824 */ /* 0x000fea00078e02ff */
[----:B------:R-:W-:Y:S05]  /*7670*/  IADD3 R5, -R222, 0x1, R7 ;  /* 0x00000001de057810 */ /* 0x000fea0007ffe107 */
[----:B------:R-:W-:Y:S05]  /*7680*/  @P2 IMAD.HI.U32 R4, R221, c[0x0][0x2c8], RZ ;  /* 0x0000b200dd042a27 */ /* 0x000fea00078e00ff */
[----:B------:R-:W-:Y:S01]  /*7690*/  @P0 SHF.R.U32.HI R6, RZ, c[0x0][0x2cc], R4 ;  /* 0x0000b300ff060a19 */ /* 0x000fe20000011604 */
[----:B------:R-:W-:Y:S01]  /*76a0*/  IMAD.MOV.U32 R4, RZ, RZ, c[0x0][0x2ac] ;  /* 0x0000ab00ff047624 */ /* 0x000fe200078e00ff */
[----:B------:R-:W-:Y:S03]  /*76b0*/  PLOP3.LUT P0, PT, PT, PT, UP1, 0x40, 0x0 ;  /* 0x000000000000781c */ /* 0x000fe60003f0e818 */
[----:B------:R-:W2:Y:S01]  /*76c0*/  SHFL.IDX PT, R13, R6, RZ, 0x1c1f ;  /* 0x001c1fff060d7589 */ /* 0x000ea200000e0000 */
[----:B------:R-:W-:Y:S05]  /*76d0*/  IMAD R5, R4, c[0x0][0x1d0], R5 ;  /* 0x0000740004057a24 */ /* 0x000fea00078e0205 */
[----:B------:R-:W-:Y:S04]  /*76e0*/  IADD3 R4, R5, -c[0x0][0x168], RZ ;  /* 0x80005a0005047a10 */ /* 0x000fe80007ffe0ff */
[C---:B------:R-:W-:Y:S02]  /*76f0*/  IADD3 R5, R4.reuse, c[0x0][0x328], RZ ;  /* 0x0000ca0004057a10 */ /* 0x040fe40007ffe0ff */
[----:B------:R-:W-:Y:S03]  /*7700*/  IADD3 R4, R4, UR17, RZ ;  /* 0x0000001104047c10 */ /* 0x000fe6000fffe0ff */
[--C-:B--2---:R-:W-:Y:S02]  /*7710*/  IMAD.IADD R11, R5, 0x1, R13.reuse ;  /* 0x00000001050b7824 */ /* 0x104fe400078e020d */
[----:B------:R-:W-:Y:S01]  /*7720*/  IMAD.IADD R9, R4, 0x1, R13 ;  /* 0x0000000104097824 */ /* 0x000fe200078e020d */
[----:B------:R-:W-:-:S05]  /*7730*/  @P0 BRA `(.L_x_38) ;  /* 0x000001a000000947 */ /* 0x000fca0003800000 */
[----:B------:R-:W-:Y:S01]  /*7740*/  MOV R8, c[0x0][0x2ac] ;  /* 0x0000ab0000087a02 */ /* 0x000fe20000000f00 */
[----:B------:R-:W-:Y:S04]  /*7750*/  BSSY B0, `(.L_x_39) ;  /* 0x0000013000007945 */ /* 0x000fe80003800000 */
[----:B------:R-:W-:Y:S05]  /*7760*/  IMAD R13, R8, c[0x0][0x1d0], R13 ;  /* 0x00007400080d7a24 */ /* 0x000fea00078e020d */
[----:B------:R-:W-:Y:S04]  /*7770*/  IADD3 R10, R13, -c[0x0][0x168], RZ ;  /* 0x80005a000d0a7a10 */ /* 0x000fe80007ffe0ff */
[----:B------:R-:W-:Y:S11]  /*7780*/  ISETP.GT.AND P0, PT, R10, -0x1, PT ;  /* 0xffffffff0a00780c */ /* 0x000ff60003f04270 */
[----:B------:R-:W-:Y:S02]  /*7790*/  @!UPT UIADD3 URZ, URZ, URZ, URZ ;  /* 0x0000003f3f3ff290 */ /* 0x000fe4000fffe03f */
[----:B------:R-:W-:-:S05]  /*77a0*/  @P0 BRA `(.L_x_40) ;  /* 0x0000008000000947 */ /* 0x000fca0003800000 */
[----:B------:R-:W-:Y:S01]  /*77b0*/  LOP3.LUT R10, RZ, R10, RZ, 0x33, !PT ;  /* 0x0000000aff0a7212 */ /* 0x000fe200078e33ff */
[----:B------:R-:W-:Y:S05]  /*77c0*/  IMAD.MOV.U32 R8, RZ, RZ, c[0x0][0x32c] ;  /* 0x0000cb00ff087624 */ /* 0x000fea00078e00ff */
[----:B------:R-:W-:Y:S11]  /*77d0*/  ISETP.NE.AND P0, PT, R8, 0x1, PT ;  /* 0x000000010800780c */ /* 0x000ff60003f05270 */
[----:B------:R-:W-:Y:S02]  /*77e0*/  @!UPT UIADD3 URZ, URZ, URZ, URZ ;  /* 0x0000003f3f3ff290 */ /* 0x000fe4000fffe03f */
[----:B------:R-:W-:Y:S05]  /*77f0*/  @P0 IMAD.HI.U32 R8, R10, c[0x0][0x330], RZ ;  /* 0x0000cc000a080a27 */ /* 0x000fea00078e00ff */
[----:B------:R-:W-:Y:S04]  /*7800*/  @P0 SHF.R.U32.HI R10, RZ, c[0x0][0x334], R8 ;  /* 0x0000cd00ff0a0a19 */ /* 0x000fe80000011608 */
[----:B------:R-:W-:Y:S01]  /*7810*/  LOP3.LUT R10, RZ, R10, RZ, 0x33, !PT ;  /* 0x0000000aff0a7212 */ /* 0x000fe200078e33ff */
[----:B------:R-:W-:-:S05]  /*7820*/  BRA `(.L_x_41) ;  /* 0x0000005000007947 */ /* 0x000fca0003800000 */
.L_x_40:
[----:B------:R-:W-:Y:S04]  /*7830*/  MOV R8, c[0x0][0x32c] ;  /* 0x0000cb0000087a02 */ /* 0x000fe80000000f00 */
[----:B------:R-:W-:Y:S11]  /*7840*/  ISETP.NE.AND P0, PT, R8, 0x1, PT ;  /* 0x000000010800780c */ /* 0x000ff60003f05270 */
[----:B------:R-:W-:Y:S02]  /*7850*/  @!UPT UIADD3 URZ, URZ, URZ, URZ ;  /* 0x0000003f3f3ff290 */ /* 0x000fe4000fffe03f */
[----:B------:R-:W-:Y:S05]  /*7860*/  @P0 IMAD.HI.U32 R8, R10, c[0x0][0x330], RZ ;  /* 0x0000cc000a080a27 */ /* 0x000fea00078e00ff */
[----:B------:R-:W-:Y:S02]  /*7870*/  @P0 SHF.R.U32.HI R10, RZ, c[0x0][0x334], R8 ;  /* 0x0000cd00ff0a0a19 */ /* 0x000fe40000011608 */
.L_x_41:
[----:B------:R-:W-:Y:S05]  /*7880*/  BSYNC B0 ;  /* 0x0000000000007941 */ /* 0x000fea0003800000 */
.L_x_39:
[----:B------:R-:W-:Y:S04]  /*7890*/  IMAD.IADD R13, R7, 0x1, -R222 ;  /* 0x00000001070d7824 */ /* 0x000fe800078e0ade */
[----:B------:R-:W-:Y:S05]  /*78a0*/  IMAD R10, R10, c[0x0][0x32c], R13 ;  /* 0x0000cb000a0a7a24 */ /* 0x000fea00078e020d */
[----:B------:R-:W-:Y:S02]  /*78b0*/  IADD3 R8, R10, c[0x0][0x32c], RZ ;  /* 0x0000cb000a087a10 */ /* 0x000fe40007ffe0ff */
[----:B------:R-:W-:Y:S02]  /*78c0*/  IMNMX R9, R9, R10, !PT ;  /* 0x0000000a09097217 */ /* 0x000fe40007800200 */
[----:B------:R-:W-:Y:S02]  /*78d0*/  IMNMX R11, R11, R8, PT ;  /* 0x000000080b0b7217 */ /* 0x000fe40003800200 */
.L_x_38:
[C---:B------:R-:W-:Y:S01]  /*78e0*/  ISETP.GE.AND P2, PT, R7.reuse, 0x1, PT ;  /* 0x000000010700780c */ /* 0x040fe20003f46270 */
[----:B------:R-:W2:Y:S01]  /*78f0*/  SHFL.IDX PT, R6, R6, 0x1, 0x1c1f ;  /* 0x003c1f0006067f89 */ /* 0x000ea200000e0000 */
[----:B------:R-:W-:Y:S02]  /*7900*/  ISETP.GE.AND P0, PT, R7, 0x2, PT ;  /* 0x000000020700780c */ /* 0x000fe40003f06270 */
[----:B------:R-:W-:Y:S02]  /*7910*/  LOP3.LUT R227, R227, 0xffefffff, RZ, 0xc0, !PT ;  /* 0xffefffffe3e37812 */ /* 0x000fe400078ec0ff */
[C---:B------:R-:W-:Y:S02]  /*7920*/  ISETP.GE.AND P5, PT, R7.reuse, 0x9, PT ;  /* 0x000000090700780c */ /* 0x040fe40003fa6270 */
[----:B------:R-:W-:Y:S05]  /*7930*/  ISETP.GE.AND P6, PT, R7, 0x52, PT ;  /* 0x000000520700780c */ /* 0x000fea0003fc6270 */
[----:B------:R-:W-:Y:S02]  /*7940*/  @P2 LOP3.LUT R227, R227, 0x100000, RZ, 0xfc, !PT ;  /* 0x00100000e3e32812 */ /* 0x000fe400078efcff */
[----:B------:R-:W-:Y:S02]  /*7950*/  ISETP.GT.AND P2, PT, R9, RZ, !P2 ;  /* 0x000000ff0900720c */ /* 0x000fe40005744270 */
[----:B------:R-:W-:Y:S02]  /*7960*/  LOP3.LUT R227, R227, 0xfff7ffff, RZ, 0xc0, !PT ;  /* 0xfff7ffffe3e37812 */ /* 0x000fe400078ec0ff */
[----:B------:R-:W-:Y:S02]  /*7970*/  ISETP.LT.OR P2, PT, R11, 0x1, P2 ;  /* 0x000000010b00780c */ /* 0x000fe40001741670 */
[----:B------:R-:W-:Y:S02]  /*7980*/  @P0 LOP3.LUT R227, R227, 0x80000, RZ, 0xfc, !PT ;  /* 0x00080000e3e30812 */ /* 0x000fe400078efcff */
[----:B------:R-:W-:Y:S02]  /*7990*/  ISETP.GT.AND P0, PT, R9, 0x1, !P0 ;  /* 0x000000010900780c */ /* 0x000fe40004704270 */
[----:B------:R-:W-:Y:S01]  /*79a0*/  FSEL R14, R158, -INF , !P2 ;  /* 0xff8000009e0e7808 */ /* 0x000fe20005000000 */
[--C-:B--2---:R-:W-:Y:S01]  /*79b0*/  IMAD.IADD R5, R5, 0x1, R6.reuse ;  /* 0x0000000105057824 */ /* 0x104fe200078e0206 */
[----:B------:R-:W-:Y:S01]  /*79c0*/  ISETP.GE.AND P2, PT, R7, 0xa, PT ;  /* 0x0000000a0700780c */ /* 0x000fe20003f46270 */
[----:B------:R-:W-:Y:S01]  /*79d0*/  IMAD.IADD R4, R4, 0x1, R6 ;  /* 0x0000000104047824 */ /* 0x000fe200078e0206 */
[----:B------:R-:W-:Y:S02]  /*79e0*/  ISETP.LT.OR P0, PT, R11, 0x2, P0 ;  /* 0x000000020b00780c */ /* 0x000fe40000701670 */
[----:B------:R-:W-:Y:S02]  /*79f0*/  LOP3.LUT R227, R227, 0xfffbffff, RZ, 0xc0, !PT ;  /* 0xfffbffffe3e37812 */ /* 0x000fe400078ec0ff */
[----:B------:R-:W-:Y:S02]  /*7a00*/  FSEL R12, R160, -INF , !P0 ;  /* 0xff800000a00c7808 */ /* 0x000fe40004000000 */
[----:B------:R-:W-:Y:S02]  /*7a10*/  @P5 LOP3.LUT R227, R227, 0x40000, RZ, 0xfc, !PT ;  /* 0x00040000e3e35812 */ /* 0x000fe400078efcff */
[----:B------:R-:W-:Y:S02]  /*7a20*/  ISETP.GT.AND P0, PT, R9, 0x8, !P5 ;  /* 0x000000080900780c */ /* 0x000fe40006f04270 */
[----:B------:R-:W-:Y:S02]  /*7a30*/  LOP3.LUT R227, R227, 0xfffdffff, RZ, 0xc0, !PT ;  /* 0xfffdffffe3e37812 */ /* 0x000fe400078ec0ff */
[----:B------:R-:W-:Y:S02]  /*7a40*/  ISETP.LT.OR P0, PT, R11, 0x9, P0 ;  /* 0x000000090b00780c */ /* 0x000fe40000701670 */
[----:B------:R-:W-:Y:S02]  /*7a50*/  @P2 LOP3.LUT R227, R227, 0x20000, RZ, 0xfc, !PT ;  /* 0x00020000e3e32812 */ /* 0x000fe400078efcff */
[----:B------:R-:W-:Y:S02]  /*7a60*/  FSEL R10, R162, -INF , !P0 ;  /* 0xff800000a20a7808 */ /* 0x000fe40004000000 */
[----:B------:R-:W-:Y:S02]  /*7a70*/  ISETP.GT.AND P0, PT, R9, 0x9, !P2 ;  /* 0x000000090900780c */ /* 0x000fe40005704270 */
[----:B------:R-:W-:Y:S02]  /*7a80*/  ISETP.GE.AND P2, PT, R7, 0x11, PT ;  /* 0x000000110700780c */ /* 0x000fe40003f46270 */
[----:B------:R-:W-:Y:S02]  /*7a90*/  ISETP.LT.OR P0, PT, R11, 0xa, P0 ;  /* 0x0000000a0b00780c */ /* 0x000fe40000701670 */
[----:B------:R-:W-:Y:S02]  /*7aa0*/  LOP3.LUT R227, R227, 0xfffeffff, RZ, 0xc0, !PT ;  /* 0xfffeffffe3e37812 */ /* 0x000fe400078ec0ff */
[----:B------:R-:W-:Y:S02]  /*7ab0*/  FSEL R8, R164, -INF , !P0 ;  /* 0xff800000a4087808 */ /* 0x000fe40004000000 */
[----:B------:R-:W-:Y:S02]  /*7ac0*/  ISETP.GT.AND P0, PT, R9, 0x10, !P2 ;  /* 0x000000100900780c */ /* 0x000fe40005704270 */
[----:B------:R-:W-:Y:S02]  /*7ad0*/  ISETP.GE.AND P5, PT, R7, 0x59, PT ;  /* 0x000000590700780c */ /* 0x000fe40003fa6270 */
[----:B------:R-:W-:Y:S02]  /*7ae0*/  ISETP.LT.OR P0, PT, R11, 0x11, P0 ;  /* 0x000000110b00780c */ /* 0x000fe40000701670 */
[----:B------:R-:W-:Y:S02]  /*7af0*/  @P2 LOP3.LUT R227, R227, 0x10000, RZ, 0xfc, !PT ;  /* 0x00010000e3e32812 */ /* 0x000fe400078efcff */
[----:B------:R-:W-:Y:S02]  /*7b00*/  ISETP.GE.AND P2, PT, R7, 0x12, PT ;  /* 0x000000120700780c */ /* 0x000fe40003f46270 */
[----:B------:R-:W-:Y:S02]  /*7b10*/  LOP3.LUT R227, R227, 0xffff7fff, RZ, 0xc0, !PT ;  /* 0xffff7fffe3e37812 */ /* 0x000fe400078ec0ff */
[----:B-1----:R-:W-:Y:S02]  /*7b20*/  FSEL R42, R168, -INF , !P0 ;  /* 0xff800000a82a7808 */ /* 0x002fe40004000000 */
[----:B------:R-:W-:Y:S04]  /*7b30*/  ISETP.GT.AND P0, PT, R9, 0x11, !P2 ;  /* 0x000000110900780c */ /* 0x000fe80005704270 */
[----:B------:R-:W-:Y:S03]  /*7b40*/  ISETP.LT.OR P0, PT, R11, 0x12, P0 ;  /* 0x000000120b00780c */ /* 0x000fe60000701670 */
[----:B------:R-:W-:Y:S02]  /*7b50*/  @P2 LOP3.LUT R227, R227, 0x8000, RZ, 0xfc, !PT ;  /* 0x00008000e3e32812 */ /* 0x000fe400078efcff */
[----:B------:R-:W-:Y:S02]  /*7b60*/  ISETP.GE.AND P2, PT, R7, 0x19, PT ;  /* 0x000000190700780c */ /* 0x000fe40003f46270 */
[----:B------:R-:W-:Y:S02]  /*7b70*/  LOP3.LUT R227, R227, 0xffffbfff, RZ, 0xc0, !PT ;  /* 0xffffbfffe3e37812 */ /* 0x000fe400078ec0ff */
[----:B------:R-:W-:Y:S02]  /*7b80*/  FSEL R40, R166, -INF , !P0 ;  /* 0xff800000a6287808 */ /* 0x000fe40004000000 */
        /* <DEDUP_REMOVED lines=76> */
[----:B------:R-:W-:Y:S02]  /*8050*/  FSEL R164, R39, -INF , !P0 ;  /* 0xff80000027a47808 */ /* 0x000fe40004000000 */
[----:B------:R-:W-:Y:S02]  /*8060*/  LOP3.LUT R227, R227, 0xfffffffd, RZ, 0xc0, !PT ;  /* 0xfffffffde3e37812 */ /* 0x000fe400078ec0ff */
[----:B------:R-:W-:Y:S04]  /*8070*/  ISETP.GT.AND P0, PT, R9, 0x49, !P2 ;  /* 0x000000490900780c */ /* 0x000fe80005704270 */
[----:B------:R-:W-:Y:S03]  /*8080*/  ISETP.LT.OR P0, PT, R11, 0x4a, P0 ;  /* 0x0000004a0b00780c */ /* 0x000fe60000701670 */
[----:B------:R-:W-:Y:S02]  /*8090*/  @P2 LOP3.LUT R227, R227, 0x2, RZ, 0xfc, !PT ;  /* 0x00000002e3e32812 */ /* 0x000fe400078efcff */
[----:B------:R-:W-:Y:S02]  /*80a0*/  ISETP.GE.AND P2, PT, R7, 0x51, PT ;  /* 0x000000510700780c */ /* 0x000fe40003f46270 */
[----:B------:R-:W-:Y:S02]  /*80b0*/  FSEL R162, R38, -INF , !P0 ;  /* 0xff80000026a27808 */ /* 0x000fe40004000000 */
[----:B------:R-:W-:Y:S02]  /*80c0*/  ISETP.GT.AND P0, PT, R9, 0x50, !P2 ;  /* 0x000000500900780c */ /* 0x000fe40005704270 */
[----:B------:R-:W-:Y:S02]  /*80d0*/  LOP3.LUT R227, R227, 0xfffffffe, RZ, 0xc0, !PT ;  /* 0xfffffffee3e37812 */ /* 0x000fe400078ec0ff */
[----:B------:R-:W-:Y:S04]  /*80e0*/  ISETP.LT.OR P0, PT, R11, 0x51, P0 ;  /* 0x000000510b00780c */ /* 0x000fe80000701670 */
[----:B------:R-:W-:Y:S02]  /*80f0*/  FSEL R152, R41, -INF , !P0 ;  /* 0xff80000029987808 */ /* 0x000fe40004000000 */
[----:B------:R-:W-:Y:S02]  /*8100*/  ISETP.GT.AND P0, PT, R9, 0x51, !P6 ;  /* 0x000000510900780c */ /* 0x000fe40007704270 */
[----:B------:R-:W-:Y:S02]  /*8110*/  @P2 LOP3.LUT R227, R227, 0x1, RZ, 0xfc, !PT ;  /* 0x00000001e3e32812 */ /* 0x000fe400078efcff */
[----:B------:R-:W-:Y:S02]  /*8120*/  ISETP.LT.OR P0, PT, R11, 0x52, P0 ;  /* 0x000000520b00780c */ /* 0x000fe40000701670 */
[----:B------:R-:W-:Y:S02]  /*8130*/  ISETP.GE.AND P2, PT, R7, 0x5a, PT ;  /* 0x0000005a0700780c */ /* 0x000fe40003f46270 */
[----:B------:R-:W-:Y:S02]  /*8140*/  FSEL R150, R150, -INF , !P0 ;  /* 0xff80000096967808 */ /* 0x000fe40004000000 */
[----:B------:R-:W-:Y:S04]  /*8150*/  ISETP.GT.AND P0, PT, R9, 0x58, !P5 ;  /* 0x000000580900780c */ /* 0x000fe80006f04270 */
[----:B------:R-:W-:Y:S04]  /*8160*/  ISETP.LT.OR P0, PT, R11, 0x59, P0 ;  /* 0x000000590b00780c */ /* 0x000fe80000701670 */
[----:B------:R-:W-:Y:S02]  /*8170*/  FSEL R142, R142, -INF , !P0 ;  /* 0xff8000008e8e7808 */ /* 0x000fe40004000000 */
[----:B------:R-:W-:Y:S04]  /*8180*/  ISETP.GT.AND P0, PT, R9, 0x59, !P2 ;  /* 0x000000590900780c */ /* 0x000fe80005704270 */
[----:B------:R-:W-:Y:S04]  /*8190*/  ISETP.LT.OR P0, PT, R11, 0x5a, P0 ;  /* 0x0000005a0b00780c */ /* 0x000fe80000701670 */
[----:B------:R-:W-:Y:S02]  /*81a0*/  FSEL R140, R43, -INF , !P0 ;  /* 0xff8000002b8c7808 */ /* 0x000fe40004000000 */
[----:B------:R-:W-:Y:S11]  /*81b0*/  PLOP3.LUT P0, PT, PT, PT, UP1, 0x40, 0x0 ;  /* 0x000000000000781c */ /* 0x000ff60003f0e818 */
[----:B------:R-:W-:Y:S02]  /*81c0*/  @!UPT UIADD3 URZ, URZ, URZ, URZ ;  /* 0x0000003f3f3ff290 */ /* 0x000fe4000fffe03f */
        /* <DEDUP_REMOVED lines=9> */
[----:B------:R-:W-:Y:S05]  /*8260*/  IMAD.MOV.U32 R6, RZ, RZ, 0x1 ;  /* 0x00000001ff067424 */ /* 0x000fea00078e00ff */
[----:B------:R-:W-:Y:S11]  /*8270*/  ISETP.NE.AND P0, PT, R6, c[0x0][0x32c], PT ;  /* 0x0000cb0006007a0c */ /* 0x000ff60003f05270 */
[----:B------:R-:W-:Y:S02]  /*8280*/  @!UPT UIADD3 URZ, URZ, URZ, URZ ;  /* 0x0000003f3f3ff290 */ /* 0x000fe4000fffe03f */
[----:B------:R-:W-:Y:S05]  /*8290*/  @P0 IMAD.HI.U32 R6, R9, c[0x0][0x330], RZ ;  /* 0x0000cc0009060a27 */ /* 0x000fea00078e00ff */
[----:B------:R-:W-:Y:S04]  /*82a0*/  @P0 SHF.R.U32.HI R9, RZ, c[0x0][0x334], R6 ;  /* 0x0000cd00ff090a19 */ /* 0x000fe80000011606 */
[----:B------:R-:W-:Y:S01]  /*82b0*/  LOP3.LUT R9, RZ, R9, RZ, 0x33, !PT ;  /* 0x00000009ff097212 */ /* 0x000fe200078e33ff */
[----:B------:R-:W-:-:S05]  /*82c0*/  BRA `(.L_x_45) ;  /* 0x0000005000007947 */ /* 0x000fca0003800000 */
.L_x_44:
[----:B------:R-:W-:Y:S04]  /*82d0*/  MOV R6, 0x1 ;  /* 0x0000000100067802 */ /* 0x000fe80000000f00 */
[----:B------:R-:W-:Y:S11]  /*82e0*/  ISETP.NE.AND P0, PT, R6, c[0x0][0x32c], PT ;  /* 0x0000cb0006007a0c */ /* 0x000ff60003f05270 */
[----:B------:R-:W-:Y:S02]  /*82f0*/  @!UPT UIADD3 URZ, URZ, URZ, URZ ;  /* 0x0000003f3f3ff290 */ /* 0x000fe4000fffe03f */
[----:B------:R-:W-:Y:S05]  /*8300*/  @P0 IMAD.HI.U32 R6, R9, c[0x0][0x330], RZ ;  /* 0x0000cc0009060a27 */ /* 0x000fea00078e00ff */
[----:B------:R-:W-:Y:S02]  /*8310*/  @P0 SHF.R.U32.HI R9, RZ, c[0x0][0x334], R6 ;  /* 0x0000cd00ff090a19 */ /* 0x000fe40000011606 */
.L_x_45:
[----:B------:R-:W-:Y:S05]  /*8320*/  BSYNC B0 ;  /* 0x0000000000007941 */ /* 0x000fea0003800000 */
.L_x_43:
[----:B------:R-:W-:Y:S04]  /*8330*/  IMAD.IADD R6, R7, 0x1, -R222 ;  /* 0x0000000107067824 */ /* 0x000fe800078e0ade */
[----:B------:R-:W-:Y:S05]  /*8340*/  IMAD R6, R9, c[0x0][0x32c], R6 ;  /* 0x0000cb0009067a24 */ /* 0x000fea00078e0206 */
[----:B------:R-:W-:Y:S02]  /*8350*/  IADD3 R16, R6, c[0x0][0x32c], RZ ;  /* 0x0000cb0006107a10 */ /* 0x000fe40007ffe0ff */
[----:B------:R-:W-:Y:S02]  /*8360*/  IMNMX R4, R4, R6, !PT ;  /* 0x0000000604047217 */ /* 0x000fe40007800200 */
[----:B------:R-:W-:Y:S02]  /*8370*/  IMNMX R5, R5, R16, PT ;  /* 0x0000001005057217 */ /* 0x000fe40003800200 */
.L_x_42:
[----:B------:R-:W-:Y:S01]  /*8380*/  LOP3.LUT P0, RZ, R227, 0x100000, RZ, 0xc0, !PT ;  /* 0x00100000e3ff7812 */ /* 0x000fe2000780c0ff */
[----:B------:R-:W-:Y:S01]  /*8390*/  LDSM.16.MT88.4 R20, [R210+0x100] ;  /* 0x00010000d214783b */ /* 0x000fe20000004200 */
[----:B------:R-:W-:Y:S02]  /*83a0*/  FMNMX.FTZ R7, R14, R3, !PT ;  /* 0x000000030e077209 */ /* 0x000fe40007810000 */
[----:B------:R-:W-:Y:S02]  /*83b0*/  ISETP.GT.AND P0, PT, R4, RZ, !P0 ;  /* 0x000000ff0400720c */ /* 0x000fe40004704270 */
[----:B------:R-:W-:Y:S02]  /*83c0*/  FMNMX.FTZ R7, R12, R7, !PT ;  /* 0x000000070c077209 */ /* 0x000fe40007810000 */
[----:B------:R-:W-:Y:S01]  /*83d0*/  ISETP.LT.OR P0, PT, R5, 0x1, P0 ;  /* 0x000000010500780c */ /* 0x000fe20000701670 */
[----:B------:R-:W-:Y:S01]  /*83e0*/  LDSM.16.MT88.4 R28, [R209+0x100] ;  /* 0x00010000d11c783b */ /* 0x000fe20000004200 */
[----:B------:R-:W-:Y:S02]  /*83f0*/  FMNMX.FTZ R7, R10, R7, !PT ;  /* 0x000000070a077209 */ /* 0x000fe40007810000 */
[----:B------:R-:W-:Y:S02]  /*8400*/  FSEL R15, R0, -INF , !P0 ;  /* 0xff800000000f7808 */ /* 0x000fe40004000000 */
[----:B------:R-:W-:Y:S02]  /*8410*/  LOP3.LUT P0, RZ, R227, 0x80000, RZ, 0xc0, !PT ;  /* 0x00080000e3ff7812 */ /* 0x000fe4000780c0ff */
[----:B------:R-:W-:Y:S01]  /*8420*/  FMNMX.FTZ R7, R8, R7, !PT ;  /* 0x0000000708077209 */ /* 0x000fe20007810000 */
[----:B------:R-:W-:Y:S01]  /*8430*/  LDSM.16.MT88.4 R36, [R208+0x100] ;  /* 0x00010000d024783b */ /* 0x000fe20000004200 */
[----:B------:R-:W-:Y:S02]  /*8440*/  ISETP.GT.AND P0, PT, R4, 0x1, !P0 ;  /* 0x000000010400780c */ /* 0x000fe40004704270 */
[----:B------:R-:W-:Y:S02]  /*8450*/  FMNMX.FTZ R7, R42, R7, !PT ;  /* 0x000000072a077209 */ /* 0x000fe40007810000 */
[----:B------:R-:W-:Y:S02]  /*8460*/  ISETP.LT.OR P0, PT, R5, 0x2, P0 ;  /* 0x000000020500780c */ /* 0x000fe40000701670 */
[----:B------:R-:W-:Y:S01]  /*8470*/  FMNMX.FTZ R7, R40, R7, !PT ;  /* 0x0000000728077209 */ /* 0x000fe20007810000 */
[----:B------:R-:W-:Y:S01]  /*8480*/  LDSM.16.MT88.4 R44, [R212+0x3100] ;  /* 0x00310000d42c783b */ /* 0x000fe20000004200 */
[----:B------:R-:W-:Y:S02]  /*8490*/  FSEL R13, R159, -INF , !P0 ;  /* 0xff8000009f0d7808 */ /* 0x000fe40004000000 */
[----:B------:R-:W-:Y:S02]  /*84a0*/  LOP3.LUT P0, RZ, R227, 0x40000, RZ, 0xc0, !PT ;  /* 0x00040000e3ff7812 */ /* 0x000fe4000780c0ff */
[----:B------:R-:W-:Y:S02]  /*84b0*/  FMNMX.FTZ R7, R50, R7, !PT ;  /* 0x0000000732077209 */ /* 0x000fe40007810000 */
[----:B------:R-:W-:Y:S02]  /*84c0*/  ISETP.GT.AND P0, PT, R4, 0x8, !P0 ;  /* 0x000000080400780c */ /* 0x000fe40004704270 */
[----:B------:R-:W-:Y:S02]  /*84d0*/  FMNMX.FTZ R0, R15, R2, !PT ;  /* 0x000000020f007209 */ /* 0x000fe40007810000 */
[----:B------:R-:W-:Y:S02]  /*84e0*/  ISETP.LT.OR P0, PT, R5, 0x9, P0 ;  /* 0x000000090500780c */ /* 0x000fe40000701670 */
[----:B------:R-:W-:Y:S02]  /*84f0*/  FMNMX.FTZ R7, R48, R7, !PT ;  /* 0x0000000730077209 */ /* 0x000fe40007810000 */
        /* <DEDUP_REMOVED lines=62> */
[C---:B------:R-:W-:Y:S01]  /*88e0*/  ISETP.GT.AND P6, PT, R4.reuse, 0x51, !P6 ;  /* 0x000000510400780c */ /* 0x040fe200077c4270 */
[----:B------:R-:W1:Y:S01]  /*88f0*/  SHFL.BFLY PT, R7, R16, 0x2, 0x1f ;  /* 0x0c401f0010077f89 */ /* 0x000e6200000e0000 */
[----:B------:R-:W-:Y:S02]  /*8900*/  FSEL R169, R243, -INF , !P0 ;  /* 0xff800000f3a97808 */ /* 0x000fe40004000000 */
[----:B------:R-:W-:Y:S02]  /*8910*/  LOP3.LUT P0, RZ, R227, 0x100, RZ, 0xc0, !PT ;  /* 0x00000100e3ff7812 */ /* 0x000fe4000780c0ff */
[----:B------:R-:W-:Y:S02]  /*8920*/  FMNMX.FTZ R0, R169, R0, !PT ;  /* 0x00000000a9007209 */ /* 0x000fe40007810000 */
[C---:B------:R-:W-:Y:S02]  /*8930*/  ISETP.GT.AND P0, PT, R4.reuse, 0x30, !P0 ;  /* 0x000000300400780c */ /* 0x040fe40004704270 */
[C---:B------:R-:W-:Y:S02]  /*8940*/  ISETP.LT.OR P6, PT, R5.reuse, 0x52, P6 ;  /* 0x000000520500780c */ /* 0x040fe400037c1670 */
[----:B------:R-:W-:Y:S02]  /*8950*/  ISETP.LT.OR P0, PT, R5, 0x31, P0 ;  /* 0x000000310500780c */ /* 0x000fe40000701670 */
[----:B------:R-:W-:Y:S02]  /*8960*/  ISETP.GT.AND P5, PT, R4, 0x58, !P5 ;  /* 0x000000580400780c */ /* 0x000fe40006fa4270 */
[----:B------:R-:W-:Y:S02]  /*8970*/  FSEL R243, R248, -INF , !P0 ;  /* 0xff800000f8f37808 */ /* 0x000fe40004000000 */
[----:B------:R-:W-:Y:S02]  /*8980*/  LOP3.LUT P0, RZ, R227, 0x80, RZ, 0xc0, !PT ;  /* 0x00000080e3ff7812 */ /* 0x000fe4000780c0ff */
[----:B------:R-:W-:Y:S02]  /*8990*/  FMNMX.FTZ R0, R243, R0, !PT ;  /* 0x00000000f3007209 */ /* 0x000fe40007810000 */
[C---:B------:R-:W-:Y:S02]  /*89a0*/  ISETP.GT.AND P0, PT, R4.reuse, 0x31, !P0 ;  /* 0x000000310400780c */ /* 0x040fe40004704270 */
[----:B------:R-:W-:Y:S02]  /*89b0*/  FSEL R139, R33, -INF , !P6 ;  /* 0xff800000218b7808 */ /* 0x000fe40007000000 */
[C---:B------:R-:W-:Y:S02]  /*89c0*/  ISETP.LT.OR P0, PT, R5.reuse, 0x32, P0 ;  /* 0x000000320500780c */ /* 0x040fe40000701670 */
[----:B------:R-:W-:Y:S02]  /*89d0*/  ISETP.LT.OR P5, PT, R5, 0x59, P5 ;  /* 0x000000590500780c */ /* 0x000fe40002fa1670 */
[----:B------:R-:W-:Y:S02]  /*89e0*/  FSEL R247, R247, -INF , !P0 ;  /* 0xff800000f7f77808 */ /* 0x000fe40004000000 */
[----:B------:R-:W-:Y:S02]  /*89f0*/  LOP3.LUT P0, RZ, R227, 0x40, RZ, 0xc0, !PT ;  /* 0x00000040e3ff7812 */ /* 0x000fe4000780c0ff */
[----:B------:R-:W-:Y:S02]  /*8a00*/  FMNMX.FTZ R0, R247, R0, !PT ;  /* 0x00000000f7007209 */ /* 0x000fe40007810000 */
[C---:B------:R-:W-:Y:S02]  /*8a10*/  ISETP.GT.AND P0, PT, R4.reuse, 0x38, !P0 ;  /* 0x000000380400780c */ /* 0x040fe40004704270 */
[----:B------:R-:W-:Y:S02]  /*8a20*/  ISETP.GT.AND P2, PT, R4, 0x59, !P2 ;  /* 0x000000590400780c */ /* 0x000fe40005744270 */
[----:B------:R-:W-:Y:S02]  /*8a30*/  ISETP.LT.OR P0, PT, R5, 0x39, P0 ;  /* 0x000000390500780c */ /* 0x000fe40000701670 */
[----:B------:R-:W-:Y:S02]  /*8a40*/  FSEL R135, R35, -INF , !P5 ;  /* 0xff80000023877808 */ /* 0x000fe40006800000 */
[----:B------:R-:W-:Y:S02]  /*8a50*/  FSEL R245, R250, -INF , !P0 ;  /* 0xff800000faf57808 */ /* 0x000fe40004000000 */
[----:B------:R-:W-:Y:S02]  /*8a60*/  LOP3.LUT P0, RZ, R227, 0x20, RZ, 0xc0, !PT ;  /* 0x00000020e3ff7812 */ /* 0x000fe4000780c0ff */
[----:B------:R-:W-:Y:S02]  /*8a70*/  FMNMX.FTZ R0, R245, R0, !PT ;  /* 0x00000000f5007209 */ /* 0x000fe40007810000 */
[----:B------:R-:W-:Y:S02]  /*8a80*/  ISETP.GT.AND P0, PT, R4, 0x39, !P0 ;  /* 0x000000390400780c */ /* 0x000fe40004704270 */
[C---:B------:R-:W-:Y:S02]  /*8a90*/  ISETP.LT.OR P2, PT, R5.reuse, 0x5a, P2 ;  /* 0x0000005a0500780c */ /* 0x040fe40001741670 */
[----:B------:R-:W-:Y:S02]  /*8aa0*/  ISETP.LT.OR P0, PT, R5, 0x3a, P0 ;  /* 0x0000003a0500780c */ /* 0x000fe40000701670 */
[----:B------:R-:W-:Y:S02]  /*8ab0*/  FSEL R117, R34, -INF , !P2 ;  /* 0xff80000022757808 */ /* 0x000fe40005000000 */
[----:B------:R-:W-:Y:S02]  /*8ac0*/  FSEL R241, R249, -INF , !P0 ;  /* 0xff800000f9f17808 */ /* 0x000fe40004000000 */
[----:B------:R-:W-:Y:S02]  /*8ad0*/  LOP3.LUT P0, RZ, R227, 0x10, RZ, 0xc0, !PT ;  /* 0x00000010e3ff7812 */ /* 0x000fe4000780c0ff */
[----:B------:R-:W-:Y:S02]  /*8ae0*/  FMNMX.FTZ R0, R241, R0, !PT ;  /* 0x00000000f1007209 */ /* 0x000fe40007810000 */
[----:B------:R-:W-:Y:S02]  /*8af0*/  ISETP.GT.AND P0, PT, R4, 0x40, !P0 ;  /* 0x000000400400780c */ /* 0x000fe40004704270 */
[----:B-1----:R-:W-:Y:S02]  /*8b00*/  FMNMX.FTZ R16, R16, R7, !PT ;  /* 0x0000000710107209 */ /* 0x002fe40007810000 */
[----:B------:R-:W-:Y:S03]  /*8b10*/  ISETP.LT.OR P0, PT, R5, 0x41, P0 ;  /* 0x000000410500780c */ /* 0x000fe60000701670 */
[----:B------:R-:W1:Y:S01]  /*8b20*/  SHFL.BFLY PT, R17, R16, 0x1, 0x1f ;  /* 0x0c201f0010117f89 */ /* 0x000e6200000e0000 */
[----:B------:R-:W-:Y:S02]  /*8b30*/  FSEL R165, R25, -INF , !P0 ;  /* 0xff80000019a57808 */ /* 0x000fe40004000000 */
[----:B------:R-:W-:Y:S02]  /*8b40*/  LOP3.LUT P0, RZ, R227, 0x8, RZ, 0xc0, !PT ;  /* 0x00000008e3ff7812 */ /* 0x000fe4000780c0ff */
[----:B------:R-:W-:Y:S02]  /*8b50*/  FMNMX.FTZ R0, R165, R0, !PT ;  /* 0x00000000a5007209 */ /* 0x000fe40007810000 */
[----:B------:R-:W-:Y:S04]  /*8b60*/  ISETP.GT.AND P0, PT, R4, 0x41, !P0 ;  /* 0x000000410400780c */ /* 0x000fe80004704270 */
[----:B------:R-:W-:Y:S04]  /*8b70*/  ISETP.LT.OR P0, PT, R5, 0x42, P0 ;  /* 0x000000420500780c */ /* 0x000fe80000701670 */
[----:B------:R-:W-:Y:S02]  /*8b80*/  FSEL R161, R252, -INF , !P0 ;  /* 0xff800000fca17808 */ /* 0x000fe40004000000 */
[----:B------:R-:W-:Y:S02]  /*8b90*/  LOP3.LUT P0, RZ, R227, 0x4, RZ, 0xc0, !PT ;  /* 0x00000004e3ff7812 */ /* 0x000fe4000780c0ff */
[----:B------:R-:W-:Y:S02]  /*8ba0*/  FMNMX.FTZ R0, R161, R0, !PT ;  /* 0x00000000a1007209 */ /* 0x000fe40007810000 */
[C---:B------:R-:W-:Y:S04]  /*8bb0*/  ISETP.GT.AND P0, PT, R4.reuse, 0x48, !P0 ;  /* 0x000000480400780c */ /* 0x040fe80004704270 */
        /* <DEDUP_REMOVED lines=9> */
[----:B------:R-:W-:Y:S04]  /*8c50*/  ISETP.GT.AND P0, PT, R4, 0x50, !P0 ;  /* 0x000000500400780c */ /* 0x000fe80004704270 */
[----:B------:R-:W-:Y:S04]  /*8c60*/  ISETP.LT.OR P0, PT, R5, 0x51, P0 ;  /* 0x000000510500780c */ /* 0x000fe80000701670 */
[----:B------:R-:W-:Y:S04]  /*8c70*/  FSEL R143, R143, -INF , !P0 ;  /* 0xff8000008f8f7808 */ /* 0x000fe80004000000 */
[----:B------:R-:W-:Y:S04]  /*8c80*/  FMNMX.FTZ R0, R143, R0, !PT ;  /* 0x000000008f007209 */ /* 0x000fe80007810000 */
[----:B------:R-:W-:Y:S04]  /*8c90*/  FMNMX.FTZ R0, R139, R0, !PT ;  /* 0x000000008b007209 */ /* 0x000fe80007810000 */
[----:B------:R-:W-:Y:S04]  /*8ca0*/  FMNMX.FTZ R0, R135, R0, !PT ;  /* 0x0000000087007209 */ /* 0x000fe80007810000 */
[----:B------:R-:W-:Y:S02]  /*8cb0*/  FMNMX.FTZ R6, R117, R0, !PT ;  /* 0x0000000075067209 */ /* 0x000fe40007810000 */
[----:B-1----:R-:W-:Y:S03]  /*8cc0*/  FMNMX.FTZ R0, R16, R17, !PT ;  /* 0x0000001110007209 */ /* 0x002fe60007810000 */
[----:B------:R-:W1:Y:S01]  /*8cd0*/  SHFL.BFLY PT, R7, R6, 0x2, 0x1f ;  /* 0x0c401f0006077f89 */ /* 0x000e6200000e0000 */
[C---:B------:R-:W-:Y:S01]  /*8ce0*/  FSETP.NEU.FTZ.AND P0, PT, R0.reuse, -INF , PT ;  /* 0xff8000000000780b */ /* 0x040fe20003f1d000 */
[----:B------:R-:W-:Y:S05]  /*8cf0*/  FMUL.FTZ R149, R0, c[0x0][0x2d0] ;  /* 0x0000b40000957a20 */ /* 0x000fea0000410000 */
[----:B------:R-:W-:Y:S05]  /*8d00*/  FSEL R149, R149, RZ, P0 ;  /* 0x000000ff95957208 */ /* 0x000fea0000000000 */
[--C-:B------:R-:W-:Y:S02]  /*8d10*/  FFMA.FTZ R128, R14, c[0x0][0x2d0], -R149.reuse ;  /* 0x0000b4000e807a23 */ /* 0x100fe40000010895 */
[--C-:B------:R-:W-:Y:S02]  /*8d20*/  FFMA.FTZ R119, R12, c[0x0][0x2d0], -R149.reuse ;  /* 0x0000b4000c777a23 */ /* 0x100fe40000010895 */
[--C-:B------:R-:W-:Y:S02]  /*8d30*/  FFMA.FTZ R118, R10, c[0x0][0x2d0], -R149.reuse ;  /* 0x0000b4000a767a23 */ /* 0x100fe40000010895 */
[--C-:B------:R-:W-:Y:S01]  /*8d40*/  FFMA.FTZ R129, R8, c[0x0][0x2d0], -R149.reuse ;  /* 0x0000b40008817a23 */ /* 0x100fe20000010895 */
[----:B------:R-:W-:Y:S01]  /*8d50*/  MUFU.EX2 R128, R128 ;  /* 0x0000008000807308 */ /* 0x000fe20000000800 */
[--C-:B------:R-:W-:Y:S02]  /*8d60*/  FFMA.FTZ R136, R42, c[0x0][0x2d0], -R149.reuse ;  /* 0x0000b4002a887a23 */ /* 0x100fe40000010895 */
[--C-:B------:R-:W-:Y:S01]  /*8d70*/  FFMA.FTZ R137, R40, c[0x0][0x2d0], -R149.reuse ;  /* 0x0000b40028897a23 */ /* 0x100fe20000010895 */
[----:B-1----:R-:W-:Y:S01]  /*8d80*/  FMNMX.FTZ R5, R6, R7, !PT ;  /* 0x0000000706057209 */ /* 0x002fe20007810000 */
[--C-:B------:R-:W-:Y:S01]  /*8d90*/  FFMA.FTZ R138, R50, c[0x0][0x2d0], -R149.reuse ;  /* 0x0000b400328a7a23 */ /* 0x100fe20000010895 */
[----:B------:R-:W-:Y:S01]  /*8da0*/  FSEL R6, R0, RZ, P0 ;  /* 0x000000ff00067208 */ /* 0x000fe20000000000 */
[----:B------:R-:W-:Y:S02]  /*8db0*/  FFMA.FTZ R141, R48, c[0x0][0x2d0], -R149 ;  /* 0x0000b400308d7a23 */ /* 0x000fe40000010895 */
[----:B------:R-:W1:Y:S01]  /*8dc0*/  SHFL.BFLY PT, R4, R5, 0x1, 0x1f ;  /* 0x0c201f0005047f89 */ /* 0x000e6200000e0000 */
[----:B------:R-:W2:Y:S01]  /*8dd0*/  MUFU.EX2 R119, R119 ;  /* 0x0000007700777308 */ /* 0x000ea20000000800 */
[----:B------:R-:W-:Y:S02]  /*8de0*/  FADD.FTZ R3, -R6, R3 ;  /* 0x0000000306037221 */ /* 0x000fe40000010100 */
[--C-:B------:R-:W-:Y:S02]  /*8df0*/  FFMA.FTZ R170, R170, c[0x0][0x2d0], -R149.reuse ;  /* 0x0000b400aaaa7a23 */ /* 0x100fe40000010895 */
[--C-:B------:R-:W-:Y:S02]  /*8e00*/  FFMA.FTZ R164, R164, c[0x0][0x2d0], -R149.reuse ;  /* 0x0000b400a4a47a23 */ /* 0x100fe40000010895 */
[--C-:B------:R-:W-:Y:S02]  /*8e10*/  FFMA.FTZ R156, R156, c[0x0][0x2d0], -R149.reuse ;  /* 0x0000b4009c9c7a23 */ /* 0x100fe40000010895 */
[--C-:B------:R-:W-:Y:S01]  /*8e20*/  FFMA.FTZ R158, R158, c[0x0][0x2d0], -R149.reuse ;  /* 0x0000b4009e9e7a23 */ /* 0x100fe20000010895 */
[----:B------:R-:W-:Y:S01]  /*8e30*/  MUFU.EX2 R118, R118 ;  /* 0x0000007600767308 */ /* 0x000fe20000000800 */
[--C-:B------:R-:W-:Y:S02]  /*8e40*/  FFMA.FTZ R240, R240, c[0x0][0x2d0], -R149.reuse ;  /* 0x0000b400f0f07a23 */ /* 0x100fe40000010895 */
[--C-:B------:R-:W-:Y:S02]  /*8e50*/  FFMA.FTZ R242, R242, c[0x0][0x2d0], -R149.reuse ;  /* 0x0000b400f2f27a23 */ /* 0x100fe40000010895 */
[--C-:B------:R-:W-:Y:S02]  /*8e60*/  FFMA.FTZ R152, R152, c[0x0][0x2d0], -R149.reuse ;  /* 0x0000b40098987a23 */ /* 0x100fe40000010895 */
[--C-:B------:R-:W-:Y:S03]  /*8e70*/  FFMA.FTZ R142, R142, c[0x0][0x2d0], -R149.reuse ;  /* 0x0000b4008e8e7a23 */ /* 0x100fe60000010895 */
[----:B------:R-:W3:Y:S01]  /*8e80*/  MUFU.EX2 R129, R129 ;  /* 0x0000008100817308 */ /* 0x000ee20000000800 */
[----:B-1----:R-:W-:Y:S01]  /*8e90*/  FMNMX.FTZ R116, R4, R5, !PT ;  /* 0x0000000504747209 */ /* 0x002fe20007810000 */
[----:B------:R-:W-:Y:S01]  /*8ea0*/  FMUL.FTZ R4, R3, c[0x0][0x2d0] ;  /* 0x0000b40003047a20 */ /* 0x000fe20000410000 */
[----:B--2---:R-:W-:Y:S02]  /*8eb0*/  F2FP.PACK_AB R124, R119, R128 ;  /* 0x00000080777c723e */ /* 0x004fe400000000ff */
[C---:B------:R-:W-:Y:S01]  /*8ec0*/  FSETP.NEU.FTZ.AND P0, PT, R116.reuse, -INF , PT ;  /* 0xff8000007400780b */ /* 0x040fe20003f1d000 */
[C---:B------:R-:W-:Y:S04]  /*8ed0*/  FMUL.FTZ R134, R116.reuse, c[0x0][0x2d0] ;  /* 0x0000b40074867a20 */ /* 0x040fe80000410000 */
[----:B------:R-:W1:Y:S01]  /*8ee0*/  MUFU.EX2 R3, R4 ;  /* 0x0000000400037308 */ /* 0x000e620000000800 */
[----:B------:R-:W-:Y:S02]  /*8ef0*/  FSEL R5, R116, RZ, P0 ;  /* 0x000000ff74057208 */ /* 0x000fe40000000000 */
[----:B------:R-:W-:Y:S02]  /*8f00*/  FSEL R134, R134, RZ, P0 ;  /* 0x000000ff86867208 */ /* 0x000fe40000000000 */
[----:B------:R-:W-:Y:S01]  /*8f10*/  ISETP.GT.AND P0, PT, R238, UR4, PT ;  /* 0x00000004ee007c0c */ /* 0x000fe2000bf04270 */
[----:B------:R-:W-:Y:S02]  /*8f20*/  FADD.FTZ R5, -R5, R2 ;  /* 0x0000000205057221 */ /* 0x000fe40000010100 */
[--C-:B------:R-:W-:Y:S02]  /*8f30*/  FFMA.FTZ R133, R15, c[0x0][0x2d0], -R134.reuse ;  /* 0x0000b4000f857a23 */ /* 0x100fe40000010886 */
[--C-:B------:R-:W-:Y:S01]  /*8f40*/  FFMA.FTZ R132, R13, c[0x0][0x2d0], -R134.reuse ;  /* 0x0000b4000d847a23 */ /* 0x100fe20000010886 */
[----:B------:R-:W-:Y:S01]  /*8f50*/  MUFU.EX2 R170, R170 ;  /* 0x000000aa00aa7308 */ /* 0x000fe20000000800 */
[----:B------:R-:W2:Y:S01]  /*8f60*/  LDSM.16.MT88.4 R12, [R212+0x100] ;  /* 0x00010000d40c783b */ /* 0x000ea20000004200 */
[--C-:B------:R-:W-:Y:S01]  /*8f70*/  FFMA.FTZ R131, R11, c[0x0][0x2d0], -R134.reuse ;  /* 0x0000b4000b837a23 */ /* 0x100fe20000010886 */
[----:B---3--:R-:W-:Y:S01]  /*8f80*/  F2FP.PACK_AB R126, R129, R118 ;  /* 0x00000076817e723e */ /* 0x008fe200000000ff */
[--C-:B------:R-:W-:Y:S02]  /*8f90*/  FFMA.FTZ R130, R9, c[0x0][0x2d0], -R134.reuse ;  /* 0x0000b40009827a23 */ /* 0x100fe40000010886 */
[----:B------:R-:W-:Y:S02]  /*8fa0*/  FMUL.FTZ R2, R5, c[0x0][0x2d0] ;  /* 0x0000b40005027a20 */ /* 0x000fe40000410000 */
[--C-:B------:R-:W-:Y:S02]  /*8fb0*/  FFMA.FTZ R161, R161, c[0x0][0x2d0], -R134.reuse ;  /* 0x0000b400a1a17a23 */ /* 0x100fe40000010886 */
[----:B------:R-:W-:Y:S01]  /*8fc0*/  MUFU.EX2 R133, R133 ;  /* 0x0000008500857308 */ /* 0x000fe20000000800 */
[--C-:B------:R-:W-:Y:S02]  /*8fd0*/  FFMA.FTZ R157, R157, c[0x0][0x2d0], -R134.reuse ;  /* 0x0000b4009d9d7a23 */ /* 0x100fe40000010886 */
[C---:B-1----:R-:W-:Y:S02]  /*8fe0*/  FMUL.FTZ R4, R3.reuse, R112 ;  /* 0x0000007003047220 */ /* 0x042fe40000410000 */
[C---:B------:R-:W-:Y:S02]  /*8ff0*/  FMUL.FTZ R5, R3.reuse, R113 ;  /* 0x0000007103057220 */ /* 0x040fe40000410000 */
[C---:B------:R-:W-:Y:S02]  /*9000*/  FMUL.FTZ R8, R3.reuse, R108 ;  /* 0x0000006c03087220 */ /* 0x040fe40000410000 */
[C---:B------:R-:W-:Y:S01]  /*9010*/  FMUL.FTZ R9, R3.reuse, R109 ;  /* 0x0000006d03097220 */ /* 0x040fe20000410000 */
[----:B------:R-:W1:Y:S01]  /*9020*/  MUFU.EX2 R2, R2 ;  /* 0x0000000200027308 */ /* 0x000e620000000800 */
[C---:B------:R-:W-:Y:S02]  /*9030*/  FMUL.FTZ R16, R3.reuse, R100 ;  /* 0x0000006403107220 */ /* 0x040fe40000410000 */
[C---:B------:R-:W-:Y:S02]  /*9040*/  FMUL.FTZ R17, R3.reuse, R101 ;  /* 0x0000006503117220 */ /* 0x040fe40000410000 */
[C---:B------:R-:W-:Y:S02]  /*9050*/  FMUL.FTZ R24, R3.reuse, R92 ;  /* 0x0000005c03187220 */ /* 0x040fe40000410000 */
[C---:B------:R-:W-:Y:S02]  /*9060*/  FMUL.FTZ R25, R3.reuse, R93 ;  /* 0x0000005d03197220 */ /* 0x040fe40000410000 */
[C---:B------:R-:W-:Y:S01]  /*9070*/  FMUL.FTZ R32, R3.reuse, R84 ;  /* 0x0000005403207220 */ /* 0x040fe20000410000 */
[----:B------:R-:W3:Y:S01]  /*9080*/  MUFU.EX2 R132, R132 ;  /* 0x0000008400847308 */ /* 0x000ee20000000800 */
[C---:B------:R-:W-:Y:S02]  /*9090*/  FMUL.FTZ R33, R3.reuse, R85 ;  /* 0x0000005503217220 */ /* 0x040fe40000410000 */
[C---:B------:R-:W-:Y:S02]  /*90a0*/  FMUL.FTZ R40, R3.reuse, R76 ;  /* 0x0000004c03287220 */ /* 0x040fe40000410000 */
[C---:B------:R-:W-:Y:S02]  /*90b0*/  FMUL.FTZ R41, R3.reuse, R77 ;  /* 0x0000004d03297220 */ /* 0x040fe40000410000 */
[C---:B------:R-:W-:Y:S02]  /*90c0*/  FMUL.FTZ R48, R3.reuse, R68 ;  /* 0x0000004403307220 */ /* 0x040fe40000410000 */
[C---:B------:R-:W-:Y:S01]  /*90d0*/  FMUL.FTZ R49, R3.reuse, R69 ;  /* 0x0000004503317220 */ /* 0x040fe20000410000 */
[----:B------:R-:W-:Y:S01]  /*90e0*/  MUFU.EX2 R131, R131 ;  /* 0x0000008300837308 */ /* 0x000fe20000000800 */
[C---:B------:R-:W-:Y:S02]  /*90f0*/  FMUL.FTZ R52, R3.reuse, R52 ;  /* 0x0000003403347220 */ /* 0x040fe40000410000 */
[C---:B------:R-:W-:Y:S02]  /*9100*/  FMUL.FTZ R53, R3.reuse, R53 ;  /* 0x0000003503357220 */ /* 0x040fe40000410000 */
[C---:B-1----:R-:W-:Y:S02]  /*9110*/  FMUL.FTZ R6, R2.reuse, R114 ;  /* 0x0000007202067220 */ /* 0x042fe40000410000 */
[C---:B------:R-:W-:Y:S02]  /*9120*/  FMUL.FTZ R7, R2.reuse, R115 ;  /* 0x0000007302077220 */ /* 0x040fe40000410000 */
[C---:B------:R-:W-:Y:S01]  /*9130*/  FMUL.FTZ R10, R2.reuse, R110 ;  /* 0x0000006e020a7220 */ /* 0x040fe20000410000 */
[----:B------:R-:W1:Y:S01]  /*9140*/  MUFU.EX2 R130, R130 ;  /* 0x0000008200827308 */ /* 0x000e620000000800 */
[C---:B------:R-:W-:Y:S02]  /*9150*/  FMUL.FTZ R11, R2.reuse, R111 ;  /* 0x0000006f020b7220 */ /* 0x040fe40000410000 */
[----:B------:R-:W-:Y:S01]  /*9160*/  FMUL.FTZ R18, R2, R102 ;  /* 0x0000006602127220 */ /* 0x000fe20000410000 */
[----:B---3--:R-:W-:Y:S01]  /*9170*/  F2FP.PACK_AB R125, R132, R133 ;  /* 0x00000085847d723e */ /* 0x008fe200000000ff */
[C---:B------:R-:W-:Y:S01]  /*9180*/  FMUL.FTZ R19, R2.reuse, R103 ;  /* 0x0000006702137220 */ /* 0x040fe20000410000 */
[----:B------:R-:W-:Y:S01]  /*9190*/  LDSM.16.MT88.4 R108, [R212+0x2900] ;  /* 0x00290000d46c783b */ /* 0x000fe20000004200 */
[C---:B------:R-:W-:Y:S02]  /*91a0*/  FMUL.FTZ R26, R2.reuse, R94 ;  /* 0x0000005e021a7220 */ /* 0x040fe40000410000 */
[C---:B------:R-:W-:Y:S01]  /*91b0*/  FMUL.FTZ R27, R2.reuse, R95 ;  /* 0x0000005f021b7220 */ /* 0x040fe20000410000 */
[----:B------:R-:W-:Y:S01]  /*91c0*/  MUFU.EX2 R164, R164 ;  /* 0x000000a400a47308 */ /* 0x000fe20000000800 */
[C---:B------:R-:W-:Y:S02]  /*91d0*/  FMUL.FTZ R34, R2.reuse, R86 ;  /* 0x0000005602227220 */ /* 0x040fe40000410000 */
[C---:B------:R-:W-:Y:S01]  /*91e0*/  FMUL.FTZ R35, R2.reuse, R87 ;  /* 0x0000005702237220 */ /* 0x040fe20000410000 */
[----:B------:R-:W-:Y:S01]  /*91f0*/  LDSM.16.MT88.4 R92, [R208+0x4900] ;  /* 0x00490000d05c783b */ /* 0x000fe20000004200 */
[C---:B------:R-:W-:Y:S02]  /*9200*/  FMUL.FTZ R42, R2.reuse, R78 ;  /* 0x0000004e022a7220 */ /* 0x040fe40000410000 */
[C---:B------:R-:W-:Y:S02]  /*9210*/  FMUL.FTZ R43, R2.reuse, R79 ;  /* 0x0000004f022b7220 */ /* 0x040fe40000410000 */
[C---:B------:R-:W-:Y:S01]  /*9220*/  FMUL.FTZ R50, R2.reuse, R70 ;  /* 0x0000004602327220 */ /* 0x040fe20000410000 */
[----:B------:R-:W-:Y:S01]  /*9230*/  MUFU.EX2 R161, R161 ;  /* 0x000000a100a17308 */ /* 0x000fe20000000800 */
[C---:B------:R-:W-:Y:S01]  /*9240*/  FMUL.FTZ R51, R2.reuse, R71 ;  /* 0x0000004702337220 */ /* 0x040fe20000410000 */
[----:B------:R-:W3:Y:S01]  /*9250*/  LDSM.16.MT88.4 R84, [R210+0x3100] ;  /* 0x00310000d254783b */ /* 0x000ee20000004200 */
[----:B------:R-:W-:Y:S01]  /*9260*/  FMUL.FTZ R54, R2, R54 ;  /* 0x0000003602367220 */ /* 0x000fe20000410000 */
[----:B-1----:R-:W-:Y:S01]  /*9270*/  F2FP.PACK_AB R127, R130, R131 ;  /* 0x00000083827f723e */ /* 0x002fe200000000ff */
[C---:B------:R-:W-:Y:S02]  /*9280*/  FMUL.FTZ R55, R2.reuse, R55 ;  /* 0x0000003702377220 */ /* 0x040fe40000410000 */
[C---:B------:R-:W-:Y:S02]  /*9290*/  FMUL.FTZ R56, R3.reuse, R56 ;  /* 0x0000003803387220 */ /* 0x040fe40000410000 */
[C---:B------:R-:W-:Y:S01]  /*92a0*/  FMUL.FTZ R57, R3.reuse, R57 ;  /* 0x0000003903397220 */ /* 0x040fe20000410000 */
[----:B------:R-:W1:Y:S01]  /*92b0*/  LDSM.16.MT88.4 R76, [R209+0x3100] ;  /* 0x00310000d14c783b */ /* 0x000e620000004200 */
[C---:B--2---:R-:W-:Y:S01]  /*92c0*/  HMMA.16816.F32 R4, R124.reuse, R12, R4 ;  /* 0x0000000c7c04723c */ /* 0x044fe20000001804 */
[----:B------:R-:W-:Y:S04]  /*92d0*/  MUFU.EX2 R157, R157 ;  /* 0x0000009d009d7308 */ /* 0x000fe80000000800 */
[C---:B------:R-:W-:Y:S02]  /*92e0*/  FMUL.FTZ R58, R2.reuse, R58 ;  /* 0x0000003a023a7220 */ /* 0x040fe40000410000 */
[----:B------:R-:W2:Y:S01]  /*92f0*/  LDSM.16.MT88.4 R68, [R208+0x3100] ;  /* 0x00310000d044783b */ /* 0x000ea20000004200 */
[C---:B------:R-:W-:Y:S03]  /*9300*/  HMMA.16816.F32 R8, R124.reuse, R14, R8 ;  /* 0x0000000e7c08723c */ /* 0x040fe60000001808 */
[----:B------:R-:W-:Y:S01]  /*9310*/  MUFU.EX2 R136, R136 ;  /* 0x0000008800887308 */ /* 0x000fe20000000800 */
[C---:B------:R-:W-:Y:S02]  /*9320*/  FMUL.FTZ R12, R3.reuse, R104 ;  /* 0x00000068030c7220 */ /* 0x040fe40000410000 */
[C---:B------:R-:W-:Y:S01]  /*9330*/  FMUL.FTZ R13, R3.reuse, R105 ;  /* 0x00000069030d7220 */ /* 0x040fe20000410000 */
[----:B------:R-:W-:Y:S01]  /*9340*/  LDSM.16.MT88.4 R100, [R210+0x2900] ;  /* 0x00290000d264783b */ /* 0x000fe20000004200 */
[C---:B------:R-:W-:Y:S04]  /*9350*/  FMUL.FTZ R14, R2.reuse, R106 ;  /* 0x0000006a020e7220 */ /* 0x040fe80000410000 */
[C---:B------:R-:W-:Y:S01]  /*9360*/  FMUL.FTZ R15, R2.reuse, R107 ;  /* 0x0000006b020f7220 */ /* 0x040fe20000410000 */
[----:B------:R-:W4:Y:S01]  /*9370*/  MUFU.EX2 R137, R137 ;  /* 0x0000008900897308 */ /* 0x000f220000000800 */
[C---:B------:R-:W-:Y:S02]  /*9380*/  FMUL.FTZ R59, R2.reuse, R59 ;  /* 0x0000003b023b7220 */ /* 0x040fe40000410000 */
[C---:B------:R-:W-:Y:S02]  /*9390*/  FMUL.FTZ R60, R3.reuse, R60 ;  /* 0x0000003c033c7220 */ /* 0x040fe40000410000 */
[C---:B------:R-:W-:Y:S01]  /*93a0*/  FMUL.FTZ R61, R3.reuse, R61 ;  /* 0x0000003d033d7220 */ /* 0x040fe20000410000 */
[C---:B------:R-:W-:Y:S03]  /*93b0*/  HMMA.16816.F32 R12, R124.reuse, R20, R12 ;  /* 0x000000147c0c723c */ /* 0x040fe6000000180c */
[C---:B------:R-:W-:Y:S01]  /*93c0*/  FMUL.FTZ R62, R2.reuse, R62 ;  /* 0x0000003e023e7220 */ /* 0x040fe20000410000 */
[----:B------:R-:W-:Y:S01]  /*93d0*/  MUFU.EX2 R138, R138 ;  /* 0x0000008a008a7308 */ /* 0x000fe20000000800 */
[C---:B------:R-:W-:Y:S02]  /*93e0*/  FMUL.FTZ R63, R2.reuse, R63 ;  /* 0x0000003f023f7220 */ /* 0x040fe40000410000 */
[C---:B------:R-:W-:Y:S01]  /*93f0*/  FMUL.FTZ R20, R3.reuse, R96 ;  /* 0x0000006003147220 */ /* 0x040fe20000410000 */
[C---:B------:R-:W-:Y:S04]  /*9400*/  HMMA.16816.F32 R16, R124.reuse, R22, R16 ;  /* 0x000000167c10723c */ /* 0x040fe80000001810 */
[C---:B------:R-:W-:Y:S02]  /*9410*/  FMUL.FTZ R21, R3.reuse, R97 ;  /* 0x0000006103157220 */ /* 0x040fe40000410000 */
[----:B------:R-:W-:Y:S01]  /*9420*/  MUFU.EX2 R141, R141 ;  /* 0x0000008d008d7308 */ /* 0x000fe20000000800 */
[C---:B------:R-:W-:Y:S02]  /*9430*/  FMUL.FTZ R22, R2.reuse, R98 ;  /* 0x0000006202167220 */ /* 0x040fe40000410000 */
[C---:B------:R-:W-:Y:S03]  /*9440*/  FMUL.FTZ R23, R2.reuse, R99 ;  /* 0x0000006302177220 */ /* 0x040fe60000410000 */
[C---:B------:R-:W-:Y:S02]  /*9450*/  FMUL.FTZ R64, R3.reuse, R64 ;  /* 0x0000004003407220 */ /* 0x040fe40000410000 */
[C---:B------:R-:W-:Y:S02]  /*9460*/  FMUL.FTZ R65, R3.reuse, R65 ;  /* 0x0000004103417220 */ /* 0x040fe40000410000 */
[C---:B------:R-:W-:Y:S01]  /*9470*/  HMMA.16816.F32 R20, R124.reuse, R28, R20 ;  /* 0x0000001c7c14723c */ /* 0x040fe20000001814 */
[----:B------:R-:W-:Y:S02]  /*9480*/  MUFU.EX2 R156, R156 ;  /* 0x0000009c009c7308 */ /* 0x000fe40000000800 */
[C---:B------:R-:W-:Y:S02]  /*9490*/  FMUL.FTZ R66, R2.reuse, R66 ;  /* 0x0000004202427220 */ /* 0x040fe40000410000 */
[C---:B------:R-:W-:Y:S02]  /*94a0*/  FMUL.FTZ R67, R2.reuse, R67 ;  /* 0x0000004302437220 */ /* 0x040fe40000410000 */
[C---:B------:R-:W-:Y:S01]  /*94b0*/  FMUL.FTZ R28, R3.reuse, R88 ;  /* 0x00000058031c7220 */ /* 0x040fe20000410000 */
[C---:B------:R-:W-:Y:S03]  /*94c0*/  HMMA.16816.F32 R24, R124.reuse, R30, R24 ;  /* 0x0000001e7c18723c */ /* 0x040fe60000001818 */
[----:B------:R-:W-:Y:S01]  /*94d0*/  MUFU.EX2 R158, R158 ;  /* 0x0000009e009e7308 */ /* 0x000fe20000000800 */
        /* <DEDUP_REMOVED lines=10> */
[----:B------:R-:W5:Y:S01]  /*9580*/  MUFU.EX2 R151, R151 ;  /* 0x0000009700977308 */ /* 0x000f620000000800 */
[--C-:B------:R-:W-:Y:S02]  /*9590*/  FFMA.FTZ R159, R166, c[0x0][0x2d0], -R149.reuse ;  /* 0x0000b400a69f7a23 */ /* 0x100fe40000010895 */
[C---:B------:R-:W-:Y:S01]  /*95a0*/  FMUL.FTZ R36, R3.reuse, R80 ;  /* 0x0000005003247220 */ /* 0x040fe20000410000 */
[C---:B------:R-:W-:Y:S04]  /*95b0*/  HMMA.16816.F32 R32, R124.reuse, R38, R32 ;  /* 0x000000267c20723c */ /* 0x040fe80000001820 */
[----:B------:R-:W-:Y:S02]  /*95c0*/  FMUL.FTZ R37, R3, R81 ;  /* 0x0000005103257220 */ /* 0x000fe40000410000 */
[----:B------:R-:W-:Y:S01]  /*95d0*/  MUFU.EX2 R153, R153 ;  /* 0x0000009900997308 */ /* 0x000fe20000000800 */
[C---:B------:R-:W-:Y:S02]  /*95e0*/  FMUL.FTZ R38, R2.reuse, R82 ;  /* 0x0000005202267220 */ /* 0x040fe40000410000 */
[----:B------:R-:W-:Y:S02]  /*95f0*/  FMUL.FTZ R39, R2, R83 ;  /* 0x0000005302277220 */ /* 0x000fe40000410000 */
[----:B------:R-:W-:Y:S01]  /*9600*/  LDSM.16.MT88.4 R80, [R209+0x900] ;  /* 0x00090000d150783b */ /* 0x000fe20000004200 */
[--C-:B------:R-:W-:Y:S02]  /*9610*/  FFMA.FTZ R163, R160, c[0x0][0x2d0], -R149.reuse ;  /* 0x0000b400a0a37a23 */ /* 0x100fe40000010895 */
[--C-:B------:R-:W-:Y:S02]  /*9620*/  FFMA.FTZ R160, R239, c[0x0][0x2d0], -R134.reuse ;  /* 0x0000b400efa07a23 */ /* 0x100fe40000010886 */
[C---:B------:R-:W-:Y:S01]  /*9630*/  HMMA.16816.F32 R36, R124.reuse, R44, R36 ;  /* 0x0000002c7c24723c */ /* 0x040fe20000001824 */
[----:B------:R-:W1:Y:S02]  /*9640*/  MUFU.EX2 R154, R154 ;  /* 0x0000009a009a7308 */ /* 0x000e640000000800 */
[--C-:B------:R-:W-:Y:S02]  /*9650*/  FFMA.FTZ R167, R167, c[0x0][0x2d0], -R134.reuse ;  /* 0x0000b400a7a77a23 */ /* 0x100fe40000010886 */
[--C-:B------:R-:W-:Y:S02]  /*9660*/  FFMA.FTZ R166, R171, c[0x0][0x2d0], -R134.reuse ;  /* 0x0000b400aba67a23 */ /* 0x100fe40000010886 */
[C---:B------:R-:W-:Y:S01]  /*9670*/  FMUL.FTZ R44, R3.reuse, R72 ;  /* 0x00000048032c7220 */ /* 0x040fe20000410000 */
[C---:B------:R-:W-:Y:S03]  /*9680*/  HMMA.16816.F32 R40, R124.reuse, R46, R40 ;  /* 0x0000002e7c28723c */ /* 0x040fe60000001828 */
[----:B------:R-:W1:Y:S01]  /*9690*/  MUFU.EX2 R159, R159 ;  /* 0x0000009f009f7308 */ /* 0x000e620000000800 */
[----:B------:R-:W-:Y:S02]  /*96a0*/  FMUL.FTZ R45, R3, R73 ;  /* 0x00000049032d7220 */ /* 0x000fe40000410000 */
[--C-:B------:R-:W-:Y:S02]  /*96b0*/  FFMA.FTZ R169, R169, c[0x0][0x2d0], -R134.reuse ;  /* 0x0000b400a9a97a23 */ /* 0x100fe40000010886 */
[C---:B------:R-:W-:Y:S04]  /*96c0*/  FMUL.FTZ R46, R2.reuse, R74 ;  /* 0x0000004a022e7220 */ /* 0x040fe80000410000 */
[----:B------:R-:W-:Y:S01]  /*96d0*/  FMUL.FTZ R47, R2, R75 ;  /* 0x0000004b022f7220 */ /* 0x000fe20000410000 */
[----:B------:R-:W2:Y:S01]  /*96e0*/  MUFU.EX2 R163, R163 ;  /* 0x000000a300a37308 */ /* 0x000ea20000000800 */
[----:B------:R-:W4:Y:S01]  /*96f0*/  LDSM.16.MT88.4 R72, [R212+0x900] ;  /* 0x00090000d448783b */ /* 0x000f220000004200 */
[--C-:B------:R-:W-:Y:S02]  /*9700*/  FFMA.FTZ R171, R246, c[0x0][0x2d0], -R149.reuse ;  /* 0x0000b400f6ab7a23 */ /* 0x100fe40000010895 */
[--C-:B------:R-:W-:Y:S02]  /*9710*/  FFMA.FTZ R239, R244, c[0x0][0x2d0], -R149.reuse ;  /* 0x0000b400f4ef7a23 */ /* 0x100fe40000010895 */
[C---:B---3--:R-:W-:Y:S03]  /*9720*/  HMMA.16816.F32 R44, R124.reuse, R84, R44 ;  /* 0x000000547c2c723c */ /* 0x048fe6000000182c */
[--C-:B------:R-:W-:Y:S01]  /*9730*/  FFMA.FTZ R243, R243, c[0x0][0x2d0], -R134.reuse ;  /* 0x0000b400f3f37a23 */ /* 0x100fe20000010886 */
[----:B------:R-:W-:Y:S01]  /*9740*/  MUFU.EX2 R160, R160 ;  /* 0x000000a000a07308 */ /* 0x000fe20000000800 */
[--C-:B------:R-:W-:Y:S02]  /*9750*/  FFMA.FTZ R244, R247, c[0x0][0x2d0], -R134.reuse ;  /* 0x0000b400f7f47a23 */ /* 0x100fe40000010886 */
[--C-:B------:R-:W-:Y:S01]  /*9760*/  FFMA.FTZ R247, R162, c[0x0][0x2d0], -R149.reuse ;  /* 0x0000b400a2f77a23 */ /* 0x100fe20000010895 */
[C---:B------:R-:W-:Y:S01]  /*9770*/  HMMA.16816.F32 R48, R124.reuse, R86, R48 ;  /* 0x000000567c30723c */ /* 0x040fe20000001830 */
[----:B------:R-:W-:Y:S03]  /*9780*/  LDSM.16.MT88.4 R84, [R208+0x900] ;  /* 0x00090000d054783b */ /* 0x000fe60000004200 */
[--C-:B------:R-:W-:Y:S02]  /*9790*/  FFMA.FTZ R162, R165, c[0x0][0x2d0], -R134.reuse ;  /* 0x0000b400a5a27a23 */ /* 0x100fe40000010886 */
[----:B------:R-:W-:Y:S01]  /*97a0*/  MUFU.EX2 R247, R247 ;  /* 0x000000f700f77308 */ /* 0x000fe20000000800 */
[--C-:B------:R-:W-:Y:S01]  /*97b0*/  FFMA.FTZ R245, R245, c[0x0][0x2d0], -R134.reuse ;  /* 0x0000b400f5f57a23 */ /* 0x100fe20000010886 */
[C---:B-1----:R-:W-:Y:S04]  /*97c0*/  HMMA.16816.F32 R52, R124.reuse, R76, R52 ;  /* 0x0000004c7c34723c */ /* 0x042fe80000001834 */
[--C-:B------:R-:W-:Y:S02]  /*97d0*/  FFMA.FTZ R246, R241, c[0x0][0x2d0], -R134.reuse ;  /* 0x0000b400f1f67a23 */ /* 0x100fe40000010886 */
[--C-:B------:R-:W-:Y:S02]  /*97e0*/  FFMA.FTZ R241, R168, c[0x0][0x2d0], -R149.reuse ;  /* 0x0000b400a8f17a23 */ /* 0x100fe40000010895 */
[C---:B------:R-:W-:Y:S01]  /*97f0*/  HMMA.16816.F32 R56, R124.reuse, R78, R56 ;  /* 0x0000004e7c38723c */ /* 0x040fe20000001838 */
[----:B------:R-:W1:Y:S01]  /*9800*/  LDSM.16.MT88.4 R76, [R210+0x900] ;  /* 0x00090000d24c783b */ /* 0x000e620000004200 */
[----:B------:R-:W-:Y:S02]  /*9810*/  MUFU.EX2 R162, R162 ;  /* 0x000000a200a27308 */ /* 0x000fe40000000800 */
[--C-:B------:R-:W-:Y:S02]  /*9820*/  FFMA.FTZ R168, R155, c[0x0][0x2d0], -R134.reuse ;  /* 0x0000b4009ba87a23 */ /* 0x100fe40000010886 */
[--C-:B------:R-:W-:Y:S02]  /*9830*/  FFMA.FTZ R155, R150, c[0x0][0x2d0], -R149.reuse ;  /* 0x0000b400969b7a23 */ /* 0x100fe40000010895 */
[C---:B--2---:R-:W-:Y:S04]  /*9840*/  HMMA.16816.F32 R60, R124.reuse, R68, R60 ;  /* 0x000000447c3c723c */ /* 0x044fe8000000183c */
[----:B------:R-:W-:Y:S01]  /*9850*/  MUFU.EX2 R241, R241 ;  /* 0x000000f100f17308 */ /* 0x000fe20000000800 */
[----:B------:R-:W-:Y:S02]  /*9860*/  FFMA.FTZ R149, R140, c[0x0][0x2d0], -R149 ;  /* 0x0000b4008c957a23 */ /* 0x000fe40000010895 */
[----:B----4-:R-:W-:Y:S01]  /*9870*/  F2FP.PACK_AB R68, R137, R136 ;  /* 0x000000888944723e */ /* 0x010fe200000000ff */
[----:B------:R-:W-:Y:S04]  /*9880*/  HMMA.16816.F32 R64, R124, R70, R64 ;  /* 0x000000467c40723c */ /* 0x000fe80000001840 */
[----:B-----5:R-:W-:Y:S01]  /*9890*/  F2FP.PACK_AB R69, R151, R148 ;  /* 0x000000949745723e */ /* 0x020fe200000000ff */
[--C-:B------:R-:W-:Y:S01]  /*98a0*/  FFMA.FTZ R140, R143, c[0x0][0x2d0], -R134.reuse ;  /* 0x0000b4008f8c7a23 */ /* 0x100fe20000010886 */
[----:B------:R-:W-:Y:S01]  /*98b0*/  MUFU.EX2 R168, R168 ;  /* 0x000000a800a87308 */ /* 0x000fe20000000800 */
[----:B------:R-:W-:Y:S01]  /*98c0*/  F2FP.PACK_AB R70, R141, R138 ;  /* 0x0000008a8d46723e */ /* 0x000fe200000000ff */
[--C-:B------:R-:W-:Y:S01]  /*98d0*/  FFMA.FTZ R139, R139, c[0x0][0x2d0], -R134.reuse ;  /* 0x0000b4008b8b7a23 */ /* 0x100fe20000010886 */
[----:B------:R-:W-:Y:S03]  /*98e0*/  F2FP.PACK_AB R71, R154, R153 ;  /* 0x000000999a47723e */ /* 0x000fe600000000ff */
[--C-:B------:R-:W-:Y:S02]  /*98f0*/  FFMA.FTZ R135, R135, c[0x0][0x2d0], -R134.reuse ;  /* 0x0000b40087877a23 */ /* 0x100fe40000010886 */
[----:B------:R-:W-:Y:S02]  /*9900*/  FFMA.FTZ R134, R117, c[0x0][0x2d0], -R134 ;  /* 0x0000b40075867a23 */ /* 0x000fe40000010886 */
[C---:B------:R-:W-:Y:S01]  /*9910*/  HMMA.16816.F32 R4, R68.reuse, R72, R4 ;  /* 0x000000484404723c */ /* 0x040fe20000001804 */
[----:B------:R-:W2:Y:S04]  /*9920*/  MUFU.EX2 R167, R167 ;  /* 0x000000a700a77308 */ /* 0x000ea80000000800 */
[----:B------:R-:W-:Y:S02]  /*9930*/  FFMA.FTZ R128, R3, R228, R128 ;  /* 0x000000e403807223 */ /* 0x000fe40000010080 */
[----:B------:R-:W-:Y:S01]  /*9940*/  FFMA.FTZ R133, R2, R229, R133 ;  /* 0x000000e502857223 */ /* 0x000fe20000010085 */
[C---:B------:R-:W-:Y:S01]  /*9950*/  HMMA.16816.F32 R8, R68.reuse, R74, R8 ;  /* 0x0000004a4408723c */ /* 0x040fe20000001808 */
[----:B------:R-:W3:Y:S02]  /*9960*/  LDSM.16.MT88.4 R72, [R210+0x3900] ;  /* 0x00390000d248783b */ /* 0x000ee40000004200 */
[----:B------:R-:W-:Y:S01]  /*9970*/  MUFU.EX2 R166, R166 ;  /* 0x000000a600a67308 */ /* 0x000fe20000000800 */
[----:B------:R-:W-:Y:S02]  /*9980*/  FADD.FTZ R119, R119, R128 ;  /* 0x0000008077777221 */ /* 0x000fe40000010000 */
[----:B------:R-:W-:Y:S02]  /*9990*/  FADD.FTZ R132, R132, R133 ;  /* 0x0000008584847221 */ /* 0x000fe40000010000 */
[C---:B-1----:R-:W-:Y:S04]  /*99a0*/  HMMA.16816.F32 R12, R68.reuse, R76, R12 ;  /* 0x0000004c440c723c */ /* 0x042fe8000000180c */
[----:B------:R-:W-:Y:S01]  /*99b0*/  FADD.FTZ R118, R118, R119 ;  /* 0x0000007776767221 */ /* 0x000fe20000010000 */
[----:B------:R-:W1:Y:S01]  /*99c0*/  MUFU.EX2 R169, R169 ;  /* 0x000000a900a97308 */ /* 0x000e620000000800 */
[----:B------:R-:W-:Y:S02]  /*99d0*/  FADD.FTZ R3, R131, R132 ;  /* 0x0000008483037221 */ /* 0x000fe40000010000 */
[C---:B------:R-:W-:Y:S01]  /*99e0*/  HMMA.16816.F32 R16, R68.reuse, R78, R16 ;  /* 0x0000004e4410723c */ /* 0x040fe20000001810 */
[----:B------:R-:W4:Y:S03]  /*99f0*/  LDSM.16.MT88.4 R76, [R209+0x3900] ;  /* 0x00390000d14c783b */ /* 0x000f260000004200 */
[----:B------:R-:W-:Y:S02]  /*9a00*/  FADD.FTZ R129, R129, R118 ;  /* 0x0000007681817221 */ /* 0x000fe40000010000 */
[----:B------:R-:W-:Y:S01]  /*9a10*/  FADD.FTZ R3, R130, R3 ;  /* 0x0000000382037221 */ /* 0x000fe20000010000 */
[----:B------:R-:W-:Y:S01]  /*9a20*/  MUFU.EX2 R171, R171 ;  /* 0x000000ab00ab7308 */ /* 0x000fe20000000800 */
[C---:B------:R-:W-:Y:S04]  /*9a30*/  HMMA.16816.F32 R20, R68.reuse, R80, R20 ;  /* 0x000000504414723c */ /* 0x040fe80000001814 */
[----:B------:R-:W-:Y:S02]  /*9a40*/  FADD.FTZ R136, R136, R129 ;  /* 0x0000008188887221 */ /* 0x000fe40000010000 */
[----:B------:R-:W-:Y:S02]  /*9a50*/  FADD.FTZ R2, R148, R3 ;  /* 0x0000000394027221 */ /* 0x000fe40000010000 */
[C---:B------:R-:W-:Y:S01]  /*9a60*/  HMMA.16816.F32 R24, R68.reuse, R82, R24 ;  /* 0x000000524418723c */ /* 0x040fe20000001818 */
[----:B------:R-:W5:Y:S01]  /*9a70*/  LDSM.16.MT88.4 R80, [R208+0x3900] ;  /* 0x00390000d050783b */ /* 0x000f620000004200 */
[----:B------:R-:W-:Y:S02]  /*9a80*/  MUFU.EX2 R240, R240 ;  /* 0x000000f000f07308 */ /* 0x000fe40000000800 */
[----:B------:R-:W-:Y:S02]  /*9a90*/  FADD.FTZ R137, R137, R136 ;  /* 0x0000008889897221 */ /* 0x000fe40000010000 */
[----:B------:R-:W-:Y:S02]  /*9aa0*/  FADD.FTZ R2, R151, R2 ;  /* 0x0000000297027221 */ /* 0x000fe40000010000 */
[C---:B------:R-:W-:Y:S04]  /*9ab0*/  HMMA.16816.F32 R28, R68.reuse, R84, R28 ;  /* 0x00000054441c723c */ /* 0x040fe8000000181c */
[----:B------:R-:W-:Y:S01]  /*9ac0*/  MUFU.EX2 R239, R239 ;  /* 0x000000ef00ef7308 */ /* 0x000fe20000000800 */
[----:B------:R-:W-:Y:S02]  /*9ad0*/  FADD.FTZ R138, R138, R137 ;  /* 0x000000898a8a7221 */ /* 0x000fe40000010000 */
[----:B------:R-:W-:Y:S01]  /*9ae0*/  FADD.FTZ R3, R153, R2 ;  /* 0x0000000299037221 */ /* 0x000fe20000010000 */
[C---:B------:R-:W-:Y:S01]  /*9af0*/  HMMA.16816.F32 R32, R68.reuse, R86, R32 ;  /* 0x000000564420723c */ /* 0x040fe20000001820 */
[----:B------:R-:W-:Y:S03]  /*9b00*/  LDSM.16.MT88.4 R84, [R210+0x1100] ;  /* 0x00110000d254783b */ /* 0x000fe60000004200 */
[----:B------:R-:W-:Y:S02]  /*9b10*/  FADD.FTZ R138, R141, R138 ;  /* 0x0000008a8d8a7221 */ /* 0x000fe40000010000 */
[----:B------:R-:W-:Y:S01]  /*9b20*/  MUFU.EX2 R242, R242 ;  /* 0x000000f200f27308 */ /* 0x000fe20000000800 */
[----:B------:R-:W-:Y:S01]  /*9b30*/  FADD.FTZ R3, R154, R3 ;  /* 0x000000039a037221 */ /* 0x000fe20000010000 */
[C---:B------:R-:W-:Y:S08]  /*9b40*/  HMMA.16816.F32 R36, R68.reuse, R88, R36 ;  /* 0x000000584424723c */ /* 0x040ff00000001824 */
[C---:B------:R-:W-:Y:S01]  /*9b50*/  HMMA.16816.F32 R40, R68.reuse, R90, R40 ;  /* 0x0000005a4428723c */ /* 0x040fe20000001828 */
[----:B------:R-:W-:Y:S01]  /*9b60*/  LDSM.16.MT88.4 R88, [R208+0x4100] ;  /* 0x00410000d058783b */ /* 0x000fe20000004200 */
[----:B------:R-:W-:Y:S06]  /*9b70*/  MUFU.EX2 R243, R243 ;  /* 0x000000f300f37308 */ /* 0x000fec0000000800 */
[C---:B---3--:R-:W-:Y:S04]  /*9b80*/  HMMA.16816.F32 R44, R68.reuse, R72, R44 ;  /* 0x00000048442c723c */ /* 0x048fe8000000182c */
[----:B------:R-:W-:Y:S04]  /*9b90*/  MUFU.EX2 R244, R244 ;  /* 0x000000f400f47308 */ /* 0x000fe80000000800 */
[C---:B------:R-:W-:Y:S01]  /*9ba0*/  HMMA.16816.F32 R48, R68.reuse, R74, R48 ;  /* 0x0000004a4430723c */ /* 0x040fe20000001830 */
[----:B------:R-:W3:Y:S05]  /*9bb0*/  LDSM.16.MT88.4 R72, [R212+0x1100] ;  /* 0x00110000d448783b */ /* 0x000eea0000004200 */
[----:B------:R-:W-:Y:S02]  /*9bc0*/  MUFU.EX2 R245, R245 ;  /* 0x000000f500f57308 */ /* 0x000fe40000000800 */
[C---:B----4-:R-:W-:Y:S08]  /*9bd0*/  HMMA.16816.F32 R52, R68.reuse, R76, R52 ;  /* 0x0000004c4434723c */ /* 0x050ff00000001834 */
[C---:B------:R-:W-:Y:S01]  /*9be0*/  HMMA.16816.F32 R56, R68.reuse, R78, R56 ;  /* 0x0000004e4438723c */ /* 0x040fe20000001838 */
[----:B------:R-:W4:Y:S01]  /*9bf0*/  LDSM.16.MT88.4 R76, [R209+0x1100] ;  /* 0x00110000d14c783b */ /* 0x000f220000004200 */
[----:B------:R-:W-:Y:S06]  /*9c00*/  MUFU.EX2 R246, R246 ;  /* 0x000000f600f67308 */ /* 0x000fec0000000800 */
[C---:B-----5:R-:W-:Y:S04]  /*9c10*/  HMMA.16816.F32 R60, R68.reuse, R80, R60 ;  /* 0x00000050443c723c */ /* 0x060fe8000000183c */
[----:B------:R-:W-:Y:S04]  /*9c20*/  MUFU.EX2 R152, R152 ;  /* 0x0000009800987308 */ /* 0x000fe80000000800 */
[----:B------:R-:W-:Y:S01]  /*9c30*/  HMMA.16816.F32 R64, R68, R82, R64 ;  /* 0x000000524440723c */ /* 0x000fe20000001840 */
[----:B------:R-:W5:Y:S05]  /*9c40*/  LDSM.16.MT88.4 R80, [R208+0x1100] ;  /* 0x00110000d050783b */ /* 0x000f6a0000004200 */
[----:B------:R-:W4:Y:S01]  /*9c50*/  MUFU.EX2 R155, R155 ;  /* 0x0000009b009b7308 */ /* 0x000f220000000800 */
[----:B------:R-:W-:Y:S01]  /*9c60*/  F2FP.PACK_AB R68, R156, R159 ;  /* 0x0000009f9c44723e */ /* 0x000fe200000000ff */
[----:B------:R-:W-:Y:S01]  /*9c70*/  FADD.FTZ R159, R159, R138 ;  /* 0x0000008a9f9f7221 */ /* 0x000fe20000010000 */
[----:B------:R-:W-:Y:S03]  /*9c80*/  F2FP.PACK_AB R70, R163, R158 ;  /* 0x0000009ea346723e */ /* 0x000fe600000000ff */
[----:B--2---:R-:W-:Y:S01]  /*9c90*/  F2FP.PACK_AB R69, R167, R160 ;  /* 0x000000a0a745723e */ /* 0x004fe200000000ff */
[----:B------:R-:W-:Y:S01]  /*9ca0*/  FADD.FTZ R160, R160, R3 ;  /* 0x00000003a0a07221 */ /* 0x000fe20000010000 */
[----:B-1----:R-:W-:Y:S01]  /*9cb0*/  F2FP.PACK_AB R71, R169, R166 ;  /* 0x000000a6a947723e */ /* 0x002fe200000000ff */
[----:B------:R-:W-:Y:S01]  /*9cc0*/  FADD.FTZ R159, R156, R159 ;  /* 0x0000009f9c9f7221 */ /* 0x000fe20000010000 */
[----:B------:R-:W-:Y:S01]  /*9cd0*/  MUFU.EX2 R142, R142 ;  /* 0x0000008e008e7308 */ /* 0x000fe20000000800 */
[----:B------:R-:W-:Y:S02]  /*9ce0*/  FADD.FTZ R167, R167, R160 ;  /* 0x000000a0a7a77221 */ /* 0x000fe40000010000 */
[----:B------:R-:W-:Y:S02]  /*9cf0*/  FADD.FTZ R158, R158, R159 ;  /* 0x0000009f9e9e7221 */ /* 0x000fe40000010000 */
[C---:B---3--:R-:W-:Y:S03]  /*9d00*/  HMMA.16816.F32 R4, R68.reuse, R72, R4 ;  /* 0x000000484404723c */ /* 0x048fe60000001804 */
[----:B------:R-:W-:Y:S02]  /*9d10*/  FADD.FTZ R2, R166, R167 ;  /* 0x000000a7a6027221 */ /* 0x000fe40000010000 */
[----:B------:R-:W1:Y:S01]  /*9d20*/  MUFU.EX2 R149, R149 ;  /* 0x0000009500957308 */ /* 0x000e620000000800 */
[----:B------:R-:W-:Y:S02]  /*9d30*/  FADD.FTZ R158, R163, R158 ;  /* 0x0000009ea39e7221 */ /* 0x000fe40000010000 */
[C---:B------:R-:W-:Y:S01]  /*9d40*/  HMMA.16816.F32 R8, R68.reuse, R74, R8 ;  /* 0x0000004a4408723c */ /* 0x040fe20000001808 */
[----:B------:R-:W2:Y:S03]  /*9d50*/  LDSM.16.MT88.4 R72, [R212+0x4100] ;  /* 0x00410000d448783b */ /* 0x000ea60000004200 */
[----:B----4-:R-:W-:Y:S01]  /*9d60*/  F2FP.PACK_AB R124, R155, R152 ;  /* 0x000000989b7c723e */ /* 0x010fe200000000ff */
[----:B------:R-:W-:Y:S02]  /*9d70*/  FADD.FTZ R2, R169, R2 ;  /* 0x00000002a9027221 */ /* 0x000fe40000010000 */
[----:B------:R-:W-:Y:S01]  /*9d80*/  MUFU.EX2 R140, R140 ;  /* 0x0000008c008c7308 */ /* 0x000fe20000000800 */
[C---:B------:R-:W-:Y:S08]  /*9d90*/  HMMA.16816.F32 R12, R68.reuse, R84, R12 ;  /* 0x00000054440c723c */ /* 0x040ff0000000180c */
[C---:B------:R-:W-:Y:S01]  /*9da0*/  HMMA.16816.F32 R16, R68.reuse, R86, R16 ;  /* 0x000000564410723c */ /* 0x040fe20000001810 */
[----:B------:R-:W3:Y:S01]  /*9db0*/  LDSM.16.MT88.4 R84, [R210+0x4100] ;  /* 0x00410000d254783b */ /* 0x000ee20000004200 */
[----:B------:R-:W4:Y:S02]  /*9dc0*/  MUFU.EX2 R139, R139 ;  /* 0x0000008b008b7308 */ /* 0x000f240000000800 */
[----:B-1----:R-:W-:Y:S04]  /*9dd0*/  F2FP.PACK_AB R126, R149, R142 ;  /* 0x0000008e957e723e */ /* 0x002fe800000000ff */
[C---:B------:R-:W-:Y:S04]  /*9de0*/  HMMA.16816.F32 R20, R68.reuse, R76, R20 ;  /* 0x0000004c4414723c */ /* 0x040fe80000001814 */
[----:B------:R-:W-:Y:S04]  /*9df0*/  MUFU.EX2 R135, R135 ;  /* 0x0000008700877308 */ /* 0x000fe80000000800 */
[C---:B------:R-:W-:Y:S01]  /*9e00*/  HMMA.16816.F32 R24, R68.reuse, R78, R24 ;  /* 0x0000004e4418723c */ /* 0x040fe20000001818 */
[----:B------:R-:W1:Y:S05]  /*9e10*/  LDSM.16.MT88.4 R76, [R209+0x4100] ;  /* 0x00410000d14c783b */ /* 0x000e6a0000004200 */
[----:B------:R-:W3:Y:S02]  /*9e20*/  MUFU.EX2 R134, R134 ;  /* 0x0000008600867308 */ /* 0x000ee40000000800 */
[C---:B-----5:R-:W-:Y:S04]  /*9e30*/  HMMA.16816.F32 R28, R68.reuse, R80, R28 ;  /* 0x00000050441c723c */ /* 0x060fe8000000181c */
[----:B----4-:R-:W-:Y:S04]  /*9e40*/  F2FP.PACK_AB R125, R139, R140 ;  /* 0x0000008c8b7d723e */ /* 0x010fe800000000ff */
[C---:B------:R-:W-:Y:S01]  /*9e50*/  HMMA.16816.F32 R32, R68.reuse, R82, R32 ;  /* 0x000000524420723c */ /* 0x040fe20000001820 */
[----:B------:R-:W4:Y:S07]  /*9e60*/  LDSM.16.MT88.4 R80, [R212+0x1900] ;  /* 0x00190000d450783b */ /* 0x000f2e0000004200 */
[C---:B--2---:R-:W-:Y:S04]  /*9e70*/  HMMA.16816.F32 R36, R68.reuse, R72, R36 ;  /* 0x000000484424723c */ /* 0x044fe80000001824 */
[----:B---3--:R-:W-:Y:S04]  /*9e80*/  F2FP.PACK_AB R127, R134, R135 ;  /* 0x00000087867f723e */ /* 0x008fe800000000ff */
[C---:B------:R-:W-:Y:S01]  /*9e90*/  HMMA.16816.F32 R40, R68.reuse, R74, R40 ;  /* 0x0000004a4428723c */ /* 0x040fe20000001828 */
[----:B------:R-:W2:Y:S07]  /*9ea0*/  LDSM.16.MT88.4 R72, [R210+0x1900] ;  /* 0x00190000d248783b */ /* 0x000eae0000004200 */
[C---:B------:R-:W-:Y:S08]  /*9eb0*/  HMMA.16816.F32 R44, R68.reuse, R84, R44 ;  /* 0x00000054442c723c */ /* 0x040ff0000000182c */
[C---:B------:R-:W-:Y:S01]  /*9ec0*/  HMMA.16816.F32 R48, R68.reuse, R86, R48 ;  /* 0x000000564430723c */ /* 0x040fe20000001830 */
[----:B------:R-:W-:Y:S07]  /*9ed0*/  LDSM.16.MT88.4 R84, [R208+0x1900] ;  /* 0x00190000d054783b */ /* 0x000fee0000004200 */
[C---:B-1----:R-:W-:Y:S08]  /*9ee0*/  HMMA.16816.F32 R52, R68.reuse, R76, R52 ;  /* 0x0000004c4434723c */ /* 0x042ff00000001834 */
[C---:B------:R-:W-:Y:S01]  /*9ef0*/  HMMA.16816.F32 R56, R68.reuse, R78, R56 ;  /* 0x0000004e4438723c */ /* 0x040fe20000001838 */
[----:B------:R-:W1:Y:S07]  /*9f00*/  LDSM.16.MT88.4 R76, [R209+0x1900] ;  /* 0x00190000d14c783b */ /* 0x000e6e0000004200 */
[C---:B------:R-:W-:Y:S08]  /*9f10*/  HMMA.16816.F32 R60, R68.reuse, R88, R60 ;  /* 0x00000058443c723c */ /* 0x040ff0000000183c */
[----:B------:R-:W-:Y:S01]  /*9f20*/  HMMA.16816.F32 R64, R68, R90, R64 ;  /* 0x0000005a4440723c */ /* 0x000fe20000001840 */
[----:B------:R-:W-:Y:S06]  /*9f30*/  LDSM.16.MT88.4 R88, [R209+0x4900] ;  /* 0x00490000d158783b */ /* 0x000fec0000004200 */
        /* <DEDUP_REMOVED lines=9> */
[C---:B----4-:R-:W-:Y:S03]  /*9fd0*/  HMMA.16816.F32 R4, R68.reuse, R80, R4 ;  /* 0x000000504404723c */ /* 0x050fe60000001804 */
[----:B------:R-:W-:Y:S02]  /*9fe0*/  FADD.FTZ R3, R245, R244 ;  /* 0x000000f4f5037221 */ /* 0x000fe40000010000 */
[----:B------:R-:W-:Y:S02]  /*9ff0*/  FADD.FTZ R239, R242, R239 ;  /* 0x000000eff2ef7221 */ /* 0x000fe40000010000 */
[----:B------:R-:W-:Y:S01]  /*a000*/  FADD.FTZ R3, R246, R3 ;  /* 0x00000003f6037221 */ /* 0x000fe20000010000 */
[C---:B------:R-:W-:Y:S01]  /*a010*/  HMMA.16816.F32 R8, R68.reuse, R82, R8 ;  /* 0x000000524408723c */ /* 0x040fe20000001808 */
[----:B------:R-:W3:Y:S03]  /*a020*/  LDSM.16.MT88.4 R80, [R212+0x4900] ;  /* 0x00490000d450783b */ /* 0x000ee60000004200 */
[----:B------:R-:W-:Y:S04]  /*a030*/  FADD.FTZ R2, R162, R3 ;  /* 0x00000003a2027221 */ /* 0x000fe80000010000 */
[C---:B--2---:R-:W-:Y:S04]  /*a040*/  HMMA.16816.F32 R12, R68.reuse, R72, R12 ;  /* 0x00000048440c723c */ /* 0x044fe8000000180c */
[----:B------:R-:W-:Y:S04]  /*a050*/  FADD.FTZ R2, R161, R2 ;  /* 0x00000002a1027221 */ /* 0x000fe80000010000 */
[C---:B------:R-:W-:Y:S01]  /*a060*/  HMMA.16816.F32 R16, R68.reuse, R74, R16 ;  /* 0x0000004a4410723c */ /* 0x040fe20000001810 */
[----:B------:R-:W2:Y:S03]  /*a070*/  LDSM.16.MT88.4 R72, [R210+0x4900] ;  /* 0x00490000d248783b */ /* 0x000ea60000004200 */
[----:B------:R-:W-:Y:S02]  /*a080*/  FADD.FTZ R3, R157, R2 ;  /* 0x000000029d037221 */ /* 0x000fe40000010000 */
[----:B------:R-:W-:Y:S02]  /*a090*/  IMAD.MOV.U32 R2, RZ, RZ, R116 ;  /* 0x000000ffff027224 */ /* 0x000fe400078e0074 */
[C---:B-1----:R-:W-:Y:S04]  /*a0a0*/  HMMA.16816.F32 R20, R68.reuse, R76, R20 ;  /* 0x0000004c4414723c */ /* 0x042fe80000001814 */
[----:B------:R-:W-:Y:S04]  /*a0b0*/  FADD.FTZ R3, R168, R3 ;  /* 0x00000003a8037221 */ /* 0x000fe80000010000 */
[C---:B------:R-:W-:Y:S01]  /*a0c0*/  HMMA.16816.F32 R24, R68.reuse, R78, R24 ;  /* 0x0000004e4418723c */ /* 0x040fe20000001818 */
[----:B------:R-:W1:Y:S03]  /*a0d0*/  LDSM.16.MT88.4 R76, [R212+0x2100] ;  /* 0x00210000d44c783b */ /* 0x000e660000004200 */
[----:B------:R-:W-:Y:S02]  /*a0e0*/  FADD.FTZ R140, R140, R3 ;  /* 0x000000038c8c7221 */ /* 0x000fe40000010000 */
[----:B------:R-:W-:Y:S02]  /*a0f0*/  IMAD.MOV.U32 R3, RZ, RZ, R0 ;  /* 0x000000ffff037224 */ /* 0x000fe400078e0000 */
[C---:B------:R-:W-:Y:S04]  /*a100*/  HMMA.16816.F32 R28, R68.reuse, R84, R28 ;  /* 0x00000054441c723c */ /* 0x040fe8000000181c */
[----:B------:R-:W-:Y:S04]  /*a110*/  FADD.FTZ R140, R139, R140 ;  /* 0x0000008c8b8c7221 */ /* 0x000fe80000010000 */
[C---:B------:R-:W-:Y:S01]  /*a120*/  HMMA.16816.F32 R32, R68.reuse, R86, R32 ;  /* 0x000000564420723c */ /* 0x040fe20000001820 */
[----:B------:R-:W-:Y:S03]  /*a130*/  LDSM.16.MT88.4 R84, [R208+0x2100] ;  /* 0x00210000d054783b */ /* 0x000fe60000004200 */
[----:B------:R-:W-:Y:S04]  /*a140*/  FADD.FTZ R135, R135, R140 ;  /* 0x0000008c87877221 */ /* 0x000fe80000010000 */
[C---:B---3--:R-:W-:Y:S04]  /*a150*/  HMMA.16816.F32 R36, R68.reuse, R80, R36 ;  /* 0x000000504424723c */ /* 0x048fe80000001824 */
[----:B------:R-:W-:Y:S04]  /*a160*/  FADD.FTZ R229, R134, R135 ;  /* 0x0000008786e57221 */ /* 0x000fe80000010000 */
[C---:B------:R-:W-:Y:S01]  /*a170*/  HMMA.16816.F32 R40, R68.reuse, R82, R40 ;  /* 0x000000524428723c */ /* 0x040fe20000001828 */
[----:B------:R-:W3:Y:S07]  /*a180*/  LDSM.16.MT88.4 R80, [R210+0x2100] ;  /* 0x00210000d250783b */ /* 0x000eee0000004200 */
[C---:B--2---:R-:W-:Y:S08]  /*a190*/  HMMA.16816.F32 R44, R68.reuse, R72, R44 ;  /* 0x00000048442c723c */ /* 0x044ff0000000182c */
[C---:B------:R-:W-:Y:S01]  /*a1a0*/  HMMA.16816.F32 R48, R68.reuse, R74, R48 ;  /* 0x0000004a4430723c */ /* 0x040fe20000001830 */
[----:B------:R-:W2:Y:S07]  /*a1b0*/  LDSM.16.MT88.4 R72, [R209+0x2100] ;  /* 0x00210000d148783b */ /* 0x000eae0000004200 */
        /* <DEDUP_REMOVED lines=11> */
[----:B------:R-:W-:Y:S02]  /*a270*/  F2FP.PACK_AB R71, R168, R157 ;  /* 0x0000009da847723e */ /* 0x000fe400000000ff */
[----:B------:R-:W-:Y:S01]  /*a280*/  IADD3 R168, R238, -0x1, RZ ;  /* 0xffffffffeea87810 */ /* 0x000fe20007ffe0ff */
[----:B------:R-:W-:Y:S04]  /*a290*/  FADD.FTZ R164, R164, R241 ;  /* 0x000000f1a4a47221 */ /* 0x000fe80000010000 */
[C---:B-1----:R-:W-:Y:S03]  /*a2a0*/  HMMA.16816.F32 R4, R68.reuse, R76, R4 ;  /* 0x0000004c4404723c */ /* 0x042fe60000001804 */
[----:B------:R-:W-:Y:S02]  /*a2b0*/  FADD.FTZ R247, R247, R164 ;  /* 0x000000a4f7f77221 */ /* 0x000fe40000010000 */
[----:B------:R-:W-:Y:S02]  /*a2c0*/  IMAD.MOV.U32 R238, RZ, RZ, R168 ;  /* 0x000000ffffee7224 */ /* 0x000fe400078e00a8 */
[----:B------:R-:W-:Y:S01]  /*a2d0*/  FADD.FTZ R152, R152, R247 ;  /* 0x000000f798987221 */ /* 0x000fe20000010000 */
[C---:B------:R-:W-:Y:S01]  /*a2e0*/  HMMA.16816.F32 R8, R68.reuse, R78, R8 ;  /* 0x0000004e4408723c */ /* 0x040fe20000001808 */
[----:B------:R-:W1:Y:S03]  /*a2f0*/  LDSM.16.MT88.4 R76, [R212+0x5100] ;  /* 0x00510000d44c783b */ /* 0x000e660000004200 */
[----:B------:R-:W-:Y:S04]  /*a300*/  FADD.FTZ R155, R155, R152 ;  /* 0x000000989b9b7221 */ /* 0x000fe80000010000 */
[C---:B---3--:R-:W-:Y:S04]  /*a310*/  HMMA.16816.F32 R12, R68.reuse, R80, R12 ;  /* 0x00000050440c723c */ /* 0x048fe8000000180c */
[----:B------:R-:W-:Y:S04]  /*a320*/  FADD.FTZ R142, R142, R155 ;  /* 0x0000009b8e8e7221 */ /* 0x000fe80000010000 */
[C---:B------:R-:W-:Y:S01]  /*a330*/  HMMA.16816.F32 R16, R68.reuse, R82, R16 ;  /* 0x000000524410723c */ /* 0x040fe20000001810 */
[----:B------:R-:W3:Y:S03]  /*a340*/  LDSM.16.MT88.4 R80, [R210+0x5100] ;  /* 0x00510000d250783b */ /* 0x000ee60000004200 */
[----:B------:R-:W-:Y:S04]  /*a350*/  FADD.FTZ R228, R149, R142 ;  /* 0x0000008e95e47221 */ /* 0x000fe80000010000 */
[C---:B--2---:R-:W-:Y:S08]  /*a360*/  HMMA.16816.F32 R20, R68.reuse, R72, R20 ;  /* 0x000000484414723c */ /* 0x044ff00000001814 */
[C---:B------:R-:W-:Y:S01]  /*a370*/  HMMA.16816.F32 R24, R68.reuse, R74, R24 ;  /* 0x0000004a4418723c */ /* 0x040fe20000001818 */
[----:B------:R-:W2:Y:S07]  /*a380*/  LDSM.16.MT88.4 R72, [R208+0x5100] ;  /* 0x00510000d048783b */ /* 0x000eae0000004200 */
[C---:B------:R-:W-:Y:S08]  /*a390*/  HMMA.16816.F32 R28, R68.reuse, R84, R28 ;  /* 0x00000054441c723c */ /* 0x040ff0000000181c */
[C---:B------:R-:W-:Y:S01]  /*a3a0*/  HMMA.16816.F32 R32, R68.reuse, R86, R32 ;  /* 0x000000564420723c */ /* 0x040fe20000001820 */
[----:B------:R-:W4:Y:S07]  /*a3b0*/  LDSM.16.MT88.4 R84, [R208+0x2900] ;  /* 0x00290000d054783b */ /* 0x000f2e0000004200 */
[C---:B-1----:R-:W-:Y:S08]  /*a3c0*/  HMMA.16816.F32 R36, R68.reuse, R76, R36 ;  /* 0x0000004c4424723c */ /* 0x042ff00000001824 */
[C---:B------:R-:W-:Y:S01]  /*a3d0*/  HMMA.16816.F32 R40, R68.reuse, R78, R40 ;  /* 0x0000004e4428723c */ /* 0x040fe20000001828 */
[----:B------:R-:W1:Y:S07]  /*a3e0*/  LDSM.16.MT88.4 R76, [R212+0x5900] ;  /* 0x00590000d44c783b */ /* 0x000e6e0000004200 */
[C---:B---3--:R-:W-:Y:S08]  /*a3f0*/  HMMA.16816.F32 R44, R68.reuse, R80, R44 ;  /* 0x00000050442c723c */ /* 0x048ff0000000182c */
[C---:B------:R-:W-:Y:S08]  /*a400*/  HMMA.16816.F32 R48, R68.reuse, R82, R48 ;  /* 0x000000524430723c */ /* 0x040ff00000001830 */
[C---:B------:R-:W-:Y:S08]  /*a410*/  HMMA.16816.F32 R52, R68.reuse, R88, R52 ;  /* 0x000000584434723c */ /* 0x040ff00000001834 */
[C---:B------:R-:W-:Y:S08]  /*a420*/  HMMA.16816.F32 R56, R68.reuse, R90, R56 ;  /* 0x0000005a4438723c */ /* 0x040ff00000001838 */
[C---:B--2---:R-:W-:Y:S08]  /*a430*/  HMMA.16816.F32 R60, R68.reuse, R72, R60 ;  /* 0x00000048443c723c */ /* 0x044ff0000000183c */
[----:B------:R-:W-:Y:S01]  /*a440*/  HMMA.16816.F32 R64, R68, R74, R64 ;  /* 0x0000004a4440723c */ /* 0x000fe20000001840 */
[----:B------:R-:W2:Y:S07]  /*a450*/  LDSM.16.MT88.4 R68, [R210+0x5900] ;  /* 0x00590000d244783b */ /* 0x000eae0000004200 */
[C---:B------:R-:W-:Y:S01]  /*a460*/  HMMA.16816.F32 R112, R124.reuse, R108, R4 ;  /* 0x0000006c7c70723c */ /* 0x040fe20000001804 */
[----:B------:R-:W3:Y:S07]  /*a470*/  LDSM.16.MT88.4 R4, [R209+0x5900] ;  /* 0x00590000d104783b */ /* 0x000eee0000004200 */
[C---:B------:R-:W-:Y:S01]  /*a480*/  HMMA.16816.F32 R108, R124.reuse, R110, R8 ;  /* 0x0000006e7c6c723c */ /* 0x040fe20000001808 */
[----:B------:R-:W5:Y:S07]  /*a490*/  LDSM.16.MT88.4 R8, [R208+0x5900] ;  /* 0x00590000d008783b */ /* 0x000f6e0000004200 */
[C---:B------:R-:W-:Y:S08]  /*a4a0*/  HMMA.16816.F32 R104, R124.reuse, R100, R12 ;  /* 0x000000647c68723c */ /* 0x040ff0000000180c */
[C---:B------:R-:W-:Y:S08]  /*a4b0*/  HMMA.16816.F32 R100, R124.reuse, R102, R16 ;  /* 0x000000667c64723c */ /* 0x040ff00000001810 */
[C---:B------:R-:W-:Y:S08]  /*a4c0*/  HMMA.16816.F32 R96, R124.reuse, R92, R20 ;  /* 0x0000005c7c60723c */ /* 0x040ff00000001814 */
[C---:B------:R-:W-:Y:S08]  /*a4d0*/  HMMA.16816.F32 R92, R124.reuse, R94, R24 ;  /* 0x0000005e7c5c723c */ /* 0x040ff00000001818 */
[C---:B----4-:R-:W-:Y:S08]  /*a4e0*/  HMMA.16816.F32 R88, R124.reuse, R84, R28 ;  /* 0x000000547c58723c */ /* 0x050ff0000000181c */
[C---:B------:R-:W-:Y:S08]  /*a4f0*/  HMMA.16816.F32 R84, R124.reuse, R86, R32 ;  /* 0x000000567c54723c */ /* 0x040ff00000001820 */
[C---:B-1----:R-:W-:Y:S08]  /*a500*/  HMMA.16816.F32 R80, R124.reuse, R76, R36 ;  /* 0x0000004c7c50723c */ /* 0x042ff00000001824 */
[C---:B------:R-:W-:Y:S08]  /*a510*/  HMMA.16816.F32 R76, R124.reuse, R78, R40 ;  /* 0x0000004e7c4c723c */ /* 0x040ff00000001828 */
[C---:B--2---:R-:W-:Y:S08]  /*a520*/  HMMA.16816.F32 R72, R124.reuse, R68, R44 ;  /* 0x000000447c48723c */ /* 0x044ff0000000182c */
[C---:B------:R-:W-:Y:S08]  /*a530*/  HMMA.16816.F32 R68, R124.reuse, R70, R48 ;  /* 0x000000467c44723c */ /* 0x040ff00000001830 */
[C---:B---3--:R-:W-:Y:S08]  /*a540*/  HMMA.16816.F32 R52, R124.reuse, R4, R52 ;  /* 0x000000047c34723c */ /* 0x048ff00000001834 */
[C---:B------:R-:W-:Y:S08]  /*a550*/  HMMA.16816.F32 R56, R124.reuse, R6, R56 ;  /* 0x000000067c38723c */ /* 0x040ff00000001838 */
[C---:B-----5:R-:W-:Y:S08]  /*a560*/  HMMA.16816.F32 R60, R124.reuse, R8, R60 ;  /* 0x000000087c3c723c */ /* 0x060ff0000000183c */
[----:B------:R-:W-:Y:S01]  /*a570*/  HMMA.16816.F32 R64, R124, R10, R64 ;  /* 0x0000000a7c40723c */ /* 0x000fe20000001840 */
[----:B------:R-:W-:-:S07]  /*a580*/  @P0 BRA `(.L_x_46) ;  /* 0xffffbb1000000947 */ /* 0x000fce000383ffff */
.L_x_35:
[----:B------:R-:W1:Y:S01]  /*a590*/  S2UR UR20, SR_CTAID.X ;  /* 0x00000000001479c3 */ /* 0x000e620000002500 */
[----:B------:R-:W-:Y:S01]  /*a5a0*/  ULDC.64 UR4, c[0x0][0x2c8] ;  /* 0x0000b20000047ab9 */ /* 0x000fe20000000a00 */
[----:B------:R-:W-:Y:S01]  /*a5b0*/  IMAD.MOV.U32 R2, RZ, RZ, 0x1 ;  /* 0x00000001ff027424 */ /* 0x000fe200078e00ff */
[----:B------:R-:W-:Y:S01]  /*a5c0*/  PLOP3.LUT P0, PT, PT, PT, UP1, 0x40, 0x0 ;  /* 0x000000000000781c */ /* 0x000fe20003f0e818 */
[----:B------:R-:W-:-:S03]  /*a5d0*/  IMAD.MOV.U32 R3, RZ, RZ, c[0x0][0x2ac] ;  /* 0x0000ab00ff037624 */ /* 0x000fc600078e00ff */
[----:B------:R-:W-:-:S05]  /*a5e0*/  IADD3 R4, R2, -c[0x0][0x168], RZ ;  /* 0x80005a0002047a10 */ /* 0x000fca0007ffe0ff */
[----:B------:R-:W-:Y:S01]  /*a5f0*/  IMAD R3, R3, c[0x0][0x1d0], R4 ;  /* 0x0000740003037a24 */ /* 0x000fe200078e0204 */
[----:B-1----:R-:W-:-:S04]  /*a600*/  ULEA UR20, UR20, 0x7f, 0x7 ;  /* 0x0000007f14147891 */ /* 0x002fc8000f8e383f */
[----:B------:R-:W-:-:S07]  /*a610*/  UIMAD.WIDE.U32 UR22, UR20, UR4, URZ ;  /* 0x00000004141672a5 */ /* 0x000fce000f8e003f */
[----:B------:R-:W-:Y:S02]  /*a620*/  @UP2 UMOV UR21, UR23 ;  /* 0x0000001700152c82 */ /* 0x000fe40008000000 */
[----:B------:R-:W-:-:S06]  /*a630*/  @UP2 USHF.R.U32.HI UR20, URZ, UR5, UR21 ;  /* 0x000000053f142299 */ /* 0x000fcc0008011615 */
[----:B------:R-:W-:-:S04]  /*a640*/  IADD3 R3, R3, UR20, RZ ;  /* 0x0000001403037c10 */ /* 0x000fc8000fffe0ff */
[----:B------:R-:W-:Y:S01]  /*a650*/  IADD3 R4, R3, -c[0x0][0x324], RZ ;  /* 0x8000c90003047a10 */ /* 0x000fe20007ffe0ff */
[----:B------:R-:W-:Y:S05]  /*a660*/  @P0 BRA `(.L_x_47) ;  /* 0x000000d000000947 */ /* 0x000fea0003800000 */
[----:B------:R-:W-:-:S13]  /*a670*/  ISETP.GT.AND P0, PT, R3, -0x1, PT ;  /* 0xffffffff0300780c */ /* 0x000fda0003f04270 */
[----:B------:R-:W-:Y:S05]  /*a680*/  @P0 BRA `(.L_x_48) ;  /* 0x0000006000000947 */ /* 0x000fea0003800000 */
[----:B------:R-:W-:Y:S02]  /*a690*/  ISETP.NE.AND P0, PT, R2, c[0x0][0x32c], PT ;  /* 0x0000cb0002007a0c */ /* 0x000fe40003f05270 */
[----:B------:R-:W-:-:S11]  /*a6a0*/  LOP3.LUT R3, RZ, R3, RZ, 0x33, !PT ;  /* 0x00000003ff037212 */ /* 0x000fd600078e33ff */
[----:B------:R-:W-:-:S05]  /*a6b0*/  @P0 IMAD.HI.U32 R2, R3, c[0x0][0x330], RZ ;  /* 0x0000cc0003020a27 */ /* 0x000fca00078e00ff */
[----:B------:R-:W-:-:S04]  /*a6c0*/  @P0 SHF.R.U32.HI R3, RZ, c[0x0][0x334], R2 ;  /* 0x0000cd00ff030a19 */ /* 0x000fc80000011602 */
[----:B------:R-:W-:Y:S01]  /*a6d0*/  LOP3.LUT R3, RZ, R3, RZ, 0x33, !PT ;  /* 0x00000003ff037212 */ /* 0x000fe200078e33ff */
[----:B------:R-:W-:Y:S05]  /*a6e0*/  BRA `(.L_x_49) ;  /* 0x0000003000007947 */ /* 0x000fea0003800000 */
.L_x_48:
[----:B------:R-:W-:-:S13]  /*a6f0*/  ISETP.NE.AND P0, PT, R2, c[0x0][0x32c], PT ;  /* 0x0000cb0002007a0c */ /* 0x000fda0003f05270 */
[----:B------:R-:W-:-:S05]  /*a700*/  @P0 IMAD.HI.U32 R2, R3, c[0x0][0x330], RZ ;  /* 0x0000cc0003020a27 */ /* 0x000fca00078e00ff */
[----:B------:R-:W-:-:S05]  /*a710*/  @P0 SHF.R.U32.HI R3, RZ, c[0x0][0x334], R2 ;  /* 0x0000cd00ff030a19 */ /* 0x000fca0000011602 */
.L_x_49:
[----:B------:R-:W-:-:S05]  /*a720*/  IMAD R3, R3, c[0x0][0x32c], RZ ;  /* 0x0000cb0003037a24 */ /* 0x000fca00078e02ff */
[----:B------:R-:W-:-:S04]  /*a730*/  IMNMX R4, R4, R3, !PT ;  /* 0x0000000304047217 */ /* 0x000fc80007800200 */
.L_x_47:
[----:B------:R-:W-:-:S05]  /*a740*/  IADD3 R3, R4, 0x5f, RZ ;  /* 0x0000005f04037810 */ /* 0x000fca0007ffe0ff */
[----:B------:R-:W-:-:S05]  /*a750*/  IMAD.HI R3, R3, 0x2aaaaaab, RZ ;  /* 0x2aaaaaab03037827 */ /* 0x000fca00078e02ff */
[----:B------:R-:W-:-:S04]  /*a760*/  SHF.R.U32.HI R2, RZ, 0x1f, R3 ;  /* 0x0000001fff027819 */ /* 0x000fc80000011603 */
[----:B------:R-:W-:-:S04]  /*a770*/  LEA.HI.SX32 R2, R3, R2, 0x1c ;  /* 0x0000000203027211 */ /* 0x000fc800078fe2ff */
[----:B------:R-:W-:-:S04]  /*a780*/  IMNMX R239, R215, R2, !PT ;  /* 0x00000002d7ef7217 */ /* 0x000fc80007800200 */
[----:B------:R-:W-:-:S13]  /*a790*/  ISETP.GE.AND P0, PT, R168, R239, PT ;  /* 0x000000efa800720c */ /* 0x000fda0003f06270 */
[----:B------:R-:W-:Y:S05]  /*a7a0*/  @!P0 BRA `(.L_x_50) ;  /* 0x000031f000008947 */ /* 0x000fea0003800000 */
[----:B------:R-:W-:Y:S01]  /*a7b0*/  IMAD.MOV.U32 R3, RZ, RZ, R0 ;  /* 0x000000ffff037224 */ /* 0x000fe200078e0000 */
[----:B------:R-:W-:Y:S01]  /*a7c0*/  SHF.R.S32.HI R0, RZ, 0x1f, R231 ;  /* 0x0000001fff007819 */ /* 0x000fe200000114e7 */
[----:B------:R-:W-:Y:S01]  /*a7d0*/  IMAD.MOV.U32 R119, RZ, RZ, R116 ;  /* 0x000000ffff777224 */ /* 0x000fe200078e0074 */
[----:B------:R-:W-:Y:S01]  /*a7e0*/  MOV R238, R168 ;  /* 0x000000a800ee7202 */ /* 0x000fe20000000f00 */
[C---:B------:R-:W-:Y:S01]  /*a7f0*/  IMAD.SHL.U32 R236, R231.reuse, 0x2, RZ ;  /* 0x00000002e7ec7824 */ /* 0x040fe200078e00ff */
[C---:B------:R-:W-:Y:S02]  /*a800*/  SHF.L.U64.HI R235, R230.reuse, 0x1, R233 ;  /* 0x00000001e6eb7819 */ /* 0x040fe400000102e9 */
[----:B------:R-:W-:Y:S02]  /*a810*/  SHF.L.U32 R234, R230, 0x1, RZ ;  /* 0x00000001e6ea7819 */ /* 0x000fe400000006ff */
[----:B------:R-:W-:Y:S02]  /*a820*/  SHF.L.U64.HI R237, R231, 0x1, R0 ;  /* 0x00000001e7ed7819 */ /* 0x000fe40000010200 */
.L_x_53:
        /* <DEDUP_REMOVED lines=23> */
[C---:B------:R-:W-:Y:S02]  /*a9a0*/  IMAD R2, R216.reuse, c[0x0][0x21c], R2 ;  /* 0x00008700d8027a24 */ /* 0x040fe400078e0202 */
[----:B------:R-:W-:Y:S04]  /*a9b0*/  IMAD.IADD R5, R5, 0x1, R7 ;  /* 0x0000000105057824 */ /* 0x000fe800078e0207 */
[----:B------:R-:W-:Y:S05]  /*a9c0*/  IMAD.WIDE.U32 R4, R216, c[0x0][0x218], R4 ;  /* 0x00008600d8047a25 */ /* 0x000fea00078e0004 */
[----:B------:R-:W-:Y:S04]  /*a9d0*/  IADD3 R0, P0, R4, UR18, RZ ;  /* 0x0000001204007c10 */ /* 0x000fe8000ff1e0ff */
[----:B------:R-:W-:Y:S02]  /*a9e0*/  IADD3.X R5, R5, UR16, R2, P0, !PT ;  /* 0x0000001005057c10 */ /* 0x000fe400087fe402 */
[C---:B------:R-:W-:Y:S04]  /*a9f0*/  LEA R20, P0, R0.reuse, c[0x0][0x1f8], 0x1 ;  /* 0x00007e0000147a11 */ /* 0x040fe800078008ff */
[----:B------:R-:W-:Y:S01]  /*aa00*/  LEA.HI.X R6, R0, c[0x0][0x1fc], R5, 0x1, P0 ;  /* 0x00007f0000067a11 */ /* 0x000fe200000f0c05 */
[----:B------:R-:W2:Y:S01]  /*aa10*/  SHFL.IDX PT, R11, R20, RZ, 0x181f ;  /* 0x00181fff140b7589 */ /* 0x000ea200000e0000 */
[----:B------:R-:W-:Y:S03]  /*aa20*/  IADD3 R5, -R232, 0x10, RZ ;  /* 0x00000010e8057810 */ /* 0x000fe60007ffe1ff */
[----:B------:R-:W3:Y:S01]  /*aa30*/  SHFL.IDX PT, R4, R6, RZ, 0x181f ;  /* 0x00181fff06047589 */ /* 0x000ee200000e0000 */
[----:B------:R-:W-:Y:S03]  /*aa40*/  LOP3.LUT R5, R5, 0xf, RZ, 0xc0, !PT ;  /* 0x0000000f05057812 */ /* 0x000fe600078ec0ff */
[----:B------:R-:W5:Y:S04]  /*aa50*/  SHFL.IDX PT, R9, R20, 0x1, 0x181f ;  /* 0x00381f0014097f89 */ /* 0x000f6800000e0000 */
[----:B------:R-:W4:Y:S04]  /*aa60*/  SHFL.IDX PT, R2, R6, 0x1, 0x181f ;  /* 0x00381f0006027f89 */ /* 0x000f2800000e0000 */
[----:B------:R-:W1:Y:S04]  /*aa70*/  SHFL.IDX PT, R7, R20, 0x2, 0x181f ;  /* 0x00581f0014077f89 */ /* 0x000e6800000e0000 */
[----:B------:R1:W1:Y:S01]  /*aa80*/  SHFL.IDX PT, R0, R6, 0x2, 0x181f ;  /* 0x00581f0006007f89 */ /* 0x00026200000e0000 */
        /* <DEDUP_REMOVED lines=9> */
[--C-:B------:R-:W-:Y:S01]  /*ab20*/  IMAD.X R15, R2, 0x1, R235.reuse, P5 ;  /* 0x00000001020f7824 */ /* 0x100fe200028e06eb */
[----:B-1----:R-:W-:Y:S01]  /*ab30*/  IADD3 R4, P2, P0, R5, R7, R234 ;  /* 0x0000000705047210 */ /* 0x002fe2000785e0ea */
[----:B------:R2:W-:Y:S01]  /*ab40*/  LDGSTS.E.BYPASS.LTC128B.128 [R224], [R8.64], !P4 ;  /* 0x0000000008e07fae */ /* 0x0005e2000e101d4e */
[----:B------:R-:W-:Y:S02]  /*ab50*/  IADD3 R6, P5, R7, R236, RZ ;  /* 0x000000ec07067210 */ /* 0x000fe40007fbe0ff */
[----:B------:R-:W-:Y:S01]  /*ab60*/  IADD3.X R5, RZ, R0, R235, P2, P0 ;  /* 0x00000000ff057210 */ /* 0x000fe200017e04eb */
[----:B------:R2:W-:Y:S02]  /*ab70*/  LDGSTS.E.BYPASS.LTC128B.128 [R223], [R14.64], !P3 ;  /* 0x000000000edf7fae */ /* 0x0005e4000d901d4e */
[----:B------:R-:W-:Y:S05]  /*ab80*/  IMAD.X R7, R0, 0x1, R237, P5 ;  /* 0x0000000100077824 */ /* 0x000fea00028e06ed */
[----:B------:R2:W-:Y:S04]  /*ab90*/  LDGSTS.E.BYPASS.LTC128B.128 [R226+0x2000], [R6.64], !P4 ;  /* 0x0200000006e27fae */ /* 0x0005e8000e101d4e */
[----:B------:R2:W-:Y:S02]  /*aba0*/  LDGSTS.E.BYPASS.LTC128B.128.ZFILL [R226+0x5000], [R4.64], P6 ;  /* 0x0500000004e27fae */ /* 0x0005e4000b141d4e */
.L_x_51:
[C---:B--23--:R-:W-:Y:S01]  /*abb0*/  HMMA.16816.F32 R4, R120.reuse, R124, RZ ;  /* 0x0000007c7804723c */ /* 0x04cfe200000018ff */
[----:B------:R-:W-:Y:S02]  /*abc0*/  LDSM.16.M88.4 R156, [R211+0x8900] ;  /* 0x00890000d39c783b */ /* 0x000fe40000000200 */
[----:B------:R-:W-:Y:S05]  /*abd0*/  ISETP.GT.AND P0, PT, R238, R215, PT ;  /* 0x000000d7ee00720c */ /* 0x000fea0003f04270 */
[C---:B------:R-:W-:Y:S01]  /*abe0*/  HMMA.16816.F32 R8, R120.reuse, R126, RZ ;  /* 0x0000007e7808723c */ /* 0x040fe200000018ff */
[----:B------:R-:W0:Y:S07]  /*abf0*/  LDGDEPBAR ;  /* 0x00000000000079af */ /* 0x000e2e0000000000 */
[C---:B------:R-:W-:Y:S01]  /*ac00*/  HMMA.16816.F32 R12, R120.reuse, R16, RZ ;  /* 0x00000010780c723c */ /* 0x040fe200000018ff */
[----:B------:R-:W2:Y:S07]  /*ac10*/  LDSM.16.M88.4 R124, [R211+0x8100] ;  /* 0x00810000d37c783b */ /* 0x000eae0000000200 */
[C---:B------:R-:W-:Y:S01]  /*ac20*/  HMMA.16816.F32 R16, R120.reuse, R18, RZ ;  /* 0x000000127810723c */ /* 0x040fe200000018ff */
[----:B------:R-:W-:Y:S07]  /*ac30*/  LDSM.16.M88.4 R160, [R211+0xa100] ;  /* 0x00a10000d3a0783b */ /* 0x000fee0000000200 */
[C---:B----4-:R-:W-:Y:S01]  /*ac40*/  HMMA.16816.F32 R20, R120.reuse, R24, RZ ;  /* 0x000000187814723c */ /* 0x050fe200000018ff */
[----:B------:R-:W-:Y:S07]  /*ac50*/  LDSM.16.M88.4 R164, [R211+0xa900] ;  /* 0x00a90000d3a4783b */ /* 0x000fee0000000200 */
[C---:B------:R-:W-:Y:S01]  /*ac60*/  HMMA.16816.F32 R24, R120.reuse, R26, RZ ;  /* 0x0000001a7818723c */ /* 0x040fe200000018ff */
[----:B------:R-:W-:Y:S07]  /*ac70*/  LDSM.16.M88.4 R168, [R211+0xd900] ;  /* 0x00d90000d3a8783b */ /* 0x000fee0000000200 */
[C---:B-1----:R-:W-:Y:S08]  /*ac80*/  HMMA.16816.F32 R28, R120.reuse, R32, RZ ;  /* 0x00000020781c723c */ /* 0x042ff000000018ff */
[C---:B------:R-:W-:Y:S08]  /*ac90*/  HMMA.16816.F32 R32, R120.reuse, R34, RZ ;  /* 0x000000227820723c */ /* 0x040ff000000018ff */
[C---:B------:R-:W-:Y:S08]  /*aca0*/  HMMA.16816.F32 R36, R120.reuse, R40, RZ ;  /* 0x000000287824723c */ /* 0x040ff000000018ff */
[C---:B------:R-:W-:Y:S08]  /*acb0*/  HMMA.16816.F32 R40, R120.reuse, R42, RZ ;  /* 0x0000002a7828723c */ /* 0x040ff000000018ff */
[C---:B------:R-:W-:Y:S08]  /*acc0*/  HMMA.16816.F32 R44, R120.reuse, R48, RZ ;  /* 0x00000030782c723c */ /* 0x040ff000000018ff */
[----:B------:R-:W-:Y:S08]  /*acd0*/  HMMA.16816.F32 R48, R120, R50, RZ ;  /* 0x000000327830723c */ /* 0x000ff000000018ff */
[C---:B------:R-:W-:Y:S08]  /*ace0*/  HMMA.16816.F32 R4, R144.reuse, R128, R4 ;  /* 0x000000809004723c */ /* 0x040ff00000001804 */
[C---:B------:R-:W-:Y:S01]  /*acf0*/  HMMA.16816.F32 R8, R144.reuse, R130, R8 ;  /* 0x000000829008723c */ /* 0x040fe20000001808 */
[----:B------:R-:W1:Y:S07]  /*ad00*/  LDSM.16.M88.4 R128, [R211+0x9100] ;  /* 0x00910000d380783b */ /* 0x000e6e0000000200 */
[C---:B------:R-:W-:Y:S08]  /*ad10*/  HMMA.16816.F32 R12, R144.reuse, R132, R12 ;  /* 0x00000084900c723c */ /* 0x040ff0000000180c */
[C---:B------:R-:W-:Y:S01]  /*ad20*/  HMMA.16816.F32 R16, R144.reuse, R134, R16 ;  /* 0x000000869010723c */ /* 0x040fe20000001810 */
[----:B------:R-:W3:Y:S07]  /*ad30*/  LDSM.16.M88.4 R132, [R211+0x9900] ;  /* 0x00990000d384783b */ /* 0x000eee0000000200 */
        /* <DEDUP_REMOVED lines=10> */
[----:B------:R-:W-:Y:S01]  /*ade0*/  HMMA.16816.F32 R48, R144, R154, R48 ;  /* 0x0000009a9030723c */ /* 0x000fe20000001830 */
[----:B------:R-:W-:Y:S07]  /*adf0*/  LDSM.16.M88.4 R152, [R202+0x2000] ;  /* 0x00200000ca98783b */ /* 0x000fee0000000200 */
[C---:B--2---:R-:W-:Y:S08]  /*ae00*/  HMMA.16816.F32 R4, R172.reuse, R124, R4 ;  /* 0x0000007cac04723c */ /* 0x044ff00000001804 */
[C---:B------:R-:W-:Y:S01]  /*ae10*/  HMMA.16816.F32 R8, R172.reuse, R126, R8 ;  /* 0x0000007eac08723c */ /* 0x040fe20000001808 */
[----:B------:R-:W2:Y:S07]  /*ae20*/  LDSM.16.M88.4 R124, [R202] ;  /* 0x00000000ca7c783b */ /* 0x000eae0000000200 */
[C---:B------:R-:W-:Y:S08]  /*ae30*/  HMMA.16816.F32 R12, R172.reuse, R156, R12 ;  /* 0x0000009cac0c723c */ /* 0x040ff0000000180c */
[C---:B------:R-:W-:Y:S01]  /*ae40*/  HMMA.16816.F32 R16, R172.reuse, R158, R16 ;  /* 0x0000009eac10723c */ /* 0x040fe20000001810 */
[----:B------:R-:W-:Y:S07]  /*ae50*/  LDSM.16.M88.4 R156, [R214+0xb900] ;  /* 0x00b90000d69c783b */ /* 0x000fee0000000200 */
[C---:B-1----:R-:W-:Y:S08]  /*ae60*/  HMMA.16816.F32 R20, R172.reuse, R128, R20 ;  /* 0x00000080ac14723c */ /* 0x042ff00000001814 */
[C---:B------:R-:W-:Y:S01]  /*ae70*/  HMMA.16816.F32 R24, R172.reuse, R130, R24 ;  /* 0x00000082ac18723c */ /* 0x040fe20000001818 */
[----:B------:R-:W1:Y:S07]  /*ae80*/  LDSM.16.M88.4 R128, [R202+0x2800] ;  /* 0x00280000ca80783b */ /* 0x000e6e0000000200 */
[C---:B---3--:R-:W-:Y:S08]  /*ae90*/  HMMA.16816.F32 R28, R172.reuse, R132, R28 ;  /* 0x00000084ac1c723c */ /* 0x048ff0000000181c */
[C---:B------:R-:W-:Y:S01]  /*aea0*/  HMMA.16816.F32 R32, R172.reuse, R134, R32 ;  /* 0x00000086ac20723c */ /* 0x040fe20000001820 */
[----:B------:R-:W3:Y:S07]  /*aeb0*/  LDSM.16.M88.4 R132, [R214+0xb100] ;  /* 0x00b10000d684783b */ /* 0x000eee0000000200 */
[C---:B------:R-:W-:Y:S08]  /*aec0*/  HMMA.16816.F32 R36, R172.reuse, R160, R36 ;  /* 0x000000a0ac24723c */ /* 0x040ff00000001824 */
[C---:B------:R-:W-:Y:S01]  /*aed0*/  HMMA.16816.F32 R40, R172.reuse, R162, R40 ;  /* 0x000000a2ac28723c */ /* 0x040fe20000001828 */
[----:B------:R-:W4:Y:S07]  /*aee0*/  LDSM.16.M88.4 R160, [R214+0xc100] ;  /* 0x00c10000d6a0783b */ /* 0x000f2e0000000200 */
[C---:B------:R-:W-:Y:S08]  /*aef0*/  HMMA.16816.F32 R44, R172.reuse, R164, R44 ;  /* 0x000000a4ac2c723c */ /* 0x040ff0000000182c */
[----:B------:R-:W-:Y:S01]  /*af00*/  HMMA.16816.F32 R48, R172, R166, R48 ;  /* 0x000000a6ac30723c */ /* 0x000fe20000001830 */
[----:B------:R-:W5:Y:S07]  /*af10*/  LDSM.16.M88.4 R164, [R214+0xc900] ;  /* 0x00c90000d6a4783b */ /* 0x000f6e0000000200 */
        /* <DEDUP_REMOVED lines=8> */
[----:B------:R-:W2:Y:S07]  /*afa0*/  LDSM.16.M88.4 R140, [R201] ;  /* 0x00000000c98c783b */ /* 0x000eae0000000200 */
[C---:B------:R-:W-:Y:S08]  /*afb0*/  HMMA.16816.F32 R28, R176.reuse, R148, R28 ;  /* 0x00000094b01c723c */ /* 0x040ff0000000181c */
[C---:B------:R-:W-:Y:S01]  /*afc0*/  HMMA.16816.F32 R32, R176.reuse, R150, R32 ;  /* 0x00000096b020723c */ /* 0x040fe20000001820 */
[----:B------:R-:W2:Y:S07]  /*afd0*/  LDSM.16.M88.4 R148, [R200] ;  /* 0x00000000c894783b */ /* 0x000eae0000000200 */
[C---:B------:R-:W-:Y:S08]  /*afe0*/  HMMA.16816.F32 R36, R176.reuse, R152, R36 ;  /* 0x00000098b024723c */ /* 0x040ff00000001824 */
[C---:B------:R-:W-:Y:S01]  /*aff0*/  HMMA.16816.F32 R40, R176.reuse, R154, R40 ;  /* 0x0000009ab028723c */ /* 0x040fe20000001828 */
[----:B------:R-:W-:Y:S07]  /*b000*/  LDSM.16.M88.4 R152, [R197] ;  /* 0x00000000c598783b */ /* 0x000fee0000000200 */
[C---:B-1----:R-:W-:Y:S08]  /*b010*/  HMMA.16816.F32 R44, R176.reuse, R128, R44 ;  /* 0x00000080b02c723c */ /* 0x042ff0000000182c */
[----:B------:R-:W-:Y:S01]  /*b020*/  HMMA.16816.F32 R48, R176, R130, R48 ;  /* 0x00000082b030723c */ /* 0x000fe20000001830 */
[----:B------:R-:W1:Y:S07]  /*b030*/  LDSM.16.M88.4 R128, [R199] ;  /* 0x00000000c780783b */ /* 0x000e6e0000000200 */
[C---:B---3--:R-:W-:Y:S08]  /*b040*/  HMMA.16816.F32 R4, R180.reuse, R132, R4 ;  /* 0x00000084b404723c */ /* 0x048ff00000001804 */
[C---:B------:R-:W-:Y:S01]  /*b050*/  HMMA.16816.F32 R8, R180.reuse, R134, R8 ;  /* 0x00000086b408723c */ /* 0x040fe20000001808 */
[----:B------:R-:W3:Y:S07]  /*b060*/  LDSM.16.M88.4 R132, [R198] ;  /* 0x00000000c684783b */ /* 0x000eee0000000200 */
[C---:B------:R-:W-:Y:S08]  /*b070*/  HMMA.16816.F32 R12, R180.reuse, R156, R12 ;  /* 0x0000009cb40c723c */ /* 0x040ff0000000180c */
[C---:B------:R-:W-:Y:S01]  /*b080*/  HMMA.16816.F32 R16, R180.reuse, R158, R16 ;  /* 0x0000009eb410723c */ /* 0x040fe20000001810 */
[----:B------:R-:W1:Y:S07]  /*b090*/  LDSM.16.M88.4 R156, [R196] ;  /* 0x00000000c49c783b */ /* 0x000e6e0000000200 */
[C---:B----4-:R-:W-:Y:S08]  /*b0a0*/  HMMA.16816.F32 R20, R180.reuse, R160, R20 ;  /* 0x000000a0b414723c */ /* 0x050ff00000001814 */
[C---:B------:R-:W-:Y:S01]  /*b0b0*/  HMMA.16816.F32 R24, R180.reuse, R162, R24 ;  /* 0x000000a2b418723c */ /* 0x040fe20000001818 */
[----:B------:R-:W4:Y:S07]  /*b0c0*/  LDSM.16.M88.4 R160, [R211+0xb100] ;  /* 0x00b10000d3a0783b */ /* 0x000f2e0000000200 */
[C---:B-----5:R-:W-:Y:S08]  /*b0d0*/  HMMA.16816.F32 R28, R180.reuse, R164, R28 ;  /* 0x000000a4b41c723c */ /* 0x060ff0000000181c */
[C---:B------:R-:W-:Y:S01]  /*b0e0*/  HMMA.16816.F32 R32, R180.reuse, R166, R32 ;  /* 0x000000a6b420723c */ /* 0x040fe20000001820 */
[----:B------:R-:W-:Y:S07]  /*b0f0*/  LDSM.16.M88.4 R164, [R211+0xd100] ;  /* 0x00d10000d3a4783b */ /* 0x000fee0000000200 */
[C---:B--2---:R-:W-:Y:S08]  /*b100*/  HMMA.16816.F32 R36, R180.reuse, R124, R36 ;  /* 0x0000007cb424723c */ /* 0x044ff00000001824 */
[C---:B------:R-:W-:Y:S01]  /*b110*/  HMMA.16816.F32 R40, R180.reuse, R126, R40 ;  /* 0x0000007eb428723c */ /* 0x040fe20000001828 */
[----:B------:R-:W2:Y:S07]  /*b120*/  LDSM.16.M88.4 R124, [R211+0xb900] ;  /* 0x00b90000d37c783b */ /* 0x000eae0000000200 */
[C---:B------:R-:W-:Y:S08]  /*b130*/  HMMA.16816.F32 R44, R180.reuse, R136, R44 ;  /* 0x00000088b42c723c */ /* 0x040ff0000000182c */
[----:B------:R-:W-:Y:S01]  /*b140*/  HMMA.16816.F32 R48, R180, R138, R48 ;  /* 0x0000008ab430723c */ /* 0x000fe20000001830 */
[----:B------:R-:W5:Y:S07]  /*b150*/  LDSM.16.M88.4 R136, [R211+0xc100] ;  /* 0x00c10000d388783b */ /* 0x000f6e0000000200 */
[C---:B------:R-:W-:Y:S08]  /*b160*/  HMMA.16816.F32 R4, R184.reuse, R140, R4 ;  /* 0x0000008cb804723c */ /* 0x040ff00000001804 */
[C---:B------:R-:W-:Y:S01]  /*b170*/  HMMA.16816.F32 R8, R184.reuse, R142, R8 ;  /* 0x0000008eb808723c */ /* 0x040fe20000001808 */
[----:B------:R-:W2:Y:S07]  /*b180*/  LDSM.16.M88.4 R140, [R211+0xc900] ;  /* 0x00c90000d38c783b */ /* 0x000eae0000000200 */
[C---:B------:R-:W-:Y:S08]  /*b190*/  HMMA.16816.F32 R12, R184.reuse, R148, R12 ;  /* 0x00000094b80c723c */ /* 0x040ff0000000180c */
[C---:B------:R-:W-:Y:S01]  /*b1a0*/  HMMA.16816.F32 R16, R184.reuse, R150, R16 ;  /* 0x00000096b810723c */ /* 0x040fe20000001810 */
[----:B------:R-:W2:Y:S07]  /*b1b0*/  LDSM.16.M88.4 R148, [R202+0x3000] ;  /* 0x00300000ca94783b */ /* 0x000eae0000000200 */
[C---:B-1----:R-:W-:Y:S08]  /*b1c0*/  HMMA.16816.F32 R20, R184.reuse, R128, R20 ;  /* 0x00000080b814723c */ /* 0x042ff00000001814 */
[C---:B------:R-:W-:Y:S01]  /*b1d0*/  HMMA.16816.F32 R24, R184.reuse, R130, R24 ;  /* 0x00000082b818723c */ /* 0x040fe20000001818 */
[----:B------:R-:W-:Y:S07]  /*b1e0*/  LDSM.16.M88.4 R128, [R202+0x4000] ;  /* 0x00400000ca80783b */ /* 0x000fee0000000200 */
[C---:B---3--:R-:W-:Y:S08]  /*b1f0*/  HMMA.16816.F32 R28, R184.reuse, R132, R28 ;  /* 0x00000084b81c723c */ /* 0x048ff0000000181c */
[C---:B------:R-:W-:Y:S08]  /*b200*/  HMMA.16816.F32 R32, R184.reuse, R134, R32 ;  /* 0x00000086b820723c */ /* 0x040ff00000001820 */
[C---:B------:R-:W-:Y:S08]  /*b210*/  HMMA.16816.F32 R36, R184.reuse, R152, R36 ;  /* 0x00000098b824723c */ /* 0x040ff00000001824 */
[C---:B------:R-:W-:Y:S08]  /*b220*/  HMMA.16816.F32 R40, R184.reuse, R154, R40 ;  /* 0x0000009ab828723c */ /* 0x040ff00000001828 */
[C---:B------:R-:W-:Y:S08]  /*b230*/  HMMA.16816.F32 R44, R184.reuse, R156, R44 ;  /* 0x0000009cb82c723c */ /* 0x040ff0000000182c */
[----:B------:R-:W-:Y:S08]  /*b240*/  HMMA.16816.F32 R48, R184, R158, R48 ;  /* 0x0000009eb830723c */ /* 0x000ff00000001830 */
[C---:B----4-:R-:W-:Y:S08]  /*b250*/  HMMA.16816.F32 R4, R188.reuse, R160, R4 ;  /* 0x000000a0bc04723c */ /* 0x050ff00000001804 */
[C---:B------:R-:W-:Y:S08]  /*b260*/  HMMA.16816.F32 R8, R188.reuse, R162, R8 ;  /* 0x000000a2bc08723c */ /* 0x040ff00000001808 */
[C---:B--2---:R-:W-:Y:S08]  /*b270*/  HMMA.16816.F32 R12, R188.reuse, R124, R12 ;  /* 0x0000007cbc0c723c */ /* 0x044ff0000000180c */
[C---:B------:R-:W-:Y:S01]  /*b280*/  HMMA.16816.F32 R16, R188.reuse, R126, R16 ;  /* 0x0000007ebc10723c */ /* 0x040fe20000001810 */
[----:B------:R-:W1:Y:S07]  /*b290*/  LDSM.16.M88.4 R124, [R202+0x3800] ;  /* 0x00380000ca7c783b */ /* 0x000e6e0000000200 */
[C---:B-----5:R-:W-:Y:S08]  /*b2a0*/  HMMA.16816.F32 R20, R188.reuse, R136, R20 ;  /* 0x00000088bc14723c */ /* 0x060ff00000001814 */
        /* <DEDUP_REMOVED lines=10> */
[C---:B------:R-:W-:Y:S04]  /*b350*/  HMMA.16816.F32 R16, R192.reuse, R126, R16 ;  /* 0x0000007ec010723c */ /* 0x040fe80000001810 */
[----:B------:R-:W-:Y:S02]  /*b360*/  FMUL.FTZ R134, R4, c[0x0][0x320] ;  /* 0x0000c80004867a20 */ /* 0x000fe40000410000 */
[----:B------:R-:W-:Y:S02]  /*b370*/  FMUL.FTZ R132, R5, c[0x0][0x320] ;  /* 0x0000c80005847a20 */ /* 0x000fe40000410000 */
[----:B------:R-:W-:Y:S01]  /*b380*/  FMUL.FTZ R9, R9, c[0x0][0x320] ;  /* 0x0000c80009097a20 */ /* 0x000fe20000410000 */
[C---:B------:R-:W-:Y:S01]  /*b390*/  HMMA.16816.F32 R20, R192.reuse, R128, R20 ;  /* 0x00000080c014723c */ /* 0x040fe20000001814 */
[----:B------:R-:W1:Y:S02]  /*b3a0*/  MUFU.TANH R134, R134 ;  /* 0x0000008600867308 */ /* 0x000e640000002400 */
[----:B------:R-:W-:Y:S02]  /*b3b0*/  FMUL.FTZ R10, R10, c[0x0][0x320] ;  /* 0x0000c8000a0a7a20 */ /* 0x000fe40000410000 */
[----:B------:R-:W-:Y:S02]  /*b3c0*/  FMUL.FTZ R11, R11, c[0x0][0x320] ;  /* 0x0000c8000b0b7a20 */ /* 0x000fe40000410000 */
[----:B------:R-:W-:Y:S01]  /*b3d0*/  FMUL.FTZ R246, R8, c[0x0][0x320] ;  /* 0x0000c80008f67a20 */ /* 0x000fe20000410000 */
[C---:B------:R-:W-:Y:S03]  /*b3e0*/  HMMA.16816.F32 R24, R192.reuse, R130, R24 ;  /* 0x00000082c018723c */ /* 0x040fe60000001818 */
[----:B------:R-:W2:Y:S01]  /*b3f0*/  MUFU.TANH R248, R9 ;  /* 0x0000000900f87308 */ /* 0x000ea20000002400 */
[----:B------:R-:W-:Y:S02]  /*b400*/  FMUL.FTZ R13, R13, c[0x0][0x320] ;  /* 0x0000c8000d0d7a20 */ /* 0x000fe40000410000 */
[----:B------:R-:W-:Y:S02]  /*b410*/  FMUL.FTZ R14, R14, c[0x0][0x320] ;  /* 0x0000c8000e0e7a20 */ /* 0x000fe40000410000 */
[----:B------:R-:W-:Y:S04]  /*b420*/  FMUL.FTZ R15, R15, c[0x0][0x320] ;  /* 0x0000c8000f0f7a20 */ /* 0x000fe80000410000 */
[----:B------:R-:W-:Y:S01]  /*b430*/  FMUL.FTZ R138, R12, c[0x0][0x320] ;  /* 0x0000c8000c8a7a20 */ /* 0x000fe20000410000 */
[----:B------:R-:W3:Y:S01]  /*b440*/  MUFU.TANH R247, R10 ;  /* 0x0000000a00f77308 */ /* 0x000ee20000002400 */
        /* <DEDUP_REMOVED lines=11> */
[----:B------:R-:W1:Y:S01]  /*b500*/  MUFU.TANH R136, R13 ;  /* 0x0000000d00887308 */ /* 0x000e620000002400 */
[----:B------:R-:W-:Y:S02]  /*b510*/  FMUL.FTZ R23, R23, c[0x0][0x320] ;  /* 0x0000c80017177a20 */ /* 0x000fe40000410000 */
[----:B------:R-:W-:Y:S02]  /*b520*/  FMUL.FTZ R25, R25, c[0x0][0x320] ;  /* 0x0000c80019197a20 */ /* 0x000fe40000410000 */
[----:B------:R-:W-:Y:S02]  /*b530*/  FMUL.FTZ R26, R26, c[0x0][0x320] ;  /* 0x0000c8001a1a7a20 */ /* 0x000fe40000410000 */
[----:B------:R-:W-:Y:S03]  /*b540*/  FMUL.FTZ R27, R27, c[0x0][0x320] ;  /* 0x0000c8001b1b7a20 */ /* 0x000fe60000410000 */
[----:B------:R-:W1:Y:S01]  /*b550*/  MUFU.TANH R137, R14 ;  /* 0x0000000e00897308 */ /* 0x000e620000002400 */
[----:B----4-:R-:W4:Y:S09]  /*b560*/  LDSM.16.M88.4 R8, [R202+0x4800] ;  /* 0x00480000ca08783b */ /* 0x010f320000000200 */
[----:B------:R5:W1:Y:S10]  /*b570*/  MUFU.TANH R141, R15 ;  /* 0x0000000f008d7308 */ /* 0x000a740000002400 */
[----:B------:R-:W1:Y:S10]  /*b580*/  MUFU.TANH R132, R132 ;  /* 0x0000008400847308 */ /* 0x000e740000002400 */
[----:B------:R-:W1:Y:S01]  /*b590*/  MUFU.TANH R243, R243 ;  /* 0x000000f300f37308 */ /* 0x000e620000002400 */
[----:B-----5:R-:W5:Y:S09]  /*b5a0*/  LDSM.16.M88.4 R12, [R202+0x5000] ;  /* 0x00500000ca0c783b */ /* 0x020f720000000200 */
[----:B------:R-:W1:Y:S01]  /*b5b0*/  MUFU.TANH R135, R135 ;  /* 0x0000008700877308 */ /* 0x000e620000002400 */
[C---:B----4-:R-:W-:Y:S09]  /*b5c0*/  HMMA.16816.F32 R28, R192.reuse, R8, R28 ;  /* 0x00000008c01c723c */ /* 0x050ff2000000181c */
[----:B------:R-:W4:Y:S01]  /*b5d0*/  MUFU.TANH R246, R246 ;  /* 0x000000f600f67308 */ /* 0x000f220000002400 */
[C---:B------:R-:W-:Y:S01]  /*b5e0*/  HMMA.16816.F32 R32, R192.reuse, R10, R32 ;  /* 0x0000000ac020723c */ /* 0x040fe20000001820 */
[----:B------:R-:W1:Y:S01]  /*b5f0*/  LDSM.16.M88.4 R8, [R202+0x5800] ;  /* 0x00580000ca08783b */ /* 0x000e620000000200 */
[----:B------:R-:W-:Y:S07]  /*b600*/  DEPBAR.LE SB0, 0x0 ;  /* 0x000080000000791a */ /* 0x000fee0000000000 */
[----:B------:R-:W1:Y:S01]  /*b610*/  MUFU.TANH R138, R138 ;  /* 0x0000008a008a7308 */ /* 0x000e620000002400 */
[----:B------:R-:W-:Y:S04]  /*b620*/  BAR.SYNC.DEFER_BLOCKING 0x0 ;  /* 0x0000000000007b1d */ /* 0x000fe80000010000 */
[----:B------:R-:W-:Y:S05]  /*b630*/  FMUL.FTZ R244, R28, c[0x0][0x320] ;  /* 0x0000c8001cf47a20 */ /* 0x000fea0000410000 */
[----:B------:R-:W2:Y:S01]  /*b640*/  MUFU.TANH R152, R152 ;  /* 0x0000009800987308 */ /* 0x000ea20000002400 */
[----:B------:R-:W-:Y:S02]  /*b650*/  FMUL.FTZ R29, R29, c[0x0][0x320] ;  /* 0x0000c8001d1d7a20 */ /* 0x000fe40000410000 */
[----:B------:R-:W-:Y:S01]  /*b660*/  FMUL.FTZ R30, R30, c[0x0][0x320] ;  /* 0x0000c8001e1e7a20 */ /* 0x000fe20000410000 */
[C---:B-----5:R-:W-:Y:S05]  /*b670*/  HMMA.16816.F32 R36, R192.reuse, R12, R36 ;  /* 0x0000000cc024723c */ /* 0x060fea0000001824 */
[----:B------:R-:W-:Y:S01]  /*b680*/  FMUL.FTZ R240, R32, c[0x0][0x320] ;  /* 0x0000c80020f07a20 */ /* 0x000fe20000410000 */
[----:B------:R2:W2:Y:S01]  /*b690*/  MUFU.TANH R148, R17 ;  /* 0x0000001100947308 */ /* 0x0004a20000002400 */
[----:B------:R-:W-:Y:S01]  /*b6a0*/  FMUL.FTZ R31, R31, c[0x0][0x320] ;  /* 0x0000c8001f1f7a20 */ /* 0x000fe20000410000 */
[C---:B------:R-:W-:Y:S04]  /*b6b0*/  HMMA.16816.F32 R40, R192.reuse, R14, R40 ;  /* 0x0000000ec028723c */ /* 0x040fe80000001828 */
[----:B------:R-:W-:Y:S02]  /*b6c0*/  FMUL.FTZ R33, R33, c[0x0][0x320] ;  /* 0x0000c80021217a20 */ /* 0x000fe40000410000 */
[----:B------:R-:W-:Y:S02]  /*b6d0*/  FMUL.FTZ R34, R34, c[0x0][0x320] ;  /* 0x0000c80022227a20 */ /* 0x000fe40000410000 */
[----:B------:R2:W2:Y:S01]  /*b6e0*/  MUFU.TANH R143, R18 ;  /* 0x00000012008f7308 */ /* 0x0004a20000002400 */
[----:B------:R-:W-:Y:S01]  /*b6f0*/  FMUL.FTZ R35, R35, c[0x0][0x320] ;  /* 0x0000c80023237a20 */ /* 0x000fe20000410000 */
[C---:B-1----:R-:W-:Y:S06]  /*b700*/  HMMA.16816.F32 R44, R192.reuse, R8, R44 ;  /* 0x00000008c02c723c */ /* 0x042fec000000182c */
[----:B------:R-:W-:Y:S02]  /*b710*/  FMUL.FTZ R164, R36, c[0x0][0x320] ;  /* 0x0000c80024a47a20 */ /* 0x000fe40000410000 */
[----:B------:R1:W1:Y:S01]  /*b720*/  MUFU.TANH R155, R19 ;  /* 0x00000013009b7308 */ /* 0x0002620000002400 */
[----:B------:R-:W-:Y:S03]  /*b730*/  HMMA.16816.F32 R48, R192, R10, R48 ;  /* 0x0000000ac030723c */ /* 0x000fe60000001830 */
[----:B------:R-:W-:Y:S02]  /*b740*/  FMUL.FTZ R37, R37, c[0x0][0x320] ;  /* 0x0000c80025257a20 */ /* 0x000fe40000410000 */
[----:B------:R-:W-:Y:S02]  /*b750*/  FMUL.FTZ R156, R40, c[0x0][0x320] ;  /* 0x0000c800289c7a20 */ /* 0x000fe40000410000 */
[----:B------:R-:W-:Y:S02]  /*b760*/  FMUL.FTZ R38, R38, c[0x0][0x320] ;  /* 0x0000c80026267a20 */ /* 0x000fe40000410000 */
[----:B------:R-:W1:Y:S03]  /*b770*/  MUFU.TANH R158, R158 ;  /* 0x0000009e009e7308 */ /* 0x000e660000002400 */
        /* <DEDUP_REMOVED lines=13> */
[----:B------:R-:W-:Y:S05]  /*b850*/  FMUL.FTZ R0, R51, c[0x0][0x320] ;  /* 0x0000c80033007a20 */ /* 0x000fea0000410000 */
[----:B------:R1:W1:Y:S10]  /*b860*/  MUFU.TANH R161, R23 ;  /* 0x0000001700a17308 */ /* 0x0002740000002400 */
[----:B------:R-:W1:Y:S10]  /*b870*/  MUFU.TANH R166, R166 ;  /* 0x000000a600a67308 */ /* 0x000e740000002400 */
[----:B------:R1:W1:Y:S10]  /*b880*/  MUFU.TANH R168, R25 ;  /* 0x0000001900a87308 */ /* 0x0002740000002400 */
[----:B------:R1:W1:Y:S10]  /*b890*/  MUFU.TANH R163, R26 ;  /* 0x0000001a00a37308 */ /* 0x0002740000002400 */
        /* <DEDUP_REMOVED lines=24> */
[----:B------:R1:W1:Y:S01]  /*ba20*/  MUFU.TANH R117, R0 ;  /* 0x0000000000757308 */ /* 0x0002620000002400 */
[----:B------:R-:W-:-:S05]  /*ba30*/  @!P0 BRA `(.L_x_52) ;  /* 0x0000037000008947 */ /* 0x000fca0003800000 */
[----:B--234-:R-:W-:Y:S01]  /*ba40*/  PLOP3.LUT P2, PT, PT, PT, UP3, 0x80, 0x0 ;  /* 0x000000000000781c */ /* 0x01cfe20003f4f038 */
[----:B-1----:R-:W-:Y:S01]  /*ba50*/  IMAD R0, R238, 0x60, R220 ;  /* 0x00000060ee007824 */ /* 0x002fe200078e02dc */
[----:B------:R-:W-:Y:S01]  /*ba60*/  PLOP3.LUT P0, PT, PT, PT, UP3, 0x80, 0x0 ;  /* 0x000000000000781c */ /* 0x000fe20003f0f038 */
[----:B------:R-:W-:Y:S01]  /*ba70*/  IMAD.MOV.U32 R216, RZ, RZ, RZ ;  /* 0x000000ffffd87224 */ /* 0x000fe200078e00ff */
[----:B------:R-:W-:Y:S02]  /*ba80*/  ISETP.NE.U32.AND P6, PT, R232, RZ, PT ;  /* 0x000000ffe800720c */ /* 0x000fe40003fc5070 */
[----:B------:R-:W-:Y:S05]  /*ba90*/  IADD3 R217, R0, -0x60, R219 ;  /* 0xffffffa000d97810 */ /* 0x000fea0007ffe0db */
[--C-:B------:R-:W-:Y:S02]  /*baa0*/  IMAD.MOV.U32 R0, RZ, RZ, R217.reuse ;  /* 0x000000ffff007224 */ /* 0x100fe400078e00d9 */
[----:B------:R-:W-:Y:S05]  /*bab0*/  @P2 IMAD.HI.U32 R2, R217, c[0x0][0x2bc], RZ ;  /* 0x0000af00d9022a27 */ /* 0x000fea00078e00ff */
[----:B------:R-:W-:Y:S04]  /*bac0*/  @P0 SHF.R.U32.HI R0, RZ, c[0x0][0x2c0], R2 ;  /* 0x0000b000ff000a19 */ /* 0x000fe80000011602 */
[C---:B------:R-:W-:Y:S04]  /*bad0*/  @!P1 IADD3 R7, P0, R0.reuse, UR12, RZ ;  /* 0x0000000c00079c10 */ /* 0x040fe8000ff1e0ff */
[----:B------:R-:W-:Y:S01]  /*bae0*/  @!P1 LEA.HI.X.SX32 R2, R0, UR7, 0x1, P0 ;  /* 0x0000000700029c11 */ /* 0x000fe200080f0eff */
[----:B------:R-:W-:Y:S01]  /*baf0*/  IMAD.MOV R0, RZ, RZ, -R0 ;  /* 0x000000ffff007224 */ /* 0x000fe200078e0a00 */
[C---:B------:R-:W-:Y:S03]  /*bb00*/  @!P1 LEA R4, P0, R7.reuse, c[0x0][0x2a0], 0x2 ;  /* 0x0000a80007049a11 */ /* 0x040fe600078010ff */
[----:B------:R-:W-:Y:S01]  /*bb10*/  IMAD R217, R0, c[0x0][0x2b8], R217 ;  /* 0x0000ae0000d97a24 */ /* 0x000fe200078e02d9 */
[----:B------:R-:W-:Y:S03]  /*bb20*/  @!P1 LEA.HI.X R5, R7, c[0x0][0x2a4], R2, 0x2, P0 ;  /* 0x0000a90007059a11 */ /* 0x000fe600000f1402 */
[----:B------:R-:W-:Y:S01]  /*bb30*/  IMAD.WIDE.U32 R8, R217, c[0x0][0x1e0], RZ ;  /* 0x00007800d9087a25 */ /* 0x000fe200078e00ff */
        /* <DEDUP_REMOVED lines=13> */
[----:B------:R-:W1:Y:S01]  /*bc10*/  SHFL.IDX PT, R11, R16, RZ, 0x181f ;  /* 0x00181fff100b7589 */ /* 0x000e6200000e0000 */
[----:B------:R-:W-:Y:S03]  /*bc20*/  IADD3 R5, -R232, 0x10, RZ ;  /* 0x00000010e8057810 */ /* 0x000fe60007ffe1ff */
[----:B------:R-:W2:Y:S01]  /*bc30*/  SHFL.IDX PT, R4, R6, RZ, 0x181f ;  /* 0x00181fff06047589 */ /* 0x000ea200000e0000 */
[----:B------:R-:W-:Y:S03]  /*bc40*/  LOP3.LUT R5, R5, 0xf, RZ, 0xc0, !PT ;  /* 0x0000000f05057812 */ /* 0x000fe600078ec0ff */
[----:B------:R-:W3:Y:S04]  /*bc50*/  SHFL.IDX PT, R9, R16, 0x1, 0x181f ;  /* 0x00381f0010097f89 */ /* 0x000ee800000e0000 */
[----:B------:R-:W4:Y:S04]  /*bc60*/  SHFL.IDX PT, R2, R6, 0x1, 0x181f ;  /* 0x00381f0006027f89 */ /* 0x000f2800000e0000 */
[----:B------:R-:W5:Y:S04]  /*bc70*/  SHFL.IDX PT, R7, R16, 0x2, 0x181f ;  /* 0x00581f0010077f89 */ /* 0x000f6800000e0000 */
[----:B------:R5:W5:Y:S01]  /*bc80*/  SHFL.IDX PT, R0, R6, 0x2, 0x181f ;  /* 0x00581f0006007f89 */ /* 0x000b6200000e0000 */
[C---:B-1----:R-:W-:Y:S02]  /*bc90*/  IADD3 R12, P5, R11.reuse, R236, RZ ;  /* 0x000000ec0b0c7210 */ /* 0x042fe40007fbe0ff */
[----:B------:R-:W-:Y:S03]  /*bca0*/  IADD3 R10, P2, R11, R234, RZ ;  /* 0x000000ea0b0a7210 */ /* 0x000fe60007f5e0ff */
[C---:B--2---:R-:W-:Y:S02]  /*bcb0*/  IMAD.X R13, R4.reuse, 0x1, R237, P5 ;  /* 0x00000001040d7824 */ /* 0x044fe400028e06ed */
[----:B------:R-:W-:Y:S01]  /*bcc0*/  IMAD.X R11, R4, 0x1, R235, P2 ;  /* 0x00000001040b7824 */ /* 0x000fe200010e06eb */
[C---:B---3--:R-:W-:Y:S02]  /*bcd0*/  IADD3 R8, P0, R9.reuse, R236, RZ ;  /* 0x000000ec09087210 */ /* 0x048fe40007f1e0ff */
[----:B------:R1:W-:Y:S01]  /*bce0*/  LDGSTS.E.BYPASS.LTC128B.128 [R218+0x8100], [R12.64], !P4 ;  /* 0x081000000cda7fae */ /* 0x0003e2000e101d4e */
[----:B------:R-:W-:Y:S02]  /*bcf0*/  IADD3 R14, P5, R9, R234, RZ ;  /* 0x000000ea090e7210 */ /* 0x000fe40007fbe0ff */
[C---:B----4-:R-:W-:Y:S01]  /*bd00*/  IMAD.X R9, R2.reuse, 0x1, R237, P0 ;  /* 0x0000000102097824 */ /* 0x050fe200000e06ed */
[----:B------:R1:W-:Y:S02]  /*bd10*/  LDGSTS.E.BYPASS.LTC128B.128 [R218+0xb100], [R10.64], !P3 ;  /* 0x0b1000000ada7fae */ /* 0x0003e4000d901d4e */
[--C-:B------:R-:W-:Y:S01]  /*bd20*/  IMAD.X R15, R2, 0x1, R235.reuse, P5 ;  /* 0x00000001020f7824 */ /* 0x100fe200028e06eb */
[----:B-----5:R-:W-:Y:S01]  /*bd30*/  IADD3 R4, P2, P0, R5, R7, R234 ;  /* 0x0000000705047210 */ /* 0x020fe2000785e0ea */
[----:B------:R1:W-:Y:S01]  /*bd40*/  LDGSTS.E.BYPASS.LTC128B.128 [R218+0x9100], [R8.64], !P4 ;  /* 0x0910000008da7fae */ /* 0x0003e2000e101d4e */
[----:B------:R-:W-:Y:S02]  /*bd50*/  IADD3 R6, P5, R7, R236, RZ ;  /* 0x000000ec07067210 */ /* 0x000fe40007fbe0ff */
[----:B------:R-:W-:Y:S01]  /*bd60*/  IADD3.X R5, RZ, R0, R235, P2, P0 ;  /* 0x00000000ff057210 */ /* 0x000fe200017e04eb */
[----:B------:R1:W-:Y:S02]  /*bd70*/  LDGSTS.E.BYPASS.LTC128B.128 [R218+0xc100], [R14.64], !P3 ;  /* 0x0c1000000eda7fae */ /* 0x0003e4000d901d4e */
[----:B------:R-:W-:Y:S05]  /*bd80*/  IMAD.X R7, R0, 0x1, R237, P5 ;  /* 0x0000000100077824 */ /* 0x000fea00028e06ed */
[----:B------:R1:W-:Y:S04]  /*bd90*/  LDGSTS.E.BYPASS.LTC128B.128 [R218+0xa100], [R6.64], !P4 ;  /* 0x0a10000006da7fae */ /* 0x0003e8000e101d4e */
[----:B------:R1:W-:Y:S02]  /*bda0*/  LDGSTS.E.BYPASS.LTC128B.128.ZFILL [R218+0xd100], [R4.64], P6 ;  /* 0x0d10000004da7fae */ /* 0x0003e4000b141d4e */
.L_x_52:
[----:B-1234-:R-:W-:Y:S01]  /*bdb0*/  FMNMX.FTZ R9, R134, R3, !PT ;  /* 0x0000000386097209 */ /* 0x01efe20007810000 */
[----:B------:R-:W-:Y:S01]  /*bdc0*/  LDSM.16.MT88.4 R12, [R212+0x100] ;  /* 0x00010000d40c783b */ /* 0x000fe20000004200 */
[----:B------:R-:W-:Y:S02]  /*bdd0*/  FMNMX.FTZ R0, R243, R119, !PT ;  /* 0x00000077f3007209 */ /* 0x000fe40007810000 */
[----:B------:R-:W-:Y:S02]  /*bde0*/  FMNMX.FTZ R9, R132, R9, !PT ;  /* 0x0000000984097209 */ /* 0x000fe40007810000 */
[----:B------:R-:W-:Y:S02]  /*bdf0*/  FMNMX.FTZ R0, R135, R0, !PT ;  /* 0x0000000087007209 */ /* 0x000fe40007810000 */
[----:B------:R-:W-:Y:S01]  /*be00*/  FMNMX.FTZ R9, R246, R9, !PT ;  /* 0x00000009f6097209 */ /* 0x000fe20007810000 */
        /* <DEDUP_REMOVED lines=20> */
[----:B------:R-:W0:Y:S01]  /*bf50*/  LDGDEPBAR ;  /* 0x00000000000079af */ /* 0x000e220000000000 */
        /* <DEDUP_REMOVED lines=27> */
[----:B------:R-:W-:Y:S01]  /*c110*/  ISETP.GT.AND P0, PT, R238, R239, PT ;  /* 0x000000efee00720c */ /* 0x000fe20003f04270 */
[----:B------:R-:W-:Y:S08]  /*c120*/  SHFL.BFLY PT, R9, R10, 0x2, 0x1f ;  /* 0x0c401f000a097f89 */ /* 0x000ff000000e0000 */
[----:B------:R-:W1:Y:S02]  /*c130*/  SHFL.BFLY PT, R7, R6, 0x2, 0x1f ;  /* 0x0c401f0006077f89 */ /* 0x000e6400000e0000 */
[----:B-1----:R-:W-:Y:S02]  /*c140*/  FMNMX.FTZ R5, R6, R7, !PT ;  /* 0x0000000706057209 */ /* 0x002fe40007810000 */
[----:B------:R-:W-:Y:S04]  /*c150*/  FMNMX.FTZ R8, R10, R9, !PT ;  /* 0x000000090a087209 */ /* 0x000fe80007810000 */
[----:B------:R-:W1:Y:S08]  /*c160*/  SHFL.BFLY PT, R4, R5, 0x1, 0x1f ;  /* 0x0c201f0005047f89 */ /* 0x000e7000000e0000 */
[----:B------:R-:W2:Y:S01]  /*c170*/  SHFL.BFLY PT, R9, R8, 0x1, 0x1f ;  /* 0x0c201f0008097f89 */ /* 0x000ea200000e0000 */
[----:B-1----:R-:W-:Y:S05]  /*c180*/  FMNMX.FTZ R116, R4, R5, !PT ;  /* 0x0000000504747209 */ /* 0x002fea0007810000 */
[----:B------:R-:W-:Y:S01]  /*c190*/  FMUL.FTZ R124, R116, c[0x0][0x2d0] ;  /* 0x0000b400747c7a20 */ /* 0x000fe20000410000 */
[----:B--2---:R-:W-:Y:S03]  /*c1a0*/  FMNMX.FTZ R0, R8, R9, !PT ;  /* 0x0000000908007209 */ /* 0x004fe60007810000 */
[--C-:B------:R-:W-:Y:S02]  /*c1b0*/  FFMA.FTZ R130, R243, c[0x0][0x2d0], -R124.reuse ;  /* 0x0000b400f3827a23 */ /* 0x100fe4000001087c */
[--C-:B------:R-:W-:Y:S02]  /*c1c0*/  FFMA.FTZ R129, R135, c[0x0][0x2d0], -R124.reuse ;  /* 0x0000b40087817a23 */ /* 0x100fe4000001087c */
[C---:B------:R-:W-:Y:S02]  /*c1d0*/  FADD.FTZ R2, -R0.reuse, R3 ;  /* 0x0000000300027221 */ /* 0x040fe40000010100 */
[----:B------:R-:W-:Y:S01]  /*c1e0*/  FMUL.FTZ R125, R0, c[0x0][0x2d0] ;  /* 0x0000b400007d7a20 */ /* 0x000fe20000410000 */
[----:B------:R-:W-:Y:S01]  /*c1f0*/  MUFU.EX2 R130, R130 ;  /* 0x0000008200827308 */ /* 0x000fe20000000800 */
[----:B------:R-:W-:Y:S02]  /*c200*/  FMUL.FTZ R3, R2, c[0x0][0x2d0] ;  /* 0x0000b40002037a20 */ /* 0x000fe40000410000 */
[----:B------:R-:W-:Y:S02]  /*c210*/  FADD.FTZ R2, -R116, R119 ;  /* 0x0000007774027221 */ /* 0x000fe40000010100 */
[--C-:B------:R-:W-:Y:S02]  /*c220*/  FFMA.FTZ R134, R134, c[0x0][0x2d0], -R125.reuse ;  /* 0x0000b40086867a23 */ /* 0x100fe4000001087d */
[--C-:B------:R-:W-:Y:S02]  /*c230*/  FFMA.FTZ R133, R132, c[0x0][0x2d0], -R125.reuse ;  /* 0x0000b40084857a23 */ /* 0x100fe4000001087d */
[--C-:B------:R-:W-:Y:S01]  /*c240*/  FFMA.FTZ R132, R246, c[0x0][0x2d0], -R125.reuse ;  /* 0x0000b400f6847a23 */ /* 0x100fe2000001087d */
[----:B------:R-:W1:Y:S01]  /*c250*/  MUFU.EX2 R3, R3 ;  /* 0x0000000300037308 */ /* 0x000e620000000800 */
[--C-:B------:R-:W-:Y:S02]  /*c260*/  FFMA.FTZ R131, R248, c[0x0][0x2d0], -R125.reuse ;  /* 0x0000b400f8837a23 */ /* 0x100fe4000001087d */
[--C-:B------:R-:W-:Y:S02]  /*c270*/  FFMA.FTZ R128, R247, c[0x0][0x2d0], -R124.reuse ;  /* 0x0000b400f7807a23 */ /* 0x100fe4000001087c */
[--C-:B------:R-:W-:Y:S02]  /*c280*/  FFMA.FTZ R119, R245, c[0x0][0x2d0], -R124.reuse ;  /* 0x0000b400f5777a23 */ /* 0x100fe4000001087c */
[----:B------:R-:W-:Y:S02]  /*c290*/  FMUL.FTZ R6, R2, c[0x0][0x2d0] ;  /* 0x0000b40002067a20 */ /* 0x000fe40000410000 */
[--C-:B------:R-:W-:Y:S01]  /*c2a0*/  FFMA.FTZ R164, R164, c[0x0][0x2d0], -R125.reuse ;  /* 0x0000b400a4a47a23 */ /* 0x100fe2000001087d */
[----:B------:R-:W-:Y:S01]  /*c2b0*/  MUFU.EX2 R134, R134 ;  /* 0x0000008600867308 */ /* 0x000fe20000000800 */
[--C-:B------:R-:W-:Y:S02]  /*c2c0*/  FFMA.FTZ R157, R157, c[0x0][0x2d0], -R124.reuse ;  /* 0x0000b4009d9d7a23 */ /* 0x100fe4000001087c */
[--C-:B------:R-:W-:Y:S02]  /*c2d0*/  FFMA.FTZ R154, R154, c[0x0][0x2d0], -R125.reuse ;  /* 0x0000b4009a9a7a23 */ /* 0x100fe4000001087d */
[--C-:B------:R-:W-:Y:S02]  /*c2e0*/  FFMA.FTZ R151, R151, c[0x0][0x2d0], -R124.reuse ;  /* 0x0000b40097977a23 */ /* 0x100fe4000001087c */
[--C-:B------:R-:W-:Y:S02]  /*c2f0*/  FFMA.FTZ R135, R138, c[0x0][0x2d0], -R125.reuse ;  /* 0x0000b4008a877a23 */ /* 0x100fe4000001087d */
[--C-:B------:R-:W-:Y:S01]  /*c300*/  FFMA.FTZ R136, R136, c[0x0][0x2d0], -R125.reuse ;  /* 0x0000b40088887a23 */ /* 0x100fe2000001087d */
[----:B------:R-:W2:Y:S01]  /*c310*/  MUFU.EX2 R2, R6 ;  /* 0x0000000600027308 */ /* 0x000ea20000000800 */
[--C-:B------:R-:W-:Y:S02]  /*c320*/  FFMA.FTZ R137, R137, c[0x0][0x2d0], -R124.reuse ;  /* 0x0000b40089897a23 */ /* 0x100fe4000001087c */
[--C-:B------:R-:W-:Y:S02]  /*c330*/  FFMA.FTZ R138, R141, c[0x0][0x2d0], -R124.reuse ;  /* 0x0000b4008d8a7a23 */ /* 0x100fe4000001087c */
[C---:B-1----:R-:W-:Y:S02]  /*c340*/  FMUL.FTZ R4, R3.reuse, R112 ;  /* 0x0000007003047220 */ /* 0x042fe40000410000 */
        /* <DEDUP_REMOVED lines=8> */
[----:B------:R-:W-:Y:S01]  /*c3d0*/  MUFU.EX2 R132, R132 ;  /* 0x0000008400847308 */ /* 0x000fe20000000800 */
[C---:B------:R-:W-:Y:S02]  /*c3e0*/  FMUL.FTZ R32, R3.reuse, R84 ;  /* 0x0000005403207220 */ /* 0x040fe40000410000 */
[----:B------:R-:W-:Y:S02]  /*c3f0*/  FMUL.FTZ R33, R3, R85 ;  /* 0x0000005503217220 */ /* 0x000fe40000410000 */
[C---:B--2---:R-:W-:Y:S02]  /*c400*/  FMUL.FTZ R6, R2.reuse, R114 ;  /* 0x0000007202067220 */ /* 0x044fe40000410000 */
[C---:B------:R-:W-:Y:S02]  /*c410*/  FMUL.FTZ R7, R2.reuse, R115 ;  /* 0x0000007302077220 */ /* 0x040fe40000410000 */
[C---:B------:R-:W-:Y:S01]  /*c420*/  FMUL.FTZ R10, R2.reuse, R110 ;  /* 0x0000006e020a7220 */ /* 0x040fe20000410000 */
[----:B------:R-:W2:Y:S01]  /*c430*/  MUFU.EX2 R131, R131 ;  /* 0x0000008300837308 */ /* 0x000ea20000000800 */
[C---:B------:R-:W-:Y:S02]  /*c440*/  FMUL.FTZ R11, R2.reuse, R111 ;  /* 0x0000006f020b7220 */ /* 0x040fe40000410000 */
[C---:B------:R-:W-:Y:S01]  /*c450*/  FMUL.FTZ R18, R2.reuse, R102 ;  /* 0x0000006602127220 */ /* 0x040fe20000410000 */
[----:B-1----:R-:W-:Y:S01]  /*c460*/  F2FP.PACK_AB R112, R133, R134 ;  /* 0x000000868570723e */ /* 0x002fe200000000ff */
[C---:B------:R-:W-:Y:S01]  /*c470*/  FMUL.FTZ R19, R2.reuse, R103 ;  /* 0x0000006702137220 */ /* 0x040fe20000410000 */
[----:B------:R-:W-:Y:S01]  /*c480*/  LDSM.16.MT88.4 R108, [R212+0x2900] ;  /* 0x00290000d46c783b */ /* 0x000fe20000004200 */
[C---:B------:R-:W-:Y:S02]  /*c490*/  FMUL.FTZ R26, R2.reuse, R94 ;  /* 0x0000005e021a7220 */ /* 0x040fe40000410000 */
[C---:B------:R-:W-:Y:S01]  /*c4a0*/  FMUL.FTZ R27, R2.reuse, R95 ;  /* 0x0000005f021b7220 */ /* 0x040fe20000410000 */
[----:B------:R-:W1:Y:S01]  /*c4b0*/  MUFU.EX2 R129, R129 ;  /* 0x0000008100817308 */ /* 0x000e620000000800 */
        /* <DEDUP_REMOVED lines=10> */
[----:B--2---:R-:W-:Y:S01]  /*c560*/  F2FP.PACK_AB R114, R131, R132 ;  /* 0x000000848372723e */ /* 0x004fe200000000ff */
[C---:B------:R-:W-:Y:S02]  /*c570*/  FMUL.FTZ R49, R3.reuse, R69 ;  /* 0x0000004503317220 */ /* 0x040fe40000410000 */
[C---:B------:R-:W-:Y:S02]  /*c580*/  FMUL.FTZ R50, R2.reuse, R70 ;  /* 0x0000004602327220 */ /* 0x040fe40000410000 */
[C---:B------:R-:W-:Y:S01]  /*c590*/  FMUL.FTZ R51, R2.reuse, R71 ;  /* 0x0000004702337220 */ /* 0x040fe20000410000 */
[----:B------:R-:W2:Y:S01]  /*c5a0*/  MUFU.EX2 R119, R119 ;  /* 0x0000007700777308 */ /* 0x000ea20000000800 */
[----:B------:R-:W4:Y:S01]  /*c5b0*/  LDSM.16.MT88.4 R76, [R209+0x3100] ;  /* 0x00310000d14c783b */ /* 0x000f220000004200 */
[----:B------:R-:W-:Y:S01]  /*c5c0*/  FMUL.FTZ R52, R3, R52 ;  /* 0x0000003403347220 */ /* 0x000fe20000410000 */
[----:B-1----:R-:W-:Y:S01]  /*c5d0*/  F2FP.PACK_AB R113, R129, R130 ;  /* 0x000000828171723e */ /* 0x002fe200000000ff */
[C---:B------:R-:W-:Y:S02]  /*c5e0*/  FMUL.FTZ R53, R3.reuse, R53 ;  /* 0x0000003503357220 */ /* 0x040fe40000410000 */
[C---:B------:R-:W-:Y:S03]  /*c5f0*/  FMUL.FTZ R54, R2.reuse, R54 ;  /* 0x0000003602367220 */ /* 0x040fe60000410000 */
[----:B------:R-:W1:Y:S01]  /*c600*/  LDSM.16.MT88.4 R68, [R208+0x3100] ;  /* 0x00310000d044783b */ /* 0x000e620000004200 */
[C---:B------:R-:W-:Y:S01]  /*c610*/  FMUL.FTZ R55, R2.reuse, R55 ;  /* 0x0000003702377220 */ /* 0x040fe20000410000 */
[----:B------:R-:W-:Y:S01]  /*c620*/  MUFU.EX2 R164, R164 ;  /* 0x000000a400a47308 */ /* 0x000fe20000000800 */
[C---:B------:R-:W-:Y:S02]  /*c630*/  FMUL.FTZ R56, R3.reuse, R56 ;  /* 0x0000003803387220 */ /* 0x040fe40000410000 */
[C---:B------:R-:W-:Y:S02]  /*c640*/  FMUL.FTZ R57, R3.reuse, R57 ;  /* 0x0000003903397220 */ /* 0x040fe40000410000 */
[C---:B------:R-:W-:Y:S01]  /*c650*/  FMUL.FTZ R58, R2.reuse, R58 ;  /* 0x0000003a023a7220 */ /* 0x040fe20000410000 */
[----:B------:R-:W-:Y:S01]  /*c660*/  LDSM.16.MT88.4 R100, [R210+0x2900] ;  /* 0x00290000d264783b */ /* 0x000fe20000004200 */
[C---:B------:R-:W-:Y:S02]  /*c670*/  FMUL.FTZ R59, R2.reuse, R59 ;  /* 0x0000003b023b7220 */ /* 0x040fe40000410000 */
[C---:B------:R-:W-:Y:S01]  /*c680*/  FMUL.FTZ R60, R3.reuse, R60 ;  /* 0x0000003c033c7220 */ /* 0x040fe20000410000 */
[----:B------:R-:W-:Y:S01]  /*c690*/  MUFU.EX2 R157, R157 ;  /* 0x0000009d009d7308 */ /* 0x000fe20000000800 */
[----:B------:R-:W-:Y:S01]  /*c6a0*/  FMUL.FTZ R61, R3, R61 ;  /* 0x0000003d033d7220 */ /* 0x000fe20000410000 */
[----:B--2---:R-:W-:Y:S01]  /*c6b0*/  F2FP.PACK_AB R115, R119, R128 ;  /* 0x000000807773723e */ /* 0x004fe200000000ff */
[C---:B------:R-:W-:Y:S02]  /*c6c0*/  FMUL.FTZ R62, R2.reuse, R62 ;  /* 0x0000003e023e7220 */ /* 0x040fe40000410000 */
[C---:B------:R-:W-:Y:S02]  /*c6d0*/  FMUL.FTZ R63, R2.reuse, R63 ;  /* 0x0000003f023f7220 */ /* 0x040fe40000410000 */
[C---:B------:R-:W-:Y:S02]  /*c6e0*/  FMUL.FTZ R64, R3.reuse, R64 ;  /* 0x0000004003407220 */ /* 0x040fe40000410000 */
[C---:B------:R-:W-:Y:S01]  /*c6f0*/  HMMA.16816.F32 R4, R112.reuse, R12, R4 ;  /* 0x0000000c7004723c */ /* 0x040fe20000001804 */
[----:B------:R-:W-:Y:S04]  /*c700*/  MUFU.EX2 R154, R154 ;  /* 0x0000009a009a7308 */ /* 0x000fe80000000800 */
[C---:B------:R-:W-:Y:S02]  /*c710*/  FMUL.FTZ R65, R3.reuse, R65 ;  /* 0x0000004103417220 */ /* 0x040fe40000410000 */
[C---:B------:R-:W-:Y:S01]  /*c720*/  FMUL.FTZ R12, R3.reuse, R104 ;  /* 0x00000068030c7220 */ /* 0x040fe20000410000 */
[C---:B------:R-:W-:Y:S03]  /*c730*/  HMMA.16816.F32 R8, R112.reuse, R14, R8 ;  /* 0x0000000e7008723c */ /* 0x040fe60000001808 */
[----:B------:R-:W-:Y:S01]  /*c740*/  MUFU.EX2 R151, R151 ;  /* 0x0000009700977308 */ /* 0x000fe20000000800 */
[----:B------:R-:W-:Y:S02]  /*c750*/  FMUL.FTZ R13, R3, R105 ;  /* 0x00000069030d7220 */ /* 0x000fe40000410000 */
[C---:B------:R-:W-:Y:S02]  /*c760*/  FMUL.FTZ R66, R2.reuse, R66 ;  /* 0x0000004202427220 */ /* 0x040fe40000410000 */
[C---:B------:R-:W-:Y:S04]  /*c770*/  FMUL.FTZ R14, R2.reuse, R106 ;  /* 0x0000006a020e7220 */ /* 0x040fe80000410000 */
[C---:B------:R-:W-:Y:S01]  /*c780*/  FMUL.FTZ R15, R2.reuse, R107 ;  /* 0x0000006b020f7220 */ /* 0x040fe20000410000 */
[----:B------:R-:W-:Y:S01]  /*c790*/  MUFU.EX2 R135, R135 ;  /* 0x0000008700877308 */ /* 0x000fe20000000800 */
[----:B------:R-:W-:Y:S02]  /*c7a0*/  FMUL.FTZ R67, R2, R67 ;  /* 0x0000004302437220 */ /* 0x000fe40000410000 */
[--C-:B------:R-:W-:Y:S02]  /*c7b0*/  FFMA.FTZ R141, R152, c[0x0][0x2d0], -R125.reuse ;  /* 0x0000b400988d7a23 */ /* 0x100fe4000001087d */
[--C-:B------:R-:W-:Y:S01]  /*c7c0*/  FFMA.FTZ R148, R148, c[0x0][0x2d0], -R125.reuse ;  /* 0x0000b40094947a23 */ /* 0x100fe2000001087d */
[C---:B------:R-:W-:Y:S03]  /*c7d0*/  HMMA.16816.F32 R12, R112.reuse, R20, R12 ;  /* 0x00000014700c723c */ /* 0x040fe6000000180c */
[--C-:B------:R-:W-:Y:S01]  /*c7e0*/  FFMA.FTZ R143, R143, c[0x0][0x2d0], -R124.reuse ;  /* 0x0000b4008f8f7a23 */ /* 0x100fe2000001087c */
[----:B------:R-:W2:Y:S01]  /*c7f0*/  MUFU.EX2 R136, R136 ;  /* 0x0000008800887308 */ /* 0x000ea20000000800 */
[--C-:B------:R-:W-:Y:S02]  /*c800*/  FFMA.FTZ R152, R155, c[0x0][0x2d0], -R124.reuse ;  /* 0x0000b4009b987a23 */ /* 0x100fe4000001087c */
[C---:B------:R-:W-:Y:S01]  /*c810*/  FMUL.FTZ R20, R3.reuse, R96 ;  /* 0x0000006003147220 */ /* 0x040fe20000410000 */
[C---:B------:R-:W-:Y:S04]  /*c820*/  HMMA.16816.F32 R16, R112.reuse, R22, R16 ;  /* 0x000000167010723c */ /* 0x040fe80000001810 */
[----:B------:R-:W-:Y:S02]  /*c830*/  FMUL.FTZ R21, R3, R97 ;  /* 0x0000006103157220 */ /* 0x000fe40000410000 */
[----:B------:R-:W-:Y:S01]  /*c840*/  MUFU.EX2 R137, R137 ;  /* 0x0000008900897308 */ /* 0x000fe20000000800 */
[C---:B------:R-:W-:Y:S02]  /*c850*/  FMUL.FTZ R22, R2.reuse, R98 ;  /* 0x0000006202167220 */ /* 0x040fe40000410000 */
[----:B------:R-:W-:Y:S03]  /*c860*/  FMUL.FTZ R23, R2, R99 ;  /* 0x0000006302177220 */ /* 0x000fe60000410000 */
[--C-:B------:R-:W-:Y:S02]  /*c870*/  FFMA.FTZ R158, R158, c[0x0][0x2d0], -R125.reuse ;  /* 0x0000b4009e9e7a23 */ /* 0x100fe4000001087d */
[--C-:B------:R-:W-:Y:S02]  /*c880*/  FFMA.FTZ R155, R162, c[0x0][0x2d0], -R125.reuse ;  /* 0x0000b400a29b7a23 */ /* 0x100fe4000001087d */
[C---:B------:R-:W-:Y:S01]  /*c890*/  HMMA.16816.F32 R20, R112.reuse, R28, R20 ;  /* 0x0000001c7014723c */ /* 0x040fe20000001814 */
[----:B------:R-:W5:Y:S02]  /*c8a0*/  MUFU.EX2 R138, R138 ;  /* 0x0000008a008a7308 */ /* 0x000f640000000800 */
[--C-:B------:R-:W-:Y:S02]  /*c8b0*/  FFMA.FTZ R159, R159, c[0x0][0x2d0], -R124.reuse ;  /* 0x0000b4009f9f7a23 */ /* 0x100fe4000001087c */
[--C-:B------:R-:W-:Y:S02]  /*c8c0*/  FFMA.FTZ R162, R161, c[0x0][0x2d0], -R124.reuse ;  /* 0x0000b400a1a27a23 */ /* 0x100fe4000001087c */
[C---:B------:R-:W-:Y:S01]  /*c8d0*/  FMUL.FTZ R28, R3.reuse, R88 ;  /* 0x00000058031c7220 */ /* 0x040fe20000410000 */
[C---:B------:R-:W-:Y:S03]  /*c8e0*/  HMMA.16816.F32 R24, R112.reuse, R30, R24 ;  /* 0x0000001e7018723c */ /* 0x040fe60000001818 */
[----:B------:R-:W-:Y:S01]  /*c8f0*/  MUFU.EX2 R141, R141 ;  /* 0x0000008d008d7308 */ /* 0x000fe20000000800 */
[----:B------:R-:W-:Y:S02]  /*c900*/  FMUL.FTZ R29, R3, R89 ;  /* 0x00000059031d7220 */ /* 0x000fe40000410000 */
[--C-:B------:R-:W-:Y:S02]  /*c910*/  FFMA.FTZ R161, R166, c[0x0][0x2d0], -R125.reuse ;  /* 0x0000b400a6a17a23 */ /* 0x100fe4000001087d */
[C---:B------:R-:W-:Y:S04]  /*c920*/  FMUL.FTZ R30, R2.reuse, R90 ;  /* 0x0000005a021e7220 */ /* 0x040fe80000410000 */
[----:B------:R-:W-:Y:S01]  /*c930*/  FMUL.FTZ R31, R2, R91 ;  /* 0x0000005b021f7220 */ /* 0x000fe20000410000 */
[----:B------:R-:W1:Y:S01]  /*c940*/  MUFU.EX2 R148, R148 ;  /* 0x0000009400947308 */ /* 0x000e620000000800 */
[----:B------:R-:W-:Y:S01]  /*c950*/  LDSM.16.MT88.4 R88, [R212+0x3900] ;  /* 0x00390000d458783b */ /* 0x000fe20000004200 */
[--C-:B------:R-:W-:Y:S02]  /*c960*/  FFMA.FTZ R166, R168, c[0x0][0x2d0], -R125.reuse ;  /* 0x0000b400a8a67a23 */ /* 0x100fe4000001087d */
[--C-:B------:R-:W-:Y:S02]  /*c970*/  FFMA.FTZ R163, R163, c[0x0][0x2d0], -R124.reuse ;  /* 0x0000b400a3a37a23 */ /* 0x100fe4000001087c */
[C---:B------:R-:W-:Y:S03]  /*c980*/  HMMA.16816.F32 R28, R112.reuse, R36, R28 ;  /* 0x00000024701c723c */ /* 0x040fe6000000181c */
[--C-:B------:R-:W-:Y:S01]  /*c990*/  FFMA.FTZ R168, R169, c[0x0][0x2d0], -R124.reuse ;  /* 0x0000b400a9a87a23 */ /* 0x100fe2000001087c */
[----:B------:R-:W-:Y:S01]  /*c9a0*/  MUFU.EX2 R143, R143 ;  /* 0x0000008f008f7308 */ /* 0x000fe20000000800 */
[--C-:B------:R-:W-:Y:S02]  /*c9b0*/  FFMA.FTZ R169, R244, c[0x0][0x2d0], -R125.reuse ;  /* 0x0000b400f4a97a23 */ /* 0x100fe4000001087d */
[C---:B------:R-:W-:Y:S01]  /*c9c0*/  FMUL.FTZ R36, R3.reuse, R80 ;  /* 0x0000005003247220 */ /* 0x040fe20000410000 */
[C---:B------:R-:W-:Y:S04]  /*c9d0*/  HMMA.16816.F32 R32, R112.reuse, R38, R32 ;  /* 0x000000267020723c */ /* 0x040fe80000001820 */
[----:B------:R-:W-:Y:S02]  /*c9e0*/  FMUL.FTZ R37, R3, R81 ;  /* 0x0000005103257220 */ /* 0x000fe40000410000 */
        /* <DEDUP_REMOVED lines=17> */
[----:B------:R-:W-:Y:S01]  /*cb00*/  MUFU.EX2 R159, R159 ;  /* 0x0000009f009f7308 */ /* 0x000fe20000000800 */
[----:B------:R-:W2:Y:S01]  /*cb10*/  LDSM.16.MT88.4 R72, [R212+0x900] ;  /* 0x00090000d448783b */ /* 0x000ea20000004200 */
[--C-:B------:R-:W-:Y:S02]  /*cb20*/  FFMA.FTZ R167, R167, c[0x0][0x2d0], -R124.reuse ;  /* 0x0000b400a7a77a23 */ /* 0x100fe4000001087c */
[--C-:B------:R-:W-:Y:S02]  /*cb30*/  FFMA.FTZ R170, R165, c[0x0][0x2d0], -R124.reuse ;  /* 0x0000b400a5aa7a23 */ /* 0x100fe4000001087c */
[C---:B---3--:R-:W-:Y:S03]  /*cb40*/  HMMA.16816.F32 R44, R112.reuse, R84, R44 ;  /* 0x00000054702c723c */ /* 0x048fe6000000182c */
[--C-:B------:R-:W-:Y:S01]  /*cb50*/  FFMA.FTZ R165, R160, c[0x0][0x2d0], -R125.reuse ;  /* 0x0000b400a0a57a23 */ /* 0x100fe2000001087d */
[----:B------:R-:W3:Y:S01]  /*cb60*/  MUFU.EX2 R162, R162 ;  /* 0x000000a200a27308 */ /* 0x000ee20000000800 */
[--C-:B------:R-:W-:Y:S02]  /*cb70*/  FFMA.FTZ R160, R153, c[0x0][0x2d0], -R124.reuse ;  /* 0x0000b40099a07a23 */ /* 0x100fe4000001087c */
[--C-:B------:R-:W-:Y:S01]  /*cb80*/  FFMA.FTZ R153, R156, c[0x0][0x2d0], -R125.reuse ;  /* 0x0000b4009c997a23 */ /* 0x100fe2000001087d */
[C---:B------:R-:W-:Y:S01]  /*cb90*/  HMMA.16816.F32 R48, R112.reuse, R86, R48 ;  /* 0x000000567030723c */ /* 0x040fe20000001830 */
[----:B------:R-:W-:Y:S03]  /*cba0*/  LDSM.16.MT88.4 R84, [R208+0x900] ;  /* 0x00090000d054783b */ /* 0x000fe60000004200 */
[--C-:B------:R-:W-:Y:S02]  /*cbb0*/  FFMA.FTZ R156, R149, c[0x0][0x2d0], -R124.reuse ;  /* 0x0000b400959c7a23 */ /* 0x100fe4000001087c */
[----:B------:R-:W-:Y:S01]  /*cbc0*/  MUFU.EX2 R165, R165 ;  /* 0x000000a500a57308 */ /* 0x000fe20000000800 */
[--C-:B------:R-:W-:Y:S01]  /*cbd0*/  FFMA.FTZ R142, R142, c[0x0][0x2d0], -R125.reuse ;  /* 0x0000b4008e8e7a23 */ /* 0x100fe2000001087d */
[C---:B----4-:R-:W-:Y:S04]  /*cbe0*/  HMMA.16816.F32 R52, R112.reuse, R76, R52 ;  /* 0x0000004c7034723c */ /* 0x050fe80000001834 */
[--C-:B------:R-:W-:Y:S02]  /*cbf0*/  FFMA.FTZ R149, R150, c[0x0][0x2d0], -R125.reuse ;  /* 0x0000b40096957a23 */ /* 0x100fe4000001087d */
[--C-:B------:R-:W-:Y:S02]  /*cc00*/  FFMA.FTZ R150, R127, c[0x0][0x2d0], -R124.reuse ;  /* 0x0000b4007f967a23 */ /* 0x100fe4000001087c */
[C---:B------:R-:W-:Y:S01]  /*cc10*/  HMMA.16816.F32 R56, R112.reuse, R78, R56 ;  /* 0x0000004e7038723c */ /* 0x040fe20000001838 */
[----:B------:R-:W4:Y:S01]  /*cc20*/  LDSM.16.MT88.4 R76, [R210+0x900] ;  /* 0x00090000d24c783b */ /* 0x000f220000004200 */
[----:B------:R-:W-:Y:S02]  /*cc30*/  MUFU.EX2 R160, R160 ;  /* 0x000000a000a07308 */ /* 0x000fe40000000800 */
[--C-:B------:R-:W-:Y:S02]  /*cc40*/  FFMA.FTZ R139, R139, c[0x0][0x2d0], -R124.reuse ;  /* 0x0000b4008b8b7a23 */ /* 0x100fe4000001087c */
[--C-:B------:R-:W-:Y:S02]  /*cc50*/  FFMA.FTZ R140, R140, c[0x0][0x2d0], -R125.reuse ;  /* 0x0000b4008c8c7a23 */ /* 0x100fe4000001087d */
[C---:B-1----:R-:W-:Y:S04]  /*cc60*/  HMMA.16816.F32 R60, R112.reuse, R68, R60 ;  /* 0x00000044703c723c */ /* 0x042fe8000000183c */
[----:B------:R-:W-:Y:S01]  /*cc70*/  MUFU.EX2 R153, R153 ;  /* 0x0000009900997308 */ /* 0x000fe20000000800 */
[----:B------:R-:W-:Y:S02]  /*cc80*/  FFMA.FTZ R125, R126, c[0x0][0x2d0], -R125 ;  /* 0x0000b4007e7d7a23 */ /* 0x000fe4000001087d */
[----:B--2---:R-:W-:Y:S01]  /*cc90*/  F2FP.PACK_AB R68, R136, R135 ;  /* 0x000000878844723e */ /* 0x004fe200000000ff */
[----:B------:R-:W-:Y:S04]  /*cca0*/  HMMA.16816.F32 R64, R112, R70, R64 ;  /* 0x000000467040723c */ /* 0x000fe80000001840 */
[----:B-----5:R-:W-:Y:S01]  /*ccb0*/  F2FP.PACK_AB R69, R138, R137 ;  /* 0x000000898a45723e */ /* 0x020fe200000000ff */
[--C-:B------:R-:W-:Y:S01]  /*ccc0*/  FFMA.FTZ R118, R118, c[0x0][0x2d0], -R124.reuse ;  /* 0x0000b40076767a23 */ /* 0x100fe2000001087c */
[----:B------:R-:W-:Y:S01]  /*ccd0*/  MUFU.EX2 R156, R156 ;  /* 0x0000009c009c7308 */ /* 0x000fe20000000800 */
[----:B------:R-:W-:Y:S01]  /*cce0*/  F2FP.PACK_AB R70, R148, R141 ;  /* 0x0000008d9446723e */ /* 0x000fe200000000ff */
[----:B------:R-:W-:Y:S01]  /*ccf0*/  FFMA.FTZ R124, R117, c[0x0][0x2d0], -R124 ;  /* 0x0000b400757c7a23 */ /* 0x000fe2000001087c */
[----:B------:R-:W-:Y:S03]  /*cd00*/  F2FP.PACK_AB R71, R152, R143 ;  /* 0x0000008f9847723e */ /* 0x000fe600000000ff */
[----:B------:R-:W-:Y:S01]  /*cd10*/  FFMA.FTZ R134, R3, R228, R134 ;  /* 0x000000e403867223 */ /* 0x000fe20000010086 */
[----:B------:R-:W-:Y:S01]  /*cd20*/  MOV R3, R0 ;  /* 0x0000000000037202 */ /* 0x000fe20000000f00 */
[----:B------:R-:W-:Y:S02]  /*cd30*/  FFMA.FTZ R130, R2, R229, R130 ;  /* 0x000000e502827223 */ /* 0x000fe40000010082 */
[C---:B------:R-:W-:Y:S01]  /*cd40*/  HMMA.16816.F32 R4, R68.reuse, R72, R4 ;  /* 0x000000484404723c */ /* 0x040fe20000001804 */
[----:B------:R-:W-:Y:S04]  /*cd50*/  MUFU.EX2 R161, R161 ;  /* 0x000000a100a17308 */ /* 0x000fe80000000800 */
[----:B------:R-:W-:Y:S02]  /*cd60*/  FADD.FTZ R133, R133, R134 ;  /* 0x0000008685857221 */ /* 0x000fe40000010000 */
[----:B------:R-:W-:Y:S01]  /*cd70*/  FADD.FTZ R129, R129, R130 ;  /* 0x0000008281817221 */ /* 0x000fe20000010000 */
[C---:B------:R-:W-:Y:S01]  /*cd80*/  HMMA.16816.F32 R8, R68.reuse, R74, R8 ;  /* 0x0000004a4408723c */ /* 0x040fe20000001808 */
[----:B------:R-:W1:Y:S02]  /*cd90*/  LDSM.16.MT88.4 R72, [R210+0x3900] ;  /* 0x00390000d248783b */ /* 0x000e640000004200 */
[----:B------:R-:W2:Y:S01]  /*cda0*/  MUFU.EX2 R166, R166 ;  /* 0x000000a600a67308 */ /* 0x000ea20000000800 */
[----:B------:R-:W-:Y:S02]  /*cdb0*/  FADD.FTZ R132, R132, R133 ;  /* 0x0000008584847221 */ /* 0x000fe40000010000 */
[----:B------:R-:W-:Y:S02]  /*cdc0*/  FADD.FTZ R2, R128, R129 ;  /* 0x0000008180027221 */ /* 0x000fe40000010000 */
[C---:B----4-:R-:W-:Y:S04]  /*cdd0*/  HMMA.16816.F32 R12, R68.reuse, R76, R12 ;  /* 0x0000004c440c723c */ /* 0x050fe8000000180c */
[----:B------:R-:W-:Y:S01]  /*cde0*/  FADD.FTZ R132, R131, R132 ;  /* 0x0000008483847221 */ /* 0x000fe20000010000 */
[----:B------:R-:W-:Y:S01]  /*cdf0*/  MUFU.EX2 R163, R163 ;  /* 0x000000a300a37308 */ /* 0x000fe20000000800 */
[----:B------:R-:W-:Y:S01]  /*ce00*/  FADD.FTZ R2, R119, R2 ;  /* 0x0000000277027221 */ /* 0x000fe20000010000 */
[----:B------:R-:W-:Y:S01]  /*ce10*/  MOV R119, R116 ;  /* 0x0000007400777202 */ /* 0x000fe20000000f00 */
[C---:B------:R-:W-:Y:S01]  /*ce20*/  HMMA.16816.F32 R16, R68.reuse, R78, R16 ;  /* 0x0000004e4410723c */ /* 0x040fe20000001810 */
[----:B------:R-:W4:Y:S03]  /*ce30*/  LDSM.16.MT88.4 R76, [R209+0x3900] ;  /* 0x00390000d14c783b */ /* 0x000f260000004200 */
[----:B------:R-:W-:Y:S02]  /*ce40*/  FADD.FTZ R135, R135, R132 ;  /* 0x0000008487877221 */ /* 0x000fe40000010000 */
[----:B------:R-:W-:Y:S01]  /*ce50*/  FADD.FTZ R137, R137, R2 ;  /* 0x0000000289897221 */ /* 0x000fe20000010000 */
[----:B------:R-:W5:Y:S01]  /*ce60*/  MUFU.EX2 R168, R168 ;  /* 0x000000a800a87308 */ /* 0x000f620000000800 */
[C---:B------:R-:W-:Y:S04]  /*ce70*/  HMMA.16816.F32 R20, R68.reuse, R80, R20 ;  /* 0x000000504414723c */ /* 0x040fe80000001814 */
[----:B------:R-:W-:Y:S02]  /*ce80*/  FADD.FTZ R136, R136, R135 ;  /* 0x0000008788887221 */ /* 0x000fe40000010000 */
[----:B------:R-:W-:Y:S02]  /*ce90*/  FADD.FTZ R138, R138, R137 ;  /* 0x000000898a8a7221 */ /* 0x000fe40000010000 */
[C---:B------:R-:W-:Y:S01]  /*cea0*/  HMMA.16816.F32 R24, R68.reuse, R82, R24 ;  /* 0x000000524418723c */ /* 0x040fe20000001818 */
[----:B------:R-:W2:Y:S01]  /*ceb0*/  LDSM.16.MT88.4 R80, [R208+0x3900] ;  /* 0x00390000d050783b */ /* 0x000ea20000004200 */
        /* <DEDUP_REMOVED lines=8> */
[----:B------:R-:W-:Y:S05]  /*cf40*/  LDSM.16.MT88.4 R84, [R210+0x1100] ;  /* 0x00110000d254783b */ /* 0x000fea0000004200 */
[----:B------:R-:W-:Y:S02]  /*cf50*/  MUFU.EX2 R171, R171 ;  /* 0x000000ab00ab7308 */ /* 0x000fe40000000800 */
[C---:B------:R-:W-:Y:S08]  /*cf60*/  HMMA.16816.F32 R36, R68.reuse, R88, R36 ;  /* 0x000000584424723c */ /* 0x040ff00000001824 */
[C---:B------:R-:W-:Y:S01]  /*cf70*/  HMMA.16816.F32 R40, R68.reuse, R90, R40 ;  /* 0x0000005a4428723c */ /* 0x040fe20000001828 */
[----:B------:R-:W-:Y:S01]  /*cf80*/  LDSM.16.MT88.4 R88, [R208+0x4100] ;  /* 0x00410000d058783b */ /* 0x000fe20000004200 */
[----:B------:R-:W-:Y:S06]  /*cf90*/  MUFU.EX2 R244, R244 ;  /* 0x000000f400f47308 */ /* 0x000fec0000000800 */
[C---:B-1----:R-:W-:Y:S04]  /*cfa0*/  HMMA.16816.F32 R44, R68.reuse, R72, R44 ;  /* 0x00000048442c723c */ /* 0x042fe8000000182c */
[----:B------:R-:W-:Y:S04]  /*cfb0*/  MUFU.EX2 R240, R240 ;  /* 0x000000f000f07308 */ /* 0x000fe80000000800 */
[C---:B------:R-:W-:Y:S01]  /*cfc0*/  HMMA.16816.F32 R48, R68.reuse, R74, R48 ;  /* 0x0000004a4430723c */ /* 0x040fe20000001830 */
[----:B------:R-:W1:Y:S05]  /*cfd0*/  LDSM.16.MT88.4 R72, [R212+0x1100] ;  /* 0x00110000d448783b */ /* 0x000e6a0000004200 */
[----:B------:R-:W-:Y:S02]  /*cfe0*/  MUFU.EX2 R241, R241 ;  /* 0x000000f100f17308 */ /* 0x000fe40000000800 */
[C---:B----4-:R-:W-:Y:S08]  /*cff0*/  HMMA.16816.F32 R52, R68.reuse, R76, R52 ;  /* 0x0000004c4434723c */ /* 0x050ff00000001834 */
[C---:B------:R-:W-:Y:S01]  /*d000*/  HMMA.16816.F32 R56, R68.reuse, R78, R56 ;  /* 0x0000004e4438723c */ /* 0x040fe20000001838 */
[----:B------:R-:W4:Y:S01]  /*d010*/  LDSM.16.MT88.4 R76, [R209+0x1100] ;  /* 0x00110000d14c783b */ /* 0x000f220000004200 */
[----:B------:R-:W-:Y:S06]  /*d020*/  MUFU.EX2 R167, R167 ;  /* 0x000000a700a77308 */ /* 0x000fec0000000800 */
[C---:B--2---:R-:W-:Y:S04]  /*d030*/  HMMA.16816.F32 R60, R68.reuse, R80, R60 ;  /* 0x00000050443c723c */ /* 0x044fe8000000183c */
[----:B------:R-:W-:Y:S04]  /*d040*/  MUFU.EX2 R170, R170 ;  /* 0x000000aa00aa7308 */ /* 0x000fe80000000800 */
[----:B------:R-:W-:Y:S01]  /*d050*/  HMMA.16816.F32 R64, R68, R82, R64 ;  /* 0x000000524440723c */ /* 0x000fe20000001840 */
[----:B------:R-:W2:Y:S05]  /*d060*/  LDSM.16.MT88.4 R80, [R208+0x1100] ;  /* 0x00110000d050783b */ /* 0x000eaa0000004200 */
[----:B------:R-:W-:Y:S01]  /*d070*/  MUFU.EX2 R142, R142 ;  /* 0x0000008e008e7308 */ /* 0x000fe20000000800 */
[----:B------:R-:W-:Y:S01]  /*d080*/  F2FP.PACK_AB R68, R155, R158 ;  /* 0x0000009e9b44723e */ /* 0x000fe200000000ff */
[----:B------:R-:W-:Y:S01]  /*d090*/  FADD.FTZ R158, R158, R141 ;  /* 0x0000008d9e9e7221 */ /* 0x000fe20000010000 */
[----:B---3--:R-:W-:Y:S03]  /*d0a0*/  F2FP.PACK_AB R69, R162, R159 ;  /* 0x0000009fa245723e */ /* 0x008fe600000000ff */
[----:B------:R-:W-:Y:S01]  /*d0b0*/  F2FP.PACK_AB R70, R166, R161 ;  /* 0x000000a1a646723e */ /* 0x000fe200000000ff */
[----:B------:R-:W-:Y:S01]  /*d0c0*/  FADD.FTZ R159, R159, R152 ;  /* 0x000000989f9f7221 */ /* 0x000fe20000010000 */
[----:B-----5:R-:W-:Y:S01]  /*d0d0*/  F2FP.PACK_AB R71, R168, R163 ;  /* 0x000000a3a847723e */ /* 0x020fe200000000ff */
[----:B------:R-:W-:Y:S01]  /*d0e0*/  FADD.FTZ R158, R155, R158 ;  /* 0x0000009e9b9e7221 */ /* 0x000fe20000010000 */
[----:B------:R-:W-:Y:S01]  /*d0f0*/  MUFU.EX2 R149, R149 ;  /* 0x0000009500957308 */ /* 0x000fe20000000800 */
[----:B------:R-:W-:Y:S02]  /*d100*/  FADD.FTZ R162, R162, R159 ;  /* 0x0000009fa2a27221 */ /* 0x000fe40000010000 */
[----:B------:R-:W-:Y:S02]  /*d110*/  FADD.FTZ R161, R161, R158 ;  /* 0x0000009ea1a17221 */ /* 0x000fe40000010000 */
[C---:B-1----:R-:W-:Y:S03]  /*d120*/  HMMA.16816.F32 R4, R68.reuse, R72, R4 ;  /* 0x000000484404723c */ /* 0x042fe60000001804 */
[----:B------:R-:W-:Y:S02]  /*d130*/  FADD.FTZ R163, R163, R162 ;  /* 0x000000a2a3a37221 */ /* 0x000fe40000010000 */
[----:B------:R-:W-:Y:S01]  /*d140*/  MUFU.EX2 R139, R139 ;  /* 0x0000008b008b7308 */ /* 0x000fe20000000800 */
[----:B------:R-:W-:Y:S02]  /*d150*/  FADD.FTZ R166, R166, R161 ;  /* 0x000000a1a6a67221 */ /* 0x000fe40000010000 */
[C---:B------:R-:W-:Y:S01]  /*d160*/  HMMA.16816.F32 R8, R68.reuse, R74, R8 ;  /* 0x0000004a4408723c */ /* 0x040fe20000001808 */
[----:B------:R-:W1:Y:S03]  /*d170*/  LDSM.16.MT88.4 R72, [R212+0x4100] ;  /* 0x00410000d448783b */ /* 0x000e660000004200 */
[----:B------:R-:W-:Y:S03]  /*d180*/  FADD.FTZ R168, R168, R163 ;  /* 0x000000a3a8a87221 */ /* 0x000fe60000010000 */
[----:B------:R-:W3:Y:S01]  /*d190*/  MUFU.EX2 R150, R150 ;  /* 0x0000009600967308 */ /* 0x000ee20000000800 */
[C---:B------:R-:W-:Y:S08]  /*d1a0*/  HMMA.16816.F32 R12, R68.reuse, R84, R12 ;  /* 0x00000054440c723c */ /* 0x040ff0000000180c */
[C---:B------:R-:W-:Y:S01]  /*d1b0*/  HMMA.16816.F32 R16, R68.reuse, R86, R16 ;  /* 0x000000564410723c */ /* 0x040fe20000001810 */
[----:B------:R-:W5:Y:S01]  /*d1c0*/  LDSM.16.MT88.4 R84, [R210+0x4100] ;  /* 0x00410000d254783b */ /* 0x000f620000004200 */
[----:B------:R-:W-:Y:S06]  /*d1d0*/  MUFU.EX2 R140, R140 ;  /* 0x0000008c008c7308 */ /* 0x000fec0000000800 */
[C---:B----4-:R-:W-:Y:S04]  /*d1e0*/  HMMA.16816.F32 R20, R68.reuse, R76, R20 ;  /* 0x0000004c4414723c */ /* 0x050fe80000001814 */
[----:B------:R3:W4:Y:S04]  /*d1f0*/  MUFU.EX2 R243, R125 ;  /* 0x0000007d00f37308 */ /* 0x0007280000000800 */
[C---:B------:R-:W-:Y:S01]  /*d200*/  HMMA.16816.F32 R24, R68.reuse, R78, R24 ;  /* 0x0000004e4418723c */ /* 0x040fe20000001818 */
[----:B------:R-:W5:Y:S05]  /*d210*/  LDSM.16.MT88.4 R76, [R209+0x4100] ;  /* 0x00410000d14c783b */ /* 0x000f6a0000004200 */
[----:B------:R-:W-:Y:S02]  /*d220*/  MUFU.EX2 R118, R118 ;  /* 0x0000007600767308 */ /* 0x000fe40000000800 */
[C---:B--2---:R-:W-:Y:S08]  /*d230*/  HMMA.16816.F32 R28, R68.reuse, R80, R28 ;  /* 0x00000050441c723c */ /* 0x044ff0000000181c */
[C---:B------:R-:W-:Y:S01]  /*d240*/  HMMA.16816.F32 R32, R68.reuse, R82, R32 ;  /* 0x000000524420723c */ /* 0x040fe20000001820 */
[----:B------:R-:W2:Y:S01]  /*d250*/  LDSM.16.MT88.4 R80, [R212+0x1900] ;  /* 0x00190000d450783b */ /* 0x000ea20000004200 */
[----:B------:R5:W5:Y:S02]  /*d260*/  MUFU.EX2 R117, R124 ;  /* 0x0000007c00757308 */ /* 0x000b640000000800 */
[----:B---3--:R-:W-:Y:S02]  /*d270*/  F2FP.PACK_AB R125, R150, R139 ;  /* 0x0000008b967d723e */ /* 0x008fe400000000ff */
[----:B----4-:R-:W-:Y:S02]  /*d280*/  F2FP.PACK_AB R126, R243, R140 ;  /* 0x0000008cf37e723e */ /* 0x010fe400000000ff */
[C---:B-1----:R-:W-:Y:S08]  /*d290*/  HMMA.16816.F32 R36, R68.reuse, R72, R36 ;  /* 0x000000484424723c */ /* 0x042ff00000001824 */
[C---:B------:R-:W-:Y:S01]  /*d2a0*/  HMMA.16816.F32 R40, R68.reuse, R74, R40 ;  /* 0x0000004a4428723c */ /* 0x040fe20000001828 */
[----:B------:R-:W1:Y:S07]  /*d2b0*/  LDSM.16.MT88.4 R72, [R210+0x1900] ;  /* 0x00190000d248783b */ /* 0x000e6e0000004200 */
[C---:B-----5:R-:W-:Y:S04]  /*d2c0*/  HMMA.16816.F32 R44, R68.reuse, R84, R44 ;  /* 0x00000054442c723c */ /* 0x060fe8000000182c */
[----:B------:R-:W-:Y:S02]  /*d2d0*/  F2FP.PACK_AB R124, R149, R142 ;  /* 0x0000008e957c723e */ /* 0x000fe400000000ff */
[----:B------:R-:W-:Y:S02]  /*d2e0*/  F2FP.PACK_AB R127, R117, R118 ;  /* 0x00000076757f723e */ /* 0x000fe400000000ff */
[C---:B------:R-:W-:Y:S01]  /*d2f0*/  HMMA.16816.F32 R48, R68.reuse, R86, R48 ;  /* 0x000000564430723c */ /* 0x040fe20000001830 */
[----:B------:R-:W-:Y:S07]  /*d300*/  LDSM.16.MT88.4 R84, [R208+0x1900] ;  /* 0x00190000d054783b */ /* 0x000fee0000004200 */
[C---:B------:R-:W-:Y:S08]  /*d310*/  HMMA.16816.F32 R52, R68.reuse, R76, R52 ;  /* 0x0000004c4434723c */ /* 0x040ff00000001834 */
[C---:B------:R-:W-:Y:S01]  /*d320*/  HMMA.16816.F32 R56, R68.reuse, R78, R56 ;  /* 0x0000004e4438723c */ /* 0x040fe20000001838 */
[----:B------:R-:W3:Y:S07]  /*d330*/  LDSM.16.MT88.4 R76, [R209+0x1900] ;  /* 0x00190000d14c783b */ /* 0x000eee0000004200 */
        /* <DEDUP_REMOVED lines=9> */
[----:B------:R-:W-:Y:S01]  /*d3d0*/  FADD.FTZ R169, R242, R169 ;  /* 0x000000a9f2a97221 */ /* 0x000fe20000010000 */
[----:B------:R-:W-:Y:S01]  /*d3e0*/  IADD3 R168, R238, -0x1, RZ ;  /* 0xffffffffeea87810 */ /* 0x000fe20007ffe0ff */
[----:B------:R-:W-:Y:S02]  /*d3f0*/  FADD.FTZ R244, R244, R171 ;  /* 0x000000abf4f47221 */ /* 0x000fe40000010000 */
[----:B------:R-:W-:Y:S01]  /*d400*/  FADD.FTZ R240, R240, R169 ;  /* 0x000000a9f0f07221 */ /* 0x000fe20000010000 */
[----:B------:R-:W-:Y:S01]  /*d410*/  MOV R238, R168 ;  /* 0x000000a800ee7202 */ /* 0x000fe20000000f00 */
[C---:B--2---:R-:W-:Y:S03]  /*d420*/  HMMA.16816.F32 R4, R68.reuse, R80, R4 ;  /* 0x000000504404723c */ /* 0x044fe60000001804 */
[----:B------:R-:W-:Y:S02]  /*d430*/  FADD.FTZ R167, R167, R244 ;  /* 0x000000f4a7a77221 */ /* 0x000fe40000010000 */
[----:B------:R-:W-:Y:S02]  /*d440*/  FADD.FTZ R241, R241, R240 ;  /* 0x000000f0f1f17221 */ /* 0x000fe40000010000 */
[----:B------:R-:W-:Y:S01]  /*d450*/  FADD.FTZ R170, R170, R167 ;  /* 0x000000a7aaaa7221 */ /* 0x000fe20000010000 */
[C---:B------:R-:W-:Y:S01]  /*d460*/  HMMA.16816.F32 R8, R68.reuse, R82, R8 ;  /* 0x000000524408723c */ /* 0x040fe20000001808 */
[----:B------:R-:W2:Y:S07]  /*d470*/  LDSM.16.MT88.4 R80, [R212+0x4900] ;  /* 0x00490000d450783b */ /* 0x000eae0000004200 */
        /* <DEDUP_REMOVED lines=8> */
[----:B------:R-:W-:Y:S07]  /*d500*/  LDSM.16.MT88.4 R84, [R208+0x2100] ;  /* 0x00210000d054783b */ /* 0x000fee0000004200 */
        /* <DEDUP_REMOVED lines=21> */
[C---:B---3--:R-:W-:Y:S03]  /*d660*/  HMMA.16816.F32 R4, R68.reuse, R76, R4 ;  /* 0x0000004c4404723c */ /* 0x048fe60000001804 */
[----:B------:R-:W-:Y:S02]  /*d670*/  FADD.FTZ R151, R151, R160 ;  /* 0x000000a097977221 */ /* 0x000fe40000010000 */
[----:B------:R-:W-:Y:S02]  /*d680*/  FADD.FTZ R153, R154, R153 ;  /* 0x000000999a997221 */ /* 0x000fe40000010000 */
[----:B------:R-:W-:Y:S01]  /*d690*/  FADD.FTZ R156, R156, R151 ;  /* 0x000000979c9c7221 */ /* 0x000fe20000010000 */
[C---:B------:R-:W-:Y:S01]  /*d6a0*/  HMMA.16816.F32 R8, R68.reuse, R78, R8 ;  /* 0x0000004e4408723c */ /* 0x040fe20000001808 */
[----:B------:R-:W3:Y:S03]  /*d6b0*/  LDSM.16.MT88.4 R76, [R212+0x5100] ;  /* 0x00510000d44c783b */ /* 0x000ee60000004200 */
[----:B------:R-:W-:Y:S02]  /*d6c0*/  FADD.FTZ R142, R142, R153 ;  /* 0x000000998e8e7221 */ /* 0x000fe40000010000 */
[----:B------:R-:W-:Y:S02]  /*d6d0*/  FADD.FTZ R139, R139, R156 ;  /* 0x0000009c8b8b7221 */ /* 0x000fe40000010000 */
[C---:B--2---:R-:W-:Y:S04]  /*d6e0*/  HMMA.16816.F32 R12, R68.reuse, R80, R12 ;  /* 0x00000050440c723c */ /* 0x044fe8000000180c */
[----:B------:R-:W-:Y:S02]  /*d6f0*/  FADD.FTZ R149, R149, R142 ;  /* 0x0000008e95957221 */ /* 0x000fe40000010000 */
[----:B------:R-:W-:Y:S02]  /*d700*/  FADD.FTZ R139, R150, R139 ;  /* 0x0000008b968b7221 */ /* 0x000fe40000010000 */
[C---:B------:R-:W-:Y:S01]  /*d710*/  HMMA.16816.F32 R16, R68.reuse, R82, R16 ;  /* 0x000000524410723c */ /* 0x040fe20000001810 */
[----:B------:R-:W2:Y:S03]  /*d720*/  LDSM.16.MT88.4 R80, [R210+0x5100] ;  /* 0x00510000d250783b */ /* 0x000ea60000004200 */
[----:B------:R-:W-:Y:S02]  /*d730*/  FADD.FTZ R140, R140, R149 ;  /* 0x000000958c8c7221 */ /* 0x000fe40000010000 */
[----:B------:R-:W-:Y:S02]  /*d740*/  FADD.FTZ R118, R118, R139 ;  /* 0x0000008b76767221 */ /* 0x000fe40000010000 */
[C---:B-1----:R-:W-:Y:S04]  /*d750*/  HMMA.16816.F32 R20, R68.reuse, R72, R20 ;  /* 0x000000484414723c */ /* 0x042fe80000001814 */
[----:B------:R-:W-:Y:S02]  /*d760*/  FADD.FTZ R228, R243, R140 ;  /* 0x0000008cf3e47221 */ /* 0x000fe40000010000 */
[----:B------:R-:W-:Y:S02]  /*d770*/  FADD.FTZ R229, R117, R118 ;  /* 0x0000007675e57221 */ /* 0x000fe40000010000 */
[C---:B------:R-:W-:Y:S01]  /*d780*/  HMMA.16816.F32 R24, R68.reuse, R74, R24 ;  /* 0x0000004a4418723c */ /* 0x040fe20000001818 */
[----:B------:R-:W1:Y:S07]  /*d790*/  LDSM.16.MT88.4 R72, [R208+0x5100] ;  /* 0x00510000d048783b */ /* 0x000e6e0000004200 */
[C---:B------:R-:W-:Y:S08]  /*d7a0*/  HMMA.16816.F32 R28, R68.reuse, R84, R28 ;  /* 0x00000054441c723c */ /* 0x040ff0000000181c */
[C---:B------:R-:W-:Y:S01]  /*d7b0*/  HMMA.16816.F32 R32, R68.reuse, R86, R32 ;  /* 0x000000564420723c */ /* 0x040fe20000001820 */
[----:B------:R-:W4:Y:S07]  /*d7c0*/  LDSM.16.MT88.4 R84, [R208+0x2900] ;  /* 0x00290000d054783b */ /* 0x000f2e0000004200 */
[C---:B---3--:R-:W-:Y:S08]  /*d7d0*/  HMMA.16816.F32 R36, R68.reuse, R76, R36 ;  /* 0x0000004c4424723c */ /* 0x048ff00000001824 */
[C---:B------:R-:W-:Y:S01]  /*d7e0*/  HMMA.16816.F32 R40, R68.reuse, R78, R40 ;  /* 0x0000004e4428723c */ /* 0x040fe20000001828 */
[----:B------:R-:W3:Y:S07]  /*d7f0*/  LDSM.16.MT88.4 R76, [R212+0x5900] ;  /* 0x00590000d44c783b */ /* 0x000eee0000004200 */
[C---:B--2---:R-:W-:Y:S08]  /*d800*/  HMMA.16816.F32 R44, R68.reuse, R80, R44 ;  /* 0x00000050442c723c */ /* 0x044ff0000000182c */
[C---:B------:R-:W-:Y:S08]  /*d810*/  HMMA.16816.F32 R48, R68.reuse, R82, R48 ;  /* 0x000000524430723c */ /* 0x040ff00000001830 */
[C---:B------:R-:W-:Y:S08]  /*d820*/  HMMA.16816.F32 R52, R68.reuse, R88, R52 ;  /* 0x000000584434723c */ /* 0x040ff00000001834 */
[C---:B------:R-:W-:Y:S08]  /*d830*/  HMMA.16816.F32 R56, R68.reuse, R90, R56 ;  /* 0x0000005a4438723c */ /* 0x040ff00000001838 */
[C---:B-1----:R-:W-:Y:S08]  /*d840*/  HMMA.16816.F32 R60, R68.reuse, R72, R60 ;  /* 0x00000048443c723c */ /* 0x042ff0000000183c */
[----:B------:R-:W-:Y:S01]  /*d850*/  HMMA.16816.F32 R64, R68, R74, R64 ;  /* 0x0000004a4440723c */ /* 0x000fe20000001840 */
[----:B------:R-:W1:Y:S07]  /*d860*/  LDSM.16.MT88.4 R68, [R210+0x5900] ;  /* 0x00590000d244783b */ /* 0x000e6e0000004200 */
[C---:B------:R-:W-:Y:S01]  /*d870*/  HMMA.16816.F32 R112, R124.reuse, R108, R4 ;  /* 0x0000006c7c70723c */ /* 0x040fe20000001804 */
[----:B------:R-:W2:Y:S07]  /*d880*/  LDSM.16.MT88.4 R4, [R209+0x5900] ;  /* 0x00590000d104783b */ /* 0x000eae0000004200 */
        /* <DEDUP_REMOVED lines=8> */
[C---:B---3--:R-:W-:Y:S08]  /*d910*/  HMMA.16816.F32 R80, R124.reuse, R76, R36 ;  /* 0x0000004c7c50723c */ /* 0x048ff00000001824 */
[C---:B------:R-:W-:Y:S08]  /*d920*/  HMMA.16816.F32 R76, R124.reuse, R78, R40 ;  /* 0x0000004e7c4c723c */ /* 0x040ff00000001828 */
[C---:B-1----:R-:W-:Y:S08]  /*d930*/  HMMA.16816.F32 R72, R124.reuse, R68, R44 ;  /* 0x000000447c48723c */ /* 0x042ff0000000182c */
[C---:B------:R-:W-:Y:S08]  /*d940*/  HMMA.16816.F32 R68, R124.reuse, R70, R48 ;  /* 0x000000467c44723c */ /* 0x040ff00000001830 */
[C---:B--2---:R-:W-:Y:S08]  /*d950*/  HMMA.16816.F32 R52, R124.reuse, R4, R52 ;  /* 0x000000047c34723c */ /* 0x044ff00000001834 */
[C---:B------:R-:W-:Y:S08]  /*d960*/  HMMA.16816.F32 R56, R124.reuse, R6, R56 ;  /* 0x000000067c38723c */ /* 0x040ff00000001838 */
[C---:B-----5:R-:W-:Y:S08]  /*d970*/  HMMA.16816.F32 R60, R124.reuse, R8, R60 ;  /* 0x000000087c3c723c */ /* 0x060ff0000000183c */
[----:B------:R-:W-:Y:S01]  /*d980*/  HMMA.16816.F32 R64, R124, R10, R64 ;  /* 0x0000000a7c40723c */ /* 0x000fe20000001840 */
[----:B------:R-:W-:-:S07]  /*d990*/  @P0 BRA `(.L_x_53) ;  /* 0xffffce9000000947 */ /* 0x000fce000383ffff */
.L_x_50:
[----:B------:R-:W-:-:S13]  /*d9a0*/  ISETP.GE.AND P0, PT, R168, R215, PT ;  /* 0x000000d7a800720c */ /* 0x000fda0003f06270 */
[----:B------:R-:W-:Y:S05]  /*d9b0*/  @!P0 BRA `(.L_x_54) ;  /* 0x000044f000008947 */ /* 0x000fea0003800000 */
[----:B------:R-:W-:Y:S01]  /*d9c0*/  SHF.R.S32.HI R4, RZ, 0x1f, R231 ;  /* 0x0000001fff047819 */ /* 0x000fe200000114e7 */
[----:B------:R-:W-:Y:S01]  /*d9d0*/  IMAD.MOV.U32 R2, RZ, RZ, R116 ;  /* 0x000000ffff027224 */ /* 0x000fe200078e0074 */
[C---:B------:R-:W-:Y:S01]  /*d9e0*/  SHF.L.U64.HI R233, R230.reuse, 0x1, R233 ;  /* 0x00000001e6e97819 */ /* 0x040fe200000102e9 */
[----:B------:R-:W-:Y:S01]  /*d9f0*/  IMAD.MOV.U32 R3, RZ, RZ, R0 ;  /* 0x000000ffff037224 */ /* 0x000fe200078e0000 */
[C---:B------:R-:W-:Y:S01]  /*da00*/  SHF.L.U64.HI R169, R231.reuse, 0x1, R4 ;  /* 0x00000001e7a97819 */ /* 0x040fe20000010204 */
[----:B------:R-:W-:Y:S01]  /*da10*/  IMAD.SHL.U32 R230, R230, 0x2, RZ ;  /* 0x00000002e6e67824 */ /* 0x000fe200078e00ff */
[----:B------:R-:W-:Y:S02]  /*da20*/  SHF.L.U32 R231, R231, 0x1, RZ ;  /* 0x00000001e7e77819 */ /* 0x000fe400000006ff */
.L_x_64:
[----:B------:R-:W-:Y:S04]  /*da30*/  DEPBAR.LE SB0, 0x0 ;  /* 0x000080000000791a */ /* 0x000fe80000000000 */
[----:B------:R-:W-:Y:S01]  /*da40*/  BAR.SYNC.DEFER_BLOCKING 0x0 ;  /* 0x0000000000007b1d */ /* 0x000fe20000010000 */
[----:B------:R-:W-:Y:S01]  /*da50*/  SHF.R.S32.HI R21, RZ, 0x1f, R217 ;  /* 0x0000001fff157819 */ /* 0x000fe200000114d9 */
[----:B------:R-:W-:Y:S01]  /*da60*/  IMAD.WIDE.U32 R30, R217, c[0x0][0x208], RZ ;  /* 0x00008200d91e7a25 */ /* 0x000fe200078e00ff */
[----:B------:R-:W-:Y:S03]  /*da70*/  SHF.R.S32.HI R29, RZ, 0x1f, R216 ;  /* 0x0000001fff1d7819 */ /* 0x000fe600000114d8 */
[----:B------:R-:W-:Y:S02]  /*da80*/  IMAD R21, R21, c[0x0][0x208], RZ ;  /* 0x0000820015157a24 */ /* 0x000fe400078e02ff */
[----:B------:R-:W-:Y:S02]  /*da90*/  IMAD R29, R29, c[0x0][0x218], RZ ;  /* 0x000086001d1d7a24 */ /* 0x000fe400078e02ff */
[----:B------:R-:W-:Y:S02]  /*daa0*/  IMAD R21, R217, c[0x0][0x20c], R21 ;  /* 0x00008300d9157a24 */ /* 0x000fe400078e0215 */
[C---:B------:R-:W-:Y:S03]  /*dab0*/  IMAD R29, R216.reuse, c[0x0][0x21c], R29 ;  /* 0x00008700d81d7a24 */ /* 0x040fe600078e021d */
[----:B------:R-:W-:Y:S05]  /*dac0*/  IADD3 R31, R31, R21, RZ ;  /* 0x000000151f1f7210 */ /* 0x000fea0007ffe0ff */
[----:B------:R-:W-:Y:S01]  /*dad0*/  IMAD.WIDE.U32 R30, R216, c[0x0][0x218], R30 ;  /* 0x00008600d81e7a25 */ /* 0x000fe200078e001e */
[----:B------:R-:W1:Y:S04]  /*dae0*/  LDSM.16.M88.4 R8, [R214+0x8100] ;  /* 0x00810000d608783b */ /* 0x000e680000000200 */
[----:B------:R-:W-:Y:S04]  /*daf0*/  IADD3 R0, P0, R30, UR18, RZ ;  /* 0x000000121e007c10 */ /* 0x000fe8000ff1e0ff */
[----:B------:R-:W-:Y:S02]  /*db00*/  IADD3.X R29, R31, UR16, R29, P0, !PT ;  /* 0x000000101f1d7c10 */ /* 0x000fe400087fe41d */
[C---:B------:R-:W-:Y:S01]  /*db10*/  LEA R45, P0, R0.reuse, c[0x0][0x1f8], 0x1 ;  /* 0x00007e00002d7a11 */ /* 0x040fe200078008ff */
[----:B------:R-:W2:Y:S03]  /*db20*/  LDSM.16.M88.4 R16, [R214+0x8900] ;  /* 0x00890000d610783b */ /* 0x000ea60000000200 */
[----:B------:R-:W-:Y:S05]  /*db30*/  LEA.HI.X R149, R0, c[0x0][0x1fc], R29, 0x1, P0 ;  /* 0x00007f0000957a11 */ /* 0x000fea00000f0c1d */
[----:B------:R-:W3:Y:S08]  /*db40*/  LDSM.16.M88.4 R24, [R214+0x9100] ;  /* 0x00910000d618783b */ /* 0x000ef00000000200 */
[----:B------:R-:W4:Y:S08]  /*db50*/  LDSM.16.M88.4 R32, [R214+0x9900] ;  /* 0x00990000d620783b */ /* 0x000f300000000200 */
[----:B------:R-:W5:Y:S01]  /*db60*/  LDSM.16.M88.4 R40, [R214+0xa100] ;  /* 0x00a10000d628783b */ /* 0x000f620000000200 */
[C---:B-1----:R-:W-:Y:S07]  /*db70*/  HMMA.16816.F32 R4, R120.reuse, R8, RZ ;  /* 0x000000087804723c */ /* 0x042fee00000018ff */
[----:B------:R-:W-:Y:S01]  /*db80*/  LDSM.16.M88.4 R48, [R214+0xa900] ;  /* 0x00a90000d630783b */ /* 0x000fe20000000200 */
[C---:B------:R-:W-:Y:S07]  /*db90*/  HMMA.16816.F32 R8, R120.reuse, R10, RZ ;  /* 0x0000000a7808723c */ /* 0x040fee00000018ff */
[----:B------:R-:W-:Y:S01]  /*dba0*/  LDSM.16.M88.4 R116, [R213] ;  /* 0x00000000d574783b */ /* 0x000fe20000000200 */
[C---:B--2---:R-:W-:Y:S07]  /*dbb0*/  HMMA.16816.F32 R12, R120.reuse, R16, RZ ;  /* 0x00000010780c723c */ /* 0x044fee00000018ff */
[----:B------:R-:W-:Y:S01]  /*dbc0*/  LDSM.16.M88.4 R124, [R207] ;  /* 0x00000000cf7c783b */ /* 0x000fe20000000200 */
[C---:B------:R-:W-:Y:S07]  /*dbd0*/  HMMA.16816.F32 R16, R120.reuse, R18, RZ ;  /* 0x000000127810723c */ /* 0x040fee00000018ff */
[----:B------:R-:W-:Y:S01]  /*dbe0*/  LDSM.16.M88.4 R128, [R206] ;  /* 0x00000000ce80783b */ /* 0x000fe20000000200 */
[C---:B---3--:R-:W-:Y:S07]  /*dbf0*/  HMMA.16816.F32 R20, R120.reuse, R24, RZ ;  /* 0x000000187814723c */ /* 0x048fee00000018ff */
[----:B------:R-:W-:Y:S01]  /*dc00*/  LDSM.16.M88.4 R132, [R205] ;  /* 0x00000000cd84783b */ /* 0x000fe20000000200 */
[C---:B------:R-:W-:Y:S07]  /*dc10*/  HMMA.16816.F32 R24, R120.reuse, R26, RZ ;  /* 0x0000001a7818723c */ /* 0x040fee00000018ff */
[----:B------:R-:W-:Y:S01]  /*dc20*/  LDSM.16.M88.4 R136, [R204] ;  /* 0x00000000cc88783b */ /* 0x000fe20000000200 */
[C---:B----4-:R-:W-:Y:S07]  /*dc30*/  HMMA.16816.F32 R28, R120.reuse, R32, RZ ;  /* 0x00000020781c723c */ /* 0x050fee00000018ff */
[----:B------:R-:W1:Y:S01]  /*dc40*/  SHFL.IDX PT, R156, R45, RZ, 0x181f ;  /* 0x00181fff2d9c7589 */ /* 0x000e6200000e0000 */
[C---:B------:R-:W-:Y:S07]  /*dc50*/  HMMA.16816.F32 R32, R120.reuse, R34, RZ ;  /* 0x000000227820723c */ /* 0x040fee00000018ff */
[----:B------:R-:W2:Y:S01]  /*dc60*/  SHFL.IDX PT, R44, R149, RZ, 0x181f ;  /* 0x00181fff952c7589 */ /* 0x000ea200000e0000 */
[C---:B-----5:R-:W-:Y:S07]  /*dc70*/  HMMA.16816.F32 R36, R120.reuse, R40, RZ ;  /* 0x000000287824723c */ /* 0x060fee00000018ff */
[----:B------:R-:W3:Y:S01]  /*dc80*/  SHFL.IDX PT, R148, R45, 0x2, 0x181f ;  /* 0x00581f002d947f89 */ /* 0x000ee200000e0000 */
[C---:B------:R-:W-:Y:S07]  /*dc90*/  HMMA.16816.F32 R40, R120.reuse, R42, RZ ;  /* 0x0000002a7828723c */ /* 0x040fee00000018ff */
[----:B------:R4:W5:Y:S01]  /*dca0*/  SHFL.IDX PT, R160, R45, 0x1, 0x181f ;  /* 0x00381f002da07f89 */ /* 0x00096200000e0000 */
[C---:B-1----:R-:W-:Y:S04]  /*dcb0*/  IADD3 R154, P2, R156.reuse, R231, RZ ;  /* 0x000000e79c9a7210 */ /* 0x042fe80007f5e0ff */
[-C--:B------:R-:W-:Y:S02]  /*dcc0*/  IADD3 R156, P0, R156, R230.reuse, RZ ;  /* 0x000000e69c9c7210 */ /* 0x080fe40007f1e0ff */
[C---:B--2---:R-:W-:Y:S01]  /*dcd0*/  IADD3.X R155, R44.reuse, R169, RZ, P2, !PT ;  /* 0x000000a92c9b7210 */ /* 0x044fe200017fe4ff */
[----:B------:R-:W1:Y:S01]  /*dce0*/  SHFL.IDX PT, R0, R149, 0x1, 0x181f ;  /* 0x00381f0095007f89 */ /* 0x000e6200000e0000 */
[----:B------:R-:W-:Y:S02]  /*dcf0*/  IADD3.X R157, R44, R233, RZ, P0, !PT ;  /* 0x000000e92c9d7210 */ /* 0x000fe400007fe4ff */
[-C--:B---3--:R-:W-:Y:S05]  /*dd00*/  IADD3 R162, P2, R148, R231.reuse, RZ ;  /* 0x000000e794a27210 */ /* 0x088fea0007f5e0ff */
[----:B------:R-:W-:Y:S01]  /*dd10*/  LDSM.16.M88.4 R140, [R203] ;  /* 0x00000000cb8c783b */ /* 0x000fe20000000200 */
[C---:B----4-:R-:W-:Y:S01]  /*dd20*/  HMMA.16816.F32 R44, R120.reuse, R48, RZ ;  /* 0x00000030782c723c */ /* 0x050fe200000018ff */
[C---:B-----5:R-:W-:Y:S06]  /*dd30*/  IADD3 R152, P0, R160.reuse, R231, RZ ;  /* 0x000000e7a0987210 */ /* 0x060fec0007f1e0ff */
[----:B------:R-:W-:Y:S01]  /*dd40*/  @!PT LDS RZ, [RZ] ;  /* 0x00000000fffff984 */ /* 0x000fe20000000800 */
[----:B------:R-:W-:Y:S01]  /*dd50*/  @!PT LDS RZ, [RZ] ;  /* 0x00000000fffff984 */ /* 0x000fe20000000800 */
[----:B------:R-:W-:Y:S01]  /*dd60*/  @!PT LDS RZ, [RZ] ;  /* 0x00000000fffff984 */ /* 0x000fe20000000800 */
[----:B------:R2:W-:Y:S01]  /*dd70*/  LDGSTS.E.BYPASS.LTC128B.128 [R226], [R154.64], !P4 ;  /* 0x000000009ae27fae */ /* 0x0005e2000e101d4e */
[-C--:B------:R-:W-:Y:S01]  /*dd80*/  IADD3 R160, P5, R160, R230.reuse, RZ ;  /* 0x000000e6a0a07210 */ /* 0x080fe20007fbe0ff */
[----:B------:R-:W-:Y:S06]  /*dd90*/  HMMA.16816.F32 R48, R120, R50, RZ ;  /* 0x000000327830723c */ /* 0x000fec00000018ff */
[----:B------:R3:W-:Y:S01]  /*dda0*/  LDGSTS.E.BYPASS.LTC128B.128 [R225], [R156.64], !P3 ;  /* 0x000000009ce17fae */ /* 0x0007e2000d901d4e */
[C---:B-1----:R-:W-:Y:S02]  /*ddb0*/  IADD3.X R153, R0.reuse, R169, RZ, P0, !PT ;  /* 0x000000a900997210 */ /* 0x042fe400007fe4ff */
[----:B------:R-:W-:Y:S01]  /*ddc0*/  IADD3.X R161, R0, R233, RZ, P5, !PT ;  /* 0x000000e900a17210 */ /* 0x000fe20002ffe4ff */
[C---:B------:R-:W-:Y:S04]  /*ddd0*/  HMMA.16816.F32 R4, R144.reuse, R116, R4 ;  /* 0x000000749004723c */ /* 0x040fe80000001804 */
[----:B------:R2:W-:Y:S01]  /*dde0*/  LDGSTS.E.BYPASS.LTC128B.128 [R224], [R152.64], !P4 ;  /* 0x0000000098e07fae */ /* 0x0005e2000e101d4e */
[----:B------:R-:W-:Y:S03]  /*ddf0*/  IADD3 R164, P0, R148, R230, RZ ;  /* 0x000000e694a47210 */ /* 0x000fe60007f1e0ff */
[C---:B------:R-:W-:Y:S04]  /*de00*/  HMMA.16816.F32 R8, R144.reuse, R118, R8 ;  /* 0x000000769008723c */ /* 0x040fe80000001808 */
[----:B------:R-:W1:Y:S04]  /*de10*/  SHFL.IDX PT, R150, R149, 0x2, 0x181f ;  /* 0x00581f0095967f89 */ /* 0x000e6800000e0000 */
[C---:B------:R-:W-:Y:S04]  /*de20*/  HMMA.16816.F32 R12, R144.reuse, R124, R12 ;  /* 0x0000007c900c723c */ /* 0x040fe8000000180c */
[----:B------:R4:W-:Y:S04]  /*de30*/  LDGSTS.E.BYPASS.LTC128B.128 [R223], [R160.64], !P3 ;  /* 0x00000000a0df7fae */ /* 0x0009e8000d901d4e */
[C---:B------:R-:W-:Y:S08]  /*de40*/  HMMA.16816.F32 R16, R144.reuse, R126, R16 ;  /* 0x0000007e9010723c */ /* 0x040ff00000001810 */
[C---:B------:R-:W-:Y:S04]  /*de50*/  HMMA.16816.F32 R20, R144.reuse, R128, R20 ;  /* 0x000000809014723c */ /* 0x040fe80000001814 */
[C---:B-1----:R-:W-:Y:S02]  /*de60*/  IADD3.X R163, R150.reuse, R169, RZ, P2, !PT ;  /* 0x000000a996a37210 */ /* 0x042fe400017fe4ff */
[----:B------:R-:W-:Y:S02]  /*de70*/  IADD3.X R165, R150, R233, RZ, P0, !PT ;  /* 0x000000e996a57210 */ /* 0x000fe400007fe4ff */
[C---:B------:R-:W-:Y:S01]  /*de80*/  HMMA.16816.F32 R24, R144.reuse, R130, R24 ;  /* 0x000000829018723c */ /* 0x040fe20000001818 */
[----:B------:R4:W-:Y:S02]  /*de90*/  LDGSTS.E.BYPASS.LTC128B.128 [R226+0x2000], [R162.64], !P4 ;  /* 0x02000000a2e27fae */ /* 0x0009e4000e101d4e */
[----:B------:R-:W-:Y:S05]  /*dea0*/  ISETP.GT.AND P0, PT, R168, R215, PT ;  /* 0x000000d7a800720c */ /* 0x000fea0003f04270 */
[C---:B------:R-:W-:Y:S01]  /*deb0*/  HMMA.16816.F32 R28, R144.reuse, R132, R28 ;  /* 0x00000084901c723c */ /* 0x040fe2000000181c */
[----:B------:R1:W-:Y:S07]  /*dec0*/  LDGSTS.E.BYPASS.LTC128B.128 [R226+0x5000], [R164.64], !P3 ;  /* 0x05000000a4e27fae */ /* 0x0003ee000d901d4e */
[C---:B------:R-:W-:Y:S01]  /*ded0*/  HMMA.16816.F32 R32, R144.reuse, R134, R32 ;  /* 0x000000869020723c */ /* 0x040fe20000001820 */
[----:B------:R-:W5:Y:S07]  /*dee0*/  LDSM.16.M88.4 R148, [R211+0x8100] ;  /* 0x00810000d394783b */ /* 0x000f6e0000000200 */
[C---:B------:R-:W-:Y:S01]  /*def0*/  HMMA.16816.F32 R36, R144.reuse, R136, R36 ;  /* 0x000000889024723c */ /* 0x040fe20000001824 */
[----:B------:R-:W0:Y:S07]  /*df00*/  LDGDEPBAR ;  /* 0x00000000000079af */ /* 0x000e2e0000000000 */
[C---:B------:R-:W-:Y:S01]  /*df10*/  HMMA.16816.F32 R40, R144.reuse, R138, R40 ;  /* 0x0000008a9028723c */ /* 0x040fe20000001828 */
[----:B------:R-:W1:Y:S07]  /*df20*/  LDSM.16.M88.4 R116, [R211+0x8900] ;  /* 0x00890000d374783b */ /* 0x000e6e0000000200 */
[C---:B------:R-:W-:Y:S01]  /*df30*/  HMMA.16816.F32 R44, R144.reuse, R140, R44 ;  /* 0x0000008c902c723c */ /* 0x040fe2000000182c */
[----:B------:R-:W1:Y:S07]  /*df40*/  LDSM.16.M88.4 R124, [R211+0x9100] ;  /* 0x00910000d37c783b */ /* 0x000e6e0000000200 */
[----:B------:R-:W-:Y:S01]  /*df50*/  HMMA.16816.F32 R48, R144, R142, R48 ;  /* 0x0000008e9030723c */ /* 0x000fe20000001830 */
[----:B--2---:R-:W2:Y:S07]  /*df60*/  LDSM.16.M88.4 R152, [R211+0x9900] ;  /* 0x00990000d398783b */ /* 0x004eae0000000200 */
[C---:B-----5:R-:W-:Y:S01]  /*df70*/  HMMA.16816.F32 R4, R172.reuse, R148, R4 ;  /* 0x00000094ac04723c */ /* 0x060fe20000001804 */
[----:B---3--:R-:W3:Y:S07]  /*df80*/  LDSM.16.M88.4 R156, [R211+0xa100] ;  /* 0x00a10000d39c783b */ /* 0x008eee0000000200 */
[C---:B------:R-:W-:Y:S01]  /*df90*/  HMMA.16816.F32 R8, R172.reuse, R150, R8 ;  /* 0x00000096ac08723c */ /* 0x040fe20000001808 */
[----:B----4-:R-:W4:Y:S07]  /*dfa0*/  LDSM.16.M88.4 R160, [R211+0xa900] ;  /* 0x00a90000d3a0783b */ /* 0x010f2e0000000200 */
[C---:B-1----:R-:W-:Y:S01]  /*dfb0*/  HMMA.16816.F32 R12, R172.reuse, R116, R12 ;  /* 0x00000074ac0c723c */ /* 0x042fe2000000180c */
[----:B------:R-:W1:Y:S07]  /*dfc0*/  LDSM.16.M88.4 R128, [R202] ;  /* 0x00000000ca80783b */ /* 0x000e6e0000000200 */
[C---:B------:R-:W-:Y:S01]  /*dfd0*/  HMMA.16816.F32 R16, R172.reuse, R118, R16 ;  /* 0x00000076ac10723c */ /* 0x040fe20000001810 */
[----:B------:R-:W5:Y:S07]  /*dfe0*/  LDSM.16.M88.4 R132, [R202+0x800] ;  /* 0x00080000ca84783b */ /* 0x000f6e0000000200 */
[C---:B------:R-:W-:Y:S01]  /*dff0*/  HMMA.16816.F32 R20, R172.reuse, R124, R20 ;  /* 0x0000007cac14723c */ /* 0x040fe20000001814 */
[----:B------:R-:W1:Y:S07]  /*e000*/  LDSM.16.M88.4 R136, [R202+0x1000] ;  /* 0x00100000ca88783b */ /* 0x000e6e0000000200 */
[C---:B------:R-:W-:Y:S01]  /*e010*/  HMMA.16816.F32 R24, R172.reuse, R126, R24 ;  /* 0x0000007eac18723c */ /* 0x040fe20000001818 */
[----:B------:R-:W1:Y:S07]  /*e020*/  LDSM.16.M88.4 R140, [R202+0x1800] ;  /* 0x00180000ca8c783b */ /* 0x000e6e0000000200 */
[C---:B--2---:R-:W-:Y:S01]  /*e030*/  HMMA.16816.F32 R28, R172.reuse, R152, R28 ;  /* 0x00000098ac1c723c */ /* 0x044fe2000000181c */
[----:B------:R-:W2:Y:S07]  /*e040*/  LDSM.16.M88.4 R148, [R202+0x2000] ;  /* 0x00200000ca94783b */ /* 0x000eae0000000200 */
[C---:B------:R-:W-:Y:S01]  /*e050*/  HMMA.16816.F32 R32, R172.reuse, R154, R32 ;  /* 0x0000009aac20723c */ /* 0x040fe20000001820 */
[----:B------:R-:W2:Y:S07]  /*e060*/  LDSM.16.M88.4 R116, [R202+0x2800] ;  /* 0x00280000ca74783b */ /* 0x000eae0000000200 */
[C---:B---3--:R-:W-:Y:S01]  /*e070*/  HMMA.16816.F32 R36, R172.reuse, R156, R36 ;  /* 0x0000009cac24723c */ /* 0x048fe20000001824 */
[----:B------:R-:W3:Y:S07]  /*e080*/  LDSM.16.M88.4 R124, [R214+0xb100] ;  /* 0x00b10000d67c783b */ /* 0x000eee0000000200 */
[C---:B------:R-:W-:Y:S01]  /*e090*/  HMMA.16816.F32 R40, R172.reuse, R158, R40 ;  /* 0x0000009eac28723c */ /* 0x040fe20000001828 */
[----:B------:R-:W2:Y:S07]  /*e0a0*/  LDSM.16.M88.4 R152, [R214+0xb900] ;  /* 0x00b90000d698783b */ /* 0x000eae0000000200 */
[C---:B----4-:R-:W-:Y:S01]  /*e0b0*/  HMMA.16816.F32 R44, R172.reuse, R160, R44 ;  /* 0x000000a0ac2c723c */ /* 0x050fe2000000182c */
[----:B------:R-:W4:Y:S07]  /*e0c0*/  LDSM.16.M88.4 R156, [R214+0xc100] ;  /* 0x00c10000d69c783b */ /* 0x000f2e0000000200 */
[----:B------:R-:W-:Y:S01]  /*e0d0*/  HMMA.16816.F32 R48, R172, R162, R48 ;  /* 0x000000a2ac30723c */ /* 0x000fe20000001830 */
[----:B------:R-:W2:Y:S07]  /*e0e0*/  LDSM.16.M88.4 R160, [R214+0xc900] ;  /* 0x00c90000d6a0783b */ /* 0x000eae0000000200 */
[C---:B-1----:R-:W-:Y:S01]  /*e0f0*/  HMMA.16816.F32 R4, R176.reuse, R128, R4 ;  /* 0x00000080b004723c */ /* 0x042fe20000001804 */
[----:B------:R-:W-:Y:S07]  /*e100*/  LDSM.16.M88.4 R164, [R211+0xd900] ;  /* 0x00d90000d3a4783b */ /* 0x000fee0000000200 */
[C---:B------:R-:W-:Y:S01]  /*e110*/  HMMA.16816.F32 R8, R176.reuse, R130, R8 ;  /* 0x00000082b008723c */ /* 0x040fe20000001808 */
[----:B------:R-:W1:Y:S07]  /*e120*/  LDSM.16.M88.4 R128, [R214+0xd100] ;  /* 0x00d10000d680783b */ /* 0x000e6e0000000200 */
[C---:B-----5:R-:W-:Y:S08]  /*e130*/  HMMA.16816.F32 R12, R176.reuse, R132, R12 ;  /* 0x00000084b00c723c */ /* 0x060ff0000000180c */
[C---:B------:R-:W-:Y:S01]  /*e140*/  HMMA.16816.F32 R16, R176.reuse, R134, R16 ;  /* 0x00000086b010723c */ /* 0x040fe20000001810 */
[----:B------:R-:W5:Y:S07]  /*e150*/  LDSM.16.M88.4 R132, [R214+0xd900] ;  /* 0x00d90000d684783b */ /* 0x000f6e0000000200 */
[C---:B------:R-:W-:Y:S08]  /*e160*/  HMMA.16816.F32 R20, R176.reuse, R136, R20 ;  /* 0x00000088b014723c */ /* 0x040ff00000001814 */
[C---:B------:R-:W-:Y:S01]  /*e170*/  HMMA.16816.F32 R24, R176.reuse, R138, R24 ;  /* 0x0000008ab018723c */ /* 0x040fe20000001818 */
[----:B------:R-:W1:Y:S07]  /*e180*/  LDSM.16.M88.4 R136, [R201] ;  /* 0x00000000c988783b */ /* 0x000e6e0000000200 */
[C---:B------:R-:W-:Y:S08]  /*e190*/  HMMA.16816.F32 R28, R176.reuse, R140, R28 ;  /* 0x0000008cb01c723c */ /* 0x040ff0000000181c */
[C---:B------:R-:W-:Y:S01]  /*e1a0*/  HMMA.16816.F32 R32, R176.reuse, R142, R32 ;  /* 0x0000008eb020723c */ /* 0x040fe20000001820 */
[----:B------:R-:W1:Y:S07]  /*e1b0*/  LDSM.16.M88.4 R140, [R200] ;  /* 0x00000000c88c783b */ /* 0x000e6e0000000200 */
[C---:B--2---:R-:W-:Y:S08]  /*e1c0*/  HMMA.16816.F32 R36, R176.reuse, R148, R36 ;  /* 0x00000094b024723c */ /* 0x044ff00000001824 */
[C---:B------:R-:W-:Y:S01]  /*e1d0*/  HMMA.16816.F32 R40, R176.reuse, R150, R40 ;  /* 0x00000096b028723c */ /* 0x040fe20000001828 */
[----:B------:R-:W-:Y:S07]  /*e1e0*/  LDSM.16.M88.4 R148, [R197] ;  /* 0x00000000c594783b */ /* 0x000fee0000000200 */
[C---:B------:R-:W-:Y:S08]  /*e1f0*/  HMMA.16816.F32 R44, R176.reuse, R116, R44 ;  /* 0x00000074b02c723c */ /* 0x040ff0000000182c */
[----:B------:R-:W-:Y:S01]  /*e200*/  HMMA.16816.F32 R48, R176, R118, R48 ;  /* 0x00000076b030723c */ /* 0x000fe20000001830 */
[----:B------:R-:W2:Y:S07]  /*e210*/  LDSM.16.M88.4 R116, [R199] ;  /* 0x00000000c774783b */ /* 0x000eae0000000200 */
[C---:B---3--:R-:W-:Y:S08]  /*e220*/  HMMA.16816.F32 R4, R180.reuse, R124, R4 ;  /* 0x0000007cb404723c */ /* 0x048ff00000001804 */
[C---:B------:R-:W-:Y:S01]  /*e230*/  HMMA.16816.F32 R8, R180.reuse, R126, R8 ;  /* 0x0000007eb408723c */ /* 0x040fe20000001808 */
[----:B------:R-:W3:Y:S07]  /*e240*/  LDSM.16.M88.4 R124, [R198] ;  /* 0x00000000c67c783b */ /* 0x000eee0000000200 */
[C---:B------:R-:W-:Y:S08]  /*e250*/  HMMA.16816.F32 R12, R180.reuse, R152, R12 ;  /* 0x00000098b40c723c */ /* 0x040ff0000000180c */
[C---:B------:R-:W-:Y:S01]  /*e260*/  HMMA.16816.F32 R16, R180.reuse, R154, R16 ;  /* 0x0000009ab410723c */ /* 0x040fe20000001810 */
[----:B------:R-:W2:Y:S07]  /*e270*/  LDSM.16.M88.4 R152, [R196] ;  /* 0x00000000c498783b */ /* 0x000eae0000000200 */
[C---:B----4-:R-:W-:Y:S08]  /*e280*/  HMMA.16816.F32 R20, R180.reuse, R156, R20 ;  /* 0x0000009cb414723c */ /* 0x050ff00000001814 */
[C---:B------:R-:W-:Y:S01]  /*e290*/  HMMA.16816.F32 R24, R180.reuse, R158, R24 ;  /* 0x0000009eb418723c */ /* 0x040fe20000001818 */
[----:B------:R-:W4:Y:S07]  /*e2a0*/  LDSM.16.M88.4 R156, [R211+0xb100] ;  /* 0x00b10000d39c783b */ /* 0x000f2e0000000200 */
[C---:B------:R-:W-:Y:S08]  /*e2b0*/  HMMA.16816.F32 R28, R180.reuse, R160, R28 ;  /* 0x000000a0b41c723c */ /* 0x040ff0000000181c */
[C---:B------:R-:W-:Y:S01]  /*e2c0*/  HMMA.16816.F32 R32, R180.reuse, R162, R32 ;  /* 0x000000a2b420723c */ /* 0x040fe20000001820 */
[----:B------:R-:W-:Y:S07]  /*e2d0*/  LDSM.16.M88.4 R160, [R211+0xd100] ;  /* 0x00d10000d3a0783b */ /* 0x000fee0000000200 */
[C---:B-1----:R-:W-:Y:S08]  /*e2e0*/  HMMA.16816.F32 R36, R180.reuse, R128, R36 ;  /* 0x00000080b424723c */ /* 0x042ff00000001824 */
[C---:B------:R-:W-:Y:S01]  /*e2f0*/  HMMA.16816.F32 R40, R180.reuse, R130, R40 ;  /* 0x00000082b428723c */ /* 0x040fe20000001828 */
[----:B------:R-:W1:Y:S07]  /*e300*/  LDSM.16.M88.4 R128, [R211+0xb900] ;  /* 0x00b90000d380783b */ /* 0x000e6e0000000200 */
[C---:B-----5:R-:W-:Y:S08]  /*e310*/  HMMA.16816.F32 R44, R180.reuse, R132, R44 ;  /* 0x00000084b42c723c */ /* 0x060ff0000000182c */
[----:B------:R-:W-:Y:S01]  /*e320*/  HMMA.16816.F32 R48, R180, R134, R48 ;  /* 0x00000086b430723c */ /* 0x000fe20000001830 */
[----:B------:R-:W5:Y:S07]  /*e330*/  LDSM.16.M88.4 R132, [R211+0xc100] ;  /* 0x00c10000d384783b */ /* 0x000f6e0000000200 */
[C---:B------:R-:W-:Y:S08]  /*e340*/  HMMA.16816.F32 R4, R184.reuse, R136, R4 ;  /* 0x00000088b804723c */ /* 0x040ff00000001804 */
[C---:B------:R-:W-:Y:S01]  /*e350*/  HMMA.16816.F32 R8, R184.reuse, R138, R8 ;  /* 0x0000008ab808723c */ /* 0x040fe20000001808 */
[----:B------:R-:W1:Y:S07]  /*e360*/  LDSM.16.M88.4 R136, [R211+0xc900] ;  /* 0x00c90000d388783b */ /* 0x000e6e0000000200 */
[C---:B------:R-:W-:Y:S08]  /*e370*/  HMMA.16816.F32 R12, R184.reuse, R140, R12 ;  /* 0x0000008cb80c723c */ /* 0x040ff0000000180c */
[C---:B------:R-:W-:Y:S01]  /*e380*/  HMMA.16816.F32 R16, R184.reuse, R142, R16 ;  /* 0x0000008eb810723c */ /* 0x040fe20000001810 */
[----:B------:R-:W1:Y:S07]  /*e390*/  LDSM.16.M88.4 R140, [R202+0x3000] ;  /* 0x00300000ca8c783b */ /* 0x000e6e0000000200 */
[C---:B--2---:R-:W-:Y:S08]  /*e3a0*/  HMMA.16816.F32 R20, R184.reuse, R116, R20 ;  /* 0x00000074b814723c */ /* 0x044ff00000001814 */
[C---:B------:R-:W-:Y:S01]  /*e3b0*/  HMMA.16816.F32 R24, R184.reuse, R118, R24 ;  /* 0x00000076b818723c */ /* 0x040fe20000001818 */
[----:B------:R-:W2:Y:S07]  /*e3c0*/  LDSM.16.M88.4 R116, [R202+0x3800] ;  /* 0x00380000ca74783b */ /* 0x000eae0000000200 */
        /* <DEDUP_REMOVED lines=8> */
[C---:B-1----:R-:W-:Y:S08]  /*e450*/  HMMA.16816.F32 R12, R188.reuse, R128, R12 ;  /* 0x00000080bc0c723c */ /* 0x042ff0000000180c */
[C---:B------:R-:W-:Y:S08]  /*e460*/  HMMA.16816.F32 R16, R188.reuse, R130, R16 ;  /* 0x00000082bc10723c */ /* 0x040ff00000001810 */
        /* <DEDUP_REMOVED lines=10> */
[C---:B--2---:R-:W-:Y:S08]  /*e510*/  HMMA.16816.F32 R12, R192.reuse, R116, R12 ;  /* 0x00000074c00c723c */ /* 0x044ff0000000180c */
[----:B------:R-:W-:Y:S01]  /*e520*/  FMUL.FTZ R0, R4, c[0x0][0x320] ;  /* 0x0000c80004007a20 */ /* 0x000fe20000410000 */
[C---:B------:R-:W-:Y:S03]  /*e530*/  HMMA.16816.F32 R16, R192.reuse, R118, R16 ;  /* 0x00000076c010723c */ /* 0x040fe60000001810 */
[----:B------:R-:W-:Y:S02]  /*e540*/  FMUL.FTZ R126, R5, c[0x0][0x320] ;  /* 0x0000c800057e7a20 */ /* 0x000fe40000410000 */
[----:B------:R-:W1:Y:S01]  /*e550*/  MUFU.TANH R0, R0 ;  /* 0x0000000000007308 */ /* 0x000e620000002400 */
[----:B------:R-:W-:Y:S02]  /*e560*/  FMUL.FTZ R124, R6, c[0x0][0x320] ;  /* 0x0000c800067c7a20 */ /* 0x000fe40000410000 */
[----:B------:R-:W-:Y:S04]  /*e570*/  FMUL.FTZ R9, R9, c[0x0][0x320] ;  /* 0x0000c80009097a20 */ /* 0x000fe80000410000 */
[----:B------:R-:W-:Y:S02]  /*e580*/  FMUL.FTZ R10, R10, c[0x0][0x320] ;  /* 0x0000c8000a0a7a20 */ /* 0x000fe40000410000 */
[----:B------:R-:W-:Y:S01]  /*e590*/  FMUL.FTZ R11, R11, c[0x0][0x320] ;  /* 0x0000c8000b0b7a20 */ /* 0x000fe20000410000 */
[----:B------:R-:W2:Y:S01]  /*e5a0*/  MUFU.TANH R128, R9 ;  /* 0x0000000900807308 */ /* 0x000ea20000002400 */
[----:B------:R-:W-:Y:S02]  /*e5b0*/  FMUL.FTZ R125, R7, c[0x0][0x320] ;  /* 0x0000c800077d7a20 */ /* 0x000fe40000410000 */
[----:B------:R-:W3:Y:S01]  /*e5c0*/  LDSM.16.M88.4 R4, [R202+0x4000] ;  /* 0x00400000ca04783b */ /* 0x000ee20000000200 */
[----:B------:R-:W-:Y:S02]  /*e5d0*/  FMUL.FTZ R127, R8, c[0x0][0x320] ;  /* 0x0000c800087f7a20 */ /* 0x000fe40000410000 */
[----:B------:R-:W-:Y:S02]  /*e5e0*/  FMUL.FTZ R118, R12, c[0x0][0x320] ;  /* 0x0000c8000c767a20 */ /* 0x000fe40000410000 */
[----:B------:R-:W-:Y:S02]  /*e5f0*/  FMUL.FTZ R12, R13, c[0x0][0x320] ;  /* 0x0000c8000d0c7a20 */ /* 0x000fe40000410000 */
[----:B------:R-:W4:Y:S01]  /*e600*/  MUFU.TANH R116, R10 ;  /* 0x0000000a00747308 */ /* 0x000f220000002400 */
[----:B------:R-:W-:Y:S02]  /*e610*/  FMUL.FTZ R163, R14, c[0x0][0x320] ;  /* 0x0000c8000ea37a20 */ /* 0x000fe40000410000 */
[----:B------:R-:W-:Y:S02]  /*e620*/  FMUL.FTZ R13, R16, c[0x0][0x320] ;  /* 0x0000c800100d7a20 */ /* 0x000fe40000410000 */
[----:B------:R-:W-:Y:S02]  /*e630*/  FMUL.FTZ R14, R17, c[0x0][0x320] ;  /* 0x0000c800110e7a20 */ /* 0x000fe40000410000 */
[----:B------:R-:W-:Y:S02]  /*e640*/  FMUL.FTZ R15, R15, c[0x0][0x320] ;  /* 0x0000c8000f0f7a20 */ /* 0x000fe40000410000 */
[----:B------:R-:W-:Y:S01]  /*e650*/  FMUL.FTZ R18, R18, c[0x0][0x320] ;  /* 0x0000c80012127a20 */ /* 0x000fe20000410000 */
[----:B------:R5:W1:Y:S01]  /*e660*/  MUFU.TANH R117, R11 ;  /* 0x0000000b00757308 */ /* 0x000a620000002400 */
[----:B------:R-:W-:Y:S09]  /*e670*/  FMUL.FTZ R19, R19, c[0x0][0x320] ;  /* 0x0000c80013137a20 */ /* 0x000ff20000410000 */
[----:B------:R-:W1:Y:S10]  /*e680*/  MUFU.TANH R126, R126 ;  /* 0x0000007e007e7308 */ /* 0x000e740000002400 */
[----:B------:R-:W1:Y:S01]  /*e690*/  MUFU.TANH R124, R124 ;  /* 0x0000007c007c7308 */ /* 0x000e620000002400 */
[C---:B---3--:R-:W-:Y:S01]  /*e6a0*/  HMMA.16816.F32 R20, R192.reuse, R4, R20 ;  /* 0x00000004c014723c */ /* 0x048fe20000001814 */
[----:B-----5:R-:W3:Y:S08]  /*e6b0*/  LDSM.16.M88.4 R8, [R202+0x4800] ;  /* 0x00480000ca08783b */ /* 0x020ef00000000200 */
[----:B------:R-:W1:Y:S01]  /*e6c0*/  MUFU.TANH R125, R125 ;  /* 0x0000007d007d7308 */ /* 0x000e620000002400 */
[C---:B------:R-:W-:Y:S01]  /*e6d0*/  HMMA.16816.F32 R24, R192.reuse, R6, R24 ;  /* 0x00000006c018723c */ /* 0x040fe20000001818 */
[----:B------:R-:W5:Y:S08]  /*e6e0*/  LDSM.16.M88.4 R4, [R202+0x5000] ;  /* 0x00500000ca04783b */ /* 0x000f700000000200 */
[----:B------:R-:W1:Y:S05]  /*e6f0*/  MUFU.TANH R127, R127 ;  /* 0x0000007f007f7308 */ /* 0x000e6a0000002400 */
[----:B------:R-:W-:Y:S02]  /*e700*/  FMUL.FTZ R166, R20, c[0x0][0x320] ;  /* 0x0000c80014a67a20 */ /* 0x000fe40000410000 */
[----:B------:R-:W-:Y:S03]  /*e710*/  FMUL.FTZ R21, R21, c[0x0][0x320] ;  /* 0x0000c80015157a20 */ /* 0x000fe60000410000 */
[----:B------:R-:W1:Y:S01]  /*e720*/  MUFU.TANH R118, R118 ;  /* 0x0000007600767308 */ /* 0x000e620000002400 */
[----:B------:R-:W-:Y:S02]  /*e730*/  FMUL.FTZ R22, R22, c[0x0][0x320] ;  /* 0x0000c80016167a20 */ /* 0x000fe40000410000 */
[----:B------:R-:W-:Y:S02]  /*e740*/  FMUL.FTZ R23, R23, c[0x0][0x320] ;  /* 0x0000c80017177a20 */ /* 0x000fe40000410000 */
[----:B------:R-:W-:Y:S02]  /*e750*/  FMUL.FTZ R158, R24, c[0x0][0x320] ;  /* 0x0000c800189e7a20 */ /* 0x000fe40000410000 */
[----:B------:R-:W-:Y:S02]  /*e760*/  FMUL.FTZ R25, R25, c[0x0][0x320] ;  /* 0x0000c80019197a20 */ /* 0x000fe40000410000 */
[----:B------:R-:W-:Y:S01]  /*e770*/  FMUL.FTZ R26, R26, c[0x0][0x320] ;  /* 0x0000c8001a1a7a20 */ /* 0x000fe20000410000 */
[----:B------:R-:W1:Y:S01]  /*e780*/  MUFU.TANH R12, R12 ;  /* 0x0000000c000c7308 */ /* 0x000e620000002400 */
[----:B------:R-:W-:Y:S01]  /*e790*/  FMUL.FTZ R27, R27, c[0x0][0x320] ;  /* 0x0000c8001b1b7a20 */ /* 0x000fe20000410000 */
[C---:B---3--:R-:W-:Y:S08]  /*e7a0*/  HMMA.16816.F32 R28, R192.reuse, R8, R28 ;  /* 0x00000008c01c723c */ /* 0x048ff0000000181c */
[----:B------:R-:W3:Y:S01]  /*e7b0*/  MUFU.TANH R163, R163 ;  /* 0x000000a300a37308 */ /* 0x000ee20000002400 */
[C---:B------:R-:W-:Y:S01]  /*e7c0*/  HMMA.16816.F32 R32, R192.reuse, R10, R32 ;  /* 0x0000000ac020723c */ /* 0x040fe20000001820 */
[----:B------:R-:W1:Y:S01]  /*e7d0*/  LDSM.16.M88.4 R8, [R202+0x5800] ;  /* 0x00580000ca08783b */ /* 0x000e620000000200 */
[----:B------:R-:W-:Y:S07]  /*e7e0*/  DEPBAR.LE SB0, 0x0 ;  /* 0x000080000000791a */ /* 0x000fee0000000000 */
[----:B------:R1:W1:Y:S01]  /*e7f0*/  MUFU.TANH R151, R15 ;  /* 0x0000000f00977308 */ /* 0x0002620000002400 */
[----:B------:R-:W-:Y:S01]  /*e800*/  BAR.SYNC.DEFER_BLOCKING 0x0 ;  /* 0x0000000000007b1d */ /* 0x000fe20000010000 */
[C---:B-----5:R-:W-:Y:S05]  /*e810*/  HMMA.16816.F32 R36, R192.reuse, R4, R36 ;  /* 0x00000004c024723c */ /* 0x060fea0000001824 */
[----:B------:R-:W-:Y:S03]  /*e820*/  FMUL.FTZ R234, R28, c[0x0][0x320] ;  /* 0x0000c8001cea7a20 */ /* 0x000fe60000410000 */
[----:B------:R-:W2:Y:S01]  /*e830*/  MUFU.TANH R13, R13 ;  /* 0x0000000d000d7308 */ /* 0x000ea20000002400 */
[C---:B------:R-:W-:Y:S03]  /*e840*/  HMMA.16816.F32 R40, R192.reuse, R6, R40 ;  /* 0x00000006c028723c */ /* 0x040fe60000001828 */
[----:B------:R-:W-:Y:S02]  /*e850*/  FMUL.FTZ R29, R29, c[0x0][0x320] ;  /* 0x0000c8001d1d7a20 */ /* 0x000fe40000410000 */
[----:B------:R-:W-:Y:S02]  /*e860*/  FMUL.FTZ R236, R32, c[0x0][0x320] ;  /* 0x0000c80020ec7a20 */ /* 0x000fe40000410000 */
[----:B------:R-:W-:Y:S02]  /*e870*/  FMUL.FTZ R30, R30, c[0x0][0x320] ;  /* 0x0000c8001e1e7a20 */ /* 0x000fe40000410000 */
[----:B------:R-:W2:Y:S03]  /*e880*/  MUFU.TANH R14, R14 ;  /* 0x0000000e000e7308 */ /* 0x000ea60000002400 */
[----:B------:R-:W-:Y:S02]  /*e890*/  FMUL.FTZ R31, R31, c[0x0][0x320] ;  /* 0x0000c8001f1f7a20 */ /* 0x000fe40000410000 */
[----:B------:R-:W-:Y:S02]  /*e8a0*/  FMUL.FTZ R33, R33, c[0x0][0x320] ;  /* 0x0000c80021217a20 */ /* 0x000fe40000410000 */
[----:B------:R-:W-:Y:S02]  /*e8b0*/  FMUL.FTZ R232, R36, c[0x0][0x320] ;  /* 0x0000c80024e87a20 */ /* 0x000fe40000410000 */
[----:B------:R-:W-:Y:S01]  /*e8c0*/  FMUL.FTZ R34, R34, c[0x0][0x320] ;  /* 0x0000c80022227a20 */ /* 0x000fe20000410000 */
[----:B------:R2:W2:Y:S01]  /*e8d0*/  MUFU.TANH R153, R18 ;  /* 0x0000001200997308 */ /* 0x0004a20000002400 */
[----:B------:R-:W-:Y:S01]  /*e8e0*/  FMUL.FTZ R35, R35, c[0x0][0x320] ;  /* 0x0000c80023237a20 */ /* 0x000fe20000410000 */
[C---:B-1----:R-:W-:Y:S03]  /*e8f0*/  HMMA.16816.F32 R44, R192.reuse, R8, R44 ;  /* 0x00000008c02c723c */ /* 0x042fe6000000182c */
[----:B------:R-:W-:Y:S02]  /*e900*/  FMUL.FTZ R164, R40, c[0x0][0x320] ;  /* 0x0000c80028a47a20 */ /* 0x000fe40000410000 */
[----:B------:R-:W-:Y:S03]  /*e910*/  FMUL.FTZ R37, R37, c[0x0][0x320] ;  /* 0x0000c80025257a20 */ /* 0x000fe60000410000 */
        /* <DEDUP_REMOVED lines=17> */
[----:B------:R-:W-:Y:S09]  /*ea30*/  FMUL.FTZ R50, R50, c[0x0][0x320] ;  /* 0x0000c80032327a20 */ /* 0x000ff20000410000 */
        /* <DEDUP_REMOVED lines=28> */
[----:B------:R-:W1:Y:S01]  /*ec00*/  MUFU.TANH R4, R4 ;  /* 0x0000000400047308 */ /* 0x000e620000002400 */
[----:B------:R-:W-:-:S05]  /*ec10*/  @!P0 BRA `(.L_x_55) ;  /* 0x0000034000008947 */ /* 0x000fca0003800000 */
[----:B--234-:R-:W-:Y:S01]  /*ec20*/  PLOP3.LUT P2, PT, PT, PT, UP3, 0x80, 0x0 ;  /* 0x000000000000781c */ /* 0x01cfe20003f4f038 */
[----:B------:R-:W-:Y:S01]  /*ec30*/  IMAD R6, R168, 0x60, R220 ;  /* 0x00000060a8067824 */ /* 0x000fe200078e02dc */
[----:B------:R-:W-:Y:S01]  /*ec40*/  PLOP3.LUT P0, PT, PT, PT, UP3, 0x80, 0x0 ;  /* 0x000000000000781c */ /* 0x000fe20003f0f038 */
[----:B------:R-:W-:Y:S03]  /*ec50*/  IMAD.MOV.U32 R216, RZ, RZ, RZ ;  /* 0x000000ffffd87224 */ /* 0x000fe600078e00ff */
[----:B------:R-:W-:Y:S05]  /*ec60*/  IADD3 R217, R6, -0x60, R219 ;  /* 0xffffffa006d97810 */ /* 0x000fea0007ffe0db */
[----:B------:R-:W-:Y:S02]  /*ec70*/  IMAD.MOV.U32 R5, RZ, RZ, R217 ;  /* 0x000000ffff057224 */ /* 0x000fe400078e00d9 */
[----:B------:R-:W-:Y:S05]  /*ec80*/  @P2 IMAD.HI.U32 R8, R217, c[0x0][0x2bc], RZ ;  /* 0x0000af00d9082a27 */ /* 0x000fea00078e00ff */
[----:B------:R-:W-:Y:S04]  /*ec90*/  @P0 SHF.R.U32.HI R5, RZ, c[0x0][0x2c0], R8 ;  /* 0x0000b000ff050a19 */ /* 0x000fe80000011608 */
[C---:B------:R-:W-:Y:S04]  /*eca0*/  @!P1 IADD3 R9, P0, R5.reuse, UR12, RZ ;  /* 0x0000000c05099c10 */ /* 0x040fe8000ff1e0ff */
[----:B------:R-:W-:Y:S02]  /*ecb0*/  @!P1 LEA.HI.X.SX32 R8, R5, UR7, 0x1, P0 ;  /* 0x0000000705089c11 */ /* 0x000fe400080f0eff */
[C---:B------:R-:W-:Y:S04]  /*ecc0*/  @!P1 LEA R6, P0, R9.reuse, c[0x0][0x2a0], 0x2 ;  /* 0x0000a80009069a11 */ /* 0x040fe800078010ff */
[----:B------:R-:W-:Y:S01]  /*ecd0*/  @!P1 LEA.HI.X R7, R9, c[0x0][0x2a4], R8, 0x2, P0 ;  /* 0x0000a90009079a11 */ /* 0x000fe200000f1408 */
[----:B------:R-:W-:Y:S04]  /*ece0*/  IMAD.MOV R8, RZ, RZ, -R5 ;  /* 0x000000ffff087224 */ /* 0x000fe800078e0a05 */
[----:B------:R2:W3:Y:S01]  /*ecf0*/  @!P1 LDG.E R216, [R6.64] ;  /* 0x0000000e06d89981 */ /* 0x0004e2000c1e1900 */
[----:B------:R-:W-:Y:S05]  /*ed00*/  IMAD R217, R8, c[0x0][0x2b8], R217 ;  /* 0x0000ae0008d97a24 */ /* 0x000fea00078e02d9 */
[----:B------:R-:W-:Y:S05]  /*ed10*/  SHF.R.S32.HI R5, RZ, 0x1f, R217 ;  /* 0x0000001fff057819 */ /* 0x000fea00000114d9 */
        /* <DEDUP_REMOVED lines=12> */
[----:B------:R-:W2:Y:S04]  /*ede0*/  SHFL.IDX PT, R9, R24, RZ, 0x181f ;  /* 0x00181fff18097589 */ /* 0x000ea800000e0000 */
[----:B------:R-:W3:Y:S04]  /*edf0*/  SHFL.IDX PT, R10, R15, RZ, 0x181f ;  /* 0x00181fff0f0a7589 */ /* 0x000ee800000e0000 */
[----:B------:R-:W4:Y:S04]  /*ee00*/  SHFL.IDX PT, R7, R24, 0x1, 0x181f ;  /* 0x00381f0018077f89 */ /* 0x000f2800000e0000 */
[----:B------:R-:W5:Y:S04]  /*ee10*/  SHFL.IDX PT, R8, R15, 0x1, 0x181f ;  /* 0x00381f000f087f89 */ /* 0x000f6800000e0000 */
[----:B------:R-:W1:Y:S04]  /*ee20*/  SHFL.IDX PT, R5, R24, 0x2, 0x181f ;  /* 0x00581f0018057f89 */ /* 0x000e6800000e0000 */
[----:B------:R-:W1:Y:S01]  /*ee30*/  SHFL.IDX PT, R6, R15, 0x2, 0x181f ;  /* 0x00581f000f067f89 */ /* 0x000e6200000e0000 */
[CC--:B--2---:R-:W-:Y:S05]  /*ee40*/  IADD3 R16, P0, R9.reuse, R231.reuse, RZ ;  /* 0x000000e709107210 */ /* 0x0c4fea0007f1e0ff */
[C---:B---3--:R-:W-:Y:S01]  /*ee50*/  IMAD.X R17, R10.reuse, 0x1, R169, P0 ;  /* 0x000000010a117824 */ /* 0x048fe200000e06a9 */
[-C--:B------:R-:W-:Y:S02]  /*ee60*/  IADD3 R18, P0, R9, R230.reuse, RZ ;  /* 0x000000e609127210 */ /* 0x080fe40007f1e0ff */
[CC--:B----4-:R-:W-:Y:S02]  /*ee70*/  IADD3 R20, P6, R7.reuse, R231.reuse, RZ ;  /* 0x000000e707147210 */ /* 0x0d0fe40007fde0ff */
[----:B------:R2:W-:Y:S01]  /*ee80*/  LDGSTS.E.BYPASS.LTC128B.128 [R218+0x8100], [R16.64], !P4 ;  /* 0x0810000010da7fae */ /* 0x0005e2000e101d4e */
[----:B-1----:R-:W-:Y:S01]  /*ee90*/  IMAD.X R19, R10, 0x1, R233, P0 ;  /* 0x000000010a137824 */ /* 0x002fe200000e06e9 */
[-C--:B------:R-:W-:Y:S01]  /*eea0*/  IADD3 R22, P5, R7, R230.reuse, RZ ;  /* 0x000000e607167210 */ /* 0x080fe20007fbe0ff */
[C---:B-----5:R-:W-:Y:S03]  /*eeb0*/  IMAD.X R21, R8.reuse, 0x1, R169, P6 ;  /* 0x0000000108157824 */ /* 0x060fe600030e06a9 */
[----:B------:R2:W-:Y:S01]  /*eec0*/  LDGSTS.E.BYPASS.LTC128B.128 [R218+0xb100], [R18.64], !P3 ;  /* 0x0b10000012da7fae */ /* 0x0005e2000d901d4e */
[C---:B------:R-:W-:Y:S01]  /*eed0*/  IADD3 R10, P2, R5.reuse, R231, RZ ;  /* 0x000000e7050a7210 */ /* 0x040fe20007f5e0ff */
[----:B------:R-:W-:Y:S01]  /*eee0*/  IMAD.X R23, R8, 0x1, R233, P5 ;  /* 0x0000000108177824 */ /* 0x000fe200028e06e9 */
[----:B------:R-:W-:Y:S01]  /*eef0*/  IADD3 R24, P0, R5, R230, RZ ;  /* 0x000000e605187210 */ /* 0x000fe20007f1e0ff */
[----:B------:R2:W-:Y:S02]  /*ef00*/  LDGSTS.E.BYPASS.LTC128B.128 [R218+0x9100], [R20.64], !P4 ;  /* 0x0910000014da7fae */ /* 0x0005e4000e101d4e */
[C---:B------:R-:W-:Y:S02]  /*ef10*/  IMAD.X R11, R6.reuse, 0x1, R169, P2 ;  /* 0x00000001060b7824 */ /* 0x040fe400010e06a9 */
[----:B------:R2:W-:Y:S01]  /*ef20*/  LDGSTS.E.BYPASS.LTC128B.128 [R218+0xc100], [R22.64], !P3 ;  /* 0x0c10000016da7fae */ /* 0x0005e2000d901d4e */
[----:B------:R-:W-:Y:S03]  /*ef30*/  IMAD.X R25, R6, 0x1, R233, P0 ;  /* 0x0000000106197824 */ /* 0x000fe600000e06e9 */
[----:B------:R2:W-:Y:S04]  /*ef40*/  LDGSTS.E.BYPASS.LTC128B.128 [R218+0xa100], [R10.64], !P4 ;  /* 0x0a1000000ada7fae */ /* 0x0005e8000e101d4e */
[----:B------:R2:W-:Y:S02]  /*ef50*/  LDGSTS.E.BYPASS.LTC128B.128 [R218+0xd100], [R24.64], !P3 ;  /* 0x0d10000018da7fae */ /* 0x0005e4000d901d4e */
.L_x_55:
[----:B--234-:R-:W-:Y:S01]  /*ef60*/  IMAD.MOV.U32 R9, RZ, RZ, R221 ;  /* 0x000000ffff097224 */ /* 0x01cfe200078e00dd */
[----:B------:R-:W-:Y:S01]  /*ef70*/  PLOP3.LUT P2, PT, PT, PT, UP2, 0x80, 0x0 ;  /* 0x000000000000781c */ /* 0x000fe20003f4f028 */
[----:B------:R-:W0:Y:S01]  /*ef80*/  LDGDEPBAR ;  /* 0x00000000000079af */ /* 0x000e220000000000 */
[----:B------:R-:W-:Y:S01]  /*ef90*/  PLOP3.LUT P0, PT, PT, PT, UP2, 0x80, 0x0 ;  /* 0x000000000000781c */ /* 0x000fe20003f0f028 */
[----:B------:R-:W-:Y:S02]  /*efa0*/  IMAD R11, R168, -0x60, RZ ;  /* 0xffffffa0a80b7824 */ /* 0x000fe400078e02ff */
[----:B------:R-:W-:Y:S08]  /*efb0*/  IMAD.U32 R6, RZ, RZ, UR8 ;  /* 0x00000008ff067e24 */ /* 0x000ff0000f8e00ff */
[----:B------:R-:W-:Y:S05]  /*efc0*/  @P2 IMAD.HI.U32 R5, R221, c[0x0][0x2c8], RZ ;  /* 0x0000b200dd052a27 */ /* 0x000fea00078e00ff */
[----:B------:R-:W-:Y:S02]  /*efd0*/  @P0 SHF.R.U32.HI R9, RZ, c[0x0][0x2cc], R5 ;  /* 0x0000b300ff090a19 */ /* 0x000fe40000011605 */
[----:B------:R-:W-:Y:S02]  /*efe0*/  PLOP3.LUT P0, PT, PT, PT, UP1, 0x40, 0x0 ;  /* 0x000000000000781c */ /* 0x000fe40003f0e818 */
[----:B------:R-:W-:Y:S01]  /*eff0*/  IADD3 R5, -R222, 0x1, R11 ;  /* 0x00000001de057810 */ /* 0x000fe20007ffe10b */
[----:B------:R-:W2:Y:S03]  /*f000*/  SHFL.IDX PT, R17, R9, RZ, 0x1c1f ;  /* 0x001c1fff09117589 */ /* 0x000ea600000e0000 */
[----:B------:R-:W-:Y:S01]  /*f010*/  IADD3 R6, R5, -c[0x0][0x168], R6 ;  /* 0x80005a0005067a10 */ /* 0x000fe20007ffe006 */
[----:B------:R-:W-:Y:S03]  /*f020*/  IMAD.IADD R5, R11, 0x1, -R222 ;  /* 0x000000010b057824 */ /* 0x000fe600078e0ade */
        /* <DEDUP_REMOVED lines=20> */
.L_x_58:
[----:B------:R-:W-:Y:S04]  /*f170*/  MOV R8, c[0x0][0x32c] ;  /* 0x0000cb0000087a02 */ /* 0x000fe80000000f00 */
[----:B------:R-:W-:Y:S11]  /*f180*/  ISETP.NE.AND P0, PT, R8, 0x1, PT ;  /* 0x000000010800780c */ /* 0x000ff60003f05270 */
[----:B------:R-:W-:Y:S02]  /*f190*/  @!UPT UIADD3 URZ, URZ, URZ, URZ ;  /* 0x0000003f3f3ff290 */ /* 0x000fe4000fffe03f */
[----:B------:R-:W-:Y:S05]  /*f1a0*/  @P0 IMAD.HI.U32 R8, R10, c[0x0][0x330], RZ ;  /* 0x0000cc000a080a27 */ /* 0x000fea00078e00ff */
[----:B------:R-:W-:Y:S02]  /*f1b0*/  @P0 SHF.R.U32.HI R10, RZ, c[0x0][0x334], R8 ;  /* 0x0000cd00ff0a0a19 */ /* 0x000fe40000011608 */
.L_x_59:
[----:B------:R-:W-:Y:S05]  /*f1c0*/  BSYNC B0 ;  /* 0x0000000000007941 */ /* 0x000fea0003800000 */
.L_x_57:
[----:B------:R-:W-:Y:S05]  /*f1d0*/  IMAD R10, R10, c[0x0][0x32c], R5 ;  /* 0x0000cb000a0a7a24 */ /* 0x000fea00078e0205 */
[----:B------:R-:W-:Y:S02]  /*f1e0*/  IADD3 R17, R10, c[0x0][0x32c], RZ ;  /* 0x0000cb000a117a10 */ /* 0x000fe40007ffe0ff */
[----:B------:R-:W-:Y:S02]  /*f1f0*/  IMNMX R15, R15, R10, !PT ;  /* 0x0000000a0f0f7217 */ /* 0x000fe40007800200 */
[----:B------:R-:W-:Y:S02]  /*f200*/  IMNMX R16, R16, R17, PT ;  /* 0x0000001110107217 */ /* 0x000fe40003800200 */
.L_x_56:
[C---:B------:R-:W-:Y:S01]  /*f210*/  ISETP.GE.AND P2, PT, R11.reuse, 0x2, PT ;  /* 0x000000020b00780c */ /* 0x040fe20003f46270 */
[----:B------:R-:W2:Y:S01]  /*f220*/  SHFL.IDX PT, R9, R9, 0x1, 0x1c1f ;  /* 0x003c1f0009097f89 */ /* 0x000ea200000e0000 */
[----:B------:R-:W-:Y:S02]  /*f230*/  ISETP.GE.AND P0, PT, R11, 0x9, PT ;  /* 0x000000090b00780c */ /* 0x000fe40003f06270 */
[----:B------:R-:W-:Y:S02]  /*f240*/  LOP3.LUT R227, R227, 0xfff7ffff, RZ, 0xc0, !PT ;  /* 0xfff7ffffe3e37812 */ /* 0x000fe400078ec0ff */
[C---:B------:R-:W-:Y:S02]  /*f250*/  ISETP.GE.AND P5, PT, R11.reuse, 0xa, PT ;  /* 0x0000000a0b00780c */ /* 0x040fe40003fa6270 */
[----:B------:R-:W-:Y:S05]  /*f260*/  ISETP.GE.AND P6, PT, R11, 0x52, PT ;  /* 0x000000520b00780c */ /* 0x000fea0003fc6270 */
[----:B------:R-:W-:Y:S02]  /*f270*/  @P2 LOP3.LUT R227, R227, 0x80000, RZ, 0xfc, !PT ;  /* 0x00080000e3e32812 */ /* 0x000fe400078efcff */
[----:B------:R-:W-:Y:S02]  /*f280*/  ISETP.GT.AND P2, PT, R15, 0x1, !P2 ;  /* 0x000000010f00780c */ /* 0x000fe40005744270 */
[----:B------:R-:W-:Y:S02]  /*f290*/  LOP3.LUT R227, R227, 0xfffbffff, RZ, 0xc0, !PT ;  /* 0xfffbffffe3e37812 */ /* 0x000fe400078ec0ff */
[----:B------:R-:W-:Y:S02]  /*f2a0*/  ISETP.LT.OR P2, PT, R16, 0x2, P2 ;  /* 0x000000021000780c */ /* 0x000fe40001741670 */
[----:B------:R-:W-:Y:S02]  /*f2b0*/  @P0 LOP3.LUT R227, R227, 0x40000, RZ, 0xfc, !PT ;  /* 0x00040000e3e30812 */ /* 0x000fe400078efcff */
[----:B------:R-:W-:Y:S02]  /*f2c0*/  ISETP.GT.AND P0, PT, R15, 0x8, !P0 ;  /* 0x000000080f00780c */ /* 0x000fe40004704270 */
[----:B------:R-:W-:Y:S01]  /*f2d0*/  FSEL R126, R126, -INF , !P2 ;  /* 0xff8000007e7e7808 */ /* 0x000fe20005000000 */
[--C-:B--2---:R-:W-:Y:S01]  /*f2e0*/  IMAD.IADD R6, R6, 0x1, R9.reuse ;  /* 0x0000000106067824 */ /* 0x104fe200078e0209 */
[----:B------:R-:W-:Y:S02]  /*f2f0*/  ISETP.GE.AND P2, PT, R11, 0x11, PT ;  /* 0x000000110b00780c */ /* 0x000fe40003f46270 */
[C---:B------:R-:W-:Y:S02]  /*f300*/  ISETP.LT.OR P0, PT, R16.reuse, 0x9, P0 ;  /* 0x000000091000780c */ /* 0x040fe40000701670 */
        /* <DEDUP_REMOVED lines=12> */
[----:B-1----:R-:W-:Y:S02]  /*f3d0*/  FSEL R42, R118, -INF , !P0 ;  /* 0xff800000762a7808 */ /* 0x002fe40004000000 */
[----:B------:R-:W-:Y:S02]  /*f3e0*/  ISETP.GT.AND P0, PT, R15, 0x11, !P2 ;  /* 0x000000110f00780c */ /* 0x000fe40005704270 */
[----:B------:R-:W-:Y:S02]  /*f3f0*/  ISETP.GE.AND P5, PT, R11, 0x59, PT ;  /* 0x000000590b00780c */ /* 0x000fe40003fa6270 */
[----:B------:R-:W-:Y:S02]  /*f400*/  ISETP.LT.OR P0, PT, R16, 0x12, P0 ;  /* 0x000000121000780c */ /* 0x000fe40000701670 */
[----:B------:R-:W-:Y:S02]  /*f410*/  @P2 LOP3.LUT R227, R227, 0x8000, RZ, 0xfc, !PT ;  /* 0x00008000e3e32812 */ /* 0x000fe400078efcff */
[----:B------:R-:W-:Y:S02]  /*f420*/  ISETP.GE.AND P2, PT, R11, 0x19, PT ;  /* 0x000000190b00780c */ /* 0x000fe40003f46270 */
[----:B------:R-:W-:Y:S02]  /*f430*/  LOP3.LUT R227, R227, 0xffffbfff, RZ, 0xc0, !PT ;  /* 0xffffbfffe3e37812 */ /* 0x000fe400078ec0ff */
[----:B------:R-:W-:Y:S02]  /*f440*/  FSEL R40, R12, -INF , !P0 ;  /* 0xff8000000c287808 */ /* 0x000fe40004000000 */
[----:B------:R-:W-:Y:S04]  /*f450*/  ISETP.GT.AND P0, PT, R15, 0x18, !P2 ;  /* 0x000000180f00780c */ /* 0x000fe80005704270 */
[C---:B------:R-:W-:Y:S03]  /*f460*/  ISETP.LT.OR P0, PT, R16.reuse, 0x19, P0 ;  /* 0x000000191000780c */ /* 0x040fe60000701670 */
        /* <DEDUP_REMOVED lines=90> */
[----:B------:R-:W-:Y:S02]  /*fa10*/  ISETP.GT.AND P0, PT, R15, 0x58, !P5 ;  /* 0x000000580f00780c */ /* 0x000fe40006f04270 */
[----:B------:R-:W-:Y:S02]  /*fa20*/  LOP3.LUT R227, R227, 0xffefffff, RZ, 0xc0, !PT ;  /* 0xffefffffe3e37812 */ /* 0x000fe400078ec0ff */
[----:B------:R-:W-:Y:S04]  /*fa30*/  ISETP.LT.OR P0, PT, R16, 0x59, P0 ;  /* 0x000000591000780c */ /* 0x000fe80000701670 */
[----:B------:R-:W-:Y:S02]  /*fa40*/  FSEL R142, R142, -INF , !P0 ;  /* 0xff8000008e8e7808 */ /* 0x000fe40004000000 */
[----:B------:R-:W-:Y:S02]  /*fa50*/  ISETP.GT.AND P0, PT, R15, RZ, !P2 ;  /* 0x000000ff0f00720c */ /* 0x000fe40005704270 */
[----:B------:R-:W-:Y:S02]  /*fa60*/  @P2 LOP3.LUT R227, R227, 0x100000, RZ, 0xfc, !PT ;  /* 0x00100000e3e32812 */ /* 0x000fe400078efcff */
[----:B------:R-:W-:Y:S02]  /*fa70*/  ISETP.LT.OR P0, PT, R16, 0x1, P0 ;  /* 0x000000011000780c */ /* 0x000fe40000701670 */
[----:B------:R-:W-:Y:S02]  /*fa80*/  ISETP.GE.AND P2, PT, R11, 0x5a, PT ;  /* 0x0000005a0b00780c */ /* 0x000fe40003f46270 */
[----:B------:R-:W-:Y:S01]  /*fa90*/  FSEL R12, R0, -INF , !P0 ;  /* 0xff800000000c7808 */ /* 0x000fe20004000000 */
[----:B------:R-:W-:Y:S01]  /*faa0*/  IMAD.IADD R0, R7, 0x1, R9 ;  /* 0x0000000107007824 */ /* 0x000fe200078e0209 */
        /* <DEDUP_REMOVED lines=21> */
.L_x_62:
[----:B------:R-:W-:Y:S04]  /*fc00*/  MOV R7, 0x1 ;  /* 0x0000000100077802 */ /* 0x000fe80000000f00 */
[----:B------:R-:W-:Y:S11]  /*fc10*/  ISETP.NE.AND P0, PT, R7, c[0x0][0x32c], PT ;  /* 0x0000cb0007007a0c */ /* 0x000ff60003f05270 */
[----:B------:R-:W-:Y:S02]  /*fc20*/  @!UPT UIADD3 URZ, URZ, URZ, URZ ;  /* 0x0000003f3f3ff290 */ /* 0x000fe4000fffe03f */
[----:B------:R-:W-:Y:S05]  /*fc30*/  @P0 IMAD.HI.U32 R7, R14, c[0x0][0x330], RZ ;  /* 0x0000cc000e070a27 */ /* 0x000fea00078e00ff */
[----:B------:R-:W-:Y:S02]  /*fc40*/  @P0 SHF.R.U32.HI R14, RZ, c[0x0][0x334], R7 ;  /* 0x0000cd00ff0e0a19 */ /* 0x000fe40000011607 */
.L_x_63:
[----:B------:R-:W-:Y:S05]  /*fc50*/  BSYNC B0 ;  /* 0x0000000000007941 */ /* 0x000fea0003800000 */
.L_x_61:
[----:B------:R-:W-:Y:S05]  /*fc60*/  IMAD R5, R14, c[0x0][0x32c], R5 ;  /* 0x0000cb000e057a24 */ /* 0x000fea00078e0205 */
[----:B------:R-:W-:Y:S02]  /*fc70*/  IADD3 R7, R5, c[0x0][0x32c], RZ ;  /* 0x0000cb0005077a10 */ /* 0x000fe40007ffe0ff */
[----:B------:R-:W-:Y:S02]  /*fc80*/  IMNMX R6, R6, R5, !PT ;  /* 0x0000000506067217 */ /* 0x000fe40007800200 */
[----:B------:R-:W-:Y:S02]  /*fc90*/  IMNMX R0, R0, R7, PT ;  /* 0x0000000700007217 */ /* 0x000fe40003800200 */
.L_x_60:
[C---:B------:R-:W-:Y:S01]  /*fca0*/  LOP3.LUT P0, RZ, R227.reuse, 0x100000, RZ, 0xc0, !PT ;  /* 0x00100000e3ff7812 */ /* 0x040fe2000780c0ff */
        /* <DEDUP_REMOVED lines=71> */
[C---:B------:R-:W-:Y:S02]  /*10120*/  ISETP.GT.AND P6, PT, R6.reuse, 0x51, !P6 ;  /* 0x000000510600780c */ /* 0x040fe400077c4270 */
        /* <DEDUP_REMOVED lines=11> */
[C---:B------:R-:W-:Y:S02]  /*101e0*/  ISETP.LT.OR P6, PT, R0.reuse, 0x52, P6 ;  /* 0x000000520000780c */ /* 0x040fe400037c1670 */
[----:B------:R-:W-:Y:S02]  /*101f0*/  ISETP.LT.OR P0, PT, R0, 0x2a, P0 ;  /* 0x0000002a0000780c */ /* 0x000fe40000701670 */
[----:B------:R-:W-:Y:S02]  /*10200*/  FMNMX.FTZ R5, R150, R5, !PT ;  /* 0x0000000596057209 */ /* 0x000fe40007810000 */
[----:B------:R-:W-:Y:S02]  /*10210*/  FSEL R171, R171, -INF , !P0 ;  /* 0xff800000abab7808 */ /* 0x000fe40004000000 */
[----:B------:R-:W-:Y:S02]  /*10220*/  LOP3.LUT P0, RZ, R227, 0x100, RZ, 0xc0, !PT ;  /* 0x00000100e3ff7812 */ /* 0x000fe4000780c0ff */
[----:B------:R-:W-:Y:S02]  /*10230*/  FMNMX.FTZ R16, R171, R16, !PT ;  /* 0x00000010ab107209 */ /* 0x000fe40007810000 */
[C---:B------:R-:W-:Y:S02]  /*10240*/  ISETP.GT.AND P0, PT, R6.reuse, 0x30, !P0 ;  /* 0x000000300600780c */ /* 0x040fe40004704270 */
[----:B------:R-:W-:Y:S02]  /*10250*/  ISETP.GT.AND P2, PT, R6, 0x59, !P2 ;  /* 0x000000590600780c */ /* 0x000fe40005744270 */
[C---:B------:R-:W-:Y:S02]  /*10260*/  ISETP.LT.OR P0, PT, R0.reuse, 0x31, P0 ;  /* 0x000000310000780c */ /* 0x040fe40000701670 */
[----:B------:R-:W-:Y:S02]  /*10270*/  ISETP.LT.OR P5, PT, R0, 0x59, P5 ;  /* 0x000000590000780c */ /* 0x000fe40002fa1670 */
[----:B------:R-:W-:Y:S02]  /*10280*/  FSEL R245, R245, -INF , !P0 ;  /* 0xff800000f5f57808 */ /* 0x000fe40004000000 */
[----:B------:R-:W-:Y:S02]  /*10290*/  LOP3.LUT P0, RZ, R227, 0x80, RZ, 0xc0, !PT ;  /* 0x00000080e3ff7812 */ /* 0x000fe4000780c0ff */
[----:B------:R-:W-:Y:S02]  /*102a0*/  FMNMX.FTZ R16, R245, R16, !PT ;  /* 0x00000010f5107209 */ /* 0x000fe40007810000 */
[----:B------:R-:W-:Y:S02]  /*102b0*/  ISETP.GT.AND P0, PT, R6, 0x31, !P0 ;  /* 0x000000310600780c */ /* 0x000fe40004704270 */
[----:B------:R-:W-:Y:S02]  /*102c0*/  FSEL R139, R139, -INF , !P6 ;  /* 0xff8000008b8b7808 */ /* 0x000fe40007000000 */
[----:B------:R-:W-:Y:S02]  /*102d0*/  ISETP.LT.OR P0, PT, R0, 0x32, P0 ;  /* 0x000000320000780c */ /* 0x000fe40000701670 */
[----:B------:R-:W-:Y:S02]  /*102e0*/  FMNMX.FTZ R5, R142, R5, !PT ;  /* 0x000000058e057209 */ /* 0x000fe40007810000 */
[----:B------:R-:W-:Y:S02]  /*102f0*/  FSEL R243, R243, -INF , !P0 ;  /* 0xff800000f3f37808 */ /* 0x000fe40004000000 */
[----:B------:R-:W-:Y:S02]  /*10300*/  LOP3.LUT P0, RZ, R227, 0x40, RZ, 0xc0, !PT ;  /* 0x00000040e3ff7812 */ /* 0x000fe4000780c0ff */
[----:B------:R-:W-:Y:S02]  /*10310*/  FMNMX.FTZ R16, R243, R16, !PT ;  /* 0x00000010f3107209 */ /* 0x000fe40007810000 */
[----:B------:R-:W-:Y:S02]  /*10320*/  ISETP.GT.AND P0, PT, R6, 0x38, !P0 ;  /* 0x000000380600780c */ /* 0x000fe40004704270 */
[----:B------:R-:W-:Y:S02]  /*10330*/  FSEL R135, R135, -INF , !P5 ;  /* 0xff80000087877808 */ /* 0x000fe40006800000 */
[C---:B------:R-:W-:Y:S02]  /*10340*/  ISETP.LT.OR P0, PT, R0.reuse, 0x39, P0 ;  /* 0x000000390000780c */ /* 0x040fe40000701670 */
[----:B------:R-:W-:Y:S02]  /*10350*/  ISETP.LT.OR P2, PT, R0, 0x5a, P2 ;  /* 0x0000005a0000780c */ /* 0x000fe40001741670 */
[----:B------:R-:W-:Y:S02]  /*10360*/  FSEL R241, R241, -INF , !P0 ;  /* 0xff800000f1f17808 */ /* 0x000fe40004000000 */
[----:B------:R-:W-:Y:S02]  /*10370*/  LOP3.LUT P0, RZ, R227, 0x20, RZ, 0xc0, !PT ;  /* 0x00000020e3ff7812 */ /* 0x000fe4000780c0ff */
[----:B------:R-:W-:Y:S02]  /*10380*/  FMNMX.FTZ R16, R241, R16, !PT ;  /* 0x00000010f1107209 */ /* 0x000fe40007810000 */
[----:B------:R-:W-:Y:S02]  /*10390*/  ISETP.GT.AND P0, PT, R6, 0x39, !P0 ;  /* 0x000000390600780c */ /* 0x000fe40004704270 */
[----:B------:R-:W-:Y:S02]  /*103a0*/  FMNMX.FTZ R13, R140, R5, !PT ;  /* 0x000000058c0d7209 */ /* 0x000fe40007810000 */
[----:B------:R-:W-:Y:S02]  /*103b0*/  ISETP.LT.OR P0, PT, R0, 0x3a, P0 ;  /* 0x0000003a0000780c */ /* 0x000fe40000701670 */
[----:B------:R-:W-:Y:S01]  /*103c0*/  FSEL R117, R4, -INF , !P2 ;  /* 0xff80000004757808 */ /* 0x000fe20005000000 */
        /* <DEDUP_REMOVED lines=39> */
[----:B------:R-:W-:Y:S01]  /*10640*/  LDSM.16.MT88.4 R12, [R212+0x100] ;  /* 0x00010000d40c783b */ /* 0x000fe20000004200 */
[--C-:B------:R-:W-:Y:S02]  /*10650*/  FFMA.FTZ R118, R10, c[0x0][0x2d0], -R149.reuse ;  /* 0x0000b4000a767a23 */ /* 0x100fe40000010895 */
[--C-:B------:R-:W-:Y:S01]  /*10660*/  FFMA.FTZ R129, R8, c[0x0][0x2d0], -R149.reuse ;  /* 0x0000b40008817a23 */ /* 0x100fe20000010895 */
[----:B------:R-:W-:Y:S01]  /*10670*/  MUFU.EX2 R128, R128 ;  /* 0x0000008000807308 */ /* 0x000fe20000000800 */
[--C-:B------:R-:W-:Y:S02]  /*10680*/  FFMA.FTZ R119, R126, c[0x0][0x2d0], -R149.reuse ;  /* 0x0000b4007e777a23 */ /* 0x100fe40000010895 */
[--C-:B------:R-:W-:Y:S02]  /*10690*/  FFMA.FTZ R136, R42, c[0x0][0x2d0], -R149.reuse ;  /* 0x0000b4002a887a23 */ /* 0x100fe40000010895 */
[--C-:B------:R-:W-:Y:S01]  /*106a0*/  FFMA.FTZ R137, R40, c[0x0][0x2d0], -R149.reuse ;  /* 0x0000b40028897a23 */ /* 0x100fe20000010895 */
[----:B-1----:R-:W-:Y:S01]  /*106b0*/  FMNMX.FTZ R6, R4, R5, !PT ;  /* 0x0000000504067209 */ /* 0x002fe20007810000 */
[--C-:B------:R-:W-:Y:S01]  /*106c0*/  FFMA.FTZ R138, R50, c[0x0][0x2d0], -R149.reuse ;  /* 0x0000b400328a7a23 */ /* 0x100fe20000010895 */
[----:B------:R-:W-:Y:S01]  /*106d0*/  FSEL R4, R0, RZ, P0 ;  /* 0x000000ff00047208 */ /* 0x000fe20000000000 */
[--C-:B------:R-:W-:Y:S01]  /*106e0*/  FFMA.FTZ R141, R48, c[0x0][0x2d0], -R149.reuse ;  /* 0x0000b400308d7a23 */ /* 0x100fe20000010895 */
[----:B------:R-:W1:Y:S01]  /*106f0*/  MUFU.EX2 R119, R119 ;  /* 0x0000007700777308 */ /* 0x000e620000000800 */
[----:B------:R-:W2:Y:S01]  /*10700*/  SHFL.BFLY PT, R5, R6, 0x1, 0x1f ;  /* 0x0c201f0006057f89 */ /* 0x000ea200000e0000 */
[----:B------:R-:W-:Y:S02]  /*10710*/  FFMA.FTZ R232, R232, c[0x0][0x2d0], -R149 ;  /* 0x0000b400e8e87a23 */ /* 0x000fe40000010895 */
[----:B------:R-:W-:Y:S02]  /*10720*/  FADD.FTZ R3, -R4, R3 ;  /* 0x0000000304037221 */ /* 0x000fe40000010100 */
[--C-:B------:R-:W-:Y:S02]  /*10730*/  FFMA.FTZ R164, R164, c[0x0][0x2d0], -R149.reuse ;  /* 0x0000b400a4a47a23 */ /* 0x100fe40000010895 */
[--C-:B------:R-:W-:Y:S02]  /*10740*/  FFMA.FTZ R156, R156, c[0x0][0x2d0], -R149.reuse ;  /* 0x0000b4009c9c7a23 */ /* 0x100fe40000010895 */
[----:B------:R-:W-:Y:S01]  /*10750*/  MUFU.EX2 R118, R118 ;  /* 0x0000007600767308 */ /* 0x000fe20000000800 */
[--C-:B------:R-:W-:Y:S02]  /*10760*/  FFMA.FTZ R158, R158, c[0x0][0x2d0], -R149.reuse ;  /* 0x0000b4009e9e7a23 */ /* 0x100fe40000010895 */
[--C-:B------:R-:W-:Y:S02]  /*10770*/  FFMA.FTZ R234, R234, c[0x0][0x2d0], -R149.reuse ;  /* 0x0000b400eaea7a23 */ /* 0x100fe40000010895 */
[--C-:B------:R-:W-:Y:S02]  /*10780*/  FFMA.FTZ R236, R236, c[0x0][0x2d0], -R149.reuse ;  /* 0x0000b400ecec7a23 */ /* 0x100fe40000010895 */
[--C-:B------:R-:W-:Y:S02]  /*10790*/  FFMA.FTZ R152, R152, c[0x0][0x2d0], -R149.reuse ;  /* 0x0000b40098987a23 */ /* 0x100fe40000010895 */
[--C-:B------:R-:W-:Y:S01]  /*107a0*/  FFMA.FTZ R142, R142, c[0x0][0x2d0], -R149.reuse ;  /* 0x0000b4008e8e7a23 */ /* 0x100fe20000010895 */
[----:B------:R-:W3:Y:S01]  /*107b0*/  MUFU.EX2 R129, R129 ;  /* 0x0000008100817308 */ /* 0x000ee20000000800 */
[----:B-1----:R-:W-:Y:S02]  /*107c0*/  F2FP.PACK_AB R124, R119, R128 ;  /* 0x00000080777c723e */ /* 0x002fe400000000ff */
[----:B--2---:R-:W-:Y:S01]  /*107d0*/  FMNMX.FTZ R116, R5, R6, !PT ;  /* 0x0000000605747209 */ /* 0x004fe20007810000 */
[----:B------:R-:W-:Y:S03]  /*107e0*/  FMUL.FTZ R6, R3, c[0x0][0x2d0] ;  /* 0x0000b40003067a20 */ /* 0x000fe60000410000 */
[C---:B------:R-:W-:Y:S01]  /*107f0*/  FSETP.NEU.FTZ.AND P0, PT, R116.reuse, -INF , PT ;  /* 0xff8000007400780b */ /* 0x040fe20003f1d000 */
[C---:B------:R-:W-:Y:S02]  /*10800*/  FMUL.FTZ R134, R116.reuse, c[0x0][0x2d0] ;  /* 0x0000b40074867a20 */ /* 0x040fe40000410000 */
[----:B------:R-:W1:Y:S01]  /*10810*/  MUFU.EX2 R3, R6 ;  /* 0x0000000600037308 */ /* 0x000e620000000800 */
[----:B------:R-:W-:Y:S02]  /*10820*/  FSEL R5, R116, RZ, P0 ;  /* 0x000000ff74057208 */ /* 0x000fe40000000000 */
[----:B------:R-:W-:Y:S02]  /*10830*/  FSEL R134, R134, RZ, P0 ;  /* 0x000000ff86867208 */ /* 0x000fe40000000000 */
[----:B------:R-:W-:Y:S01]  /*10840*/  ISETP.GT.AND P0, PT, R168, R215, PT ;  /* 0x000000d7a800720c */ /* 0x000fe20003f04270 */
[----:B------:R-:W-:Y:S02]  /*10850*/  FADD.FTZ R5, -R5, R2 ;  /* 0x0000000205057221 */ /* 0x000fe40000010100 */
[--C-:B------:R-:W-:Y:S02]  /*10860*/  FFMA.FTZ R133, R11, c[0x0][0x2d0], -R134.reuse ;  /* 0x0000b4000b857a23 */ /* 0x100fe40000010886 */
[----:B------:R-:W-:Y:S01]  /*10870*/  MUFU.EX2 R232, R232 ;  /* 0x000000e800e87308 */ /* 0x000fe20000000800 */
[--C-:B------:R-:W-:Y:S01]  /*10880*/  FFMA.FTZ R131, R9, c[0x0][0x2d0], -R134.reuse ;  /* 0x0000b40009837a23 */ /* 0x100fe20000010886 */
[----:B---3--:R-:W-:Y:S01]  /*10890*/  F2FP.PACK_AB R126, R129, R118 ;  /* 0x00000076817e723e */ /* 0x008fe200000000ff */
[--C-:B------:R-:W-:Y:S02]  /*108a0*/  FFMA.FTZ R132, R125, c[0x0][0x2d0], -R134.reuse ;  /* 0x0000b4007d847a23 */ /* 0x100fe40000010886 */
[--C-:B------:R-:W-:Y:S02]  /*108b0*/  FFMA.FTZ R130, R7, c[0x0][0x2d0], -R134.reuse ;  /* 0x0000b40007827a23 */ /* 0x100fe40000010886 */
[----:B------:R-:W-:Y:S02]  /*108c0*/  FMUL.FTZ R2, R5, c[0x0][0x2d0] ;  /* 0x0000b40005027a20 */ /* 0x000fe40000410000 */
[--C-:B------:R-:W-:Y:S01]  /*108d0*/  FFMA.FTZ R161, R161, c[0x0][0x2d0], -R134.reuse ;  /* 0x0000b400a1a17a23 */ /* 0x100fe20000010886 */
[----:B------:R-:W-:Y:S01]  /*108e0*/  MUFU.EX2 R133, R133 ;  /* 0x0000008500857308 */ /* 0x000fe20000000800 */
        /* <DEDUP_REMOVED lines=11> */
[----:B------:R-:W2:Y:S01]  /*109a0*/  MUFU.EX2 R132, R132 ;  /* 0x0000008400847308 */ /* 0x000ea20000000800 */
        /* <DEDUP_REMOVED lines=14> */
[----:B--2---:R-:W-:Y:S01]  /*10a90*/  F2FP.PACK_AB R125, R132, R133 ;  /* 0x00000085847d723e */ /* 0x004fe200000000ff */
        /* <DEDUP_REMOVED lines=12> */
[----:B------:R-:W-:Y:S01]  /*10b60*/  FMUL.FTZ R51, R2, R71 ;  /* 0x0000004702337220 */ /* 0x000fe20000410000 */
[----:B------:R-:W2:Y:S01]  /*10b70*/  LDSM.16.MT88.4 R84, [R210+0x3100] ;  /* 0x00310000d254783b */ /* 0x000ea20000004200 */
[C---:B------:R-:W-:Y:S01]  /*10b80*/  FMUL.FTZ R53, R3.reuse, R53 ;  /* 0x0000003503357220 */ /* 0x040fe20000410000 */
[----:B-1----:R-:W-:Y:S01]  /*10b90*/  F2FP.PACK_AB R127, R130, R131 ;  /* 0x00000083827f723e */ /* 0x002fe200000000ff */
[C---:B------:R-:W-:Y:S02]  /*10ba0*/  FMUL.FTZ R54, R2.reuse, R54 ;  /* 0x0000003602367220 */ /* 0x040fe40000410000 */
[C---:B------:R-:W-:Y:S02]  /*10bb0*/  FMUL.FTZ R55, R2.reuse, R55 ;  /* 0x0000003702377220 */ /* 0x040fe40000410000 */
[C---:B------:R-:W-:Y:S01]  /*10bc0*/  FMUL.FTZ R56, R3.reuse, R56 ;  /* 0x0000003803387220 */ /* 0x040fe20000410000 */
[----:B------:R-:W1:Y:S01]  /*10bd0*/  LDSM.16.MT88.4 R76, [R209+0x3100] ;  /* 0x00310000d14c783b */ /* 0x000e620000004200 */
[C---:B------:R-:W-:Y:S01]  /*10be0*/  HMMA.16816.F32 R4, R124.reuse, R12, R4 ;  /* 0x0000000c7c04723c */ /* 0x040fe20000001804 */
[----:B------:R-:W-:Y:S04]  /*10bf0*/  MUFU.EX2 R157, R157 ;  /* 0x0000009d009d7308 */ /* 0x000fe80000000800 */
[C---:B------:R-:W-:Y:S02]  /*10c00*/  FMUL.FTZ R57, R3.reuse, R57 ;  /* 0x0000003903397220 */ /* 0x040fe40000410000 */
[----:B------:R-:W3:Y:S01]  /*10c10*/  LDSM.16.MT88.4 R68, [R208+0x3100] ;  /* 0x00310000d044783b */ /* 0x000ee20000004200 */
        /* <DEDUP_REMOVED lines=31> */
[C---:B------:R-:W-:Y:S02]  /*10e10*/  FMUL.FTZ R67, R2.reuse, R67 ;  /* 0x0000004302437220 */ /* 0x040fe40000410000 */
        /* <DEDUP_REMOVED lines=30> */
[----:B------:R-:W3:Y:S01]  /*11000*/  MUFU.EX2 R163, R163 ;  /* 0x000000a300a37308 */ /* 0x000ee20000000800 */
[----:B------:R-:W4:Y:S01]  /*11010*/  LDSM.16.MT88.4 R72, [R212+0x900] ;  /* 0x00090000d448783b */ /* 0x000f220000004200 */
[--C-:B------:R-:W-:Y:S02]  /*11020*/  FFMA.FTZ R235, R240, c[0x0][0x2d0], -R149.reuse ;  /* 0x0000b400f0eb7a23 */ /* 0x100fe40000010895 */
[--C-:B------:R-:W-:Y:S02]  /*11030*/  FFMA.FTZ R237, R238, c[0x0][0x2d0], -R149.reuse ;  /* 0x0000b400eeed7a23 */ /* 0x100fe40000010895 */
[C---:B--2---:R-:W-:Y:S03]  /*11040*/  HMMA.16816.F32 R44, R124.reuse, R84, R44 ;  /* 0x000000547c2c723c */ /* 0x044fe6000000182c */
        /* <DEDUP_REMOVED lines=17> */
[C---:B---3--:R-:W-:Y:S04]  /*11160*/  HMMA.16816.F32 R60, R124.reuse, R68, R60 ;  /* 0x000000447c3c723c */ /* 0x048fe8000000183c */
        /* <DEDUP_REMOVED lines=131> */
[----:B------:R-:W-:Y:S01]  /*119a0*/  FADD.FTZ R3, R157, R2 ;  /* 0x000000029d037221 */ /* 0x000fe20000010000 */
[----:B------:R-:W-:Y:S03]  /*119b0*/  IADD3 R2, R168, -0x1, RZ ;  /* 0xffffffffa8027810 */ /* 0x000fe60007ffe0ff */
[C---:B-1----:R-:W-:Y:S04]  /*119c0*/  HMMA.16816.F32 R20, R68.reuse, R76, R20 ;  /* 0x0000004c4414723c */ /* 0x042fe80000001814 */
[----:B------:R-:W-:Y:S02]  /*119d0*/  FADD.FTZ R3, R170, R3 ;  /* 0x00000003aa037221 */ /* 0x000fe40000010000 */
[----:B------:R-:W-:Y:S02]  /*119e0*/  IMAD.MOV.U32 R168, RZ, RZ, R2 ;  /* 0x000000ffffa87224 */ /* 0x000fe400078e0002 */
[C---:B------:R-:W-:Y:S01]  /*119f0*/  HMMA.16816.F32 R24, R68.reuse, R78, R24 ;  /* 0x0000004e4418723c */ /* 0x040fe20000001818 */
[----:B------:R-:W1:Y:S03]  /*11a00*/  LDSM.16.MT88.4 R76, [R212+0x2100] ;  /* 0x00210000d44c783b */ /* 0x000e660000004200 */
[----:B------:R-:W-:Y:S02]  /*11a10*/  FADD.FTZ R140, R140, R3 ;  /* 0x000000038c8c7221 */ /* 0x000fe40000010000 */
[----:B------:R-:W-:Y:S02]  /*11a20*/  IMAD.MOV.U32 R3, RZ, RZ, R0 ;  /* 0x000000ffff037224 */ /* 0x000fe400078e0000 */
[C---:B------:R-:W-:Y:S04]  /*11a30*/  HMMA.16816.F32 R28, R68.reuse, R84, R28 ;  /* 0x00000054441c723c */ /* 0x040fe8000000181c */
[----:B------:R-:W-:Y:S02]  /*11a40*/  FADD.FTZ R140, R139, R140 ;  /* 0x0000008c8b8c7221 */ /* 0x000fe40000010000 */
[----:B------:R-:W-:Y:S02]  /*11a50*/  IMAD.MOV.U32 R2, RZ, RZ, R116 ;  /* 0x000000ffff027224 */ /* 0x000fe400078e0074 */
        /* <DEDUP_REMOVED lines=21> */
[----:B------:R-:W-:Y:S03]  /*11bb0*/  F2FP.PACK_AB R71, R170, R157 ;  /* 0x0000009daa47723e */ /* 0x000fe600000000ff */
[----:B------:R-:W-:Y:S04]  /*11bc0*/  FADD.FTZ R164, R164, R241 ;  /* 0x000000f1a4a47221 */ /* 0x000fe80000010000 */
[C---:B-1----:R-:W-:Y:S03]  /*11bd0*/  HMMA.16816.F32 R4, R68.reuse, R76, R4 ;  /* 0x0000004c4404723c */ /* 0x042fe60000001804 */
[----:B------:R-:W-:Y:S04]  /*11be0*/  FADD.FTZ R245, R245, R164 ;  /* 0x000000a4f5f57221 */ /* 0x000fe80000010000 */
        /* <DEDUP_REMOVED lines=44> */
.L_x_54:
[----:B------:R-:W1:Y:S01]  /*11eb0*/  SHFL.BFLY PT, R3, R228, 0x2, 0x1f ;  /* 0x0c401f00e4037f89 */ /* 0x000e6200000e0000 */
[----:B------:R-:W-:-:S02]  /*11ec0*/  MOV R7, RZ ;  /* 0x000000ff00077202 */ /* 0x000fc40000000f00 */
[----:B------:R-:W-:Y:S01]  /*11ed0*/  MOV R4, RZ ;  /* 0x000000ff00047202 */ /* 0x000fe20000000f00 */
[----:B------:R-:W2:Y:S01]  /*11ee0*/  SHFL.BFLY PT, R2, R229, 0x2, 0x1f ;  /* 0x0c401f00e5027f89 */ /* 0x000ea200000e0000 */
[----:B------:R-:W-:Y:S01]  /*11ef0*/  PLOP3.LUT P2, PT, PT, PT, PT, 0x8, 0x0 ;  /* 0x000000000000781c */ /* 0x000fe20003f4e170 */
[----:B-1----:R-:W-:Y:S02]  /*11f00*/  FADD.FTZ R3, R3, R228 ;  /* 0x000000e403037221 */ /* 0x002fe40000010000 */
[----:B--2---:R-:W-:-:S03]  /*11f10*/  FADD.FTZ R2, R2, R229 ;  /* 0x000000e502027221 */ /* 0x004fc60000010000 */
[----:B------:R-:W1:Y:S04]  /*11f20*/  SHFL.BFLY PT, R6, R3, 0x1, 0x1f ;  /* 0x0c201f0003067f89 */ /* 0x000e6800000e0000 */
[----:B------:R-:W2:Y:S01]  /*11f30*/  SHFL.BFLY PT, R5, R2, 0x1, 0x1f ;  /* 0x0c201f0002057f89 */ /* 0x000ea200000e0000 */
[----:B-1----:R-:W-:Y:S02]  /*11f40*/  FADD.FTZ R6, R3, R6 ;  /* 0x0000000603067221 */ /* 0x002fe40000010000 */
[----:B--2---:R-:W-:-:S03]  /*11f50*/  FADD.FTZ R5, R5, R2 ;  /* 0x0000000205057221 */ /* 0x004fc60000010000 */
[----:B------:R-:W-:Y:S02]  /*11f60*/  FSETP.NE.FTZ.AND P1, PT, R6, RZ, PT ;  /* 0x000000ff0600720b */ /* 0x000fe40003f35000 */
[----:B------:R-:W-:-:S11]  /*11f70*/  FSETP.NE.FTZ.AND P0, PT, R5, RZ, PT ;  /* 0x000000ff0500720b */ /* 0x000fd60003f15000 */
[----:B------:R-:W1:Y:S01]  /*11f80*/  @P1 MUFU.RCP R7, R6 ;  /* 0x0000000600071308 */ /* 0x000e620000001000 */
[----:B------:R-:W-:Y:S02]  /*11f90*/  @P1 MOV R10, 0x3f317218 ;  /* 0x3f317218000a1802 */ /* 0x000fe40000000f00 */
[----:B------:R-:W-:-:S05]  /*11fa0*/  @P0 MOV R11, 0x3f317218 ;  /* 0x3f317218000b0802 */ /* 0x000fca0000000f00 */
[----:B------:R-:W2:Y:S01]  /*11fb0*/  @P1 MUFU.LG2 R6, R6 ;  /* 0x0000000600061308 */ /* 0x000ea20000000c00 */
[----:B------:R-:W-:-:S07]  /*11fc0*/  @P0 FMUL.FTZ R11, R11, c[0x0][0x2d0] ;  /* 0x0000b4000b0b0a20 */ /* 0x000fce0000410000 */
[----:B------:R-:W3:Y:S01]  /*11fd0*/  @P0 MUFU.LG2 R8, R5 ;  /* 0x0000000500080308 */ /* 0x000ee20000000c00 */
[C---:B-1----:R-:W-:Y:S02]  /*11fe0*/  FMUL.FTZ R112, R7.reuse, R112 ;  /* 0x0000007007707220 */ /* 0x042fe40000410000 */
[C---:B------:R-:W-:Y:S02]  /*11ff0*/  FMUL.FTZ R113, R7.reuse, R113 ;  /* 0x0000007107717220 */ /* 0x040fe40000410000 */
[C---:B------:R-:W-:Y:S02]  /*12000*/  FMUL.FTZ R108, R7.reuse, R108 ;  /* 0x0000006c076c7220 */ /* 0x040fe40000410000 */
[----:B------:R-:W-:Y:S01]  /*12010*/  FMUL.FTZ R109, R7, R109 ;  /* 0x0000006d076d7220 */ /* 0x000fe20000410000 */
[----:B------:R1:W4:Y:S01]  /*12020*/  @P0 MUFU.RCP R4, R5 ;  /* 0x0000000500040308 */ /* 0x0003220000001000 */
[----:B--2---:R-:W-:Y:S02]  /*12030*/  @P1 FMUL.FTZ R9, R6, 0.69314718246459960938 ;  /* 0x3f31721806091820 */ /* 0x004fe40000410000 */
[----:B------:R-:W-:-:S02]  /*12040*/  @P1 FMUL.FTZ R6, R10, c[0x0][0x2d0] ;  /* 0x0000b4000a061a20 */ /* 0x000fc40000410000 */
[C---:B------:R-:W-:Y:S02]  /*12050*/  FMUL.FTZ R104, R7.reuse, R104 ;  /* 0x0000006807687220 */ /* 0x040fe40000410000 */
[C---:B------:R-:W-:Y:S02]  /*12060*/  FMUL.FTZ R105, R7.reuse, R105 ;  /* 0x0000006907697220 */ /* 0x040fe40000410000 */
[----:B---3--:R-:W-:Y:S02]  /*12070*/  @P0 FMUL.FTZ R8, R8, 0.69314718246459960938 ;  /* 0x3f31721808080820 */ /* 0x008fe40000410000 */
[C---:B------:R-:W-:Y:S02]  /*12080*/  FMUL.FTZ R2, R7.reuse, R100 ;  /* 0x0000006407027220 */ /* 0x040fe40000410000 */
[C---:B------:R-:W-:Y:S02]  /*12090*/  FMUL.FTZ R3, R7.reuse, R101 ;  /* 0x0000006507037220 */ /* 0x040fe40000410000 */
[C---:B------:R-:W-:Y:S01]  /*120a0*/  FMUL.FTZ R96, R7.reuse, R96 ;  /* 0x0000006007607220 */ /* 0x040fe20000410000 */
[----:B-1----:R-:W-:Y:S01]  /*120b0*/  MOV R5, 0xff800000 ;  /* 0xff80000000057802 */ /* 0x002fe20000000f00 */
        /* <DEDUP_REMOVED lines=22> */
[----:B------:R-:W-:Y:S01]  /*12220*/  FMUL.FTZ R65, R7, R65 ;  /* 0x0000004107417220 */ /* 0x000fe20000410000 */
[----:B------:R-:W-:Y:S01]  /*12230*/  MOV R7, 0xff800000 ;  /* 0xff80000000077802 */ /* 0x000fe20000000f00 */
[C---:B----4-:R-:W-:Y:S02]  /*12240*/  FMUL.FTZ R114, R4.reuse, R114 ;  /* 0x0000007204727220 */ /* 0x050fe40000410000 */
        /* <DEDUP_REMOVED lines=33> */
.L_x_22:
[----:B------:R-:W-:Y:S05]  /*12460*/  @P2 BRA `(.L_x_65) ;  /* 0x0000137000002947 */ /* 0x000fea0003800000 */
[----:B------:R-:W1:Y:S01]  /*12470*/  S2R R9, SR_CTAID.Y ;  /* 0x0000000000097919 */ /* 0x000e620000002600 */
[----:B------:R-:W-:Y:S01]  /*12480*/  IMAD R8, RZ, RZ, -UR9 ;  /* 0x80000009ff087e24 */ /* 0x000fe2000f8e02ff */
[----:B------:R-:W-:Y:S01]  /*12490*/  USHF.R.S32.HI UR6, URZ, 0x1f, UR9 ;  /* 0x0000001f3f067899 */ /* 0x000fe20008011409 */
[----:B------:R-:W-:Y:S01]  /*124a0*/  BSSY B0, `(.L_x_66) ;  /* 0x00000d1000007945 */ /* 0x000fe20003800000 */
[----:B------:R-:W2:Y:S01]  /*124b0*/  S2R R4, SR_TID.X ;  /* 0x0000000000047919 */ /* 0x000ea20000002100 */
[----:B------:R-:W-:Y:S02]  /*124c0*/  ULDC.64 UR4, c[0x0][0x4d0] ;  /* 0x0001340000047ab9 */ /* 0x000fe40000000a00 */
[----:B------:R-:W-:Y:S01]  /*124d0*/  UIMAD UR7, UR6, UR4, URZ ;  /* 0x00000004060772a4 */ /* 0x000fe2000f8e023f */
[----:B------:R-:W3:Y:S01]  /*124e0*/  S2R R11, SR_CTAID.Z ;  /* 0x00000000000b7919 */ /* 0x000ee20000002700 */
[----:B------:R-:W-:-:S02]  /*124f0*/  UIMAD.WIDE.U32 UR10, UR9, UR4, URZ ;  /* 0x00000004090a72a5 */ /* 0x000fc4000f8e003f */
[----:B------:R-:W-:Y:S01]  /*12500*/  UIMAD UR7, UR9, UR5, UR7 ;  /* 0x00000005090772a4 */ /* 0x000fe2000f8e0207 */
[----:B------:R-:W4:Y:S02]  /*12510*/  S2R R12, SR_CTAID.X ;  /* 0x00000000000c7919 */ /* 0x000f240000002500 */
[----:B------:R-:W-:Y:S01]  /*12520*/  ULDC.64 UR4, c[0x0][0x438] ;  /* 0x00010e0000047ab9 */ /* 0x000fe20000000a00 */
[----:B------:R-:W-:Y:S01]  /*12530*/  MOV R19, UR11 ;  /* 0x0000000b00137c02 */ /* 0x000fe20008000f00 */
[----:B------:R-:W-:Y:S01]  /*12540*/  UIMAD.WIDE.U32 UR12, UR9, UR4, URZ ;  /* 0x00000004090c72a5 */ /* 0x000fe2000f8e003f */
[----:B------:R-:W-:Y:S01]  /*12550*/  IMAD.U32 R18, RZ, RZ, UR10 ;  /* 0x0000000aff127e24 */ /* 0x000fe2000f8e00ff */
[----:B------:R-:W-:Y:S02]  /*12560*/  UIMAD UR4, UR6, UR4, URZ ;  /* 0x00000004060472a4 */ /* 0x000fe4000f8e023f */
[----:B------:R-:W-:Y:S02]  /*12570*/  UIADD3 UR7, UR11, UR7, URZ ;  /* 0x000000070b077290 */ /* 0x000fe4000fffe03f */
[----:B------:R-:W-:Y:S01]  /*12580*/  UIMAD UR4, UR9, UR5, UR4 ;  /* 0x00000005090472a4 */ /* 0x000fe2000f8e0204 */
[----:B------:R-:W-:Y:S01]  /*12590*/  MOV R16, UR12 ;  /* 0x0000000c00107c02 */ /* 0x000fe20008000f00 */
[----:B-1----:R-:W-:-:S02]  /*125a0*/  IMAD R8, R8, c[0x0][0x550], R9 ;  /* 0x0001540008087a24 */ /* 0x002fc400078e0209 */
[----:B------:R-:W-:Y:S01]  /*125b0*/  UIADD3 UR4, UR13, UR4, URZ ;  /* 0x000000040d047290 */ /* 0x000fe2000fffe03f */
[----:B------:R-:W-:Y:S01]  /*125c0*/  IMAD.U32 R17, RZ, RZ, UR13 ;  /* 0x0000000dff117e24 */ /* 0x000fe2000f8e00ff */
[----:B--2---:R-:W-:Y:S01]  /*125d0*/  SHF.R.S32.HI R9, RZ, 0x1f, R4 ;  /* 0x0000001fff097819 */ /* 0x004fe20000011404 */
[----:B------:R-:W-:-:S03]  /*125e0*/  IMAD.U32 R19, RZ, RZ, UR7 ;  /* 0x00000007ff137e24 */ /* 0x000fc6000f8e00ff */
[CC--:B------:R-:W-:Y:S01]  /*125f0*/  LEA.HI R0, R9.reuse, R4.reuse, RZ, 0x5 ;  /* 0x0000000409007211 */ /* 0x0c0fe200078f28ff */
[----:B------:R-:W-:Y:S01]  /*12600*/  IMAD.U32 R17, RZ, RZ, UR4 ;  /* 0x00000004ff117e24 */ /* 0x000fe2000f8e00ff */
[-C--:B------:R-:W-:Y:S01]  /*12610*/  LEA.HI R9, R9, R4.reuse, RZ, 0x2 ;  /* 0x0000000409097211 */ /* 0x080fe200078f10ff */
[C---:B---3--:R-:W-:Y:S01]  /*12620*/  IMAD.WIDE.U32 R18, R11.reuse, c[0x0][0x4d8], R18 ;  /* 0x000136000b127a25 */ /* 0x048fe200078e0012 */
[----:B------:R-:W-:Y:S02]  /*12630*/  LOP3.LUT R13, R0, 0xffffffe0, RZ, 0xc0, !PT ;  /* 0xffffffe0000d7812 */ /* 0x000fe400078ec0ff */
[----:B------:R-:W-:Y:S01]  /*12640*/  SHF.R.S32.HI R15, RZ, 0x5, R0 ;  /* 0x00000005ff0f7819 */ /* 0x000fe20000011400 */
[----:B------:R-:W-:Y:S01]  /*12650*/  IMAD.WIDE.U32 R16, R11, c[0x0][0x440], R16 ;  /* 0x000110000b107a25 */ /* 0x000fe200078e0010 */
[----:B------:R-:W-:Y:S02]  /*12660*/  SHF.R.S32.HI R0, RZ, 0x1f, R0 ;  /* 0x0000001fff007819 */ /* 0x000fe40000011400 */
[----:B------:R-:W-:Y:S01]  /*12670*/  LOP3.LUT R9, R9, 0xfffffffc, RZ, 0xc0, !PT ;  /* 0xfffffffc09097812 */ /* 0x000fe200078ec0ff */
[----:B------:R-:W-:Y:S01]  /*12680*/  IMAD.IADD R6, R4, 0x1, -R13 ;  /* 0x0000000104067824 */ /* 0x000fe200078e0a0d */
[----:B------:R-:W-:Y:S01]  /*12690*/  LEA.HI R0, R0, R15, RZ, 0x3 ;  /* 0x0000000f00007211 */ /* 0x000fe200078f18ff */
[----:B------:R-:W-:Y:S01]  /*126a0*/  IMAD.MOV.U32 R20, RZ, RZ, R18 ;  /* 0x000000ffff147224 */ /* 0x000fe200078e0012 */
[----:B------:R-:W-:-:S02]  /*126b0*/  IADD3 R9, -R9, R4, RZ ;  /* 0x0000000409097210 */ /* 0x000fc40007ffe1ff */
[----:B------:R-:W-:Y:S02]  /*126c0*/  LOP3.LUT R0, R0, 0xffffff8, RZ, 0xc0, !PT ;  /* 0x0ffffff800007812 */ /* 0x000fe400078ec0ff */
[----:B------:R-:W-:Y:S02]  /*126d0*/  SHF.R.S32.HI R13, RZ, 0x1f, R6 ;  /* 0x0000001fff0d7819 */ /* 0x000fe40000011406 */
[----:B------:R-:W-:Y:S01]  /*126e0*/  SHF.R.S32.HI R10, RZ, 0x1f, R11 ;  /* 0x0000001fff0a7819 */ /* 0x000fe2000001140b */
[----:B------:R-:W-:Y:S01]  /*126f0*/  IMAD.IADD R15, R15, 0x1, -R0 ;  /* 0x000000010f0f7824 */ /* 0x000fe200078e0a00 */
[----:B------:R-:W-:Y:S02]  /*12700*/  LEA.HI R0, R9, R9, RZ, 0x1 ;  /* 0x0000000909007211 */ /* 0x000fe400078f08ff */
[----:B------:R-:W-:Y:S01]  /*12710*/  LEA.HI R4, R13, R6, RZ, 0x2 ;  /* 0x000000060d047211 */ /* 0x000fe200078f10ff */
[----:B------:R-:W-:Y:S01]  /*12720*/  IMAD.MOV.U32 R13, RZ, RZ, c[0x0][0x4e8] ;  /* 0x00013a00ff0d7624 */ /* 0x000fe200078e00ff */
[----:B------:R-:W-:-:S02]  /*12730*/  LOP3.LUT R0, R0, 0x1ffffffe, RZ, 0xc0, !PT ;  /* 0x1ffffffe00007812 */ /* 0x000fc400078ec0ff */
[----:B------:R-:W-:Y:S02]  /*12740*/  SHF.R.S32.HI R14, RZ, 0x2, R4 ;  /* 0x00000002ff0e7819 */ /* 0x000fe40000011404 */
[----:B------:R-:W-:Y:S01]  /*12750*/  IADD3 R0, R9, -R0, RZ ;  /* 0x8000000009007210 */ /* 0x000fe20007ffe0ff */
[----:B------:R-:W-:Y:S01]  /*12760*/  BAR.SYNC.DEFER_BLOCKING 0x1, 0x100 ;  /* 0x0044000000007b1d */ /* 0x000fe20000010000 */
[----:B------:R-:W-:Y:S01]  /*12770*/  ISETP.NE.AND P1, PT, R13, 0x1, PT ;  /* 0x000000010d00780c */ /* 0x000fe20003f25270 */
[----:B------:R-:W-:Y:S01]  /*12780*/  IMAD R15, R15, 0x10, R14 ;  /* 0x000000100f0f7824 */ /* 0x000fe200078e020e */
[----:B------:R-:W-:Y:S01]  /*12790*/  MOV R22, R16 ;  /* 0x0000001000167202 */ /* 0x000fe20000000f00 */
[----:B------:R-:W-:Y:S02]  /*127a0*/  IMAD R14, R10, c[0x0][0x4d8], RZ ;  /* 0x000136000a0e7a24 */ /* 0x000fe400078e02ff */
[----:B------:R-:W-:Y:S01]  /*127b0*/  IMAD R9, R0, 0x8, R15 ;  /* 0x0000000800097824 */ /* 0x000fe200078e020f */
[----:B------:R-:W-:Y:S01]  /*127c0*/  SHF.R.S32.HI R0, RZ, 0x1f, R8 ;  /* 0x0000001fff007819 */ /* 0x000fe20000011408 */
[----:B------:R-:W-:-:S02]  /*127d0*/  IMAD R10, R10, c[0x0][0x440], RZ ;  /* 0x000110000a0a7a24 */ /* 0x000fc400078e02ff */
[C---:B------:R-:W-:Y:S01]  /*127e0*/  IMAD R14, R11.reuse, c[0x0][0x4dc], R14 ;  /* 0x000137000b0e7a24 */ /* 0x040fe200078e020e */
[C---:B----4-:R-:W-:Y:S01]  /*127f0*/  LEA R9, R12.reuse, R9, 0x7 ;  /* 0x000000090c097211 */ /* 0x050fe200078e38ff */
[----:B------:R-:W-:Y:S01]  /*12800*/  IMAD R10, R11, c[0x0][0x444], R10 ;  /* 0x000111000b0a7a24 */ /* 0x000fe200078e020a */
[----:B------:R-:W-:Y:S01]  /*12810*/  LEA R12, R12, R15, 0x7 ;  /* 0x0000000f0c0c7211 */ /* 0x000fe200078e38ff */
[----:B------:R-:W-:Y:S01]  /*12820*/  IMAD.IADD R21, R19, 0x1, R14 ;  /* 0x0000000113157824 */ /* 0x000fe200078e020e */
[----:B------:R-:W-:Y:S01]  /*12830*/  MOV R11, R9 ;  /* 0x00000009000b7202 */ /* 0x000fe20000000f00 */
[----:B------:R-:W-:Y:S02]  /*12840*/  IMAD.IADD R23, R17, 0x1, R10 ;  /* 0x0000000111177824 */ /* 0x000fe400078e020a */
[----:B------:R-:W-:-:S04]  /*12850*/  @P1 IMAD.HI.U32 R10, R9, c[0x0][0x4ec], RZ ;  /* 0x00013b00090a1a27 */ /* 0x000fc800078e00ff */
[C---:B------:R-:W-:Y:S01]  /*12860*/  IMAD R17, R0.reuse, c[0x0][0x4e0], RZ ;  /* 0x0001380000117a24 */ /* 0x040fe200078e02ff */
[----:B------:R-:W-:Y:S01]  /*12870*/  @P1 SHF.R.U32.HI R11, RZ, c[0x0][0x4f0], R10 ;  /* 0x00013c00ff0b1a19 */ /* 0x000fe2000001160a */
[----:B------:R-:W-:Y:S01]  /*12880*/  IMAD R19, R0, c[0x0][0x448], RZ ;  /* 0x0001120000137a24 */ /* 0x000fe200078e02ff */
[----:B------:R-:W-:Y:S01]  /*12890*/  MOV R10, R9 ;  /* 0x00000009000a7202 */ /* 0x000fe20000000f00 */
[C---:B------:R-:W-:Y:S01]  /*128a0*/  IMAD R17, R8.reuse, c[0x0][0x4e4], R17 ;  /* 0x0001390008117a24 */ /* 0x040fe200078e0211 */
[--C-:B------:R-:W-:Y:S01]  /*128b0*/  SHF.R.S32.HI R14, RZ, 0x1f, R11.reuse ;  /* 0x0000001fff0e7819 */ /* 0x100fe2000001140b */
[----:B------:R-:W-:Y:S02]  /*128c0*/  IMAD.MOV R0, RZ, RZ, -R11 ;  /* 0x000000ffff007224 */ /* 0x000fe400078e0a0b */
[C---:B------:R-:W-:Y:S02]  /*128d0*/  IMAD R19, R8.reuse, c[0x0][0x44c], R19 ;  /* 0x0001130008137a24 */ /* 0x040fe400078e0213 */
[----:B------:R-:W-:-:S04]  /*128e0*/  IMAD.WIDE.U32 R22, R8, c[0x0][0x448], R22 ;  /* 0x0001120008167a25 */ /* 0x000fc800078e0016 */
[----:B------:R-:W-:-:S04]  /*128f0*/  IMAD.WIDE.U32 R20, R8, c[0x0][0x4e0], R20 ;  /* 0x0001380008147a25 */ /* 0x000fc800078e0014 */
[----:B------:R-:W-:Y:S01]  /*12900*/  @P1 IMAD.HI.U32 R8, R9, c[0x0][0x4ec], RZ ;  /* 0x00013b0009081a27 */ /* 0x000fe200078e00ff */
[----:B------:R-:W-:-:S03]  /*12910*/  IADD3 R16, P0, R11, R20, RZ ;  /* 0x000000140b107210 */ /* 0x000fc60007f1e0ff */
[----:B------:R-:W-:Y:S01]  /*12920*/  IMAD R0, R0, c[0x0][0x4e8], R9 ;  /* 0x00013a0000007a24 */ /* 0x000fe200078e0209 */
[----:B------:R-:W-:Y:S01]  /*12930*/  @P1 SHF.R.U32.HI R10, RZ, c[0x0][0x4f0], R8 ;  /* 0x00013c00ff0a1a19 */ /* 0x000fe20000011608 */
[----:B------:R-:W-:Y:S01]  /*12940*/  IMAD.IADD R23, R23, 0x1, R19 ;  /* 0x0000000117177824 */ /* 0x000fe200078e0213 */
[----:B------:R-:W-:Y:S01]  /*12950*/  IADD3.X R17, R14, R21, R17, P0, !PT ;  /* 0x000000150e117210 */ /* 0x000fe200007fe411 */
[----:B------:R-:W-:Y:S01]  /*12960*/  IMAD R13, R13, c[0x0][0x388], RZ ;  /* 0x0000e2000d0d7a24 */ /* 0x000fe200078e02ff */
[----:B------:R-:W-:Y:S01]  /*12970*/  SHF.R.S32.HI R8, RZ, 0x1f, R0 ;  /* 0x0000001fff087819 */ /* 0x000fe20000011400 */
[C---:B------:R-:W-:Y:S01]  /*12980*/  IMAD.WIDE.U32 R22, R10.reuse, c[0x0][0x430], R22 ;  /* 0x00010c000a167a25 */ /* 0x040fe200078e0016 */
[----:B------:R-:W-:Y:S02]  /*12990*/  IADD3 R14, -R10, RZ, RZ ;  /* 0x000000ff0a0e7210 */ /* 0x000fe40007ffe1ff */
[----:B------:R-:W-:Y:S01]  /*129a0*/  LOP3.LUT P1, RZ, R6, 0x3, RZ, 0xc0, !PT ;  /* 0x0000000306ff7812 */ /* 0x000fe2000782c0ff */
[----:B------:R-:W-:Y:S01]  /*129b0*/  IMAD R11, R8, c[0x0][0x4c8], RZ ;  /* 0x00013200080b7a24 */ /* 0x000fe200078e02ff */
[----:B------:R-:W-:Y:S01]  /*129c0*/  SHF.R.S32.HI R8, RZ, 0x1f, R10 ;  /* 0x0000001fff087819 */ /* 0x000fe2000001140a */
[----:B------:R-:W-:Y:S01]  /*129d0*/  IMAD.WIDE.U32 R16, R0, c[0x0][0x4c8], R16 ;  /* 0x0001320000107a25 */ /* 0x000fe200078e0010 */
[----:B------:R-:W-:-:S03]  /*129e0*/  ISETP.GE.OR P2, PT, R12, R13, P1 ;  /* 0x0000000d0c00720c */ /* 0x000fc60000f46670 */
[----:B------:R-:W-:Y:S01]  /*129f0*/  IMAD R11, R0, c[0x0][0x4cc], R11 ;  /* 0x00013300000b7a24 */ /* 0x000fe200078e020b */
[----:B------:R-:W-:Y:S01]  /*12a00*/  LEA R0, P0, R16, c[0x0][0x4a8], 0x2 ;  /* 0x00012a0010007a11 */ /* 0x000fe200078010ff */
[----:B------:R-:W-:Y:S02]  /*12a10*/  IMAD R14, R14, c[0x0][0x4e8], R9 ;  /* 0x00013a000e0e7a24 */ /* 0x000fe400078e0209 */
[----:B------:R-:W-:Y:S02]  /*12a20*/  IMAD.IADD R11, R17, 0x1, R11 ;  /* 0x00000001110b7824 */ /* 0x000fe400078e020b */
[----:B------:R-:W-:Y:S01]  /*12a30*/  IMAD R9, R8, c[0x0][0x430], RZ ;  /* 0x00010c0008097a24 */ /* 0x000fe200078e02ff */
[----:B------:R-:W-:Y:S01]  /*12a40*/  SHFL.IDX PT, R18, R0, 0x1, 0x1c1f ;  /* 0x003c1f0000127f89 */ /* 0x000fe200000e0000 */
[----:B------:R-:W-:Y:S02]  /*12a50*/  SHF.R.S32.HI R8, RZ, 0x1f, R14 ;  /* 0x0000001fff087819 */ /* 0x000fe4000001140e */
[----:B------:R-:W-:Y:S01]  /*12a60*/  LEA.HI.X R11, R16, c[0x0][0x4ac], R11, 0x2, P0 ;  /* 0x00012b00100b7a11 */ /* 0x000fe200000f140b */
[----:B------:R-:W-:Y:S01]  /*12a70*/  IMAD R9, R10, c[0x0][0x434], R9 ;  /* 0x00010d000a097a24 */ /* 0x000fe200078e0209 */
[----:B------:R-:W-:Y:S03]  /*12a80*/  SHFL.IDX PT, R16, R0, RZ, 0x1c1f ;  /* 0x001c1fff00107589 */ /* 0x000fe600000e0000 */
[----:B------:R-:W-:Y:S01]  /*12a90*/  IMAD.IADD R23, R23, 0x1, R9 ;  /* 0x0000000117177824 */ /* 0x000fe200078e0209 */
[----:B------:R-:W1:Y:S01]  /*12aa0*/  SHFL.IDX PT, R17, R11, RZ, 0x1c1f ;  /* 0x001c1fff0b117589 */ /* 0x000e6200000e0000 */
[----:B------:R-:W-:Y:S01]  /*12ab0*/  IMAD R9, R8, c[0x0][0x428], RZ ;  /* 0x00010a0008097a24 */ /* 0x000fe200078e02ff */
[----:B------:R-:W-:-:S02]  /*12ac0*/  IADD3 R8, R12, 0x8, RZ ;  /* 0x000000080c087810 */ /* 0x000fc40007ffe0ff */
[----:B------:R2:W3:Y:S01]  /*12ad0*/  SHFL.IDX PT, R19, R11, 0x1, 0x1c1f ;  /* 0x003c1f000b137f89 */ /* 0x0004e200000e0000 */
[----:B------:R-:W-:Y:S01]  /*12ae0*/  IMAD R9, R14, c[0x0][0x42c], R9 ;  /* 0x00010b000e097a24 */ /* 0x000fe200078e0209 */
[----:B------:R-:W-:Y:S01]  /*12af0*/  ISETP.GE.OR P1, PT, R8, R13, P1 ;  /* 0x0000000d0800720c */ /* 0x000fe20000f26670 */
[----:B------:R-:W-:-:S05]  /*12b00*/  IMAD.WIDE.U32 R14, R14, c[0x0][0x428], R22 ;  /* 0x00010a000e0e7a25 */ /* 0x000fca00078e0016 */
[----:B------:R-:W-:Y:S02]  /*12b10*/  IADD3 R10, R15, R9, RZ ;  /* 0x000000090f0a7210 */ /* 0x000fe40007ffe0ff */
[----:B------:R-:W-:-:S04]  /*12b20*/  LEA R9, P0, R14, c[0x0][0x400], 0x2 ;  /* 0x000100000e097a11 */ /* 0x000fc800078010ff */
[----:B------:R-:W-:Y:S02]  /*12b30*/  LEA.HI.X R10, R14, c[0x0][0x404], R10, 0x2, P0 ;  /* 0x000101000e0a7a11 */ /* 0x000fe400000f140a */
[----:B------:R4:W4:Y:S01]  /*12b40*/  SHFL.IDX PT, R14, R9, RZ, 0x1c1f ;  /* 0x001c1fff090e7589 */ /* 0x00092200000e0000 */
[----:B------:R-:W-:-:S03]  /*12b50*/  ISETP.GE.AND P0, PT, R8, R13, PT ;  /* 0x0000000d0800720c */ /* 0x000fc60003f06270 */
[----:B-1----:R1:W-:Y:S01]  /*12b60*/  @!P2 ST.E [R16.64], R5 ;  /* 0x000000051000a985 */ /* 0x0023e2000c10190e */
[----:B--2---:R-:W-:-:S03]  /*12b70*/  LOP3.LUT R11, R4, 0x7ffffffc, RZ, 0xc0, !PT ;  /* 0x7ffffffc040b7812 */ /* 0x004fc600078ec0ff */
[----:B---3--:R1:W-:Y:S01]  /*12b80*/  @!P1 ST.E [R18.64], R7 ;  /* 0x0000000712009985 */ /* 0x0083e2000c10190e */
[----:B------:R-:W-:Y:S01]  /*12b90*/  ISETP.GE.AND P1, PT, R12, R13, PT ;  /* 0x0000000d0c00720c */ /* 0x000fe20003f26270 */
[----:B------:R-:W-:Y:S02]  /*12ba0*/  IMAD.IADD R11, R6, 0x1, -R11 ;  /* 0x00000001060b7824 */ /* 0x000fe400078e0a0b */
[----:B------:R1:W2:Y:S03]  /*12bb0*/  SHFL.IDX PT, R15, R10, RZ, 0x1c1f ;  /* 0x001c1fff0a0f7589 */ /* 0x0002a600000e0000 */
[----:B------:R-:W-:-:S07]  /*12bc0*/  SHF.L.U32 R11, R11, 0x1, RZ ;  /* 0x000000010b0b7819 */ /* 0x000fce00000006ff */
[----:B------:R-:W-:Y:S05]  /*12bd0*/  @P1 BRA `(.L_x_67) ;  /* 0x000005d000001947 */ /* 0x000fea0003800000 */
[C---:B-1----:R-:W-:Y:S02]  /*12be0*/  IADD3 R7, R11.reuse, 0x8, RZ ;  /* 0x000000080b077810 */ /* 0x042fe40007ffe0ff */
[C---:B------:R-:W-:Y:S02]  /*12bf0*/  IADD3 R5, R11.reuse, 0x10, RZ ;  /* 0x000000100b057810 */ /* 0x040fe40007ffe0ff */
[----:B------:R-:W-:Y:S02]  /*12c00*/  IADD3 R4, R11, 0x18, RZ ;  /* 0x000000180b047810 */ /* 0x000fe40007ffe0ff */
[----:B------:R-:W-:Y:S02]  /*12c10*/  ISETP.GE.AND P3, PT, R7, c[0x0][0x3c8], PT ;  /* 0x0000f20007007a0c */ /* 0x000fe40003f66270 */
[----:B------:R-:W-:Y:S02]  /*12c20*/  ISETP.GE.AND P2, PT, R5, c[0x0][0x3c8], PT ;  /* 0x0000f20005007a0c */ /* 0x000fe40003f46270 */
[----:B------:R-:W-:-:S02]  /*12c30*/  ISETP.GE.AND P1, PT, R4, c[0x0][0x3c8], PT ;  /* 0x0000f20004007a0c */ /* 0x000fc40003f26270 */
[C---:B------:R-:W-:Y:S02]  /*12c40*/  ISETP.GE.AND P4, PT, R11.reuse, c[0x0][0x3c8], PT ;  /* 0x0000f2000b007a0c */ /* 0x040fe40003f86270 */
[C---:B------:R-:W-:Y:S02]  /*12c50*/  IADD3 R0, R11.reuse, 0x20, RZ ;  /* 0x000000200b007810 */ /* 0x040fe40007ffe0ff */
[----:B------:R-:W-:Y:S02]  /*12c60*/  IADD3 R18, R11, 0x28, RZ ;  /* 0x000000280b127810 */ /* 0x000fe40007ffe0ff */
[----:B------:R-:W-:Y:S02]  /*12c70*/  ISETP.GE.AND P6, PT, R0, c[0x0][0x3c8], PT ;  /* 0x0000f20000007a0c */ /* 0x000fe40003fc6270 */
[----:B------:R-:W-:Y:S02]  /*12c80*/  @!P3 LEA.HI R7, R7, R7, RZ, 0x1 ;  /* 0x000000070707b211 */ /* 0x000fe400078f08ff */
[----:B------:R-:W-:-:S02]  /*12c90*/  @!P2 LEA.HI R5, R5, R5, RZ, 0x1 ;  /* 0x000000050505a211 */ /* 0x000fc400078f08ff */
[----:B------:R-:W-:Y:S01]  /*12ca0*/  @!P1 LEA.HI R4, R4, R4, RZ, 0x1 ;  /* 0x0000000404049211 */ /* 0x000fe200078f08ff */
[--C-:B--2-4-:R-:W-:Y:S01]  /*12cb0*/  @!P4 IMAD.WIDE R12, R11, 0x4, R14.reuse ;  /* 0x000000040b0cc825 */ /* 0x114fe200078e020e */
[----:B------:R-:W-:Y:S02]  /*12cc0*/  @!P3 LOP3.LUT R7, R7, 0xfffffffe, RZ, 0xc0, !PT ;  /* 0xfffffffe0707b812 */ /* 0x000fe400078ec0ff */
[----:B------:R-:W-:Y:S02]  /*12cd0*/  @!P2 LOP3.LUT R5, R5, 0xfffffffe, RZ, 0xc0, !PT ;  /* 0xfffffffe0505a812 */ /* 0x000fe400078ec0ff */
[----:B------:R-:W-:Y:S01]  /*12ce0*/  @!P1 LOP3.LUT R21, R4, 0xfffffffe, RZ, 0xc0, !PT ;  /* 0xfffffffe04159812 */ /* 0x000fe200078ec0ff */
[--C-:B------:R-:W-:Y:S01]  /*12cf0*/  @!P3 IMAD.WIDE R6, R7, 0x4, R14.reuse ;  /* 0x000000040706b825 */ /* 0x100fe200078e020e */
[----:B------:R1:W-:Y:S01]  /*12d00*/  @!P4 ST.E.64 [R12.64], R112 ;  /* 0x000000700c00c985 */ /* 0x0003e2000c101b0e */
[----:B------:R-:W-:Y:S02]  /*12d10*/  IADD3 R8, R11, 0x30, RZ ;  /* 0x000000300b087810 */ /* 0x000fe40007ffe0ff */
[----:B------:R-:W-:Y:S01]  /*12d20*/  @!P2 IMAD.WIDE R16, R5, 0x4, R14 ;  /* 0x000000040510a825 */ /* 0x000fe200078e020e */
[C---:B------:R-:W-:Y:S01]  /*12d30*/  IADD3 R5, R11.reuse, 0x38, RZ ;  /* 0x000000380b057810 */ /* 0x040fe20007ffe0ff */
[----:B------:R2:W-:Y:S01]  /*12d40*/  @!P3 ST.E.64 [R6.64], R108 ;  /* 0x0000006c0600b985 */ /* 0x0005e2000c101b0e */
[----:B------:R-:W-:-:S02]  /*12d50*/  IADD3 R19, R11, 0x40, RZ ;  /* 0x000000400b137810 */ /* 0x000fc40007ffe0ff */
[----:B------:R-:W-:Y:S01]  /*12d60*/  ISETP.GE.AND P5, PT, R18, c[0x0][0x3c8], PT ;  /* 0x0000f20012007a0c */ /* 0x000fe20003fa6270 */
[----:B------:R3:W-:Y:S01]  /*12d70*/  @!P2 ST.E.64 [R16.64], R104 ;  /* 0x000000681000a985 */ /* 0x0007e2000c101b0e */
[----:B------:R-:W-:Y:S02]  /*12d80*/  IADD3 R4, R11, 0x48, RZ ;  /* 0x000000480b047810 */ /* 0x000fe40007ffe0ff */
[----:B------:R-:W-:Y:S02]  /*12d90*/  ISETP.GE.AND P4, PT, R8, c[0x0][0x3c8], PT ;  /* 0x0000f20008007a0c */ /* 0x000fe40003f86270 */
[----:B------:R-:W-:Y:S02]  /*12da0*/  ISETP.GE.AND P3, PT, R5, c[0x0][0x3c8], PT ;  /* 0x0000f20005007a0c */ /* 0x000fe40003f66270 */
[----:B------:R-:W-:Y:S02]  /*12db0*/  ISETP.GE.AND P2, PT, R19, c[0x0][0x3c8], PT ;  /* 0x0000f20013007a0c */ /* 0x000fe40003f46270 */
[----:B------:R-:W-:-:S03]  /*12dc0*/  @!P6 LEA.HI R0, R0, R0, RZ, 0x1 ;  /* 0x000000000000e211 */ /* 0x000fc600078f08ff */
[----:B------:R-:W-:-:S04]  /*12dd0*/  @!P5 LEA.HI R18, R18, R18, RZ, 0x1 ;  /* 0x000000121212d211 */ /* 0x000fc800078f08ff */
[----:B------:R-:W-:Y:S02]  /*12de0*/  @!P4 LEA.HI R8, R8, R8, RZ, 0x1 ;  /* 0x000000080808c211 */ /* 0x000fe400078f08ff */
[----:B------:R-:W-:Y:S01]  /*12df0*/  @!P3 LEA.HI R5, R5, R5, RZ, 0x1 ;  /* 0x000000050505b211 */ /* 0x000fe200078f08ff */
[----:B-1----:R-:W-:Y:S01]  /*12e00*/  @!P1 IMAD.WIDE R12, R21, 0x4, R14 ;  /* 0x00000004150c9825 */ /* 0x002fe200078e020e */
[----:B------:R-:W-:Y:S02]  /*12e10*/  @!P2 LEA.HI R19, R19, R19, RZ, 0x1 ;  /* 0x000000131313a211 */ /* 0x000fe400078f08ff */
[----:B------:R-:W-:Y:S02]  /*12e20*/  @!P4 LOP3.LUT R21, R8, 0xfffffffe, RZ, 0xc0, !PT ;  /* 0xfffffffe0815c812 */ /* 0x000fe400078ec0ff */
[----:B------:R1:W-:Y:S01]  /*12e30*/  @!P1 ST.E.64 [R12.64], R2 ;  /* 0x000000020c009985 */ /* 0x0003e2000c101b0e */
[----:B------:R-:W-:Y:S02]  /*12e40*/  ISETP.GE.AND P1, PT, R4, c[0x0][0x3c8], PT ;  /* 0x0000f20004007a0c */ /* 0x000fe40003f26270 */
[----:B--2---:R-:W-:-:S02]  /*12e50*/  @!P6 LOP3.LUT R7, R0, 0xfffffffe, RZ, 0xc0, !PT ;  /* 0xfffffffe0007e812 */ /* 0x004fc400078ec0ff */
[----:B---3--:R-:W-:Y:S02]  /*12e60*/  @!P5 LOP3.LUT R17, R18, 0xfffffffe, RZ, 0xc0, !PT ;  /* 0xfffffffe1211d812 */ /* 0x008fe400078ec0ff */
[----:B------:R-:W-:Y:S01]  /*12e70*/  @!P3 LOP3.LUT R5, R5, 0xfffffffe, RZ, 0xc0, !PT ;  /* 0xfffffffe0505b812 */ /* 0x000fe200078ec0ff */
[----:B------:R-:W-:Y:S01]  /*12e80*/  @!P6 IMAD.WIDE R6, R7, 0x4, R14 ;  /* 0x000000040706e825 */ /* 0x000fe200078e020e */
[----:B------:R-:W-:Y:S02]  /*12e90*/  @!P2 LOP3.LUT R19, R19, 0xfffffffe, RZ, 0xc0, !PT ;  /* 0xfffffffe1313a812 */ /* 0x000fe400078ec0ff */
[C---:B------:R-:W-:Y:S02]  /*12ea0*/  IADD3 R0, R11.reuse, 0x50, RZ ;  /* 0x000000500b007810 */ /* 0x040fe40007ffe0ff */
[----:B------:R2:W-:Y:S01]  /*12eb0*/  @!P6 ST.E.64 [R6.64], R96 ;  /* 0x000000600600e985 */ /* 0x0005e2000c101b0e */
[----:B------:R-:W-:Y:S02]  /*12ec0*/  @!P1 LEA.HI R4, R4, R4, RZ, 0x1 ;  /* 0x0000000404049211 */ /* 0x000fe400078f08ff */
[----:B------:R-:W-:-:S02]  /*12ed0*/  IADD3 R8, R11, 0x58, RZ ;  /* 0x000000580b087810 */ /* 0x000fc40007ffe0ff */
[----:B------:R-:W-:Y:S02]  /*12ee0*/  IADD3 R18, R11, 0x68, RZ ;  /* 0x000000680b127810 */ /* 0x000fe40007ffe0ff */
[----:B------:R-:W-:Y:S01]  /*12ef0*/  ISETP.GE.AND P6, PT, R0, c[0x0][0x3c8], PT ;  /* 0x0000f20000007a0c */ /* 0x000fe20003fc6270 */
[----:B-1----:R-:W-:-:S04]  /*12f00*/  @!P5 IMAD.WIDE R2, R17, 0x4, R14 ;  /* 0x000000041102d825 */ /* 0x002fc800078e020e */
[--C-:B------:R-:W-:Y:S01]  /*12f10*/  @!P4 IMAD.WIDE R12, R21, 0x4, R14.reuse ;  /* 0x00000004150cc825 */ /* 0x100fe200078e020e */
[----:B------:R1:W-:Y:S01]  /*12f20*/  @!P5 ST.E.64 [R2.64], R92 ;  /* 0x0000005c0200d985 */ /* 0x0003e2000c101b0e */
[----:B------:R-:W-:Y:S02]  /*12f30*/  ISETP.GE.AND P5, PT, R8, c[0x0][0x3c8], PT ;  /* 0x0000f20008007a0c */ /* 0x000fe40003fa6270 */
[--C-:B------:R-:W-:Y:S01]  /*12f40*/  @!P2 IMAD.WIDE R16, R19, 0x4, R14.reuse ;  /* 0x000000041310a825 */ /* 0x100fe200078e020e */
[----:B------:R-:W-:Y:S01]  /*12f50*/  IADD3 R19, R11, 0x60, RZ ;  /* 0x000000600b137810 */ /* 0x000fe20007ffe0ff */
[----:B------:R3:W-:Y:S02]  /*12f60*/  @!P4 ST.E.64 [R12.64], R88 ;  /* 0x000000580c00c985 */ /* 0x0007e4000c101b0e */
[----:B------:R-:W-:Y:S02]  /*12f70*/  @!P6 LEA.HI R0, R0, R0, RZ, 0x1 ;  /* 0x000000000000e211 */ /* 0x000fe400078f08ff */
[----:B--2---:R-:W-:Y:S01]  /*12f80*/  @!P1 LOP3.LUT R7, R4, 0xfffffffe, RZ, 0xc0, !PT ;  /* 0xfffffffe04079812 */ /* 0x004fe200078ec0ff */
[----:B------:R-:W-:Y:S01]  /*12f90*/  @!P3 IMAD.WIDE R4, R5, 0x4, R14 ;  /* 0x000000040504b825 */ /* 0x000fe200078e020e */
[----:B------:R-:W-:-:S03]  /*12fa0*/  ISETP.GE.AND P4, PT, R19, c[0x0][0x3c8], PT ;  /* 0x0000f20013007a0c */ /* 0x000fc60003f86270 */
[----:B------:R-:W-:Y:S01]  /*12fb0*/  @!P1 IMAD.WIDE R6, R7, 0x4, R14 ;  /* 0x0000000407069825 */ /* 0x000fe200078e020e */
[----:B------:R2:W-:Y:S01]  /*12fc0*/  @!P3 ST.E.64 [R4.64], R84 ;  /* 0x000000540400b985 */ /* 0x0005e2000c101b0e */
[----:B------:R-:W-:Y:S02]  /*12fd0*/  ISETP.GE.AND P3, PT, R18, c[0x0][0x3c8], PT ;  /* 0x0000f20012007a0c */ /* 0x000fe40003f66270 */
[----:B------:R-:W-:Y:S01]  /*12fe0*/  @!P5 LEA.HI R8, R8, R8, RZ, 0x1 ;  /* 0x000000080808d211 */ /* 0x000fe200078f08ff */
[----:B------:R-:W-:Y:S04]  /*12ff0*/  @!P2 ST.E.64 [R16.64], R80 ;  /* 0x000000501000a985 */ /* 0x000fe8000c101b0e */
[----:B------:R4:W-:Y:S01]  /*13000*/  @!P1 ST.E.64 [R6.64], R76 ;  /* 0x0000004c06009985 */ /* 0x0009e2000c101b0e */
[----:B------:R-:W-:-:S04]  /*13010*/  @!P4 LEA.HI R19, R19, R19, RZ, 0x1 ;  /* 0x000000131313c211 */ /* 0x000fc800078f08ff */
[----:B------:R-:W-:Y:S02]  /*13020*/  @!P4 LOP3.LUT R19, R19, 0xfffffffe, RZ, 0xc0, !PT ;  /* 0xfffffffe1313c812 */ /* 0x000fe400078ec0ff */
[C---:B-1----:R-:W-:Y:S02]  /*13030*/  IADD3 R3, R11.reuse, 0x70, RZ ;  /* 0x000000700b037810 */ /* 0x042fe40007ffe0ff */
[----:B------:R-:W-:Y:S02]  /*13040*/  IADD3 R2, R11, 0x78, RZ ;  /* 0x000000780b027810 */ /* 0x000fe40007ffe0ff */
[----:B------:R-:W-:Y:S02]  /*13050*/  ISETP.GE.AND P2, PT, R3, c[0x0][0x3c8], PT ;  /* 0x0000f20003007a0c */ /* 0x000fe40003f46270 */
[----:B------:R-:W-:Y:S02]  /*13060*/  ISETP.GE.AND P1, PT, R2, c[0x0][0x3c8], PT ;  /* 0x0000f20002007a0c */ /* 0x000fe40003f26270 */
[----:B------:R-:W-:-:S04]  /*13070*/  @!P3 LEA.HI R18, R18, R18, RZ, 0x1 ;  /* 0x000000121212b211 */ /* 0x000fc800078f08ff */
[----:B---3--:R-:W-:Y:S01]  /*13080*/  @!P3 LOP3.LUT R13, R18, 0xfffffffe, RZ, 0xc0, !PT ;  /* 0xfffffffe120db812 */ /* 0x008fe200078ec0ff */
[----:B------:R-:W-:Y:S01]  /*13090*/  @!P4 IMAD.WIDE R18, R19, 0x4, R14 ;  /* 0x000000041312c825 */ /* 0x000fe200078e020e */
[----:B--2---:R-:W-:-:S03]  /*130a0*/  @!P6 LOP3.LUT R5, R0, 0xfffffffe, RZ, 0xc0, !PT ;  /* 0xfffffffe0005e812 */ /* 0x004fc600078ec0ff */
[----:B------:R-:W-:Y:S01]  /*130b0*/  @!P2 LEA.HI R3, R3, R3, RZ, 0x1 ;  /* 0x000000030303a211 */ /* 0x000fe200078f08ff */
[--C-:B------:R-:W-:Y:S01]  /*130c0*/  @!P3 IMAD.WIDE R12, R13, 0x4, R14.reuse ;  /* 0x000000040d0cb825 */ /* 0x100fe200078e020e */
[----:B------:R-:W-:Y:S02]  /*130d0*/  @!P1 LEA.HI R2, R2, R2, RZ, 0x1 ;  /* 0x0000000202029211 */ /* 0x000fe400078f08ff */
[----:B------:R-:W-:Y:S01]  /*130e0*/  @!P2 LOP3.LUT R3, R3, 0xfffffffe, RZ, 0xc0, !PT ;  /* 0xfffffffe0303a812 */ /* 0x000fe200078ec0ff */
[--C-:B------:R-:W-:Y:S01]  /*130f0*/  @!P6 IMAD.WIDE R4, R5, 0x4, R14.reuse ;  /* 0x000000040504e825 */ /* 0x100fe200078e020e */
[----:B----4-:R-:W-:Y:S02]  /*13100*/  @!P5 LOP3.LUT R7, R8, 0xfffffffe, RZ, 0xc0, !PT ;  /* 0xfffffffe0807d812 */ /* 0x010fe400078ec0ff */
[----:B------:R-:W-:Y:S01]  /*13110*/  @!P1 LOP3.LUT R17, R2, 0xfffffffe, RZ, 0xc0, !PT ;  /* 0xfffffffe02119812 */ /* 0x000fe200078ec0ff */
[--C-:B------:R-:W-:Y:S01]  /*13120*/  @!P2 IMAD.WIDE R2, R3, 0x4, R14.reuse ;  /* 0x000000040302a825 */ /* 0x100fe200078e020e */
[----:B------:R1:W-:Y:S03]  /*13130*/  @!P6 ST.E.64 [R4.64], R72 ;  /* 0x000000480400e985 */ /* 0x0003e6000c101b0e */
[----:B------:R-:W-:-:S04]  /*13140*/  @!P5 IMAD.WIDE R6, R7, 0x4, R14 ;  /* 0x000000040706d825 */ /* 0x000fc800078e020e */
[----:B------:R-:W-:Y:S01]  /*13150*/  @!P1 IMAD.WIDE R14, R17, 0x4, R14 ;  /* 0x00000004110e9825 */ /* 0x000fe200078e020e */
[----:B------:R1:W-:Y:S04]  /*13160*/  @!P5 ST.E.64 [R6.64], R68 ;  /* 0x000000440600d985 */ /* 0x0003e8000c101b0e */
[----:B------:R1:W-:Y:S04]  /*13170*/  @!P4 ST.E.64 [R18.64], R52 ;  /* 0x000000341200c985 */ /* 0x0003e8000c101b0e */
[----:B------:R1:W-:Y:S04]  /*13180*/  @!P3 ST.E.64 [R12.64], R56 ;  /* 0x000000380c00b985 */ /* 0x0003e8000c101b0e */
[----:B------:R1:W-:Y:S04]  /*13190*/  @!P2 ST.E.64 [R2.64], R60 ;  /* 0x0000003c0200a985 */ /* 0x0003e8000c101b0e */
[----:B------:R1:W-:Y:S02]  /*131a0*/  @!P1 ST.E.64 [R14.64], R64 ;  /* 0x000000400e009985 */ /* 0x0003e4000c101b0e */
.L_x_67:
[----:B------:R-:W-:Y:S05]  /*131b0*/  BSYNC B0 ;  /* 0x0000000000007941 */ /* 0x000fea0003800000 */
.L_x_66:
[----:B-1----:R1:W3:Y:S04]  /*131c0*/  SHFL.IDX PT, R5, R10, 0x1, 0x1c1f ;  /* 0x003c1f000a057f89 */ /* 0x0022e800000e0000 */
[----:B------:R1:W4:Y:S01]  /*131d0*/  SHFL.IDX PT, R4, R9, 0x1, 0x1c1f ;  /* 0x003c1f0009047f89 */ /* 0x00032200000e0000 */
[----:B------:R-:W-:Y:S05]  /*131e0*/  @P0 EXIT ;  /* 0x000000000000094d */ /* 0x000fea0003800000 */
[C---:B------:R-:W-:Y:S02]  /*131f0*/  ISETP.GE.AND P0, PT, R11.reuse, c[0x0][0x3c8], PT ;  /* 0x0000f2000b007a0c */ /* 0x040fe40003f06270 */
[----:B------:R-:W-:-:S02]  /*13200*/  IADD3 R2, R11, 0x8, RZ ;  /* 0x000000080b027810 */ /* 0x000fc40007ffe0ff */
[C---:B------:R-:W-:Y:S02]  /*13210*/  IADD3 R0, R11.reuse, 0x10, RZ ;  /* 0x000000100b007810 */ /* 0x040fe40007ffe0ff */
[----:B------:R-:W-:Y:S02]  /*13220*/  ISETP.GE.AND P6, PT, R2, c[0x0][0x3c8], PT ;  /* 0x0000f20002007a0c */ /* 0x000fe40003fc6270 */
[----:B------:R-:W-:Y:S02]  /*13230*/  ISETP.GE.AND P5, PT, R0, c[0x0][0x3c8], PT ;  /* 0x0000f20000007a0c */ /* 0x000fe40003fa6270 */
[C---:B-1--4-:R-:W-:Y:S02]  /*13240*/  IADD3 R9, R11.reuse, 0x18, RZ ;  /* 0x000000180b097810 */ /* 0x052fe40007ffe0ff */
[C---:B------:R-:W-:Y:S01]  /*13250*/  IADD3 R8, R11.reuse, 0x20, RZ ;  /* 0x000000200b087810 */ /* 0x040fe20007ffe0ff */
[C---:B--23--:R-:W-:Y:S01]  /*13260*/  @!P0 IMAD.WIDE R14, R11.reuse, 0x4, R4 ;  /* 0x000000040b0e8825 */ /* 0x04cfe200078e0204 */
[----:B------:R-:W-:-:S02]  /*13270*/  IADD3 R7, R11, 0x28, RZ ;  /* 0x000000280b077810 */ /* 0x000fc40007ffe0ff */
[C---:B------:R-:W-:Y:S02]  /*13280*/  IADD3 R6, R11.reuse, 0x30, RZ ;  /* 0x000000300b067810 */ /* 0x040fe40007ffe0ff */
[----:B------:R-:W-:Y:S01]  /*13290*/  IADD3 R3, R11, 0x38, RZ ;  /* 0x000000380b037810 */ /* 0x000fe20007ffe0ff */
[----:B------:R1:W-:Y:S01]  /*132a0*/  @!P0 ST.E.64 [R14.64], R114 ;  /* 0x000000720e008985 */ /* 0x0003e2000c101b0e */
[----:B------:R-:W-:Y:S02]  /*132b0*/  ISETP.GE.AND P4, PT, R9, c[0x0][0x3c8], PT ;  /* 0x0000f20009007a0c */ /* 0x000fe40003f86270 */
[----:B------:R-:W-:Y:S02]  /*132c0*/  ISETP.GE.AND P3, PT, R8, c[0x0][0x3c8], PT ;  /* 0x0000f20008007a0c */ /* 0x000fe40003f66270 */
[----:B------:R-:W-:Y:S02]  /*132d0*/  ISETP.GE.AND P2, PT, R7, c[0x0][0x3c8], PT ;  /* 0x0000f20007007a0c */ /* 0x000fe40003f46270 */
[----:B------:R-:W-:-:S02]  /*132e0*/  ISETP.GE.AND P1, PT, R6, c[0x0][0x3c8], PT ;  /* 0x0000f20006007a0c */ /* 0x000fc40003f26270 */
[----:B------:R-:W-:Y:S02]  /*132f0*/  ISETP.GE.AND P0, PT, R3, c[0x0][0x3c8], PT ;  /* 0x0000f20003007a0c */ /* 0x000fe40003f06270 */
[----:B------:R-:W-:Y:S02]  /*13300*/  @!P6 LEA.HI R2, R2, R2, RZ, 0x1 ;  /* 0x000000020202e211 */ /* 0x000fe400078f08ff */
[----:B------:R-:W-:Y:S02]  /*13310*/  @!P5 LEA.HI R0, R0, R0, RZ, 0x1 ;  /* 0x000000000000d211 */ /* 0x000fe400078f08ff */
[----:B------:R-:W-:Y:S02]  /*13320*/  @!P6 LOP3.LUT R13, R2, 0xfffffffe, RZ, 0xc0, !PT ;  /* 0xfffffffe020de812 */ /* 0x000fe400078ec0ff */
[----:B------:R-:W-:Y:S02]  /*13330*/  @!P4 LEA.HI R9, R9, R9, RZ, 0x1 ;  /* 0x000000090909c211 */ /* 0x000fe400078f08ff */
[----:B------:R-:W-:Y:S01]  /*13340*/  @!P3 LEA.HI R8, R8, R8, RZ, 0x1 ;  /* 0x000000080808b211 */ /* 0x000fe200078f08ff */
[----:B------:R-:W-:Y:S01]  /*13350*/  @!P6 IMAD.WIDE R12, R13, 0x4, R4 ;  /* 0x000000040d0ce825 */ /* 0x000fe200078e0204 */
[----:B------:R-:W-:-:S02]  /*13360*/  @!P2 LEA.HI R7, R7, R7, RZ, 0x1 ;  /* 0x000000070707a211 */ /* 0x000fc400078f08ff */
[----:B------:R-:W-:Y:S02]  /*13370*/  @!P1 LEA.HI R6, R6, R6, RZ, 0x1 ;  /* 0x0000000606069211 */ /* 0x000fe400078f08ff */
[----:B------:R-:W-:Y:S01]  /*13380*/  @!P0 LEA.HI R3, R3, R3, RZ, 0x1 ;  /* 0x0000000303038211 */ /* 0x000fe200078f08ff */
[----:B------:R2:W-:Y:S01]  /*13390*/  @!P6 ST.E.64 [R12.64], R110 ;  /* 0x0000006e0c00e985 */ /* 0x0005e2000c101b0e */
[----:B------:R-:W-:Y:S02]  /*133a0*/  @!P4 LOP3.LUT R9, R9, 0xfffffffe, RZ, 0xc0, !PT ;  /* 0xfffffffe0909c812 */ /* 0x000fe400078ec0ff */
[----:B-1----:R-:W-:Y:S02]  /*133b0*/  @!P5 LOP3.LUT R15, R0, 0xfffffffe, RZ, 0xc0, !PT ;  /* 0xfffffffe000fd812 */ /* 0x002fe400078ec0ff */
[----:B------:R-:W-:Y:S02]  /*133c0*/  IADD3 R2, R11, 0x40, RZ ;  /* 0x000000400b027810 */ /* 0x000fe40007ffe0ff */
[----:B------:R-:W-:Y:S01]  /*133d0*/  @!P3 LOP3.LUT R17, R8, 0xfffffffe, RZ, 0xc0, !PT ;  /* 0xfffffffe0811b812 */ /* 0x000fe200078ec0ff */
[----:B------:R-:W-:Y:S01]  /*133e0*/  @!P5 IMAD.WIDE R14, R15, 0x4, R4 ;  /* 0x000000040f0ed825 */ /* 0x000fe200078e0204 */
[----:B------:R-:W-:-:S02]  /*133f0*/  IADD3 R0, R11, 0x48, RZ ;  /* 0x000000480b007810 */ /* 0x000fc40007ffe0ff */
[----:B------:R-:W-:Y:S01]  /*13400*/  @!P2 LOP3.LUT R7, R7, 0xfffffffe, RZ, 0xc0, !PT ;  /* 0xfffffffe0707a812 */ /* 0x000fe200078ec0ff */
[----:B------:R-:W-:Y:S01]  /*13410*/  @!P4 IMAD.WIDE R8, R9, 0x4, R4 ;  /* 0x000000040908c825 */ /* 0x000fe200078e0204 */
[----:B------:R-:W-:Y:S01]  /*13420*/  @!P0 LOP3.LUT R3, R3, 0xfffffffe, RZ, 0xc0, !PT ;  /* 0xfffffffe03038812 */ /* 0x000fe200078ec0ff */
[----:B------:R1:W-:Y:S01]  /*13430*/  @!P5 ST.E.64 [R14.64], R106 ;  /* 0x0000006a0e00d985 */ /* 0x0003e2000c101b0e */
[----:B------:R-:W-:Y:S02]  /*13440*/  ISETP.GE.AND P6, PT, R2, c[0x0][0x3c8], PT ;  /* 0x0000f20002007a0c */ /* 0x000fe40003fc6270 */
[----:B------:R-:W-:Y:S01]  /*13450*/  ISETP.GE.AND P5, PT, R0, c[0x0][0x3c8], PT ;  /* 0x0000f20000007a0c */ /* 0x000fe20003fa6270 */
[----:B------:R3:W-:Y:S01]  /*13460*/  @!P4 ST.E.64 [R8.64], R102 ;  /* 0x000000660800c985 */ /* 0x0007e2000c101b0e */
[C---:B------:R-:W-:Y:S02]  /*13470*/  IADD3 R20, R11.reuse, 0x50, RZ ;  /* 0x000000500b147810 */ /* 0x040fe40007ffe0ff */
[----:B------:R-:W-:-:S02]  /*13480*/  IADD3 R19, R11, 0x58, RZ ;  /* 0x000000580b137810 */ /* 0x000fc40007ffe0ff */
[C---:B------:R-:W-:Y:S02]  /*13490*/  IADD3 R18, R11.reuse, 0x60, RZ ;  /* 0x000000600b127810 */ /* 0x040fe40007ffe0ff */
[----:B------:R-:W-:Y:S02]  /*134a0*/  IADD3 R10, R11, 0x68, RZ ;  /* 0x000000680b0a7810 */ /* 0x000fe40007ffe0ff */
[----:B------:R-:W-:Y:S02]  /*134b0*/  ISETP.GE.AND P4, PT, R20, c[0x0][0x3c8], PT ;  /* 0x0000f20014007a0c */ /* 0x000fe40003f86270 */
[----:B--2---:R-:W-:Y:S01]  /*134c0*/  @!P1 LOP3.LUT R13, R6, 0xfffffffe, RZ, 0xc0, !PT ;  /* 0xfffffffe060d9812 */ /* 0x004fe200078ec0ff */
[--C-:B------:R-:W-:Y:S01]  /*134d0*/  @!P2 IMAD.WIDE R6, R7, 0x4, R4.reuse ;  /* 0x000000040706a825 */ /* 0x100fe200078e0204 */
[----:B------:R-:W-:Y:S02]  /*134e0*/  @!P6 LEA.HI R2, R2, R2, RZ, 0x1 ;  /* 0x000000020202e211 */ /* 0x000fe400078f08ff */
[----:B------:R-:W-:Y:S01]  /*134f0*/  @!P5 LEA.HI R0, R0, R0, RZ, 0x1 ;  /* 0x000000000000d211 */ /* 0x000fe200078f08ff */
[----:B------:R-:W-:-:S06]  /*13500*/  @!P1 IMAD.WIDE R12, R13, 0x4, R4 ;  /* 0x000000040d0c9825 */ /* 0x000fcc00078e0204 */
[----:B------:R-:W-:Y:S01]  /*13510*/  @!P4 LEA.HI R20, R20, R20, RZ, 0x1 ;  /* 0x000000141414c211 */ /* 0x000fe200078f08ff */
[----:B-1----:R-:W-:-:S04]  /*13520*/  @!P3 IMAD.WIDE R14, R17, 0x4, R4 ;  /* 0x00000004110eb825 */ /* 0x002fc800078e0204 */
[----:B------:R-:W-:Y:S01]  /*13530*/  @!P0 IMAD.WIDE R16, R3, 0x4, R4 ;  /* 0x0000000403108825 */ /* 0x000fe200078e0204 */
[----:B------:R1:W-:Y:S01]  /*13540*/  @!P3 ST.E.64 [R14.64], R98 ;  /* 0x000000620e00b985 */ /* 0x0003e2000c101b0e */
[----:B------:R-:W-:Y:S02]  /*13550*/  IADD3 R3, R11, 0x70, RZ ;  /* 0x000000700b037810 */ /* 0x000fe40007ffe0ff */
[----:B------:R-:W-:Y:S01]  /*13560*/  ISETP.GE.AND P3, PT, R19, c[0x0][0x3c8], PT ;  /* 0x0000f20013007a0c */ /* 0x000fe20003f66270 */
[----:B------:R2:W-:Y:S01]  /*13570*/  @!P2 ST.E.64 [R6.64], R94 ;  /* 0x0000005e0600a985 */ /* 0x0005e2000c101b0e */
[----:B------:R-:W-:Y:S02]  /*13580*/  ISETP.GE.AND P2, PT, R18, c[0x0][0x3c8], PT ;  /* 0x0000f20012007a0c */ /* 0x000fe40003f46270 */
[----:B---3--:R-:W-:Y:S01]  /*13590*/  @!P5 LOP3.LUT R9, R0, 0xfffffffe, RZ, 0xc0, !PT ;  /* 0xfffffffe0009d812 */ /* 0x008fe200078ec0ff */
[----:B------:R3:W-:Y:S01]  /*135a0*/  @!P1 ST.E.64 [R12.64], R90 ;  /* 0x0000005a0c009985 */ /* 0x0007e2000c101b0e */
[----:B------:R-:W-:-:S02]  /*135b0*/  ISETP.GE.AND P1, PT, R10, c[0x0][0x3c8], PT ;  /* 0x0000f2000a007a0c */ /* 0x000fc40003f26270 */
[----:B------:R-:W-:Y:S01]  /*135c0*/  IADD3 R11, R11, 0x78, RZ ;  /* 0x000000780b0b7810 */ /* 0x000fe20007ffe0ff */
[----:B------:R4:W-:Y:S01]  /*135d0*/  @!P0 ST.E.64 [R16.64], R86 ;  /* 0x0000005610008985 */ /* 0x0009e2000c101b0e */
[----:B------:R-:W-:Y:S01]  /*135e0*/  ISETP.GE.AND P0, PT, R3, c[0x0][0x3c8], PT ;  /* 0x0000f20003007a0c */ /* 0x000fe20003f06270 */
[----:B------:R-:W-:Y:S02]  /*135f0*/  @!P5 IMAD.WIDE R8, R9, 0x4, R4 ;  /* 0x000000040908d825 */ /* 0x000fe400078e0204 */
[----:B------:R-:W-:Y:S02]  /*13600*/  @!P3 LEA.HI R19, R19, R19, RZ, 0x1 ;  /* 0x000000131313b211 */ /* 0x000fe400078f08ff */
[----:B------:R-:W-:Y:S02]  /*13610*/  @!P2 LEA.HI R18, R18, R18, RZ, 0x1 ;  /* 0x000000121212a211 */ /* 0x000fe400078f08ff */
[----:B------:R-:W-:Y:S02]  /*13620*/  @!P3 LOP3.LUT R19, R19, 0xfffffffe, RZ, 0xc0, !PT ;  /* 0xfffffffe1313b812 */ /* 0x000fe400078ec0ff */
[----:B------:R-:W-:-:S04]  /*13630*/  @!P1 LEA.HI R10, R10, R10, RZ, 0x1 ;  /* 0x0000000a0a0a9211 */ /* 0x000fc800078f08ff */
[----:B------:R-:W-:Y:S02]  /*13640*/  @!P0 LEA.HI R3, R3, R3, RZ, 0x1 ;  /* 0x0000000303038211 */ /* 0x000fe400078f08ff */
[----:B-1----:R-:W-:Y:S02]  /*13650*/  @!P2 LOP3.LUT R15, R18, 0xfffffffe, RZ, 0xc0, !PT ;  /* 0xfffffffe120fa812 */ /* 0x002fe400078ec0ff */
[----:B------:R-:W-:Y:S02]  /*13660*/  @!P0 LOP3.LUT R3, R3, 0xfffffffe, RZ, 0xc0, !PT ;  /* 0xfffffffe03038812 */ /* 0x000fe400078ec0ff */
[----:B--2---:R-:W-:-:S03]  /*13670*/  @!P6 LOP3.LUT R7, R2, 0xfffffffe, RZ, 0xc0, !PT ;  /* 0xfffffffe0207e812 */ /* 0x004fc600078ec0ff */
[----:B------:R-:W-:Y:S01]  /*13680*/  @!P0 IMAD.WIDE R2, R3, 0x4, R4 ;  /* 0x0000000403028825 */ /* 0x000fe200078e0204 */
[----:B---3--:R-:W-:-:S03]  /*13690*/  @!P4 LOP3.LUT R13, R20, 0xfffffffe, RZ, 0xc0, !PT ;  /* 0xfffffffe140dc812 */ /* 0x008fc600078ec0ff */
[----:B------:R-:W-:Y:S01]  /*136a0*/  @!P6 IMAD.WIDE R6, R7, 0x4, R4 ;  /* 0x000000040706e825 */ /* 0x000fe200078e0204 */
[----:B----4-:R-:W-:-:S04]  /*136b0*/  @!P1 LOP3.LUT R17, R10, 0xfffffffe, RZ, 0xc0, !PT ;  /* 0xfffffffe0a119812 */ /* 0x010fc800078ec0ff */
[----:B------:R1:W-:Y:S04]  /*136c0*/  @!P6 ST.E.64 [R6.64], R82 ;  /* 0x000000520600e985 */ /* 0x0003e8000c101b0e */
[----:B------:R2:W-:Y:S01]  /*136d0*/  @!P5 ST.E.64 [R8.64], R78 ;  /* 0x0000004e0800d985 */ /* 0x0005e2000c101b0e */
[----:B-1----:R-:W-:-:S04]  /*136e0*/  @!P4 IMAD.WIDE R6, R13, 0x4, R4 ;  /* 0x000000040d06c825 */ /* 0x002fc800078e0204 */
[--C-:B--2---:R-:W-:Y:S01]  /*136f0*/  @!P3 IMAD.WIDE R8, R19, 0x4, R4.reuse ;  /* 0x000000041308b825 */ /* 0x104fe200078e0204 */
[----:B------:R1:W-:Y:S03]  /*13700*/  @!P4 ST.E.64 [R6.64], R74 ;  /* 0x0000004a0600c985 */ /* 0x0003e6000c101b0e */
[--C-:B------:R-:W-:Y:S01]  /*13710*/  @!P2 IMAD.WIDE R12, R15, 0x4, R4.reuse ;  /* 0x000000040f0ca825 */ /* 0x100fe200078e0204 */
[----:B------:R1:W-:Y:S03]  /*13720*/  @!P3 ST.E.64 [R8.64], R70 ;  /* 0x000000460800b985 */ /* 0x0003e6000c101b0e */
[----:B------:R-:W-:Y:S01]  /*13730*/  @!P1 IMAD.WIDE R14, R17, 0x4, R4 ;  /* 0x00000004110e9825 */ /* 0x000fe200078e0204 */
[----:B------:R1:W-:Y:S04]  /*13740*/  @!P2 ST.E.64 [R12.64], R54 ;  /* 0x000000360c00a985 */ /* 0x0003e8000c101b0e */
[----:B------:R1:W-:Y:S04]  /*13750*/  @!P1 ST.E.64 [R14.64], R58 ;  /* 0x0000003a0e009985 */ /* 0x0003e8000c101b0e */
[----:B------:R1:W-:Y:S01]  /*13760*/  @!P0 ST.E.64 [R2.64], R62 ;  /* 0x0000003e02008985 */ /* 0x0003e2000c101b0e */
[----:B------:R-:W-:-:S13]  /*13770*/  ISETP.GE.AND P0, PT, R11, c[0x0][0x3c8], PT ;  /* 0x0000f2000b007a0c */ /* 0x000fda0003f06270 */
[----:B------:R-:W-:Y:S05]  /*13780*/  @P0 EXIT ;  /* 0x000000000000094d */ /* 0x000fea0003800000 */
[----:B-1----:R-:W-:-:S04]  /*13790*/  LEA.HI R3, R11, R11, RZ, 0x1 ;  /* 0x0000000b0b037211 */ /* 0x002fc800078f08ff */
[----:B------:R-:W-:-:S05]  /*137a0*/  LOP3.LUT R3, R3, 0xfffffffe, RZ, 0xc0, !PT ;  /* 0xfffffffe03037812 */ /* 0x000fca00078ec0ff */
[----:B------:R-:W-:-:S05]  /*137b0*/  IMAD.WIDE R4, R3, 0x4, R4 ;  /* 0x0000000403047825 */ /* 0x000fca00078e0204 */
[----:B------:R-:W-:Y:S01]  /*137c0*/  ST.E.64 [R4.64], R66 ;  /* 0x0000004204007985 */ /* 0x000fe2000c101b0e */
[----:B------:R-:W-:Y:S05]  /*137d0*/  EXIT ;  /* 0x000000000000794d */ /* 0x000fea0003800000 */
.L_x_65:
        /* <DEDUP_REMOVED lines=26> */
[----:B------:R-:W-:Y:S01]  /*13980*/  IMAD.WIDE.U32 R8, R5, c[0x0][0x4d8], R8 ;  /* 0x0001360005087a25 */ /* 0x000fe200078e0008 */
[----:B------:R-:W-:-:S03]  /*13990*/  IADD3 R4, -R6, RZ, RZ ;  /* 0x000000ff06047210 */ /* 0x000fc60007ffe1ff */
[----:B------:R-:W-:Y:S02]  /*139a0*/  IMAD R0, R0, c[0x0][0x4d8], RZ ;  /* 0x0001360000007a24 */ /* 0x000fe400078e02ff */
[----:B--2---:R-:W-:Y:S02]  /*139b0*/  IMAD R2, R2, c[0x0][0x550], R3 ;  /* 0x0001540002027a24 */ /* 0x004fe400078e0203 */
[----:B------:R-:W-:Y:S02]  /*139c0*/  IMAD R0, R5, c[0x0][0x4dc], R0 ;  /* 0x0001370005007a24 */ /* 0x000fe400078e0200 */
[----:B------:R-:W-:Y:S01]  /*139d0*/  IMAD R4, R4, c[0x0][0x4e8], R7 ;  /* 0x00013a0004047a24 */ /* 0x000fe200078e0207 */
[----:B------:R-:W-:Y:S01]  /*139e0*/  SHF.R.S32.HI R3, RZ, 0x1f, R2 ;  /* 0x0000001fff037819 */ /* 0x000fe20000011402 */
[----:B------:R-:W-:Y:S01]  /*139f0*/  IMAD.IADD R9, R0, 0x1, R9 ;  /* 0x0000000100097824 */ /* 0x000fe200078e0209 */
[----:B------:R-:W-:-:S03]  /*13a00*/  SHF.R.S32.HI R0, RZ, 0x1f, R6 ;  /* 0x0000001fff007819 */ /* 0x000fc60000011406 */
[----:B------:R-:W-:Y:S02]  /*13a10*/  IMAD R3, R3, c[0x0][0x4e0], RZ ;  /* 0x0001380003037a24 */ /* 0x000fe400078e02ff */
[----:B------:R-:W-:-:S04]  /*13a20*/  IMAD.WIDE.U32 R8, R2, c[0x0][0x4e0], R8 ;  /* 0x0001380002087a25 */ /* 0x000fc800078e0008 */
[----:B------:R-:W-:Y:S01]  /*13a30*/  IMAD R3, R2, c[0x0][0x4e4], R3 ;  /* 0x0001390002037a24 */ /* 0x000fe200078e0203 */
[----:B------:R-:W-:Y:S02]  /*13a40*/  SHF.R.S32.HI R2, RZ, 0x1f, R4 ;  /* 0x0000001fff027819 */ /* 0x000fe40000011404 */
[----:B------:R-:W-:-:S03]  /*13a50*/  IADD3 R6, P0, R6, R8, RZ ;  /* 0x0000000806067210 */ /* 0x000fc60007f1e0ff */
[----:B------:R-:W-:Y:S01]  /*13a60*/  IMAD R5, R2, c[0x0][0x4c8], RZ ;  /* 0x0001320002057a24 */ /* 0x000fe200078e02ff */
[----:B------:R-:W-:-:S03]  /*13a70*/  IADD3.X R7, R0, R9, R3, P0, !PT ;  /* 0x0000000900077210 */ /* 0x000fc600007fe403 */
[C---:B------:R-:W-:Y:S02]  /*13a80*/  IMAD R5, R4.reuse, c[0x0][0x4cc], R5 ;  /* 0x0001330004057a24 */ /* 0x040fe400078e0205 */
[----:B------:R-:W-:-:S05]  /*13a90*/  IMAD.WIDE.U32 R6, R4, c[0x0][0x4c8], R6 ;  /* 0x0001320004067a25 */ /* 0x000fca00078e0006 */
[----:B------:R-:W-:Y:S02]  /*13aa0*/  IADD3 R5, R7, R5, RZ ;  /* 0x0000000507057210 */ /* 0x000fe40007ffe0ff */
[----:B------:R-:W-:-:S04]  /*13ab0*/  LEA R2, P0, R6, c[0x0][0x4a8], 0x2 ;  /* 0x00012a0006027a11 */ /* 0x000fc800078010ff */
[----:B------:R-:W-:Y:S02]  /*13ac0*/  LEA.HI.X R3, R6, c[0x0][0x4ac], R5, 0x2, P0 ;  /* 0x00012b0006037a11 */ /* 0x000fe400000f1405 */
[----:B------:R-:W-:-:S05]  /*13ad0*/  MOV R5, 0xff800000 ;  /* 0xff80000000057802 */ /* 0x000fca0000000f00 */
[----:B------:R-:W-:Y:S01]  /*13ae0*/  STG.E [R2.64], R5 ;  /* 0x0000000502007986 */ /* 0x000fe2000c10190e */
[----:B------:R-:W-:Y:S05]  /*13af0*/  EXIT ;  /* 0x000000000000794d */ /* 0x000fea0003800000 */
.L_x_68:
        /* <DEDUP_REMOVED lines=16> */
.L_x_1785:


//--------------------- .text._ZN7cutlass13device_kernelIN5flash19enable_sm80_to_sm89INS1_16FlashAttnFwdSm80INS1_25CollectiveMainloopFwdSm80ILi8ELi1ELb1EN4cute5tupleIJNS5_1CILi128EEES8_S8_EEELi128ENS_6half_tEfNS_4arch4Sm80ELb1ELb0ELb1ELb0ELb1ELb0ELb1ELb1EEENS1_21CollectiveEpilogueFwdIS9_NS6_IJNS7_ILi1EEESF_SF_EEESA_SC_Li256ELb0ELb1ELb1ELb0EEENS1_30DynamicPersistentTileSchedulerILi256ELi256ELb1ELb1ELb0EEEEEEEEEvNT_6ParamsE --------------------------
	.section	.text._ZN7cutlass13device_kernelIN5flash19enable_sm80_to_sm89INS1_16FlashAttnFwdSm80INS1_25CollectiveMainloopFwdSm80ILi8ELi1ELb1EN4cute5tupleIJNS5_1CILi128EEES8_S8_EEELi128ENS_6half_tEfNS_4arch4Sm80ELb1ELb0ELb1ELb0ELb1ELb0ELb1ELb1EEENS1_21CollectiveEpilogueFwdIS9_NS6_IJNS7_ILi1EEESF_SF_EEESA_SC_Li256ELb0ELb1ELb1ELb0EEENS1_30DynamicPersistentTileSchedulerILi256ELi256ELb1ELb1ELb0EEEEEEEEEvNT_6ParamsE,"ax",@progbits
	.sectioninfo	@"SHI_REGISTERS=255"
	.align	128
.text._ZN7cutlass13device_kernelIN5flash19enable_sm80_to_sm89INS1_16FlashAttnFwdSm80INS1_25CollectiveMainloopFwdSm80ILi8ELi1ELb1EN4cute5tupleIJNS5_1CILi128EEES8_S8_EEELi128ENS_6half_tEfNS_4arch4Sm80ELb1ELb0ELb1ELb0ELb1ELb0ELb1ELb1EEENS1_21CollectiveEpilogueFwdIS9_NS6_IJNS7_ILi1EEESF_SF_EEESA_SC_Li256ELb0ELb1ELb1ELb0EEENS1_30DynamicPersistentTileSchedulerILi256ELi256ELb1ELb1ELb0EEEEEEEEEvNT_6ParamsE:
        .type           _ZN7cutlass13device_kernelIN5flash19enable_sm80_to_sm89INS1_16FlashAttnFwdSm80INS1_25CollectiveMainloopFwdSm80ILi8ELi1ELb1EN4cute5tupleIJNS5_1CILi128EEES8_S8_EEELi128ENS_6half_tEfNS_4arch4Sm80ELb1ELb0ELb1ELb0ELb1ELb0ELb1ELb1EEENS1_21CollectiveEpilogueFwdIS9_NS6_IJNS7_ILi1EEESF_SF_EEESA_SC_Li256ELb0ELb1ELb1ELb0EEENS1_30DynamicPersistentTileSchedulerILi256ELi256ELb1ELb1ELb0EEEEEEEEEvNT_6ParamsE,@function
        .size           _ZN7cutlass13device_kernelIN5flash19enable_sm80_to_sm89INS1_16FlashAttnFwdSm80INS1_25CollectiveMainloopFwdSm80ILi8ELi1ELb1EN4cute5tupleIJNS5_1CILi128EEES8_S8_EEELi128ENS_6half_tEfNS_4arch4Sm80ELb1ELb0ELb1ELb0ELb1ELb0ELb1ELb1EEENS1_21CollectiveEpilogueFwdIS9_NS6_IJNS7_ILi1EEESF_SF_EEESA_SC_Li256ELb0ELb1ELb1ELb0EEENS1_30DynamicPersistentTileSchedulerILi256ELi256ELb1ELb1ELb0EEEEEEEEEvNT_6ParamsE,(.L_x_1786 - _ZN7cutlass13device_kernelIN5flash19enable_sm80_to_sm89INS1_16FlashAttnFwdSm80INS1_25CollectiveMainloopFwdSm80ILi8ELi1ELb1EN4cute5tupleIJNS5_1CILi128EEES8_S8_EEELi128ENS_6half_tEfNS_4arch4Sm80ELb1ELb0ELb1ELb0ELb1ELb0ELb1ELb1EEENS1_21CollectiveEpilogueFwdIS9_NS6_IJNS7_ILi1EEESF_SF_EEESA_SC_Li256ELb0ELb1ELb1ELb0EEENS1_30DynamicPersistentTileSchedulerILi256ELi256ELb1ELb1ELb0EEEEEEEEEvNT_6ParamsE)
        .other          _ZN7cutlass13device_kernelIN5flash19enable_sm80_to_sm89INS1_16FlashAttnFwdSm80INS1_25CollectiveMainloopFwdSm80ILi8ELi1ELb1EN4cute5tupleIJNS5_1CILi128EEES8_S8_EEELi128ENS_6half_tEfNS_4arch4Sm80ELb1ELb0ELb1ELb0ELb1ELb0ELb1ELb1EEENS1_21CollectiveEpilogueFwdIS9_NS6_IJNS7_ILi1EEESF_SF_EEESA_SC_Li256ELb0ELb1ELb1ELb0EEENS1_30DynamicPersistentTileSchedulerILi256ELi256ELb1ELb1ELb0EEEEEEEEEvNT_6ParamsE,@"STO_CUDA_ENTRY STV_DEFAULT"
_ZN7cutlass13device_kernelIN5flash19enable_sm80_to_sm89INS1_16FlashAttnFwdSm80INS1_25CollectiveMainloopFwdSm80ILi8ELi1ELb1EN4cute5tupleIJNS5_1CILi128EEES8_S8_EEELi128ENS_6half_tEfNS_4arch4Sm80ELb1ELb0ELb1ELb0ELb1ELb0ELb1ELb1EEENS1_21CollectiveEpilogueFwdIS9_NS6_IJNS7_ILi1EEESF_SF_EEESA_SC_Li256ELb0ELb1ELb1ELb0EEENS1_30DynamicPersistentTileSchedulerILi256ELi256ELb1ELb1ELb0EEEEEEEEEvNT_6ParamsE:
[----:B------:R-:W-:-:S03]  /*0000*/  MOV R1, c[0x0][0x28] ;  /* 0x00000a0000017a02 */ /* 0x000fc60000000f00 */
[----:B------:R-:W1:Y:S01]  /*0010*/  S2R R16, SR_TID.X ;  /* 0x0000000000107919 */ /* 0x000e620000002100 */
[----:B------:R-:W-:-:S03]  /*0020*/  IADD3 R1, R1, -0xd8, RZ ;  /* 0xffffff2801017810 */ /* 0x000fc60007ffe0ff */
[----:B------:R-:W2:Y:S01]  /*0030*/  S2R R13, SR_CTAID.X ;  /* 0x00000000000d7919 */ /* 0x000ea20000002500 */
[----:B-1----:R-:W-:-:S05]  /*0040*/  SHF.R.U32.HI R2, RZ, 0x5, R16 ;  /* 0x00000005ff027819 */ /* 0x002fca0000011610 */
[----:B------:R-:W1:Y:S02]  /*0050*/  SHFL.IDX PT, R0, R2, RZ, 0x1f ;  /* 0x00001fff02007589 */ /* 0x000e6400000e0000 */
[----:B-1----:R-:W-:Y:S02]  /*0060*/  ISETP.GE.AND P0, PT, R0, 0x1, PT ;  /* 0x000000010000780c */ /* 0x002fe40003f06270 */
[----:B------:R1:W-:Y:S11]  /*0070*/  STL [R1+0xd0], R0 ;  /* 0x0000d00001007387 */ /* 0x0003f60000100800 */
[----:B------:R-:W-:Y:S06]  /*0080*/  @P0 BAR.ARV 0x4, 0x100 ;  /* 0x0104000000000b1d */ /* 0x000fec0000002000 */
[----:B--2---:R-:W-:-:S13]  /*0090*/  ISETP.GE.AND P0, PT, R13, c[0x0][0x538], PT ;  /* 0x00014e000d007a0c */ /* 0x004fda0003f06270 */
[----:B------:R-:W-:Y:S05]  /*00a0*/  @P0 EXIT ;  /* 0x000000000000094d */ /* 0x000fea0003800000 */
[----:B-1----:R-:W-:Y:S01]  /*00b0*/  SHF.R.S32.HI R12, RZ, 0x1f, R16 ;  /* 0x0000001fff0c7819 */ /* 0x002fe20000011410 */
[----:B------:R-:W-:Y:S01]  /*00c0*/  IMAD.MOV.U32 R205, RZ, RZ, 0x20 ;  /* 0x00000020ffcd7424 */ /* 0x000fe200078e00ff */
[----:B------:R-:W-:Y:S02]  /*00d0*/  ULDC.64 UR6, c[0x0][0x118] ;  /* 0x0000460000067ab9 */ /* 0x000fe40000000a00 */
[CC--:B------:R-:W-:Y:S02]  /*00e0*/  LEA.HI R2, R12.reuse, R16.reuse, RZ, 0x4 ;  /* 0x000000100c027211 */ /* 0x0c0fe400078f20ff */
[CC--:B------:R-:W-:Y:S02]  /*00f0*/  LEA.HI R10, R12.reuse, R16.reuse, RZ, 0x3 ;  /* 0x000000100c0a7211 */ /* 0x0c0fe400078f18ff */
[----:B------:R-:W-:Y:S02]  /*0100*/  SHF.R.S32.HI R3, RZ, 0x4, R2 ;  /* 0x00000004ff037819 */ /* 0x000fe40000011402 */
[----:B------:R-:W-:-:S02]  /*0110*/  LEA.HI R4, R12, R16, RZ, 0x2 ;  /* 0x000000100c047211 */ /* 0x000fc400078f10ff */
[----:B------:R-:W-:Y:S02]  /*0120*/  LEA.HI R0, R2, R3, RZ, 0x1 ;  /* 0x0000000302007211 */ /* 0x000fe400078f08ff */
[----:B------:R-:W-:Y:S02]  /*0130*/  SHF.R.S32.HI R6, RZ, 0x3, R10 ;  /* 0x00000003ff067819 */ /* 0x000fe4000001140a */
[----:B------:R-:W-:Y:S02]  /*0140*/  LOP3.LUT R0, R0, 0xfffffffe, RZ, 0xc0, !PT ;  /* 0xfffffffe00007812 */ /* 0x000fe400078ec0ff */
[----:B------:R-:W-:Y:S02]  /*0150*/  LOP3.LUT R5, R10, 0xfffffff8, RZ, 0xc0, !PT ;  /* 0xfffffff80a057812 */ /* 0x000fe400078ec0ff */
[----:B------:R-:W-:Y:S01]  /*0160*/  LEA.HI R8, R12, R16, RZ, 0x6 ;  /* 0x000000100c087211 */ /* 0x000fe200078f30ff */
[----:B------:R-:W-:Y:S01]  /*0170*/  IMAD.IADD R9, R3, 0x1, -R0 ;  /* 0x0000000103097824 */ /* 0x000fe200078e0a00 */
[----:B------:R-:W-:Y:S01]  /*0180*/  LOP3.LUT R0, R4, 0xfffffffc, RZ, 0xc0, !PT ;  /* 0xfffffffc04007812 */ /* 0x000fe200078ec0ff */
[----:B------:R-:W-:Y:S01]  /*0190*/  IMAD.IADD R5, R16, 0x1, -R5 ;  /* 0x0000000110057824 */ /* 0x000fe200078e0a05 */
[----:B------:R-:W-:Y:S01]  /*01a0*/  LOP3.LUT R3, R2, 0xfffffff0, RZ, 0xc0, !PT ;  /* 0xfffffff002037812 */ /* 0x000fe200078ec0ff */
[----:B------:R-:W-:-:S02]  /*01b0*/  IMAD.SHL.U32 R2, R6, 0x40, RZ ;  /* 0x0000004006027824 */ /* 0x000fc400078e00ff */
[C---:B------:R-:W-:Y:S02]  /*01c0*/  IMAD.IADD R4, R16.reuse, 0x1, -R0 ;  /* 0x0000000110047824 */ /* 0x040fe400078e0a00 */
[----:B------:R-:W-:Y:S01]  /*01d0*/  IMAD.IADD R3, R16, 0x1, -R3 ;  /* 0x0000000110037824 */ /* 0x000fe200078e0a03 */
[----:B------:R-:W-:Y:S01]  /*01e0*/  LOP3.LUT R0, R2, 0x1c0, RZ, 0xc0, !PT ;  /* 0x000001c002007812 */ /* 0x000fe200078ec0ff */
[C---:B------:R-:W-:Y:S01]  /*01f0*/  IMAD.SHL.U32 R241, R5.reuse, 0x8, RZ ;  /* 0x0000000805f17824 */ /* 0x040fe200078e00ff */
[----:B------:R-:W-:Y:S01]  /*0200*/  LEA.HI R2, R4, R4, RZ, 0x1 ;  /* 0x0000000404027211 */ /* 0x000fe200078f08ff */
[----:B------:R-:W-:Y:S01]  /*0210*/  IMAD.SHL.U32 R5, R5, 0x40, RZ ;  /* 0x0000004005057824 */ /* 0x000fe200078e00ff */
[----:B------:R-:W-:Y:S02]  /*0220*/  SHF.R.S32.HI R7, RZ, 0x1f, R3 ;  /* 0x0000001fff077819 */ /* 0x000fe40000011403 */
[----:B------:R-:W-:Y:S02]  /*0230*/  SHF.R.U32.HI R6, RZ, 0x3, R0 ;  /* 0x00000003ff067819 */ /* 0x000fe40000011600 */
[----:B------:R-:W-:-:S02]  /*0240*/  LOP3.LUT R2, R2, 0x1ffffffe, RZ, 0xc0, !PT ;  /* 0x1ffffffe02027812 */ /* 0x000fc400078ec0ff */
[----:B------:R-:W-:Y:S02]  /*0250*/  LOP3.LUT R0, R0, 0x38, R241, 0xf8, !PT ;  /* 0x0000003800007812 */ /* 0x000fe400078ef8f1 */
[----:B------:R-:W-:Y:S01]  /*0260*/  LEA.HI R202, R7, R3, RZ, 0x3 ;  /* 0x0000000307ca7211 */ /* 0x000fe200078f18ff */
[----:B------:R-:W-:Y:S01]  /*0270*/  IMAD.IADD R11, R4, 0x1, -R2 ;  /* 0x00000001040b7824 */ /* 0x000fe200078e0a02 */
[----:B------:R-:W-:Y:S02]  /*0280*/  LOP3.LUT R7, R0, R6, RZ, 0x3c, !PT ;  /* 0x0000000600077212 */ /* 0x000fe400078e3cff */
[----:B------:R-:W-:Y:S02]  /*0290*/  LOP3.LUT R0, R5, 0x1c0, RZ, 0xc0, !PT ;  /* 0x000001c005007812 */ /* 0x000fe400078ec0ff */
[C---:B------:R-:W-:Y:S01]  /*02a0*/  LOP3.LUT R2, R202.reuse, 0xfffffff8, RZ, 0xc0, !PT ;  /* 0xfffffff8ca027812 */ /* 0x040fe200078ec0ff */
[----:B------:R-:W-:Y:S01]  /*02b0*/  IMAD.SHL.U32 R202, R202, 0x40, RZ ;  /* 0x00000040caca7824 */ /* 0x000fe200078e00ff */
[----:B------:R-:W-:-:S02]  /*02c0*/  LOP3.LUT R5, R0, 0x8, R10, 0xf8, !PT ;  /* 0x0000000800057812 */ /* 0x000fc400078ef80a */
[----:B------:R-:W-:Y:S01]  /*02d0*/  SHF.R.U32.HI R4, RZ, 0x3, R0 ;  /* 0x00000003ff047819 */ /* 0x000fe20000011600 */
[----:B------:R-:W-:Y:S01]  /*02e0*/  IMAD.IADD R6, R3, 0x1, -R2 ;  /* 0x0000000103067824 */ /* 0x000fe200078e0a02 */
[----:B------:R-:W-:Y:S01]  /*02f0*/  IADD3 R242, R241, 0x40, RZ ;  /* 0x00000040f1f27810 */ /* 0x000fe20007ffe0ff */
[----:B------:R-:W-:Y:S01]  /*0300*/  IMAD.SHL.U32 R0, R8, 0x8, RZ ;  /* 0x0000000808007824 */ /* 0x000fe200078e00ff */
[----:B------:R-:W-:Y:S01]  /*0310*/  LEA.HI R8, R12, R16, RZ, 0x5 ;  /* 0x000000100c087211 */ /* 0x000fe200078f28ff */
[----:B------:R-:W-:Y:S01]  /*0320*/  IMAD.SHL.U32 R3, R9, 0x8, RZ ;  /* 0x0000000809037824 */ /* 0x000fe200078e00ff */
[----:B------:R-:W-:Y:S01]  /*0330*/  LOP3.LUT R71, R5, R4, RZ, 0x3c, !PT ;  /* 0x0000000405477212 */ /* 0x000fe200078e3cff */
[----:B------:R-:W-:Y:S01]  /*0340*/  IMAD.SHL.U32 R4, R6, 0x40, RZ ;  /* 0x0000004006047824 */ /* 0x000fe200078e00ff */
[----:B------:R-:W-:Y:S01]  /*0350*/  LOP3.LUT R2, R8, 0xffffffe0, RZ, 0xc0, !PT ;  /* 0xffffffe008027812 */ /* 0x000fe200078ec0ff */
[----:B------:R-:W-:Y:S01]  /*0360*/  IMAD.MOV.U32 R5, RZ, RZ, 0x10 ;  /* 0x00000010ff057424 */ /* 0x000fe200078e00ff */
[----:B------:R-:W-:Y:S01]  /*0370*/  LOP3.LUT R7, R7, 0x7ffffe00, R0, 0xf8, !PT ;  /* 0x7ffffe0007077812 */ /* 0x000fe200078ef800 */
[----:B------:R-:W-:Y:S01]  /*0380*/  IMAD R71, R9, 0x200, R71 ;  /* 0x0000020009477824 */ /* 0x000fe200078e0247 */
[----:B------:R-:W-:Y:S01]  /*0390*/  LOP3.LUT R0, R4, 0x1c0, RZ, 0xc0, !PT ;  /* 0x000001c004007812 */ /* 0x000fe200078ec0ff */
[----:B------:R-:W-:Y:S01]  /*03a0*/  IMAD.IADD R15, R16, 0x1, -R2 ;  /* 0x00000001100f7824 */ /* 0x000fe200078e0a02 */
[--C-:B------:R-:W-:Y:S01]  /*03b0*/  SHF.R.S32.HI R223, RZ, 0x5, R8.reuse ;  /* 0x00000005ffdf7819 */ /* 0x100fe20000011408 */
[----:B------:R-:W-:Y:S01]  /*03c0*/  IMAD.SHL.U32 R227, R7, 0x2, RZ ;  /* 0x0000000207e37824 */ /* 0x000fe200078e00ff */
[----:B------:R-:W-:-:S02]  /*03d0*/  SHF.R.S32.HI R4, RZ, 0x1f, R8 ;  /* 0x0000001fff047819 */ /* 0x000fc40000011408 */
[----:B------:R-:W-:Y:S02]  /*03e0*/  LOP3.LUT R3, R0, 0x8, R3, 0xf8, !PT ;  /* 0x0000000800037812 */ /* 0x000fe400078ef803 */
[----:B------:R-:W-:Y:S02]  /*03f0*/  SHF.R.U32.HI R2, RZ, 0x3, R0 ;  /* 0x00000003ff027819 */ /* 0x000fe40000011600 */
[----:B------:R-:W-:Y:S02]  /*0400*/  LEA.HI R0, R4, R223, RZ, 0x3 ;  /* 0x000000df04007211 */ /* 0x000fe400078f18ff */
[----:B------:R-:W-:Y:S02]  /*0410*/  SHF.R.S32.HI R4, RZ, 0x1f, R15 ;  /* 0x0000001fff047819 */ /* 0x000fe4000001140f */
[----:B------:R-:W-:Y:S02]  /*0420*/  R2P PR, R6, 0x6 ;  /* 0x0000000606007804 */ /* 0x000fe40000000000 */
[----:B------:R-:W-:-:S02]  /*0430*/  LOP3.LUT R0, R0, 0xffffff8, RZ, 0xc0, !PT ;  /* 0x0ffffff800007812 */ /* 0x000fc400078ec0ff */
[----:B------:R-:W-:Y:S02]  /*0440*/  LOP3.LUT R6, R3, R2, RZ, 0x3c, !PT ;  /* 0x0000000203067212 */ /* 0x000fe400078e3cff */
[----:B------:R-:W-:Y:S01]  /*0450*/  LEA.HI R3, R4, R15, RZ, 0x2 ;  /* 0x0000000f04037211 */ /* 0x000fe200078f10ff */
[----:B------:R-:W-:Y:S01]  /*0460*/  IMAD.IADD R2, R223, 0x1, -R0 ;  /* 0x00000001df027824 */ /* 0x000fe200078e0a00 */
[----:B------:R-:W-:Y:S02]  /*0470*/  SEL R5, R5, 0xfffffff0, !P1 ;  /* 0xfffffff005057807 */ /* 0x000fe40004800000 */
[----:B------:R-:W-:Y:S02]  /*0480*/  SHF.R.S32.HI R0, RZ, 0x2, R3 ;  /* 0x00000002ff007819 */ /* 0x000fe40000011403 */
[----:B------:R-:W-:Y:S02]  /*0490*/  LOP3.LUT R3, R3, 0x7ffffffc, RZ, 0xc0, !PT ;  /* 0x7ffffffc03037812 */ /* 0x000fe400078ec0ff */
[----:B------:R-:W-:Y:S01]  /*04a0*/  SEL R4, R205, 0xffffffe0, !P2 ;  /* 0xffffffe0cd047807 */ /* 0x000fe20005000000 */
[----:B------:R-:W-:Y:S01]  /*04b0*/  IMAD R14, R2, 0x10, R0 ;  /* 0x00000010020e7824 */ /* 0x000fe200078e0200 */
[----:B------:R-:W-:Y:S01]  /*04c0*/  LEA.HI R0, R12, R16, RZ, 0x7 ;  /* 0x000000100c007211 */ /* 0x000fe200078f38ff */
[----:B------:R-:W-:Y:S01]  /*04d0*/  IMAD.IADD R3, R15, 0x1, -R3 ;  /* 0x000000010f037824 */ /* 0x000fe200078e0a03 */
[----:B------:R-:W-:Y:S01]  /*04e0*/  LOP3.LUT R202, R6, 0x7ffffe00, R202, 0xf8, !PT ;  /* 0x7ffffe0006ca7812 */ /* 0x000fe200078ef8ca */
[----:B------:R-:W-:Y:S01]  /*04f0*/  IMAD.IADD R2, R5, 0x1, R4 ;  /* 0x0000000105027824 */ /* 0x000fe200078e0204 */
[----:B------:R-:W-:Y:S01]  /*0500*/  SHF.R.S32.HI R0, RZ, 0x7, R0 ;  /* 0x00000007ff007819 */ /* 0x000fe20000011400 */
[----:B------:R-:W-:Y:S01]  /*0510*/  IMAD.SHL.U32 R3, R3, 0x2, RZ ;  /* 0x0000000203037824 */ /* 0x000fe200078e00ff */
[----:B------:R-:W-:Y:S01]  /*0520*/  SHF.R.S32.HI R0, RZ, 0x1f, R242 ;  /* 0x0000001fff007819 */ /* 0x000fe200000114f2 */
[----:B------:R-:W-:Y:S01]  /*0530*/  IMAD R0, R11, 0x8, R14 ;  /* 0x000000080b007824 */ /* 0x000fe200078e020e */
[----:B------:R1:W-:Y:S01]  /*0540*/  STL [R1+0xd4], R14 ;  /* 0x0000d40e01007387 */ /* 0x0003e20000100800 */
[----:B------:R-:W-:Y:S01]  /*0550*/  IMAD.MOV.U32 R4, RZ, RZ, 0x40 ;  /* 0x00000040ff047424 */ /* 0x000fe200078e00ff */
[----:B------:R-:W-:-:S02]  /*0560*/  IADD3 R19, R3, 0x8, RZ ;  /* 0x0000000803137810 */ /* 0x000fc40007ffe0ff */
[C---:B------:R-:W-:Y:S01]  /*0570*/  IADD3 R18, R3.reuse, 0x10, RZ ;  /* 0x0000001003127810 */ /* 0x040fe20007ffe0ff */
[----:B------:R2:W-:Y:S01]  /*0580*/  STL [R1+0x50], R13 ;  /* 0x0000500d01007387 */ /* 0x0005e20000100800 */
[C---:B------:R-:W-:Y:S02]  /*0590*/  IADD3 R17, R3.reuse, 0x18, RZ ;  /* 0x0000001803117810 */ /* 0x040fe40007ffe0ff */
[C---:B------:R-:W-:Y:S01]  /*05a0*/  IADD3 R16, R3.reuse, 0x20, RZ ;  /* 0x0000002003107810 */ /* 0x040fe20007ffe0ff */
[----:B------:R3:W-:Y:S01]  /*05b0*/  STL [R1+0xcc], R0 ;  /* 0x0000cc0001007387 */ /* 0x0007e20000100800 */
[C---:B------:R-:W-:Y:S02]  /*05c0*/  IADD3 R15, R3.reuse, 0x28, RZ ;  /* 0x00000028030f7810 */ /* 0x040fe40007ffe0ff */
[C---:B------:R-:W-:Y:S01]  /*05d0*/  IADD3 R12, R3.reuse, 0x40, RZ ;  /* 0x00000040030c7810 */ /* 0x040fe20007ffe0ff */
[----:B------:R4:W-:Y:S01]  /*05e0*/  STL [R1+0x3c], R3 ;  /* 0x00003c0301007387 */ /* 0x0009e20000100800 */
[----:B------:R-:W-:-:S02]  /*05f0*/  IADD3 R10, R3, 0x48, RZ ;  /* 0x00000048030a7810 */ /* 0x000fc40007ffe0ff */
[C---:B------:R-:W-:Y:S01]  /*0600*/  IADD3 R9, R3.reuse, 0x50, RZ ;  /* 0x0000005003097810 */ /* 0x040fe20007ffe0ff */
[----:B------:R-:W-:Y:S01]  /*0610*/  STL [R1+0x8c], R19 ;  /* 0x00008c1301007387 */ /* 0x000fe20000100800 */
[C---:B------:R-:W-:Y:S02]  /*0620*/  IADD3 R8, R3.reuse, 0x58, RZ ;  /* 0x0000005803087810 */ /* 0x040fe40007ffe0ff */
[C---:B------:R-:W-:Y:S01]  /*0630*/  IADD3 R7, R3.reuse, 0x60, RZ ;  /* 0x0000006003077810 */ /* 0x040fe20007ffe0ff */
[----:B------:R-:W-:Y:S01]  /*0640*/  STL [R1+0x88], R18 ;  /* 0x0000881201007387 */ /* 0x000fe20000100800 */
[C---:B------:R-:W-:Y:S02]  /*0650*/  IADD3 R6, R3.reuse, 0x68, RZ ;  /* 0x0000006803067810 */ /* 0x040fe40007ffe0ff */
[----:B------:R-:W-:Y:S01]  /*0660*/  SHF.R.S32.HI R5, RZ, 0x1f, R241 ;  /* 0x0000001fff057819 */ /* 0x000fe200000114f1 */
[----:B------:R-:W-:Y:S01]  /*0670*/  STL [R1+0x84], R17 ;  /* 0x0000841101007387 */ /* 0x000fe20000100800 */
[----:B-1----:R-:W-:-:S02]  /*0680*/  IADD3 R14, R3, 0x30, RZ ;  /* 0x00000030030e7810 */ /* 0x002fc40007ffe0ff */
[C---:B------:R-:W-:Y:S01]  /*0690*/  IADD3 R5, R3.reuse, 0x70, RZ ;  /* 0x0000007003057810 */ /* 0x040fe20007ffe0ff */
[----:B------:R-:W-:Y:S01]  /*06a0*/  STL [R1+0x80], R16 ;  /* 0x0000801001007387 */ /* 0x000fe20000100800 */
[C---:B--2---:R-:W-:Y:S02]  /*06b0*/  IADD3 R13, R3.reuse, 0x38, RZ ;  /* 0x00000038030d7810 */ /* 0x044fe40007ffe0ff */
[----:B------:R-:W-:Y:S01]  /*06c0*/  SHF.R.S32.HI R11, RZ, 0x1f, R18 ;  /* 0x0000001fff0b7819 */ /* 0x000fe20000011412 */
[----:B------:R-:W-:Y:S01]  /*06d0*/  STL [R1+0x7c], R15 ;  /* 0x00007c0f01007387 */ /* 0x000fe20000100800 */
[----:B---3--:R-:W-:Y:S02]  /*06e0*/  SEL R0, R4, 0xffffffc0, !P2 ;  /* 0xffffffc004007807 */ /* 0x008fe40005000000 */
[----:B------:R-:W-:Y:S01]  /*06f0*/  SHF.R.S32.HI R4, RZ, 0x1f, R19 ;  /* 0x0000001fff047819 */ /* 0x000fe20000011413 */
[----:B------:R1:W-:Y:S01]  /*0700*/  STL [R1+0x78], R14 ;  /* 0x0000780e01007387 */ /* 0x0003e20000100800 */
[----:B----4-:R-:W-:-:S02]  /*0710*/  IADD3 R3, R3, 0x78, RZ ;  /* 0x0000007803037810 */ /* 0x010fc40007ffe0ff */
[----:B------:R-:W-:Y:S01]  /*0720*/  LEA R202, R202, 0x100, 0x1 ;  /* 0x00000100caca7811 */ /* 0x000fe200078e08ff */
[----:B------:R-:W-:Y:S01]  /*0730*/  STL [R1+0x74], R13 ;  /* 0x0000740d01007387 */ /* 0x000fe20000100800 */
[----:B------:R-:W-:Y:S02]  /*0740*/  SEL R205, R205, 0xffffffe0, !P1 ;  /* 0xffffffe0cdcd7807 */ /* 0x000fe40004800000 */
[----:B------:R-:W-:Y:S01]  /*0750*/  LEA R71, R71, 0x8100, 0x1 ;  /* 0x0000810047477811 */ /* 0x000fe200078e08ff */
[----:B------:R-:W-:Y:S01]  /*0760*/  STL [R1+0x70], R12 ;  /* 0x0000700c01007387 */ /* 0x000fe20000100800 */
[--C-:B------:R-:W-:Y:S02]  /*0770*/  IMAD R223, R223, 0x800, R202.reuse ;  /* 0x00000800dfdf7824 */ /* 0x100fe400078e02ca */
[----:B------:R-:W-:Y:S01]  /*0780*/  IMAD.IADD R204, R202, 0x1, R205 ;  /* 0x00000001cacc7824 */ /* 0x000fe200078e02cd */
[----:B------:R2:W-:Y:S01]  /*0790*/  STL [R1+0x6c], R10 ;  /* 0x00006c0a01007387 */ /* 0x0005e20000100800 */
[----:B------:R-:W-:Y:S01]  /*07a0*/  IMAD.IADD R224, R205, 0x1, R223 ;  /* 0x00000001cde07824 */ /* 0x000fe200078e02df */
[----:B------:R-:W-:Y:S01]  /*07b0*/  IADD3 R205, R0, R202, R205 ;  /* 0x000000ca00cd7210 */ /* 0x000fe20007ffe0cd */
[----:B------:R-:W-:Y:S01]  /*07c0*/  IMAD R215, R2, 0x2, R202 ;  /* 0x0000000202d77824 */ /* 0x000fe200078e02ca */
[----:B------:R3:W-:Y:S01]  /*07d0*/  STL [R1+0x68], R9 ;  /* 0x0000680901007387 */ /* 0x0007e20000100800 */
[----:B------:R-:W-:-:S02]  /*07e0*/  IMAD.IADD R203, R202, 0x1, R0 ;  /* 0x00000001cacb7824 */ /* 0x000fc400078e0200 */
[C---:B------:R-:W-:Y:S01]  /*07f0*/  IMAD.IADD R226, R0.reuse, 0x1, R223 ;  /* 0x0000000100e27824 */ /* 0x040fe200078e02df */
[----:B------:R-:W-:Y:S01]  /*0800*/  STL [R1+0x64], R8 ;  /* 0x0000640801007387 */ /* 0x000fe20000100800 */
[----:B------:R-:W-:-:S03]  /*0810*/  IMAD.IADD R225, R0, 0x1, R224 ;  /* 0x0000000100e17824 */ /* 0x000fc600078e02e0 */
[----:B------:R4:W-:Y:S01]  /*0820*/  STL [R1+0x60], R7 ;  /* 0x0000600701007387 */ /* 0x0009e20000100800 */
[----:B-1----:R-:W-:-:S03]  /*0830*/  SHF.R.S32.HI R14, RZ, 0x1f, R14 ;  /* 0x0000001fff0e7819 */ /* 0x002fc6000001140e */
[----:B------:R1:W-:Y:S04]  /*0840*/  STL [R1+0x5c], R6 ;  /* 0x00005c0601007387 */ /* 0x0003e80000100800 */
[----:B------:R5:W-:Y:S04]  /*0850*/  STL [R1+0xc8], R4 ;  /* 0x0000c80401007387 */ /* 0x000be80000100800 */
[----:B------:R-:W-:Y:S01]  /*0860*/  STL [R1+0x58], R5 ;  /* 0x0000580501007387 */ /* 0x000fe20000100800 */
[----:B--2---:R-:W-:-:S03]  /*0870*/  SHF.R.S32.HI R10, RZ, 0x1f, R10 ;  /* 0x0000001fff0a7819 */ /* 0x004fc6000001140a */
[----:B------:R2:W-:Y:S01]  /*0880*/  STL [R1+0xc4], R11 ;  /* 0x0000c40b01007387 */ /* 0x0005e20000100800 */
[----:B---3--:R-:W-:-:S03]  /*0890*/  SHF.R.S32.HI R9, RZ, 0x1f, R9 ;  /* 0x0000001fff097819 */ /* 0x008fc60000011409 */
[----:B------:R3:W-:Y:S01]  /*08a0*/  STL [R1+0x54], R3 ;  /* 0x0000540301007387 */ /* 0x0007e20000100800 */
[----:B----4-:R-:W-:Y:S02]  /*08b0*/  SHF.R.S32.HI R7, RZ, 0x1f, R7 ;  /* 0x0000001fff077819 */ /* 0x010fe40000011407 */
[----:B-1----:R-:W-:Y:S02]  /*08c0*/  SHF.R.S32.HI R6, RZ, 0x1f, R6 ;  /* 0x0000001fff067819 */ /* 0x002fe40000011406 */
[----:B-----5:R-:W-:-:S05]  /*08d0*/  SHF.R.S32.HI R4, RZ, 0x1f, R17 ;  /* 0x0000001fff047819 */ /* 0x020fca0000011411 */
[----:B------:R1:W-:Y:S01]  /*08e0*/  STL [R1+0xc0], R4 ;  /* 0x0000c00401007387 */ /* 0x0003e20000100800 */
[----:B--2---:R-:W-:Y:S02]  /*08f0*/  SHF.R.S32.HI R11, RZ, 0x1f, R16 ;  /* 0x0000001fff0b7819 */ /* 0x004fe40000011410 */
[----:B---3--:R-:W-:-:S03]  /*0900*/  SHF.R.S32.HI R3, RZ, 0x1f, R3 ;  /* 0x0000001fff037819 */ /* 0x008fc60000011403 */
[----:B------:R2:W-:Y:S01]  /*0910*/  STL [R1+0xbc], R11 ;  /* 0x0000bc0b01007387 */ /* 0x0005e20000100800 */
[----:B-1----:R-:W-:-:S05]  /*0920*/  SHF.R.S32.HI R4, RZ, 0x1f, R15 ;  /* 0x0000001fff047819 */ /* 0x002fca000001140f */
[----:B------:R1:W-:Y:S01]  /*0930*/  STL [R1+0xb8], R4 ;  /* 0x0000b80401007387 */ /* 0x0003e20000100800 */
[----:B--2---:R-:W-:-:S03]  /*0940*/  SHF.R.S32.HI R11, RZ, 0x1f, R13 ;  /* 0x0000001fff0b7819 */ /* 0x004fc6000001140d */
[----:B------:R-:W-:Y:S04]  /*0950*/  STL [R1+0xb4], R14 ;  /* 0x0000b40e01007387 */ /* 0x000fe80000100800 */
[----:B------:R-:W-:Y:S01]  /*0960*/  STL [R1+0xb0], R11 ;  /* 0x0000b00b01007387 */ /* 0x000fe20000100800 */
[----:B-1----:R-:W-:-:S05]  /*0970*/  SHF.R.S32.HI R4, RZ, 0x1f, R12 ;  /* 0x0000001fff047819 */ /* 0x002fca000001140c */
[----:B------:R1:W-:Y:S04]  /*0980*/  STL [R1+0xac], R4 ;  /* 0x0000ac0401007387 */ /* 0x0003e80000100800 */
[----:B------:R-:W-:Y:S04]  /*0990*/  STL [R1+0xa8], R10 ;  /* 0x0000a80a01007387 */ /* 0x000fe80000100800 */
[----:B------:R-:W-:Y:S01]  /*09a0*/  STL [R1+0xa4], R9 ;  /* 0x0000a40901007387 */ /* 0x000fe20000100800 */
[----:B-1----:R-:W-:-:S05]  /*09b0*/  SHF.R.S32.HI R4, RZ, 0x1f, R8 ;  /* 0x0000001fff047819 */ /* 0x002fca0000011408 */
[----:B------:R1:W-:Y:S04]  /*09c0*/  STL [R1+0xa0], R4 ;  /* 0x0000a00401007387 */ /* 0x0003e80000100800 */
[----:B------:R2:W-:Y:S04]  /*09d0*/  STL [R1+0x9c], R7 ;  /* 0x00009c0701007387 */ /* 0x0005e80000100800 */
[----:B------:R2:W-:Y:S01]  /*09e0*/  STL [R1+0x98], R6 ;  /* 0x0000980601007387 */ /* 0x0005e20000100800 */
[----:B-1----:R-:W-:-:S05]  /*09f0*/  SHF.R.S32.HI R4, RZ, 0x1f, R5 ;  /* 0x0000001fff047819 */ /* 0x002fca0000011405 */
[----:B------:R2:W-:Y:S04]  /*0a00*/  STL [R1+0x94], R4 ;  /* 0x0000940401007387 */ /* 0x0005e80000100800 */
[----:B------:R2:W-:Y:S02]  /*0a10*/  STL [R1+0x90], R3 ;  /* 0x0000900301007387 */ /* 0x0005e40000100800 */
.L_x_114:
[----:B--2---:R-:W2:Y:S01]  /*0a20*/  LDL R4, [R1+0x50] ;  /* 0x0000500001047983 */ /* 0x004ea20000100800 */
[----:B------:R-:W-:Y:S01]  /*0a30*/  IMAD.MOV.U32 R0, RZ, RZ, c[0x0][0x560] ;  /* 0x00015800ff007624 */ /* 0x000fe200078e00ff */
[----:B------:R-:W-:Y:S01]  /*0a40*/  YIELD ;  /* 0x0000000000007946 */ /* 0x000fe20003800000 */
[----:B------:R-:W-:Y:S03]  /*0a50*/  BSSY B0, `(.L_x_69) ;  /* 0x0000016000007945 */ /* 0x000fe60003800000 */
[----:B------:R-:W-:-:S13]  /*0a60*/  ISETP.NE.AND P0, PT, R0, 0x1, PT ;  /* 0x000000010000780c */ /* 0x000fda0003f05270 */
[----:B--2---:R-:W-:Y:S01]  /*0a70*/  @P0 IMAD.HI.U32 R0, R4, c[0x0][0x564], RZ ;  /* 0x0001590004000a27 */ /* 0x004fe200078e00ff */
[----:B------:R-:W-:-:S04]  /*0a80*/  MOV R3, R4 ;  /* 0x0000000400037202 */ /* 0x000fc80000000f00 */
[----:B------:R-:W-:-:S04]  /*0a90*/  @P0 SHF.R.U32.HI R3, RZ, c[0x0][0x568], R0 ;  /* 0x00015a00ff030a19 */ /* 0x000fc80000011600 */
[----:B------:R-:W-:Y:S01]  /*0aa0*/  ISETP.GE.AND P0, PT, R3, c[0x0][0x578], PT ;  /* 0x00015e0003007a0c */ /* 0x000fe20003f06270 */
[----:B------:R-:W-:-:S04]  /*0ab0*/  IMAD.MOV R2, RZ, RZ, -R3 ;  /* 0x000000ffff027224 */ /* 0x000fc800078e0a03 */
[----:B------:R-:W-:-:S08]  /*0ac0*/  IMAD R2, R2, c[0x0][0x560], R4 ;  /* 0x0001580002027a24 */ /* 0x000fd000078e0204 */
[----:B------:R-:W-:Y:S05]  /*0ad0*/  @!P0 BRA `(.L_x_70) ;  /* 0x0000007000008947 */ /* 0x000fea0003800000 */
[----:B------:R-:W-:-:S04]  /*0ae0*/  MOV R0, c[0x0][0x56c] ;  /* 0x00015b0000007a02 */ /* 0x000fc80000000f00 */
[----:B------:R-:W-:Y:S02]  /*0af0*/  ISETP.NE.AND P0, PT, R0, 0x1, PT ;  /* 0x000000010000780c */ /* 0x000fe40003f05270 */
[----:B------:R-:W-:-:S11]  /*0b00*/  MOV R0, R2 ;  /* 0x0000000200007202 */ /* 0x000fd60000000f00 */
[----:B------:R-:W-:-:S05]  /*0b10*/  @P0 IMAD.HI.U32 R4, R2, c[0x0][0x570], RZ ;  /* 0x00015c0002040a27 */ /* 0x000fca00078e00ff */
[----:B------:R-:W-:-:S05]  /*0b20*/  @P0 SHF.R.U32.HI R0, RZ, c[0x0][0x574], R4 ;  /* 0x00015d00ff000a19 */ /* 0x000fca0000011604 */
[----:B------:R-:W-:Y:S01]  /*0b30*/  IMAD R4, R0, c[0x0][0x56c], RZ ;  /* 0x00015b0000047a24 */ /* 0x000fe200078e02ff */
[----:B------:R-:W-:Y:S05]  /*0b40*/  BRA `(.L_x_71) ;  /* 0x0000006000007947 */ /* 0x000fea0003800000 */
.L_x_70:
[----:B------:R-:W-:-:S04]  /*0b50*/  MOV R0, c[0x0][0x554] ;  /* 0x0001550000007a02 */ /* 0x000fc80000000f00 */
[----:B------:R-:W-:Y:S02]  /*0b60*/  ISETP.NE.AND P0, PT, R0, 0x1, PT ;  /* 0x000000010000780c */ /* 0x000fe40003f05270 */
[----:B------:R-:W-:-:S11]  /*0b70*/  MOV R0, R2 ;  /* 0x0000000200007202 */ /* 0x000fd60000000f00 */
[----:B------:R-:W-:-:S05]  /*0b80*/  @P0 IMAD.HI.U32 R4, R2, c[0x0][0x558], RZ ;  /* 0x0001560002040a27 */ /* 0x000fca00078e00ff */
[----:B------:R-:W-:-:S05]  /*0b90*/  @P0 SHF.R.U32.HI R0, RZ, c[0x0][0x55c], R4 ;  /* 0x00015700ff000a19 */ /* 0x000fca0000011604 */
[----:B------:R-:W-:Y:S02]  /*0ba0*/  IMAD R4, R0, c[0x0][0x554], RZ ;  /* 0x0001550000047a24 */ /* 0x000fe400078e02ff */
.L_x_71:
[----:B------:R-:W-:Y:S05]  /*0bb0*/  BSYNC B0 ;  /* 0x0000000000007941 */ /* 0x000fea0003800000 */
.L_x_69:
[----:B------:R-:W-:Y:S01]  /*0bc0*/  IMAD.MOV.U32 R5, RZ, RZ, c[0x0][0x548] ;  /* 0x00015200ff057624 */ /* 0x000fe200078e00ff */
[----:B------:R-:W-:Y:S01]  /*0bd0*/  ISETP.NE.U32.AND P0, PT, RZ, c[0x0][0x370], PT ;  /* 0x0000dc00ff007a0c */ /* 0x000fe20003f05070 */
[----:B------:R-:W-:Y:S02]  /*0be0*/  IMAD.IADD R4, R2, 0x1, -R4 ;  /* 0x0000000102047824 */ /* 0x000fe400078e0a04 */
[----:B------:R-:W-:Y:S01]  /*0bf0*/  IMAD.MOV.U32 R166, RZ, RZ, RZ ;  /* 0x000000ffffa67224 */ /* 0x000fe200078e00ff */
[----:B------:R-:W-:Y:S01]  /*0c00*/  ISETP.NE.AND P1, PT, R5, 0x1, PT ;  /* 0x000000010500780c */ /* 0x000fe20003f25270 */
[----:B------:R-:W-:Y:S01]  /*0c10*/  IMAD R4, R3, c[0x0][0x554], R4 ;  /* 0x0001550003047a24 */ /* 0x000fe200078e0204 */
[----:B------:R-:W-:-:S03]  /*0c20*/  ISETP.NE.AND.EX P0, PT, RZ, c[0x0][0x374], PT, P0 ;  /* 0x0000dd00ff007a0c */ /* 0x000fc60003f05300 */
[----:B------:R-:W-:-:S08]  /*0c30*/  IMAD.MOV.U32 R14, RZ, RZ, R4 ;  /* 0x000000ffff0e7224 */ /* 0x000fd000078e0004 */
[----:B------:R-:W-:-:S04]  /*0c40*/  @P1 IMAD.HI.U32 R2, R4, c[0x0][0x54c], RZ ;  /* 0x0001530004021a27 */ /* 0x000fc800078e00ff */
[----:B------:R-:W-:Y:S01]  /*0c50*/  @P0 IMAD.MOV.U32 R3, RZ, RZ, 0x4 ;  /* 0x00000004ff030424 */ /* 0x000fe200078e00ff */
[----:B------:R-:W-:-:S05]  /*0c60*/  @P1 SHF.R.U32.HI R14, RZ, c[0x0][0x550], R2 ;  /* 0x00015400ff0e1a19 */ /* 0x000fca0000011602 */
[----:B------:R-:W-:Y:S01]  /*0c70*/  @P0 IMAD.WIDE R2, R14, R3, c[0x0][0x370] ;  /* 0x0000dc000e020625 */ /* 0x000fe200078e0203 */
[----:B------:R-:W-:Y:S01]  /*0c80*/  MOV R12, c[0x0][0x2c4] ;  /* 0x0000b100000c7a02 */ /* 0x000fe20000000f00 */
[----:B------:R1:W-:Y:S04]  /*0c90*/  STL [R1+0x40], R14 ;  /* 0x0000400e01007387 */ /* 0x0003e80000100800 */
[----:B------:R2:W3:Y:S01]  /*0ca0*/  @P0 LDG.E R166, [R2.64] ;  /* 0x0000000602a60981 */ /* 0x0004e2000c1e1900 */
[----:B------:R-:W-:Y:S01]  /*0cb0*/  IMAD.MOV.U32 R11, RZ, RZ, R0 ;  /* 0x000000ffff0b7224 */ /* 0x000fe200078e0000 */
[----:B------:R-:W-:Y:S01]  /*0cc0*/  ISETP.NE.AND P4, PT, R12, 0x1, PT ;  /* 0x000000010c00780c */ /* 0x000fe20003f85270 */
[----:B------:R-:W-:Y:S01]  /*0cd0*/  IMAD.MOV.U32 R5, RZ, RZ, 0x80 ;  /* 0x00000080ff057424 */ /* 0x000fe200078e00ff */
[----:B------:R-:W-:Y:S04]  /*0ce0*/  BSSY B0, `(.L_x_72) ;  /* 0x0000041000007945 */ /* 0x000fe80003800000 */
[----:B------:R-:W-:Y:S01]  /*0cf0*/  IADD3 R5, R5, -c[0x0][0x168], RZ ;  /* 0x80005a0005057a10 */ /* 0x000fe20007ffe0ff */
[----:B--2---:R-:W-:-:S05]  /*0d00*/  IMAD.MOV.U32 R2, RZ, RZ, c[0x0][0x53c] ;  /* 0x00014f00ff027624 */ /* 0x004fca00078e00ff */
[----:B------:R-:W-:Y:S02]  /*0d10*/  ISETP.NE.AND P0, PT, R2, 0x1, PT ;  /* 0x000000010200780c */ /* 0x000fe40003f05270 */
[----:B------:R-:W-:-:S11]  /*0d20*/  LOP3.LUT R2, R0, 0x1ffffff, RZ, 0x3c, !PT ;  /* 0x01ffffff00027812 */ /* 0x000fd600078e3cff */
[----:B------:R-:W-:Y:S01]  /*0d30*/  @P0 IMAD.HI.U32 R3, R0, c[0x0][0x540], RZ ;  /* 0x0001500000030a27 */ /* 0x000fe200078e00ff */
[----:B------:R-:W-:-:S03]  /*0d40*/  IADD3 R0, R2, c[0x0][0x53c], RZ ;  /* 0x00014f0002007a10 */ /* 0x000fc60007ffe0ff */
[----:B------:R-:W-:Y:S01]  /*0d50*/  IMAD.MOV.U32 R2, RZ, RZ, c[0x0][0x2ac] ;  /* 0x0000ab00ff027624 */ /* 0x000fe200078e00ff */
[----:B------:R-:W-:-:S03]  /*0d60*/  @P0 SHF.R.U32.HI R11, RZ, c[0x0][0x544], R3 ;  /* 0x00015100ff0b0a19 */ /* 0x000fc60000011603 */
[C---:B------:R-:W-:Y:S02]  /*0d70*/  IMAD R233, R2.reuse, c[0x0][0x1d0], RZ ;  /* 0x0000740002e97a24 */ /* 0x040fe400078e02ff */
[----:B------:R-:W-:Y:S01]  /*0d80*/  IMAD R0, R11, c[0x0][0x53c], R0 ;  /* 0x00014f000b007a24 */ /* 0x000fe200078e0200 */
[----:B------:R1:W-:Y:S01]  /*0d90*/  STL [R1+0x48], R11 ;  /* 0x0000480b01007387 */ /* 0x0003e20000100800 */
[----:B------:R-:W-:Y:S01]  /*0da0*/  IMAD R2, R2, c[0x0][0x1d0], R5 ;  /* 0x0000740002027a24 */ /* 0x000fe200078e0205 */
[----:B------:R-:W-:Y:S01]  /*0db0*/  IADD3 R5, R233, 0x7f, RZ ;  /* 0x0000007fe9057810 */ /* 0x000fe20007ffe0ff */
[----:B------:R-:W-:-:S05]  /*0dc0*/  IMAD.SHL.U32 R13, R0, 0x80, RZ ;  /* 0x00000080000d7824 */ /* 0x000fca00078e00ff */
[----:B------:R-:W-:Y:S01]  /*0dd0*/  IADD3 R0, R13, 0x7f, RZ ;  /* 0x0000007f0d007810 */ /* 0x000fe20007ffe0ff */
[----:B------:R1:W-:Y:S04]  /*0de0*/  STL [R1+0x4c], R13 ;  /* 0x00004c0d01007387 */ /* 0x0003e80000100800 */
[----:B------:R-:W-:-:S05]  /*0df0*/  @P4 IMAD.HI.U32 R3, R0, c[0x0][0x2c8], RZ ;  /* 0x0000b20000034a27 */ /* 0x000fca00078e00ff */
[----:B------:R-:W-:-:S04]  /*0e00*/  @P4 SHF.R.U32.HI R0, RZ, c[0x0][0x2cc], R3 ;  /* 0x0000b300ff004a19 */ /* 0x000fc80000011603 */
[----:B------:R-:W-:Y:S02]  /*0e10*/  IADD3 R0, R2, R0, RZ ;  /* 0x0000000002007210 */ /* 0x000fe40007ffe0ff */
[----:B------:R-:W-:Y:S02]  /*0e20*/  SHF.R.S32.HI R2, RZ, 0x1f, R5 ;  /* 0x0000001fff027819 */ /* 0x000fe40000011405 */
[----:B------:R-:W-:Y:S02]  /*0e30*/  SHF.R.S32.HI R3, RZ, 0x1f, R0 ;  /* 0x0000001fff037819 */ /* 0x000fe40000011400 */
[----:B------:R-:W-:Y:S02]  /*0e40*/  LEA.HI R2, R2, R5, RZ, 0x7 ;  /* 0x0000000502027211 */ /* 0x000fe400078f38ff */
[----:B------:R-:W-:Y:S02]  /*0e50*/  LEA.HI R3, R3, R0, RZ, 0x7 ;  /* 0x0000000003037211 */ /* 0x000fe400078f38ff */
[----:B------:R-:W-:-:S02]  /*0e60*/  SHF.R.S32.HI R0, RZ, 0x7, R2 ;  /* 0x00000007ff007819 */ /* 0x000fc40000011402 */
[----:B------:R-:W-:-:S04]  /*0e70*/  SHF.R.S32.HI R2, RZ, 0x7, R3 ;  /* 0x00000007ff027819 */ /* 0x000fc80000011403 */
[----:B------:R-:W-:Y:S01]  /*0e80*/  IMNMX R7, R0, R2, PT ;  /* 0x0000000200077217 */ /* 0x000fe20003800200 */
[----:B------:R-:W-:Y:S02]  /*0e90*/  IMAD.MOV R0, RZ, RZ, -R14 ;  /* 0x000000ffff007224 */ /* 0x000fe400078e0a0e */
[----:B------:R-:W-:Y:S01]  /*0ea0*/  IMAD.MOV.U32 R2, RZ, RZ, RZ ;  /* 0x000000ffff027224 */ /* 0x000fe200078e00ff */
[----:B------:R-:W-:Y:S01]  /*0eb0*/  ISETP.GE.AND P0, PT, R7, 0x1, PT ;  /* 0x000000010700780c */ /* 0x000fe20003f06270 */
[----:B------:R-:W-:Y:S01]  /*0ec0*/  IMAD R42, R0, c[0x0][0x548], R4 ;  /* 0x00015200002a7a24 */ /* 0x000fe200078e0204 */
[----:B---3--:R1:W-:Y:S04]  /*0ed0*/  STL [R1+0x10], R166 ;  /* 0x000010a601007387 */ /* 0x0083e80000100800 */
[----:B------:R1:W-:Y:S07]  /*0ee0*/  STL [R1+0x44], R42 ;  /* 0x0000442a01007387 */ /* 0x0003ee0000100800 */
[----:B------:R-:W-:Y:S05]  /*0ef0*/  @!P0 BRA `(.L_x_73) ;  /* 0x000001f000008947 */ /* 0x000fea0003800000 */
[----:B------:R-:W-:-:S04]  /*0f00*/  SHF.R.U32.HI R0, RZ, 0x10, R11 ;  /* 0x00000010ff007819 */ /* 0x000fc8000001160b */
[----:B------:R-:W-:-:S04]  /*0f10*/  ISETP.NE.AND P0, PT, R0, RZ, PT ;  /* 0x000000ff0000720c */ /* 0x000fc80003f05270 */
[----:B------:R-:W-:-:S04]  /*0f20*/  SEL R0, R0, c[0x0][0x338], P0 ;  /* 0x0000ce0000007a07 */ /* 0x000fc80000000000 */
[----:B------:R-:W-:Y:S02]  /*0f30*/  IABS R3, R0 ;  /* 0x0000000000037213 */ /* 0x000fe40000000000 */
[----:B------:R-:W-:Y:S02]  /*0f40*/  IADD3 R6, R0, -0x1, R7 ;  /* 0xffffffff00067810 */ /* 0x000fe40007ffe007 */
[----:B------:R-:W2:Y:S02]  /*0f50*/  I2F.RP R4, R3 ;  /* 0x0000000300047306 */ /* 0x000ea40000209400 */
[----:B------:R-:W-:Y:S02]  /*0f60*/  IABS R10, R6 ;  /* 0x00000006000a7213 */ /* 0x000fe40000000000 */
[----:B------:R-:W-:-:S04]  /*0f70*/  LOP3.LUT R6, R6, R0, RZ, 0x3c, !PT ;  /* 0x0000000006067212 */ /* 0x000fc800078e3cff */
[----:B------:R-:W-:Y:S01]  /*0f80*/  ISETP.GE.AND P0, PT, R6, RZ, PT ;  /* 0x000000ff0600720c */ /* 0x000fe20003f06270 */
[----:B--2---:R-:W2:Y:S02]  /*0f90*/  MUFU.RCP R4, R4 ;  /* 0x0000000400047308 */ /* 0x004ea40000001000 */
[----:B--2---:R-:W-:-:S06]  /*0fa0*/  IADD3 R4, R4, 0xffffffe, RZ ;  /* 0x0ffffffe04047810 */ /* 0x004fcc0007ffe0ff */
[----:B------:R-:W2:Y:S02]  /*0fb0*/  F2I.FTZ.U32.TRUNC.NTZ R5, R4 ;  /* 0x0000000400057305 */ /* 0x000ea4000021f000 */
[----:B--2---:R-:W-:Y:S02]  /*0fc0*/  IMAD.MOV R2, RZ, RZ, -R5 ;  /* 0x000000ffff027224 */ /* 0x004fe400078e0a05 */
[----:B------:R-:W-:Y:S02]  /*0fd0*/  IMAD.MOV.U32 R4, RZ, RZ, RZ ;  /* 0x000000ffff047224 */ /* 0x000fe400078e00ff */
[----:B------:R-:W-:Y:S01]  /*0fe0*/  IMAD.MOV.U32 R8, RZ, RZ, R2 ;  /* 0x000000ffff087224 */ /* 0x000fe200078e0002 */
[----:B------:R-:W-:-:S03]  /*0ff0*/  IABS R2, R0 ;  /* 0x0000000000027213 */ /* 0x000fc60000000000 */
[----:B------:R-:W-:Y:S02]  /*1000*/  IMAD R8, R8, R3, RZ ;  /* 0x0000000308087224 */ /* 0x000fe400078e02ff */
[----:B------:R-:W-:Y:S02]  /*1010*/  IMAD.MOV R9, RZ, RZ, -R2 ;  /* 0x000000ffff097224 */ /* 0x000fe400078e0a02 */
[----:B------:R-:W-:-:S04]  /*1020*/  IMAD.HI.U32 R2, R5, R8, R4 ;  /* 0x0000000805027227 */ /* 0x000fc800078e0004 */
[----:B------:R-:W-:Y:S02]  /*1030*/  IMAD.MOV.U32 R4, RZ, RZ, R10 ;  /* 0x000000ffff047224 */ /* 0x000fe400078e000a */
[----:B------:R-:W-:Y:S02]  /*1040*/  IMAD.MOV.U32 R5, RZ, RZ, R9 ;  /* 0x000000ffff057224 */ /* 0x000fe400078e0009 */
[----:B------:R-:W-:-:S04]  /*1050*/  IMAD.HI.U32 R2, R2, R4, RZ ;  /* 0x0000000402027227 */ /* 0x000fc800078e00ff */
[----:B------:R-:W-:-:S05]  /*1060*/  IMAD R4, R2, R5, R4 ;  /* 0x0000000502047224 */ /* 0x000fca00078e0204 */
[----:B------:R-:W-:-:S13]  /*1070*/  ISETP.GT.U32.AND P1, PT, R3, R4, PT ;  /* 0x000000040300720c */ /* 0x000fda0003f24070 */
[----:B------:R-:W-:Y:S01]  /*1080*/  @!P1 IMAD.IADD R4, R4, 0x1, -R3 ;  /* 0x0000000104049824 */ /* 0x000fe200078e0a03 */
[----:B------:R-:W-:Y:S02]  /*1090*/  @!P1 IADD3 R2, R2, 0x1, RZ ;  /* 0x0000000102029810 */ /* 0x000fe40007ffe0ff */
[----:B------:R-:W-:Y:S02]  /*10a0*/  ISETP.NE.AND P1, PT, R0, RZ, PT ;  /* 0x000000ff0000720c */ /* 0x000fe40003f25270 */
[----:B------:R-:W-:-:S13]  /*10b0*/  ISETP.GE.U32.AND P2, PT, R4, R3, PT ;  /* 0x000000030400720c */ /* 0x000fda0003f46070 */
[----:B------:R-:W-:-:S05]  /*10c0*/  @P2 IADD3 R2, R2, 0x1, RZ ;  /* 0x0000000102022810 */ /* 0x000fca0007ffe0ff */
[----:B------:R-:W-:Y:S01]  /*10d0*/  @!P0 IMAD.MOV R2, RZ, RZ, -R2 ;  /* 0x000000ffff028224 */ /* 0x000fe200078e0a02 */
[----:B------:R-:W-:Y:S02]  /*10e0*/  @!P1 LOP3.LUT R2, RZ, R0, RZ, 0x33, !PT ;  /* 0x00000000ff029212 */ /* 0x000fe400078e33ff */
.L_x_73:
[----:B------:R-:W-:Y:S05]  /*10f0*/  BSYNC B0 ;  /* 0x0000000000007941 */ /* 0x000fea0003800000 */
.L_x_72:
[----:B------:R-:W-:Y:S01]  /*1100*/  LOP3.LUT R0, R11, 0xffff, RZ, 0xc0, !PT ;  /* 0x0000ffff0b007812 */ /* 0x000fe200078ec0ff */
[----:B------:R-:W-:Y:S01]  /*1110*/  CS2R R16, SRZ ;  /* 0x0000000000107805 */ /* 0x000fe2000001ff00 */
[----:B------:R-:W-:Y:S01]  /*1120*/  CS2R R74, SRZ ;  /* 0x00000000004a7805 */ /* 0x000fe2000001ff00 */
[----:B------:R-:W-:Y:S01]  /*1130*/  CS2R R72, SRZ ;  /* 0x0000000000487805 */ /* 0x000fe2000001ff00 */
[----:B------:R-:W-:Y:S01]  /*1140*/  CS2R R78, SRZ ;  /* 0x00000000004e7805 */ /* 0x000fe2000001ff00 */
[----:B------:R-:W-:Y:S01]  /*1150*/  IMAD R167, R0, R2, RZ ;  /* 0x0000000200a77224 */ /* 0x000fe200078e02ff */
[----:B------:R-:W-:Y:S01]  /*1160*/  PRMT R0, RZ, 0x7610, R0 ;  /* 0x00007610ff007816 */ /* 0x000fe20000000000 */
[----:B------:R-:W-:Y:S01]  /*1170*/  CS2R R76, SRZ ;  /* 0x00000000004c7805 */ /* 0x000fe2000001ff00 */
[----:B------:R-:W-:Y:S01]  /*1180*/  CS2R R82, SRZ ;  /* 0x0000000000527805 */ /* 0x000fe2000001ff00 */
[----:B------:R-:W-:Y:S01]  /*1190*/  IMAD.IADD R2, R167, 0x1, R2 ;  /* 0x00000001a7027824 */ /* 0x000fe200078e0202 */
[----:B------:R2:W-:Y:S01]  /*11a0*/  STL [R1+0x4], R167 ;  /* 0x000004a701007387 */ /* 0x0005e20000100800 */
[----:B------:R-:W-:Y:S01]  /*11b0*/  CS2R R80, SRZ ;  /* 0x0000000000507805 */ /* 0x000fe2000001ff00 */
[----:B------:R-:W-:Y:S01]  /*11c0*/  CS2R R86, SRZ ;  /* 0x0000000000567805 */ /* 0x000fe2000001ff00 */
[----:B------:R-:W-:Y:S01]  /*11d0*/  CS2R R84, SRZ ;  /* 0x0000000000547805 */ /* 0x000fe2000001ff00 */
[----:B------:R-:W-:Y:S01]  /*11e0*/  IMNMX R232, R7, R2, PT ;  /* 0x0000000207e87217 */ /* 0x000fe20003800200 */
        /* <DEDUP_REMOVED lines=26> */
[----:B--2---:R-:W-:-:S04]  /*1390*/  ISETP.NE.U32.AND P0, PT, RZ, c[0x0][0x340], PT ;  /* 0x0000d000ff007a0c */ /* 0x004fc80003f05070 */
[----:B------:R-:W-:-:S13]  /*13a0*/  ISETP.NE.AND.EX P0, PT, RZ, c[0x0][0x344], PT, P0 ;  /* 0x0000d100ff007a0c */ /* 0x000fda0003f05300 */
[----:B------:R-:W-:-:S04]  /*13b0*/  @P0 IMAD.MOV.U32 R2, RZ, RZ, 0x4 ;  /* 0x00000004ff020424 */ /* 0x000fc800078e00ff */
[----:B------:R-:W-:-:S05]  /*13c0*/  @P0 IMAD.WIDE R2, R14, R2, c[0x0][0x340] ;  /* 0x0000d0000e020625 */ /* 0x000fca00078e0202 */
[----:B------:R2:W5:Y:S01]  /*13d0*/  @P0 LDG.E R0, [R2.64] ;  /* 0x0000000602000981 */ /* 0x000562000c1e1900 */
[----:B------:R-:W-:Y:S01]  /*13e0*/  WARPSYNC 0xffffffff ;  /* 0xffffffff00007948 */ /* 0x000fe20003800000 */
[----:B------:R-:W-:Y:S01]  /*13f0*/  IADD3 R70, R232, -0x1, RZ ;  /* 0xffffffffe8467810 */ /* 0x000fe20007ffe0ff */
[----:B------:R-:W-:-:S03]  /*1400*/  @!P0 IMAD.MOV.U32 R0, RZ, RZ, R14 ;  /* 0x000000ffff008224 */ /* 0x000fc600078e000e */
[----:B--2---:R-:W2:Y:S01]  /*1410*/  S2R R4, SR_TID.X ;  /* 0x0000000000047919 */ /* 0x004ea20000002100 */
[----:B------:R-:W-:Y:S01]  /*1420*/  IMAD.MOV.U32 R2, RZ, RZ, c[0x0][0x2b8] ;  /* 0x0000ae00ff027624 */ /* 0x000fe200078e00ff */
[----:B-----5:R-:W-:Y:S01]  /*1430*/  SHF.R.S32.HI R3, RZ, 0x1f, R0 ;  /* 0x0000001fff037819 */ /* 0x020fe20000011400 */
[----:B------:R-:W-:Y:S01]  /*1440*/  IMAD.WIDE.U32 R164, R0, c[0x0][0x2b0], RZ ;  /* 0x0000ac0000a47a25 */ /* 0x000fe200078e00ff */
[----:B------:R-:W-:Y:S02]  /*1450*/  BAR.SYNC.DEFER_BLOCKING 0x0 ;  /* 0x0000000000007b1d */ /* 0x000fe40000010000 */
[----:B------:R-:W-:Y:S01]  /*1460*/  ISETP.NE.AND P3, PT, R2, 0x1, PT ;  /* 0x000000010200780c */ /* 0x000fe20003f65270 */
[----:B------:R-:W-:Y:S01]  /*1470*/  IMAD.MOV.U32 R238, RZ, RZ, RZ ;  /* 0x000000ffffee7224 */ /* 0x000fe200078e00ff */
[----:B------:R-:W-:-:S02]  /*1480*/  SHF.R.S32.HI R37, RZ, 0x1f, R42 ;  /* 0x0000001fff257819 */ /* 0x000fc4000001142a */
[----:B------:R-:W-:Y:S01]  /*1490*/  SHF.R.S32.HI R6, RZ, 0x1f, R14 ;  /* 0x0000001fff067819 */ /* 0x000fe2000001140e */
[----:B------:R-:W-:Y:S01]  /*14a0*/  IMAD R16, R12, c[0x0][0x168], RZ ;  /* 0x00005a000c107a24 */ /* 0x000fe200078e02ff */
[----:B------:R-:W-:Y:S02]  /*14b0*/  SHF.R.S32.HI R39, RZ, 0x1f, R241 ;  /* 0x0000001fff277819 */ /* 0x000fe400000114f1 */
[----:B--2---:R-:W-:Y:S02]  /*14c0*/  SHF.R.S32.HI R18, RZ, 0x1f, R4 ;  /* 0x0000001fff127819 */ /* 0x004fe40000011404 */
[----:B------:R-:W-:Y:S02]  /*14d0*/  SHF.R.S32.HI R38, RZ, 0x1f, R242 ;  /* 0x0000001fff267819 */ /* 0x000fe400000114f2 */
[----:B------:R-:W-:Y:S02]  /*14e0*/  ISETP.GE.AND P2, PT, R241, c[0x0][0x198], PT ;  /* 0x00006600f1007a0c */ /* 0x000fe40003f46270 */
[----:B------:R-:W-:Y:S01]  /*14f0*/  ISETP.GE.AND P6, PT, R242, c[0x0][0x198], PT ;  /* 0x00006600f2007a0c */ /* 0x000fe20003fc6270 */
[----:B------:R-:W-:Y:S01]  /*1500*/  IMAD.WIDE.U32 R162, R42, c[0x0][0x1e8], RZ ;  /* 0x00007a002aa27a25 */ /* 0x000fe200078e00ff */
[----:B------:R-:W-:Y:S01]  /*1510*/  LEA.HI R18, R18, R4, RZ, 0x3 ;  /* 0x0000000412127211 */ /* 0x000fe200078f18ff */
[----:B------:R-:W-:Y:S01]  /*1520*/  STL.64 [R1+0x20], R164 ;  /* 0x000020a401007387 */ /* 0x000fe20000100a00 */
[----:B------:R-:W-:-:S02]  /*1530*/  SHF.R.S32.HI R19, RZ, 0x1f, R4 ;  /* 0x0000001fff137819 */ /* 0x000fc40000011404 */
[----:B------:R-:W-:Y:S02]  /*1540*/  LOP3.LUT R18, R18, 0xfffffff8, RZ, 0xc0, !PT ;  /* 0xfffffff812127812 */ /* 0x000fe400078ec0ff */
[----:B------:R-:W-:-:S03]  /*1550*/  LEA.HI R19, R19, R4, RZ, 0x3 ;  /* 0x0000000413137211 */ /* 0x000fc600078f18ff */
[----:B------:R-:W-:Y:S01]  /*1560*/  IMAD.IADD R18, R4, 0x1, -R18 ;  /* 0x0000000104127824 */ /* 0x000fe200078e0a12 */
[----:B------:R-:W-:-:S05]  /*1570*/  SHF.R.S32.HI R19, RZ, 0x3, R19 ;  /* 0x00000003ff137819 */ /* 0x000fca0000011413 */
[----:B------:R-:W-:-:S04]  /*1580*/  IMAD R156, R18, 0x20, R19 ;  /* 0x00000020129c7824 */ /* 0x000fc800078e0213 */
[----:B------:R-:W-:-:S04]  /*1590*/  IMAD R2, R70, 0x80, R156 ;  /* 0x0000008046027824 */ /* 0x000fc800078e029c */
[C---:B-1----:R-:W-:Y:S01]  /*15a0*/  IMAD.IADD R11, R2.reuse, 0x1, R166 ;  /* 0x00000001020b7824 */ /* 0x042fe200078e02a6 */
[----:B------:R-:W-:Y:S01]  /*15b0*/  ISETP.GE.AND P1, PT, R2, R233, PT ;  /* 0x000000e90200720c */ /* 0x000fe20003f26270 */
[----:B------:R-:W-:Y:S02]  /*15c0*/  IMAD R2, R3, c[0x0][0x2b0], RZ ;  /* 0x0000ac0003027a24 */ /* 0x000fe400078e02ff */
[----:B------:R-:W-:Y:S01]  /*15d0*/  @P3 IMAD.HI.U32 R3, R11, c[0x0][0x2bc], RZ ;  /* 0x0000af000b033a27 */ /* 0x000fe200078e00ff */
[----:B------:R-:W-:Y:S02]  /*15e0*/  ISETP.GT.OR P1, PT, R156, 0x7f, P1 ;  /* 0x0000007f9c00780c */ /* 0x000fe40000f24670 */
[----:B------:R-:W-:Y:S01]  /*15f0*/  MOV R10, R11 ;  /* 0x0000000b000a7202 */ /* 0x000fe20000000f00 */
[----:B------:R-:W-:Y:S01]  /*1600*/  IMAD R2, R0, c[0x0][0x2b4], R2 ;  /* 0x0000ad0000027a24 */ /* 0x000fe200078e0202 */
[----:B------:R-:W-:-:S03]  /*1610*/  @P3 SHF.R.U32.HI R10, RZ, c[0x0][0x2c0], R3 ;  /* 0x0000b000ff0a3a19 */ /* 0x000fc60000011603 */
[----:B------:R-:W-:Y:S02]  /*1620*/  IMAD.IADD R161, R165, 0x1, R2 ;  /* 0x00000001a5a17824 */ /* 0x000fe400078e0202 */
[----:B------:R-:W-:Y:S02]  /*1630*/  IMAD R5, R37, c[0x0][0x1b8], RZ ;  /* 0x00006e0025057a24 */ /* 0x000fe400078e02ff */
[----:B------:R-:W-:Y:S02]  /*1640*/  IMAD.IADD R4, R13, 0x1, R156 ;  /* 0x000000010d047824 */ /* 0x000fe400078e029c */
[----:B------:R-:W-:Y:S01]  /*1650*/  IMAD R157, R70, -0x80, R233 ;  /* 0xffffff80469d7824 */ /* 0x000fe200078e02e9 */
[----:B------:R-:W-:Y:S01]  /*1660*/  @!P1 IADD3 R0, P0, R10, R164, RZ ;  /* 0x000000a40a009210 */ /* 0x000fe20007f1e0ff */
[----:B------:R-:W-:Y:S01]  /*1670*/  IMAD.IADD R12, R19, 0x1, R13 ;  /* 0x00000001130c7824 */ /* 0x000fe200078e020d */
[----:B------:R-:W-:Y:S01]  /*1680*/  IADD3 R206, R71, 0x20, RZ ;  /* 0x0000002047ce7810 */ /* 0x000fe20007ffe0ff */
[----:B------:R-:W-:Y:S01]  /*1690*/  IMAD.WIDE.U32 R40, R42, c[0x0][0x210], RZ ;  /* 0x000084002a287a25 */ /* 0x000fe200078e00ff */
[----:B------:R-:W-:Y:S01]  /*16a0*/  @!P1 LEA.HI.X.SX32 R3, R10, R161, 0x1, P0 ;  /* 0x000000a10a039211 */ /* 0x000fe200000f0eff */
[----:B------:R-:W-:Y:S01]  /*16b0*/  STL [R1+0x34], R161 ;  /* 0x000034a101007387 */ /* 0x000fe20000100800 */
[----:B------:R-:W-:-:S04]  /*16c0*/  @!P1 LEA R2, P0, R0, c[0x0][0x2a0], 0x2 ;  /* 0x0000a80000029a11 */ /* 0x000fc800078010ff */
[----:B------:R-:W-:-:S05]  /*16d0*/  @!P1 LEA.HI.X R3, R0, c[0x0][0x2a4], R3, 0x2, P0 ;  /* 0x0000a90000039a11 */ /* 0x000fca00000f1403 */
[----:B------:R1:W2:Y:S01]  /*16e0*/  @!P1 LDG.E R238, [R2.64] ;  /* 0x0000000602ee9981 */ /* 0x0002a2000c1e1900 */
[----:B------:R-:W-:Y:S01]  /*16f0*/  IMAD R5, R42, c[0x0][0x1bc], R5 ;  /* 0x00006f002a057a24 */ /* 0x000fe200078e0205 */
[C---:B------:R-:W-:Y:S01]  /*1700*/  SHF.L.U64.HI R68, R241.reuse, 0x1, R39 ;  /* 0x00000001f1447819 */ /* 0x040fe20000010227 */
[----:B------:R-:W-:Y:S01]  /*1710*/  @P4 IMAD.HI.U32 R7, R4, c[0x0][0x2c8], RZ ;  /* 0x0000b20004074a27 */ /* 0x000fe200078e00ff */
[----:B------:R-:W-:Y:S01]  /*1720*/  STL.64 [R1+0x18], R162 ;  /* 0x000018a201007387 */ /* 0x000fe20000100a00 */
[C---:B------:R-:W-:Y:S01]  /*1730*/  SHF.L.U64.HI R69, R242.reuse, 0x1, R38 ;  /* 0x00000001f2457819 */ /* 0x040fe20000010226 */
[----:B------:R-:W-:Y:S01]  /*1740*/  BSSY B0, `(.L_x_75) ;  /* 0x0000272000007945 */ /* 0x000fe20003800000 */
[----:B------:R-:W-:Y:S01]  /*1750*/  IMAD.MOV.U32 R0, RZ, RZ, R4 ;  /* 0x000000ffff007224 */ /* 0x000fe200078e0004 */
[----:B------:R-:W-:Y:S01]  /*1760*/  @P4 SHF.R.U32.HI R0, RZ, c[0x0][0x2cc], R7 ;  /* 0x0000b300ff004a19 */ /* 0x000fe20000011607 */
[----:B------:R-:W-:Y:S02]  /*1770*/  IMAD.SHL.U32 R158, R241, 0x2, RZ ;  /* 0x00000002f19e7824 */ /* 0x000fe400078e00ff */
[----:B------:R-:W-:Y:S01]  /*1780*/  IMAD.SHL.U32 R159, R242, 0x2, RZ ;  /* 0x00000002f29f7824 */ /* 0x000fe200078e00ff */
[----:B------:R-:W-:Y:S01]  /*1790*/  SHF.R.S32.HI R7, RZ, 0x1f, R0 ;  /* 0x0000001fff077819 */ /* 0x000fe20000011400 */
[----:B-1----:R-:W-:-:S04]  /*17a0*/  IMAD.WIDE.U32 R2, R42, c[0x0][0x1b8], RZ ;  /* 0x00006e002a027a25 */ /* 0x002fc800078e00ff */
[----:B------:R-:W-:Y:S02]  /*17b0*/  IMAD.IADD R3, R3, 0x1, R5 ;  /* 0x0000000103037824 */ /* 0x000fe400078e0205 */
[----:B------:R-:W-:Y:S02]  /*17c0*/  IMAD R5, R6, c[0x0][0x1c0], RZ ;  /* 0x0000700006057a24 */ /* 0x000fe400078e02ff */
[----:B------:R-:W-:-:S04]  /*17d0*/  IMAD.WIDE.U32 R2, R14, c[0x0][0x1c0], R2 ;  /* 0x000070000e027a25 */ /* 0x000fc800078e0002 */
[----:B------:R-:W-:Y:S01]  /*17e0*/  IMAD R6, R14, c[0x0][0x1c4], R5 ;  /* 0x000071000e067a24 */ /* 0x000fe200078e0205 */
[----:B------:R-:W-:-:S03]  /*17f0*/  IADD3 R5, -R0, RZ, RZ ;  /* 0x000000ff00057210 */ /* 0x000fc60007ffe1ff */
[----:B------:R-:W-:Y:S02]  /*1800*/  IMAD.IADD R3, R3, 0x1, R6 ;  /* 0x0000000103037824 */ /* 0x000fe400078e0206 */
[----:B------:R-:W-:Y:S02]  /*1810*/  IMAD R4, R5, c[0x0][0x2c4], R4 ;  /* 0x0000b10005047a24 */ /* 0x000fe400078e0204 */
[----:B------:R-:W-:Y:S02]  /*1820*/  IMAD R5, R7, c[0x0][0x1b0], RZ ;  /* 0x00006c0007057a24 */ /* 0x000fe400078e02ff */
[----:B------:R-:W-:-:S04]  /*1830*/  IMAD.WIDE.U32 R2, R0, c[0x0][0x1b0], R2 ;  /* 0x00006c0000027a25 */ /* 0x000fc800078e0002 */
[----:B------:R-:W-:Y:S01]  /*1840*/  IMAD R6, R0, c[0x0][0x1b4], R5 ;  /* 0x00006d0000067a24 */ /* 0x000fe200078e0205 */
[----:B------:R-:W-:-:S03]  /*1850*/  SHF.R.S32.HI R5, RZ, 0x1f, R4 ;  /* 0x0000001fff057819 */ /* 0x000fc60000011404 */
[----:B------:R-:W-:Y:S01]  /*1860*/  IMAD.IADD R3, R3, 0x1, R6 ;  /* 0x0000000103037824 */ /* 0x000fe200078e0206 */
[----:B------:R-:W-:Y:S01]  /*1870*/  IADD3 R6, R12, 0x20, RZ ;  /* 0x000000200c067810 */ /* 0x000fe20007ffe0ff */
[----:B------:R-:W-:Y:S02]  /*1880*/  IMAD R0, R5, c[0x0][0x1a8], RZ ;  /* 0x00006a0005007a24 */ /* 0x000fe400078e02ff */
[----:B------:R-:W-:-:S04]  /*1890*/  IMAD.WIDE.U32 R2, R4, c[0x0][0x1a8], R2 ;  /* 0x00006a0004027a25 */ /* 0x000fc800078e0002 */
[----:B------:R-:W-:Y:S01]  /*18a0*/  IMAD R0, R4, c[0x0][0x1ac], R0 ;  /* 0x00006b0004007a24 */ /* 0x000fe200078e0200 */
[----:B------:R-:W-:-:S03]  /*18b0*/  LEA R9, P0, R2, c[0x0][0x160], 0x1 ;  /* 0x0000580002097a11 */ /* 0x000fc600078008ff */
[----:B------:R-:W-:Y:S02]  /*18c0*/  IMAD.IADD R8, R3, 0x1, R0 ;  /* 0x0000000103087824 */ /* 0x000fe400078e0200 */
[----:B------:R-:W1:Y:S03]  /*18d0*/  SHFL.IDX PT, R0, R9, RZ, 0x181f ;  /* 0x00181fff09007589 */ /* 0x000e6600000e0000 */
[----:B------:R-:W-:Y:S01]  /*18e0*/  LEA.HI.X R8, R2, c[0x0][0x164], R8, 0x1, P0 ;  /* 0x0000590002087a11 */ /* 0x000fe200000f0c08 */
[----:B------:R-:W-:Y:S01]  /*18f0*/  SHFL.IDX PT, R13, R9, 0x2, 0x181f ;  /* 0x00581f00090d7f89 */ /* 0x000fe200000e0000 */
[----:B------:R-:W-:Y:S02]  /*1900*/  ISETP.GE.AND P0, PT, R12, R16, PT ;  /* 0x000000100c00720c */ /* 0x000fe40003f06270 */
[----:B------:R-:W-:Y:S01]  /*1910*/  IADD3 R2, -R10, RZ, RZ ;  /* 0x000000ff0a027210 */ /* 0x000fe20007ffe1ff */
[----:B------:R-:W3:Y:S04]  /*1920*/  SHFL.IDX PT, R5, R8, RZ, 0x181f ;  /* 0x00181fff08057589 */ /* 0x000ee800000e0000 */
[----:B------:R-:W4:Y:S01]  /*1930*/  SHFL.IDX PT, R10, R9, 0x1, 0x181f ;  /* 0x00381f00090a7f89 */ /* 0x000f2200000e0000 */
[----:B------:R-:W-:-:S03]  /*1940*/  IMAD R239, R2, c[0x0][0x2b8], R11 ;  /* 0x0000ae0002ef7a24 */ /* 0x000fc600078e020b */
[----:B------:R-:W4:Y:S02]  /*1950*/  SHFL.IDX PT, R11, R8, 0x1, 0x181f ;  /* 0x00381f00080b7f89 */ /* 0x000f2400000e0000 */
[----:B------:R-:W-:Y:S02]  /*1960*/  SHF.R.S32.HI R36, RZ, 0x1f, R239 ;  /* 0x0000001fff247819 */ /* 0x000fe400000114ef */
[----:B------:R-:W4:Y:S01]  /*1970*/  SHFL.IDX PT, R14, R8, 0x2, 0x181f ;  /* 0x00581f00080e7f89 */ /* 0x000f2200000e0000 */
[----:B-1----:R-:W-:-:S03]  /*1980*/  @!P0 LEA R2, P5, R241, R0, 0x1 ;  /* 0x00000000f1028211 */ /* 0x002fc600078a08ff */
[----:B------:R-:W1:Y:S01]  /*1990*/  SHFL.IDX PT, R9, R9, 0x3, 0x181f ;  /* 0x00781f0009097f89 */ /* 0x000e6200000e0000 */
[----:B------:R-:W-:Y:S01]  /*19a0*/  @!P0 LEA R4, P1, R242, R0, 0x1 ;  /* 0x00000000f2048211 */ /* 0x000fe200078208ff */
[----:B------:R-:W-:Y:S02]  /*19b0*/  IMAD R0, R36, c[0x0][0x1e0], RZ ;  /* 0x0000780024007a24 */ /* 0x000fe400078e02ff */
[----:B------:R-:W1:Y:S02]  /*19c0*/  SHFL.IDX PT, R8, R8, 0x3, 0x181f ;  /* 0x00781f0008087f89 */ /* 0x000e6400000e0000 */
[----:B------:R-:W-:Y:S01]  /*19d0*/  IMAD R0, R239, c[0x0][0x1e4], R0 ;  /* 0x00007900ef007a24 */ /* 0x000fe200078e0200 */
[CC--:B---3--:R-:W-:Y:S02]  /*19e0*/  @!P0 LEA.HI.X R3, R241.reuse, R5.reuse, R39, 0x1, P5 ;  /* 0x00000005f1038211 */ /* 0x0c8fe400028f0c27 */
[----:B------:R-:W-:Y:S02]  /*19f0*/  @!P0 LEA.HI.X R5, R242, R5, R38, 0x1, P1 ;  /* 0x00000005f2058211 */ /* 0x000fe400008f0c26 */
[----:B------:R-:W-:Y:S01]  /*1a00*/  ISETP.GE.AND P1, PT, R6, R16, PT ;  /* 0x000000100600720c */ /* 0x000fe20003f26270 */
[----:B------:R3:W-:Y:S04]  /*1a10*/  @!P0 LDGSTS.E.BYPASS.LTC128B.128 [R227+0x100], [R2.64], !P2 ;  /* 0x0010000002e38fae */ /* 0x0007e8000d101d46 */
[----:B------:R1:W-:Y:S08]  /*1a20*/  @!P0 LDGSTS.E.BYPASS.LTC128B.128 [R227+0x4100], [R4.64], !P6 ;  /* 0x0410000004e38fae */ /* 0x0003f0000f101d46 */
[----:B----4-:R-:W-:-:S04]  /*1a30*/  @!P1 LEA R6, P0, R241, R10, 0x1 ;  /* 0x0000000af1069211 */ /* 0x010fc800078008ff */
[----:B------:R-:W-:-:S05]  /*1a40*/  @!P1 LEA.HI.X R7, R241, R11, R39, 0x1, P0 ;  /* 0x0000000bf1079211 */ /* 0x000fca00000f0c27 */
[----:B------:R4:W-:Y:S01]  /*1a50*/  @!P1 LDGSTS.E.BYPASS.LTC128B.128 [R227+0x1100], [R6.64], !P2 ;  /* 0x0110000006e39fae */ /* 0x0009e2000d101d46 */
[----:B---3--:R-:W-:Y:S01]  /*1a60*/  IMAD.WIDE.U32 R2, R239, c[0x0][0x1e0], RZ ;  /* 0x00007800ef027a25 */ /* 0x008fe200078e00ff */
[----:B-1----:R-:W-:-:S03]  /*1a70*/  IADD3 R4, R12, 0x40, RZ ;  /* 0x000000400c047810 */ /* 0x002fc60007ffe0ff */
[----:B------:R-:W-:Y:S01]  /*1a80*/  IMAD.IADD R3, R3, 0x1, R0 ;  /* 0x0000000103037824 */ /* 0x000fe200078e0200 */
[----:B------:R-:W-:Y:S01]  /*1a90*/  IADD3 R12, R12, 0x60, RZ ;  /* 0x000000600c0c7810 */ /* 0x000fe20007ffe0ff */
[----:B------:R-:W-:Y:S01]  /*1aa0*/  IMAD R0, R37, c[0x0][0x1e8], RZ ;  /* 0x00007a0025007a24 */ /* 0x000fe200078e02ff */
[----:B------:R-:W-:Y:S02]  /*1ab0*/  ISETP.GE.AND P5, PT, R4, R16, PT ;  /* 0x000000100400720c */ /* 0x000fe40003fa6270 */
[----:B------:R-:W-:Y:S01]  /*1ac0*/  @!P1 LEA R4, P0, R242, R10, 0x1 ;  /* 0x0000000af2049211 */ /* 0x000fe200078008ff */
[----:B------:R-:W-:-:S03]  /*1ad0*/  IMAD R0, R42, c[0x0][0x1ec], R0 ;  /* 0x00007b002a007a24 */ /* 0x000fc600078e0200 */
[----:B------:R-:W-:Y:S01]  /*1ae0*/  @!P1 LEA.HI.X R5, R242, R11, R38, 0x1, P0 ;  /* 0x0000000bf2059211 */ /* 0x000fe200000f0c26 */
[----:B------:R-:W-:-:S04]  /*1af0*/  IMAD.IADD R160, R163, 0x1, R0 ;  /* 0x00000001a3a07824 */ /* 0x000fc800078e0200 */
[----:B------:R1:W-:Y:S04]  /*1b00*/  @!P1 LDGSTS.E.BYPASS.LTC128B.128 [R227+0x5100], [R4.64], !P6 ;  /* 0x0510000004e39fae */ /* 0x0003e8000f101d46 */
[----:B------:R-:W-:Y:S04]  /*1b10*/  STL [R1+0x30], R160 ;  /* 0x000030a001007387 */ /* 0x000fe80000100800 */
[----:B------:R-:W-:Y:S01]  /*1b20*/  STL.64 [R1+0x28], R40 ;  /* 0x0000282801007387 */ /* 0x000fe20000100a00 */
[----:B-1----:R-:W-:-:S04]  /*1b30*/  @!P5 LEA R4, P1, R241, R13, 0x1 ;  /* 0x0000000df104d211 */ /* 0x002fc800078208ff */
[----:B------:R-:W-:-:S05]  /*1b40*/  @!P5 LEA.HI.X R5, R241, R14, R39, 0x1, P1 ;  /* 0x0000000ef105d211 */ /* 0x000fca00008f0c27 */
[----:B------:R1:W-:Y:S01]  /*1b50*/  @!P5 LDGSTS.E.BYPASS.LTC128B.128 [R227+0x2100], [R4.64], !P2 ;  /* 0x0210000004e3dfae */ /* 0x0003e2000d101d46 */
[----:B--2---:R-:W-:Y:S01]  /*1b60*/  SHF.R.S32.HI R15, RZ, 0x1f, R238 ;  /* 0x0000001fff0f7819 */ /* 0x004fe200000114ee */
[----:B------:R-:W-:-:S04]  /*1b70*/  IMAD.WIDE.U32 R2, R238, c[0x0][0x1f0], R2 ;  /* 0x00007c00ee027a25 */ /* 0x000fc800078e0002 */
[----:B----4-:R-:W-:Y:S01]  /*1b80*/  IMAD R7, R15, c[0x0][0x1f0], RZ ;  /* 0x00007c000f077a24 */ /* 0x010fe200078e02ff */
[----:B------:R-:W-:Y:S02]  /*1b90*/  IADD3 R6, P0, R2, R162, RZ ;  /* 0x000000a202067210 */ /* 0x000fe40007f1e0ff */
[----:B------:R-:W-:Y:S01]  /*1ba0*/  @!P5 LEA R2, P1, R242, R13, 0x1 ;  /* 0x0000000df202d211 */ /* 0x000fe200078208ff */
[----:B------:R-:W-:Y:S02]  /*1bb0*/  IMAD R7, R238, c[0x0][0x1f4], R7 ;  /* 0x00007d00ee077a24 */ /* 0x000fe400078e0207 */
[----:B------:R-:W-:-:S03]  /*1bc0*/  IMAD.IADD R13, R157, 0x1, -R19 ;  /* 0x000000019d0d7824 */ /* 0x000fc600078e0a13 */
[----:B------:R-:W-:Y:S02]  /*1bd0*/  IADD3.X R7, R160, R3, R7, P0, !PT ;  /* 0x00000003a0077210 */ /* 0x000fe400007fe407 */
[----:B------:R-:W-:Y:S02]  /*1be0*/  LEA R0, P0, R6, c[0x0][0x1c8], 0x1 ;  /* 0x0000720006007a11 */ /* 0x000fe400078008ff */
[----:B------:R-:W-:Y:S02]  /*1bf0*/  @!P5 LEA.HI.X R3, R242, R14, R38, 0x1, P1 ;  /* 0x0000000ef203d211 */ /* 0x000fe400008f0c26 */
[----:B------:R-:W-:Y:S01]  /*1c00*/  LEA.HI.X R14, R6, c[0x0][0x1cc], R7, 0x1, P0 ;  /* 0x00007300060e7a11 */ /* 0x000fe200000f0c07 */
[----:B------:R-:W-:Y:S01]  /*1c10*/  SHFL.IDX PT, R10, R0, 0x1, 0x181f ;  /* 0x00381f00000a7f89 */ /* 0x000fe200000e0000 */
[----:B------:R-:W-:-:S03]  /*1c20*/  ISETP.GE.AND P1, PT, R12, R16, PT ;  /* 0x000000100c00720c */ /* 0x000fc60003f26270 */
[----:B------:R-:W2:Y:S04]  /*1c30*/  SHFL.IDX PT, R6, R0, RZ, 0x181f ;  /* 0x00181fff00067589 */ /* 0x000ea800000e0000 */
[----:B------:R-:W3:Y:S04]  /*1c40*/  SHFL.IDX PT, R7, R14, RZ, 0x181f ;  /* 0x00181fff0e077589 */ /* 0x000ee800000e0000 */
[----:B------:R4:W-:Y:S01]  /*1c50*/  @!P5 LDGSTS.E.BYPASS.LTC128B.128 [R227+0x6100], [R2.64], !P6 ;  /* 0x0610000002e3dfae */ /* 0x0009e2000f101d46 */
[----:B------:R-:W-:-:S03]  /*1c60*/  ISETP.GE.AND P5, PT, R13, 0x1, PT ;  /* 0x000000010d00780c */ /* 0x000fc60003fa6270 */
[----:B------:R-:W1:Y:S04]  /*1c70*/  SHFL.IDX PT, R12, R14, 0x1, 0x181f ;  /* 0x00381f000e0c7f89 */ /* 0x000e6800000e0000 */
[----:B------:R-:W-:Y:S01]  /*1c80*/  SHFL.IDX PT, R11, R14, 0x2, 0x181f ;  /* 0x00581f000e0b7f89 */ /* 0x000fe200000e0000 */
[----:B----4-:R-:W-:-:S04]  /*1c90*/  @!P1 LEA R2, P0, R241, R9, 0x1 ;  /* 0x00000009f1029211 */ /* 0x010fc800078008ff */
[CC--:B------:R-:W-:Y:S02]  /*1ca0*/  @!P1 LEA.HI.X R3, R241.reuse, R8.reuse, R39, 0x1, P0 ;  /* 0x00000008f1039211 */ /* 0x0c0fe400000f0c27 */
[C---:B-1----:R-:W-:Y:S02]  /*1cb0*/  @!P1 LEA R4, P0, R242.reuse, R9, 0x1 ;  /* 0x00000009f2049211 */ /* 0x042fe400078008ff */
[----:B------:R-:W-:Y:S02]  /*1cc0*/  SHFL.IDX PT, R9, R14, 0x3, 0x181f ;  /* 0x00781f000e097f89 */ /* 0x000fe400000e0000 */
[----:B------:R-:W-:Y:S02]  /*1cd0*/  @!P1 LEA.HI.X R5, R242, R8, R38, 0x1, P0 ;  /* 0x00000008f2059211 */ /* 0x000fe400000f0c26 */
[----:B------:R2:W-:Y:S01]  /*1ce0*/  @!P1 LDGSTS.E.BYPASS.LTC128B.128 [R227+0x3100], [R2.64], !P2 ;  /* 0x0310000002e39fae */ /* 0x0005e2000d101d46 */
[----:B------:R-:W-:-:S03]  /*1cf0*/  @P5 ISETP.GE.AND P0, PT, R241, c[0x0][0x1d4], PT ;  /* 0x00007500f1005a0c */ /* 0x000fc60003f06270 */
[----:B------:R-:W1:Y:S04]  /*1d00*/  SHFL.IDX PT, R8, R0, 0x2, 0x181f ;  /* 0x00581f0000087f89 */ /* 0x000e6800000e0000 */
[----:B------:R4:W-:Y:S04]  /*1d10*/  @!P1 LDGSTS.E.BYPASS.LTC128B.128 [R227+0x7100], [R4.64], !P6 ;  /* 0x0710000004e39fae */ /* 0x0009e8000f101d46 */
[----:B------:R-:W0:Y:S04]  /*1d20*/  LDGDEPBAR ;  /* 0x00000000000079af */ /* 0x000e280000000000 */
[----:B------:R-:W1:Y:S01]  /*1d30*/  SHFL.IDX PT, R0, R0, 0x3, 0x181f ;  /* 0x00781f0000007f89 */ /* 0x000e6200000e0000 */
[----:B--2---:R-:W-:-:S04]  /*1d40*/  @P5 LEA R2, P2, R241, R6, 0x1 ;  /* 0x00000006f1025211 */ /* 0x004fc800078408ff */
[----:B---3--:R-:W-:Y:S02]  /*1d50*/  @P5 LEA.HI.X R3, R241, R7, R39, 0x1, P2 ;  /* 0x00000007f1035211 */ /* 0x008fe400010f0c27 */
[----:B------:R-:W-:-:S03]  /*1d60*/  ISETP.GE.AND P2, PT, R13, 0x21, PT ;  /* 0x000000210d00780c */ /* 0x000fc60003f46270 */
[----:B------:R2:W-:Y:S01]  /*1d70*/  @P5 LDGSTS.E.BYPASS.LTC128B.128 [R227+0x8100], [R2.64], !P0 ;  /* 0x0810000002e35fae */ /* 0x0005e2000c101d46 */
[C---:B------:R-:W-:Y:S02]  /*1d80*/  @P5 ISETP.GE.AND P0, PT, R242.reuse, c[0x0][0x1d4], PT ;  /* 0x00007500f2005a0c */ /* 0x040fe40003f06270 */
[----:B--2---:R-:W-:-:S07]  /*1d90*/  @P5 LEA R2, P1, R242, R6, 0x1 ;  /* 0x00000006f2025211 */ /* 0x004fce00078208ff */
[C---:B------:R-:W-:Y:S02]  /*1da0*/  @P2 LEA R6, P6, R241.reuse, R10, 0x1 ;  /* 0x0000000af1062211 */ /* 0x040fe400078c08ff */
[C---:B------:R-:W-:Y:S02]  /*1db0*/  @P5 LEA.HI.X R3, R242.reuse, R7, R38, 0x1, P1 ;  /* 0x00000007f2035211 */ /* 0x040fe400008f0c26 */
[----:B------:R-:W-:Y:S02]  /*1dc0*/  @P2 LEA.HI.X R7, R241, R12, R39, 0x1, P6 ;  /* 0x0000000cf1072211 */ /* 0x000fe400030f0c27 */
[----:B------:R-:W-:Y:S01]  /*1dd0*/  ISETP.GE.AND P6, PT, R13, 0x41, PT ;  /* 0x000000410d00780c */ /* 0x000fe20003fc6270 */
[----:B------:R1:W-:Y:S01]  /*1de0*/  @P5 LDGSTS.E.BYPASS.LTC128B.128 [R227+0xc100], [R2.64], !P0 ;  /* 0x0c10000002e35fae */ /* 0x0003e2000c101d46 */
[----:B------:R-:W-:Y:S02]  /*1df0*/  @P2 ISETP.GE.AND P1, PT, R241, c[0x0][0x1d4], PT ;  /* 0x00007500f1002a0c */ /* 0x000fe40003f26270 */
[----:B----4-:R-:W-:-:S04]  /*1e00*/  @P2 LEA R4, P0, R242, R10, 0x1 ;  /* 0x0000000af2042211 */ /* 0x010fc800078008ff */
[----:B------:R-:W-:-:S05]  /*1e10*/  @P2 LEA.HI.X R5, R242, R12, R38, 0x1, P0 ;  /* 0x0000000cf2052211 */ /* 0x000fca00000f0c26 */
[C---:B------:R-:W-:Y:S02]  /*1e20*/  @P6 ISETP.GE.AND P0, PT, R241.reuse, c[0x0][0x1d4], PT ;  /* 0x00007500f1006a0c */ /* 0x040fe40003f06270 */
[----:B------:R2:W-:Y:S01]  /*1e30*/  @P2 LDGSTS.E.BYPASS.LTC128B.128 [R227+0x9100], [R6.64], !P1 ;  /* 0x0910000006e32fae */ /* 0x0005e2000c901d46 */
[----:B------:R-:W-:Y:S02]  /*1e40*/  @P2 ISETP.GE.AND P1, PT, R242, c[0x0][0x1d4], PT ;  /* 0x00007500f2002a0c */ /* 0x000fe40003f26270 */
[----:B-1----:R-:W-:-:S11]  /*1e50*/  @P6 LEA R2, P5, R241, R8, 0x1 ;  /* 0x00000008f1026211 */ /* 0x002fd600078a08ff */
[----:B------:R1:W-:Y:S01]  /*1e60*/  @P2 LDGSTS.E.BYPASS.LTC128B.128 [R227+0xd100], [R4.64], !P1 ;  /* 0x0d10000004e32fae */ /* 0x0003e2000c901d46 */
[----:B------:R-:W-:Y:S02]  /*1e70*/  @P6 LEA.HI.X R3, R241, R11, R39, 0x1, P5 ;  /* 0x0000000bf1036211 */ /* 0x000fe400028f0c27 */
[----:B------:R-:W-:-:S03]  /*1e80*/  ISETP.GE.AND P5, PT, R13, 0x61, PT ;  /* 0x000000610d00780c */ /* 0x000fc60003fa6270 */
[----:B------:R3:W-:Y:S01]  /*1e90*/  @P6 LDGSTS.E.BYPASS.LTC128B.128 [R227+0xa100], [R2.64], !P0 ;  /* 0x0a10000002e36fae */ /* 0x0007e2000c101d46 */
[----:B--2---:R-:W-:-:S04]  /*1ea0*/  @P6 LEA R6, P2, R242, R8, 0x1 ;  /* 0x00000008f2066211 */ /* 0x004fc800078408ff */
[C---:B------:R-:W-:Y:S02]  /*1eb0*/  @P6 LEA.HI.X R7, R242.reuse, R11, R38, 0x1, P2 ;  /* 0x0000000bf2076211 */ /* 0x040fe400010f0c26 */
[----:B------:R-:W-:-:S03]  /*1ec0*/  @P6 ISETP.GE.AND P2, PT, R242, c[0x0][0x1d4], PT ;  /* 0x00007500f2006a0c */ /* 0x000fc60003f46270 */
[----:B-1----:R-:W-:-:S04]  /*1ed0*/  @P5 LEA R4, P1, R241, R0, 0x1 ;  /* 0x00000000f1045211 */ /* 0x002fc800078208ff */
[----:B------:R-:W-:-:S06]  /*1ee0*/  @P5 LEA.HI.X R5, R241, R9, R39, 0x1, P1 ;  /* 0x00000009f1055211 */ /* 0x000fcc00008f0c27 */
[----:B------:R1:W-:Y:S01]  /*1ef0*/  @P6 LDGSTS.E.BYPASS.LTC128B.128 [R227+0xe100], [R6.64], !P2 ;  /* 0x0e10000006e36fae */ /* 0x0003e2000d101d46 */
[----:B------:R-:W-:Y:S02]  /*1f00*/  @P5 ISETP.GE.AND P1, PT, R241, c[0x0][0x1d4], PT ;  /* 0x00007500f1005a0c */ /* 0x000fe40003f26270 */
[----:B---3--:R-:W-:Y:S01]  /*1f10*/  @P5 LEA R2, P0, R242, R0, 0x1 ;  /* 0x00000000f2025211 */ /* 0x008fe200078008ff */
[----:B------:R-:W-:-:S03]  /*1f20*/  IMAD R0, R36, c[0x0][0x208], RZ ;  /* 0x0000820024007a24 */ /* 0x000fc600078e02ff */
[C---:B------:R-:W-:Y:S01]  /*1f30*/  @P5 LEA.HI.X R3, R242.reuse, R9, R38, 0x1, P0 ;  /* 0x00000009f2035211 */ /* 0x040fe200000f0c26 */
[----:B------:R-:W-:Y:S01]  /*1f40*/  IMAD R0, R239, c[0x0][0x20c], R0 ;  /* 0x00008300ef007a24 */ /* 0x000fe200078e0200 */
[----:B------:R-:W-:-:S05]  /*1f50*/  @P5 ISETP.GE.AND P0, PT, R242, c[0x0][0x1d4], PT ;  /* 0x00007500f2005a0c */ /* 0x000fca0003f06270 */
[----:B------:R1:W-:Y:S08]  /*1f60*/  @P5 LDGSTS.E.BYPASS.LTC128B.128 [R227+0xb100], [R4.64], !P1 ;  /* 0x0b10000004e35fae */ /* 0x0003f0000c901d46 */
[----:B------:R2:W-:Y:S01]  /*1f70*/  @P5 LDGSTS.E.BYPASS.LTC128B.128 [R227+0xf100], [R2.64], !P0 ;  /* 0x0f10000002e35fae */ /* 0x0005e2000c101d46 */
[----:B------:R-:W-:Y:S02]  /*1f80*/  R2P PR, R18, 0x6 ;  /* 0x0000000612007804 */ /* 0x000fe40000000000 */
[----:B------:R-:W-:Y:S01]  /*1f90*/  ISETP.GE.AND P6, PT, R241, c[0x0][0x1d4], PT ;  /* 0x00007500f1007a0c */ /* 0x000fe20003fc6270 */
[----:B------:R-:W0:Y:S10]  /*1fa0*/  LDGDEPBAR ;  /* 0x00000000000079af */ /* 0x000e340000000000 */
[----:B------:R-:W-:-:S04]  /*1fb0*/  @P1 IADD3 R206, R71, -0x20, RZ ;  /* 0xffffffe047ce1810 */ /* 0x000fc80007ffe0ff */
[C---:B------:R-:W-:Y:S02]  /*1fc0*/  IADD3 R207, R206.reuse, 0x4000, RZ ;  /* 0x00004000cecf7810 */ /* 0x040fe40007ffe0ff */
[C---:B------:R-:W-:Y:S02]  /*1fd0*/  IADD3 R208, R206.reuse, 0x4800, RZ ;  /* 0x00004800ced07810 */ /* 0x040fe40007ffe0ff */
[C---:B------:R-:W-:Y:S02]  /*1fe0*/  IADD3 R209, R206.reuse, 0x5000, RZ ;  /* 0x00005000ced17810 */ /* 0x040fe40007ffe0ff */
[C---:B------:R-:W-:Y:S02]  /*1ff0*/  IADD3 R210, R206.reuse, 0x5800, RZ ;  /* 0x00005800ced27810 */ /* 0x040fe40007ffe0ff */
[----:B------:R-:W-:Y:S01]  /*2000*/  IADD3 R211, R206, 0x6000, RZ ;  /* 0x00006000ced37810 */ /* 0x000fe20007ffe0ff */
[----:B--2---:R-:W-:Y:S01]  /*2010*/  IMAD.WIDE.U32 R2, R239, c[0x0][0x208], RZ ;  /* 0x00008200ef027a25 */ /* 0x004fe200078e00ff */
[----:B------:R-:W-:-:S04]  /*2020*/  DEPBAR.LE SB0, 0x1 ;  /* 0x000080400000791a */ /* 0x000fc80000000000 */
[----:B------:R-:W-:Y:S01]  /*2030*/  BAR.SYNC.DEFER_BLOCKING 0x0 ;  /* 0x0000000000007b1d */ /* 0x000fe20000010000 */
[----:B------:R-:W-:Y:S01]  /*2040*/  IMAD.IADD R3, R3, 0x1, R0 ;  /* 0x0000000103037824 */ /* 0x000fe200078e0200 */
[C---:B------:R-:W-:Y:S01]  /*2050*/  IADD3 R212, R206.reuse, 0x6800, RZ ;  /* 0x00006800ced47810 */ /* 0x040fe20007ffe0ff */
[----:B------:R-:W-:Y:S01]  /*2060*/  IMAD R0, R37, c[0x0][0x210], RZ ;  /* 0x0000840025007a24 */ /* 0x000fe200078e02ff */
[----:B------:R-:W-:Y:S01]  /*2070*/  IADD3 R213, R206, 0x7000, RZ ;  /* 0x00007000ced57810 */ /* 0x000fe20007ffe0ff */
[----:B------:R-:W-:Y:S01]  /*2080*/  IMAD.WIDE.U32 R2, R238, c[0x0][0x218], R2 ;  /* 0x00008600ee027a25 */ /* 0x000fe200078e0002 */
[C---:B------:R-:W-:Y:S02]  /*2090*/  IADD3 R214, R206.reuse, 0x7800, RZ ;  /* 0x00007800ced67810 */ /* 0x040fe40007ffe0ff */
[----:B------:R-:W-:Y:S01]  /*20a0*/  IADD3 R222, R206, 0x3800, RZ ;  /* 0x00003800cede7810 */ /* 0x000fe20007ffe0ff */
[----:B------:R-:W-:Y:S01]  /*20b0*/  IMAD R0, R42, c[0x0][0x214], R0 ;  /* 0x000085002a007a24 */ /* 0x000fe200078e0200 */
[----:B------:R-:W-:-:S02]  /*20c0*/  IADD3 R2, P0, R2, R40, RZ ;  /* 0x0000002802027210 */ /* 0x000fc40007f1e0ff */
[C---:B------:R-:W-:Y:S02]  /*20d0*/  IADD3 R221, R206.reuse, 0x3000, RZ ;  /* 0x00003000cedd7810 */ /* 0x040fe40007ffe0ff */
[C---:B------:R-:W-:Y:S02]  /*20e0*/  IADD3 R220, R206.reuse, 0x2800, RZ ;  /* 0x00002800cedc7810 */ /* 0x040fe40007ffe0ff */
[C---:B------:R-:W-:Y:S02]  /*20f0*/  IADD3 R219, R206.reuse, 0x2000, RZ ;  /* 0x00002000cedb7810 */ /* 0x040fe40007ffe0ff */
[C---:B------:R-:W-:Y:S02]  /*2100*/  IADD3 R218, R206.reuse, 0x1800, RZ ;  /* 0x00001800ceda7810 */ /* 0x040fe40007ffe0ff */
[C---:B------:R-:W-:Y:S02]  /*2110*/  IADD3 R217, R206.reuse, 0x1000, RZ ;  /* 0x00001000ced97810 */ /* 0x040fe40007ffe0ff */
[----:B------:R-:W-:Y:S01]  /*2120*/  IADD3 R216, R206, 0x800, RZ ;  /* 0x00000800ced87810 */ /* 0x000fe20007ffe0ff */
[----:B------:R-:W-:Y:S04]  /*2130*/  LDSM.16.M88.4 R136, [R223] ;  /* 0x00000000df88783b */ /* 0x000fe80000000200 */
[----:B------:R-:W-:Y:S04]  /*2140*/  LDSM.16.M88.4 R140, [R224] ;  /* 0x00000000e08c783b */ /* 0x000fe80000000200 */
[----:B------:R-:W-:Y:S04]  /*2150*/  LDSM.16.M88.4 R176, [R226] ;  /* 0x00000000e2b0783b */ /* 0x000fe80000000200 */
[----:B------:R-:W-:Y:S04]  /*2160*/  LDSM.16.M88.4 R180, [R225] ;  /* 0x00000000e1b4783b */ /* 0x000fe80000000200 */
[----:B------:R-:W-:Y:S04]  /*2170*/  LDSM.16.M88.4 R184, [R223+0x4000] ;  /* 0x00400000dfb8783b */ /* 0x000fe80000000200 */
[----:B------:R-:W-:Y:S04]  /*2180*/  LDSM.16.M88.4 R188, [R224+0x4000] ;  /* 0x00400000e0bc783b */ /* 0x000fe80000000200 */
[----:B------:R-:W-:Y:S04]  /*2190*/  LDSM.16.M88.4 R192, [R226+0x4000] ;  /* 0x00400000e2c0783b */ /* 0x000fe80000000200 */
[----:B------:R-:W-:Y:S04]  /*21a0*/  LDSM.16.M88.4 R196, [R225+0x4000] ;  /* 0x00400000e1c4783b */ /* 0x000fe80000000200 */
[----:B------:R-:W-:Y:S06]  /*21b0*/  BAR.SYNC.DEFER_BLOCKING 0x0 ;  /* 0x0000000000007b1d */ /* 0x000fec0000010000 */
[----:B------:R-:W-:-:S04]  /*21c0*/  DEPBAR.LE SB0, 0x0 ;  /* 0x000080000000791a */ /* 0x000fc80000000000 */
[----:B------:R-:W-:Y:S06]  /*21d0*/  BAR.SYNC.DEFER_BLOCKING 0x0 ;  /* 0x0000000000007b1d */ /* 0x000fec0000010000 */
[----:B-1----:R-:W1:Y:S04]  /*21e0*/  LDSM.16.M88.4 R4, [R71] ;  /* 0x000000004704783b */ /* 0x002e680000000200 */
[----:B------:R-:W-:Y:S04]  /*21f0*/  LDSM.16.M88.4 R20, [R206] ;  /* 0x00000000ce14783b */ /* 0x000fe80000000200 */
[----:B------:R-:W2:Y:S04]  /*2200*/  LDSM.16.M88.4 R24, [R71+0x800] ;  /* 0x000800004718783b */ /* 0x000ea80000000200 */
[----:B------:R-:W3:Y:S04]  /*2210*/  LDSM.16.M88.4 R32, [R206+0x800] ;  /* 0x00080000ce20783b */ /* 0x000ee80000000200 */
[----:B------:R-:W4:Y:S04]  /*2220*/  LDSM.16.M88.4 R28, [R71+0x1000] ;  /* 0x00100000471c783b */ /* 0x000f280000000200 */
[----:B------:R-:W-:Y:S04]  /*2230*/  LDSM.16.M88.4 R52, [R206+0x2000] ;  /* 0x00200000ce34783b */ /* 0x000fe80000000200 */
[----:B------:R-:W-:Y:S04]  /*2240*/  LDSM.16.M88.4 R44, [R71+0x3000] ;  /* 0x00300000472c783b */ /* 0x000fe80000000200 */
[----:B------:R-:W-:Y:S04]  /*2250*/  LDSM.16.M88.4 R36, [R206+0x2800] ;  /* 0x00280000ce24783b */ /* 0x000fe80000000200 */
[----:B------:R-:W-:Y:S04]  /*2260*/  LDSM.16.M88.4 R48, [R206+0x3000] ;  /* 0x00300000ce30783b */ /* 0x000fe80000000200 */
[----:B------:R-:W-:Y:S01]  /*2270*/  LDSM.16.M88.4 R56, [R206+0x3800] ;  /* 0x00380000ce38783b */ /* 0x000fe20000000200 */
[C---:B-1----:R-:W-:Y:S08]  /*2280*/  HMMA.16816.F32 R8, R136.reuse, R6, RZ ;  /* 0x000000068808723c */ /* 0x042ff000000018ff */
[C---:B------:R-:W-:Y:S08]  /*2290*/  HMMA.16816.F32 R16, R136.reuse, R4, RZ ;  /* 0x000000048810723c */ /* 0x040ff000000018ff */
[----:B--2---:R-:W-:Y:S08]  /*22a0*/  HMMA.16816.F32 R4, R136, R24, RZ ;  /* 0x000000188804723c */ /* 0x004ff000000018ff */
[----:B------:R-:W-:Y:S08]  /*22b0*/  HMMA.16816.F32 R152, R140, R22, R8 ;  /* 0x000000168c98723c */ /* 0x000ff00000001808 */
[----:B------:R-:W-:Y:S01]  /*22c0*/  HMMA.16816.F32 R8, R136, R26, RZ ;  /* 0x0000001a8808723c */ /* 0x000fe200000018ff */
[----:B------:R-:W1:Y:S07]  /*22d0*/  LDSM.16.M88.4 R24, [R71+0x1800] ;  /* 0x001800004718783b */ /* 0x000e6e0000000200 */
[C---:B------:R-:W-:Y:S01]  /*22e0*/  HMMA.16816.F32 R104, R140.reuse, R20, R16 ;  /* 0x000000148c68723c */ /* 0x040fe20000001810 */
[----:B------:R-:W2:Y:S07]  /*22f0*/  LDSM.16.M88.4 R16, [R206+0x1000] ;  /* 0x00100000ce10783b */ /* 0x000eae0000000200 */
[C---:B---3--:R-:W-:Y:S08]  /*2300*/  HMMA.16816.F32 R60, R140.reuse, R32, R4 ;  /* 0x000000208c3c723c */ /* 0x048ff00000001804 */
[----:B------:R-:W-:Y:S01]  /*2310*/  HMMA.16816.F32 R148, R140, R34, R8 ;  /* 0x000000228c94723c */ /* 0x000fe20000001808 */
[----:B------:R-:W3:Y:S07]  /*2320*/  LDSM.16.M88.4 R32, [R71+0x2000] ;  /* 0x002000004720783b */ /* 0x000eee0000000200 */
[C---:B----4-:R-:W-:Y:S08]  /*2330*/  HMMA.16816.F32 R4, R136.reuse, R28, RZ ;  /* 0x0000001c8804723c */ /* 0x050ff000000018ff */
[C---:B------:R-:W-:Y:S01]  /*2340*/  HMMA.16816.F32 R20, R136.reuse, R30, RZ ;  /* 0x0000001e8814723c */ /* 0x040fe200000018ff */
[----:B------:R-:W4:Y:S07]  /*2350*/  LDSM.16.M88.4 R28, [R206+0x1800] ;  /* 0x00180000ce1c783b */ /* 0x000f2e0000000200 */
[----:B-1----:R-:W-:Y:S08]  /*2360*/  HMMA.16816.F32 R8, R136, R26, RZ ;  /* 0x0000001a8808723c */ /* 0x002ff000000018ff */
[C---:B--2---:R-:W-:Y:S07]  /*2370*/  HMMA.16816.F32 R144, R140.reuse, R16, R4 ;  /* 0x000000108c90723c */ /* 0x044fee0000001804 */
[----:B------:R-:W-:Y:S01]  /*2380*/  IMAD R4, R15, c[0x0][0x218], RZ ;  /* 0x000086000f047a24 */ /* 0x000fe200078e02ff */
[----:B------:R-:W-:Y:S01]  /*2390*/  IADD3 R5, R41, R0, RZ ;  /* 0x0000000029057210 */ /* 0x000fe20007ffe0ff */
[----:B------:R-:W-:Y:S01]  /*23a0*/  HMMA.16816.F32 R132, R140, R18, R20 ;  /* 0x000000128c84723c */ /* 0x000fe20000001814 */
[----:B------:R-:W-:Y:S01]  /*23b0*/  LDSM.16.M88.4 R40, [R71+0x3800] ;  /* 0x003800004728783b */ /* 0x000fe20000000200 */
[----:B------:R-:W-:-:S03]  /*23c0*/  IMAD R0, R238, c[0x0][0x21c], R4 ;  /* 0x00008700ee007a24 */ /* 0x000fc600078e0204 */
[----:B------:R-:W-:Y:S02]  /*23d0*/  STL [R1+0x38], R5 ;  /* 0x0000380501007387 */ /* 0x000fe40000100800 */
[----:B------:R-:W-:Y:S01]  /*23e0*/  IADD3.X R3, R5, R3, R0, P0, !PT ;  /* 0x0000000305037210 */ /* 0x000fe200007fe400 */
[----:B---3--:R-:W-:Y:S01]  /*23f0*/  HMMA.16816.F32 R16, R136, R32, RZ ;  /* 0x000000208810723c */ /* 0x008fe200000018ff */
[----:B------:R-:W-:-:S04]  /*2400*/  LEA R0, P0, R2, c[0x0][0x1f8], 0x1 ;  /* 0x00007e0002007a11 */ /* 0x000fc800078008ff */
[----:B------:R-:W-:Y:S01]  /*2410*/  LEA.HI.X R6, R2, c[0x0][0x1fc], R3, 0x1, P0 ;  /* 0x00007f0002067a11 */ /* 0x000fe200000f0c03 */
[----:B------:R-:W-:Y:S02]  /*2420*/  SHFL.IDX PT, R14, R0, 0x2, 0x181f ;  /* 0x00581f00000e7f89 */ /* 0x000fe400000e0000 */
[----:B----4-:R-:W-:Y:S02]  /*2430*/  HMMA.16816.F32 R124, R140, R30, R8 ;  /* 0x0000001e8c7c723c */ /* 0x010fe40000001808 */
[----:B------:R-:W1:Y:S04]  /*2440*/  SHFL.IDX PT, R2, R0, RZ, 0x181f ;  /* 0x00181fff00027589 */ /* 0x000e6800000e0000 */
[----:B------:R-:W-:Y:S02]  /*2450*/  SHFL.IDX PT, R3, R0, 0x1, 0x181f ;  /* 0x00381f0000037f89 */ /* 0x000fe400000e0000 */
[----:B------:R-:W-:Y:S02]  /*2460*/  HMMA.16816.F32 R20, R136, R24, RZ ;  /* 0x000000188814723c */ /* 0x000fe400000018ff */
[----:B------:R-:W2:Y:S04]  /*2470*/  SHFL.IDX PT, R4, R6, RZ, 0x181f ;  /* 0x00181fff06047589 */ /* 0x000ea800000e0000 */
[----:B------:R-:W3:Y:S02]  /*2480*/  SHFL.IDX PT, R5, R6, 0x1, 0x181f ;  /* 0x00381f0006057f89 */ /* 0x000ee400000e0000 */
[----:B------:R-:W-:Y:S02]  /*2490*/  HMMA.16816.F32 R100, R140, R52, R16 ;  /* 0x000000348c64723c */ /* 0x000fe40000001810 */
[----:B------:R-:W4:Y:S04]  /*24a0*/  SHFL.IDX PT, R12, R6, 0x2, 0x181f ;  /* 0x00581f00060c7f89 */ /* 0x000f2800000e0000 */
[----:B------:R-:W3:Y:S02]  /*24b0*/  SHFL.IDX PT, R0, R0, 0x3, 0x181f ;  /* 0x00781f0000007f89 */ /* 0x000ee400000e0000 */
[----:B------:R-:W-:Y:S02]  /*24c0*/  HMMA.16816.F32 R32, R136, R34, RZ ;  /* 0x000000228820723c */ /* 0x000fe400000018ff */
[----:B------:R3:W4:Y:S01]  /*24d0*/  SHFL.IDX PT, R18, R6, 0x3, 0x181f ;  /* 0x00781f0006127f89 */ /* 0x00072200000e0000 */
[----:B-1----:R-:W-:-:S02]  /*24e0*/  IADD3 R10, P0, R2, R158, RZ ;  /* 0x0000009e020a7210 */ /* 0x002fc40007f1e0ff */
[-C--:B------:R-:W-:Y:S01]  /*24f0*/  IADD3 R8, P1, R2, R159.reuse, RZ ;  /* 0x0000009f02087210 */ /* 0x080fe20007f3e0ff */
[----:B------:R-:W1:Y:S02]  /*2500*/  LDSM.16.M88.4 R24, [R71+0x2800] ;  /* 0x002800004718783b */ /* 0x000e640000000200 */
[----:B------:R-:W-:Y:S01]  /*2510*/  HMMA.16816.F32 R128, R140, R28, R20 ;  /* 0x0000001c8c80723c */ /* 0x000fe20000001814 */
[C---:B--2---:R-:W-:Y:S01]  /*2520*/  IMAD.X R11, R4.reuse, 0x1, R68, P0 ;  /* 0x00000001040b7824 */ /* 0x044fe200000e0644 */
[----:B------:R-:W-:Y:S01]  /*2530*/  ISETP.LT.OR P0, PT, R13, 0x1, P6 ;  /* 0x000000010d00780c */ /* 0x000fe20003701670 */
[----:B------:R-:W-:Y:S01]  /*2540*/  IMAD.X R9, R4, 0x1, R69, P1 ;  /* 0x0000000104097824 */ /* 0x000fe200008e0645 */
[----:B------:R-:W-:-:S04]  /*2550*/  IADD3 R4, P1, R3, R159, RZ ;  /* 0x0000009f03047210 */ /* 0x000fc80007f3e0ff */
[----:B------:R-:W-:Y:S07]  /*2560*/  HMMA.16816.F32 R20, R136, R44, RZ ;  /* 0x0000002c8814723c */ /* 0x000fee00000018ff */
[----:B------:R-:W-:Y:S01]  /*2570*/  @!PT LDS RZ, [RZ] ;  /* 0x00000000fffff984 */ /* 0x000fe20000000800 */
[----:B------:R-:W-:Y:S01]  /*2580*/  @!PT LDS RZ, [RZ] ;  /* 0x00000000fffff984 */ /* 0x000fe20000000800 */
[----:B------:R-:W-:Y:S01]  /*2590*/  @!PT LDS RZ, [RZ] ;  /* 0x00000000fffff984 */ /* 0x000fe20000000800 */
[----:B------:R2:W-:Y:S01]  /*25a0*/  LDGSTS.E.BYPASS.LTC128B.128 [R227+0x100], [R10.64], !P0 ;  /* 0x001000000ae37fae */ /* 0x0005e2000c101d46 */
[----:B---3--:R-:W-:Y:S01]  /*25b0*/  IADD3 R6, P5, R3, R158, RZ ;  /* 0x0000009e03067210 */ /* 0x008fe20007fbe0ff */
[----:B------:R-:W-:Y:S01]  /*25c0*/  HMMA.16816.F32 R120, R140, R54, R32 ;  /* 0x000000368c78723c */ /* 0x000fe20000001820 */
[----:B------:R-:W-:-:S02]  /*25d0*/  ISETP.LT.OR P0, PT, R13, 0x21, P6 ;  /* 0x000000210d00780c */ /* 0x000fc40003701670 */
[C---:B------:R-:W-:Y:S01]  /*25e0*/  IADD3.X R7, R5.reuse, R68, RZ, P5, !PT ;  /* 0x0000004405077210 */ /* 0x040fe20002ffe4ff */
[----:B------:R-:W-:Y:S01]  /*25f0*/  IMAD.X R5, R5, 0x1, R69, P1 ;  /* 0x0000000105057824 */ /* 0x000fe200008e0645 */
[C---:B------:R-:W-:Y:S02]  /*2600*/  IADD3 R2, P5, R14.reuse, R158, RZ ;  /* 0x0000009e0e027210 */ /* 0x040fe40007fbe0ff */
[----:B------:R-:W-:-:S03]  /*2610*/  IADD3 R14, P1, R14, R159, RZ ;  /* 0x0000009f0e0e7210 */ /* 0x000fc60007f3e0ff */
[--C-:B----4-:R-:W-:Y:S01]  /*2620*/  IMAD.X R3, R12, 0x1, R68.reuse, P5 ;  /* 0x000000010c037824 */ /* 0x110fe200028e0644 */
[----:B------:R-:W-:Y:S01]  /*2630*/  IADD3 R16, P5, R0, R158, RZ ;  /* 0x0000009e00107210 */ /* 0x000fe20007fbe0ff */
[----:B------:R-:W-:Y:S01]  /*2640*/  IMAD.X R15, R12, 0x1, R69, P1 ;  /* 0x000000010c0f7824 */ /* 0x000fe200008e0645 */
[----:B------:R-:W-:Y:S02]  /*2650*/  ISETP.GE.AND P1, PT, R242, c[0x0][0x1d4], PT ;  /* 0x00007500f2007a0c */ /* 0x000fe40003f26270 */
[----:B------:R-:W-:Y:S01]  /*2660*/  HMMA.16816.F32 R108, R140, R48, R20 ;  /* 0x000000308c6c723c */ /* 0x000fe20000001814 */
[----:B------:R-:W-:Y:S01]  /*2670*/  IMAD.X R17, R18, 0x1, R68, P5 ;  /* 0x0000000112117824 */ /* 0x000fe200028e0644 */
[----:B------:R-:W-:-:S06]  /*2680*/  ISETP.LT.OR P5, PT, R13, 0x1, P1 ;  /* 0x000000010d00780c */ /* 0x000fcc0000fa1670 */
[C---:B-1----:R-:W-:Y:S07]  /*2690*/  HMMA.16816.F32 R28, R136.reuse, R24, RZ ;  /* 0x00000018881c723c */ /* 0x042fee00000018ff */
[----:B------:R2:W-:Y:S01]  /*26a0*/  LDGSTS.E.BYPASS.LTC128B.128 [R227+0x4100], [R8.64], !P5 ;  /* 0x0410000008e37fae */ /* 0x0005e2000e901d46 */
[C---:B------:R-:W-:Y:S01]  /*26b0*/  ISETP.LT.OR P5, PT, R13.reuse, 0x21, P1 ;  /* 0x000000210d00780c */ /* 0x040fe20000fa1670 */
[----:B------:R-:W-:Y:S02]  /*26c0*/  HMMA.16816.F32 R24, R136, R26, RZ ;  /* 0x0000001a8818723c */ /* 0x000fe400000018ff */
[----:B------:R1:W-:Y:S01]  /*26d0*/  LDGSTS.E.BYPASS.LTC128B.128 [R227+0x1100], [R6.64], !P0 ;  /* 0x0110000006e37fae */ /* 0x0003e2000c101d46 */
[----:B------:R-:W-:-:S05]  /*26e0*/  ISETP.LT.OR P0, PT, R13, 0x41, P6 ;  /* 0x000000410d00780c */ /* 0x000fca0003701670 */
[----:B------:R-:W-:Y:S04]  /*26f0*/  HMMA.16816.F32 R20, R136, R46, RZ ;  /* 0x0000002e8814723c */ /* 0x000fe800000018ff */
[----:B------:R1:W-:Y:S01]  /*2700*/  LDGSTS.E.BYPASS.LTC128B.128 [R227+0x5100], [R4.64], !P5 ;  /* 0x0510000004e37fae */ /* 0x0003e2000e901d46 */
[C---:B------:R-:W-:Y:S02]  /*2710*/  ISETP.LT.OR P5, PT, R13.reuse, 0x61, P6 ;  /* 0x000000610d00780c */ /* 0x040fe400037a1670 */
[C---:B------:R-:W-:Y:S01]  /*2720*/  ISETP.LT.OR P6, PT, R13.reuse, 0x41, P1 ;  /* 0x000000410d00780c */ /* 0x040fe20000fc1670 */
[----:B------:R3:W-:Y:S01]  /*2730*/  LDGSTS.E.BYPASS.LTC128B.128 [R227+0x2100], [R2.64], !P0 ;  /* 0x0210000002e37fae */ /* 0x0007e2000c101d46 */
[----:B------:R-:W-:Y:S01]  /*2740*/  ISETP.LT.OR P1, PT, R13, 0x61, P1 ;  /* 0x000000610d00780c */ /* 0x000fe20000f21670 */
[C---:B------:R-:W-:Y:S08]  /*2750*/  HMMA.16816.F32 R116, R140.reuse, R36, R28 ;  /* 0x000000248c74723c */ /* 0x040ff0000000181c */
[C---:B------:R-:W-:Y:S02]  /*2760*/  HMMA.16816.F32 R112, R140.reuse, R38, R24 ;  /* 0x000000268c70723c */ /* 0x040fe40000001818 */
[----:B------:R4:W-:Y:S04]  /*2770*/  LDGSTS.E.BYPASS.LTC128B.128 [R227+0x6100], [R14.64], !P6 ;  /* 0x061000000ee37fae */ /* 0x0009e8000f101d46 */
[----:B------:R2:W-:Y:S02]  /*2780*/  LDGSTS.E.BYPASS.LTC128B.128 [R227+0x3100], [R16.64], !P5 ;  /* 0x0310000010e37fae */ /* 0x0005e4000e901d46 */
[----:B------:R-:W-:Y:S08]  /*2790*/  HMMA.16816.F32 R96, R140, R50, R20 ;  /* 0x000000328c60723c */ /* 0x000ff00000001814 */
[----:B-1----:R-:W-:Y:S01]  /*27a0*/  HMMA.16816.F32 R4, R136, R40, RZ ;  /* 0x000000288804723c */ /* 0x002fe200000018ff */
[----:B---3--:R-:W-:-:S02]  /*27b0*/  MOV R3, 0x40 ;  /* 0x0000004000037802 */ /* 0x008fc40000000f00 */
[----:B------:R-:W-:Y:S02]  /*27c0*/  IADD3 R2, P0, R0, R159, RZ ;  /* 0x0000009f00027210 */ /* 0x000fe40007f1e0ff */
[----:B------:R-:W-:-:S03]  /*27d0*/  SEL R0, R3, 0xffffffc0, !P2 ;  /* 0xffffffc003007807 */ /* 0x000fc60005000000 */
[----:B------:R-:W-:Y:S01]  /*27e0*/  IMAD.X R3, R18, 0x1, R69, P0 ;  /* 0x0000000112037824 */ /* 0x000fe200000e0645 */
[----:B------:R-:W-:Y:S01]  /*27f0*/  ISETP.GT.AND P0, PT, R70, R167, PT ;  /* 0x000000a74600720c */ /* 0x000fe20003f04270 */
[--C-:B------:R-:W-:Y:S02]  /*2800*/  IMAD.IADD R201, R71, 0x1, R0.reuse ;  /* 0x0000000147c97824 */ /* 0x100fe400078e0200 */
[----:B------:R-:W-:Y:S01]  /*2810*/  IMAD.IADD R200, R207, 0x1, R0 ;  /* 0x00000001cfc87824 */ /* 0x000fe200078e0200 */
[----:B------:R1:W-:Y:S01]  /*2820*/  LDGSTS.E.BYPASS.LTC128B.128 [R227+0x7100], [R2.64], !P1 ;  /* 0x0710000002e37fae */ /* 0x0003e2000c901d46 */
[----:B------:R-:W-:-:S03]  /*2830*/  ISETP.GT.AND P1, PT, R156, 0x7f, PT ;  /* 0x0000007f9c00780c */ /* 0x000fc60003f24270 */
[----:B----4-:R-:W3:Y:S01]  /*2840*/  LDSM.16.M88.4 R12, [R201] ;  /* 0x00000000c90c783b */ /* 0x010ee20000000200 */
[----:B--2---:R-:W-:Y:S03]  /*2850*/  HMMA.16816.F32 R16, R136, R42, RZ ;  /* 0x0000002a8810723c */ /* 0x004fe600000018ff */
[----:B------:R-:W2:Y:S04]  /*2860*/  LDSM.16.M88.4 R8, [R201+0x800] ;  /* 0x00080000c908783b */ /* 0x000ea80000000200 */
[----:B------:R-:W4:Y:S01]  /*2870*/  LDSM.16.M88.4 R28, [R201+0x1800] ;  /* 0x00180000c91c783b */ /* 0x000f220000000200 */
[C---:B------:R-:W-:Y:S03]  /*2880*/  HMMA.16816.F32 R80, R140.reuse, R56, R4 ;  /* 0x000000388c50723c */ /* 0x040fe60000001804 */
[----:B------:R-:W1:Y:S04]  /*2890*/  LDSM.16.M88.4 R32, [R201+0x2000] ;  /* 0x00200000c920783b */ /* 0x000e680000000200 */
[----:B------:R-:W1:Y:S04]  /*28a0*/  LDSM.16.M88.4 R24, [R201+0x1000] ;  /* 0x00100000c918783b */ /* 0x000e680000000200 */
[----:B------:R-:W1:Y:S04]  /*28b0*/  LDSM.16.M88.4 R64, [R200+-0x4000] ;  /* 0xffc00000c840783b */ /* 0x000e680000000200 */
[----:B------:R-:W1:Y:S01]  /*28c0*/  LDSM.16.M88.4 R36, [R201+0x2800] ;  /* 0x00280000c924783b */ /* 0x000e620000000200 */
[----:B------:R-:W-:Y:S03]  /*28d0*/  HMMA.16816.F32 R56, R140, R58, R16 ;  /* 0x0000003a8c38723c */ /* 0x000fe60000001810 */
[----:B------:R-:W1:Y:S04]  /*28e0*/  LDSM.16.M88.4 R76, [R201+0x3000] ;  /* 0x00300000c94c783b */ /* 0x000e680000000200 */
[----:B------:R-:W1:Y:S04]  /*28f0*/  LDSM.16.M88.4 R88, [R200+-0x2800] ;  /* 0xffd80000c858783b */ /* 0x000e680000000200 */
[----:B------:R-:W1:Y:S01]  /*2900*/  LDSM.16.M88.4 R72, [R201+0x3800] ;  /* 0x00380000c948783b */ /* 0x000e620000000200 */
[C---:B---3--:R-:W-:Y:S03]  /*2910*/  HMMA.16816.F32 R40, R176.reuse, R12, R104 ;  /* 0x0000000cb028723c */ /* 0x048fe60000001868 */
[----:B------:R-:W3:Y:S04]  /*2920*/  LDSM.16.M88.4 R104, [R200+-0x2000] ;  /* 0xffe00000c868783b */ /* 0x000ee80000000200 */
[----:B------:R-:W-:Y:S01]  /*2930*/  LDSM.16.M88.4 R84, [R200+-0x3800] ;  /* 0xffc80000c854783b */ /* 0x000fe20000000200 */
[C---:B------:R-:W-:Y:S03]  /*2940*/  HMMA.16816.F32 R48, R176.reuse, R14, R152 ;  /* 0x0000000eb030723c */ /* 0x040fe60000001898 */
[----:B------:R-:W-:Y:S04]  /*2950*/  LDSM.16.M88.4 R92, [R200+-0x3000] ;  /* 0xffd00000c85c783b */ /* 0x000fe80000000200 */
[----:B------:R-:W-:Y:S01]  /*2960*/  LDSM.16.M88.4 R52, [R200+-0x1800] ;  /* 0xffe80000c834783b */ /* 0x000fe20000000200 */
[C---:B--2---:R-:W-:Y:S03]  /*2970*/  HMMA.16816.F32 R60, R176.reuse, R8, R60 ;  /* 0x00000008b03c723c */ /* 0x044fe6000000183c */
[----:B------:R-:W0:Y:S05]  /*2980*/  LDGDEPBAR ;  /* 0x00000000000079af */ /* 0x000e2a0000000000 */
[C---:B------:R-:W-:Y:S08]  /*2990*/  HMMA.16816.F32 R44, R176.reuse, R10, R148 ;  /* 0x0000000ab02c723c */ /* 0x040ff00000001894 */
[C---:B----4-:R-:W-:Y:S08]  /*29a0*/  HMMA.16816.F32 R12, R176.reuse, R28, R128 ;  /* 0x0000001cb00c723c */ /* 0x050ff00000001880 */
[C---:B------:R-:W-:Y:S08]  /*29b0*/  HMMA.16816.F32 R8, R176.reuse, R30, R124 ;  /* 0x0000001eb008723c */ /* 0x040ff0000000187c */
[C---:B-1----:R-:W-:Y:S01]  /*29c0*/  HMMA.16816.F32 R4, R176.reuse, R32, R100 ;  /* 0x00000020b004723c */ /* 0x042fe20000001864 */
[----:B------:R-:W1:Y:S07]  /*29d0*/  LDSM.16.M88.4 R100, [R71+0x4000] ;  /* 0x004000004764783b */ /* 0x000e6e0000000200 */
[C---:B------:R-:W-:Y:S08]  /*29e0*/  HMMA.16816.F32 R20, R176.reuse, R24, R144 ;  /* 0x00000018b014723c */ /* 0x040ff00000001890 */
[----:B------:R-:W-:Y:S08]  /*29f0*/  HMMA.16816.F32 R16, R176, R26, R132 ;  /* 0x0000001ab010723c */ /* 0x000ff00000001884 */
[----:B------:R-:W-:Y:S08]  /*2a00*/  HMMA.16816.F32 R24, R180, R64, R40 ;  /* 0x00000040b418723c */ /* 0x000ff00000001828 */
[C---:B------:R-:W-:Y:S08]  /*2a10*/  HMMA.16816.F32 R28, R176.reuse, R36, R116 ;  /* 0x00000024b01c723c */ /* 0x040ff00000001874 */
[C---:B------:R-:W-:Y:S08]  /*2a20*/  HMMA.16816.F32 R36, R176.reuse, R38, R112 ;  /* 0x00000026b024723c */ /* 0x040ff00000001870 */
[C---:B------:R-:W-:Y:S08]  /*2a30*/  HMMA.16816.F32 R116, R176.reuse, R76, R108 ;  /* 0x0000004cb074723c */ /* 0x040ff0000000186c */
[----:B------:R-:W-:Y:S08]  /*2a40*/  HMMA.16816.F32 R112, R176, R78, R96 ;  /* 0x0000004eb070723c */ /* 0x000ff00000001860 */
[C---:B------:R-:W-:Y:S01]  /*2a50*/  HMMA.16816.F32 R76, R180.reuse, R88, R12 ;  /* 0x00000058b44c723c */ /* 0x040fe2000000180c */
[----:B------:R-:W-:Y:S07]  /*2a60*/  LDSM.16.M88.4 R12, [R200+-0x800] ;  /* 0xfff80000c80c783b */ /* 0x000fee0000000200 */
[C---:B------:R-:W-:Y:S01]  /*2a70*/  HMMA.16816.F32 R88, R180.reuse, R90, R8 ;  /* 0x0000005ab458723c */ /* 0x040fe20000001808 */
[----:B------:R-:W2:Y:S07]  /*2a80*/  LDSM.16.M88.4 R8, [R207] ;  /* 0x00000000cf08783b */ /* 0x000eae0000000200 */
[----:B------:R-:W-:Y:S01]  /*2a90*/  HMMA.16816.F32 R40, R180, R66, R48 ;  /* 0x00000042b428723c */ /* 0x000fe20000001830 */
[----:B------:R-:W4:Y:S07]  /*2aa0*/  LDSM.16.M88.4 R48, [R71+0x4800] ;  /* 0x004800004730783b */ /* 0x000f2e0000000200 */
[----:B------:R-:W-:Y:S08]  /*2ab0*/  HMMA.16816.F32 R108, R176, R72, R80 ;  /* 0x00000048b06c723c */ /* 0x000ff00000001850 */
[----:B---3--:R-:W-:Y:S08]  /*2ac0*/  HMMA.16816.F32 R80, R180, R104, R4 ;  /* 0x00000068b450723c */ /* 0x008ff00000001804 */
[----:B-1----:R-:W-:Y:S01]  /*2ad0*/  HMMA.16816.F32 R4, R184, R100, R24 ;  /* 0x00000064b804723c */ /* 0x002fe20000001818 */
[----:B------:R-:W-:Y:S07]  /*2ae0*/  LDSM.16.M88.4 R24, [R71+0x5800] ;  /* 0x005800004718783b */ /* 0x000fee0000000200 */
[C---:B------:R-:W-:Y:S08]  /*2af0*/  HMMA.16816.F32 R60, R180.reuse, R84, R60 ;  /* 0x00000054b43c723c */ /* 0x040ff0000000183c */
[----:B------:R-:W-:Y:S01]  /*2b00*/  HMMA.16816.F32 R84, R180, R86, R44 ;  /* 0x00000056b454723c */ /* 0x000fe2000000182c */
[----:B------:R-:W1:Y:S07]  /*2b10*/  LDSM.16.M88.4 R44, [R201+0x4000] ;  /* 0x00400000c92c783b */ /* 0x000e6e0000000200 */
[----:B------:R-:W-:Y:S01]  /*2b20*/  HMMA.16816.F32 R96, R176, R74, R56 ;  /* 0x0000004ab060723c */ /* 0x000fe20000001838 */
[----:B------:R-:W-:Y:S07]  /*2b30*/  LDSM.16.M88.4 R56, [R200] ;  /* 0x00000000c838783b */ /* 0x000fee0000000200 */
[----:B------:R-:W-:Y:S08]  /*2b40*/  HMMA.16816.F32 R72, R180, R94, R16 ;  /* 0x0000005eb448723c */ /* 0x000ff00000001810 */
[----:B------:R-:W-:Y:S08]  /*2b50*/  HMMA.16816.F32 R32, R176, R34, R120 ;  /* 0x00000022b020723c */ /* 0x000ff00000001878 */
[----:B------:R-:W-:Y:S01]  /*2b60*/  HMMA.16816.F32 R16, R184, R102, R40 ;  /* 0x00000066b810723c */ /* 0x000fe20000001828 */
[----:B------:R-:W3:Y:S07]  /*2b70*/  LDSM.16.M88.4 R40, [R208] ;  /* 0x00000000d028783b */ /* 0x000eee0000000200 */
[----:B--2---:R-:W-:Y:S08]  /*2b80*/  HMMA.16816.F32 R4, R188, R8, R4 ;  /* 0x00000008bc04723c */ /* 0x004ff00000001804 */
[C---:B------:R-:W-:Y:S08]  /*2b90*/  HMMA.16816.F32 R64, R180.reuse, R92, R20 ;  /* 0x0000005cb440723c */ /* 0x040ff00000001814 */
[C---:B------:R-:W-:Y:S01]  /*2ba0*/  HMMA.16816.F32 R120, R180.reuse, R54, R36 ;  /* 0x00000036b478723c */ /* 0x040fe20000001824 */
[----:B------:R-:W2:Y:S07]  /*2bb0*/  LDSM.16.M88.4 R36, [R200+-0x1000] ;  /* 0xfff00000c824783b */ /* 0x000eae0000000200 */
[----:B------:R-:W-:Y:S01]  /*2bc0*/  HMMA.16816.F32 R92, R180, R52, R28 ;  /* 0x00000034b45c723c */ /* 0x000fe2000000181c */
[----:B------:R-:W2:Y:S04]  /*2bd0*/  LDSM.16.M88.4 R28, [R71+0x5000] ;  /* 0x00500000471c783b */ /* 0x000ea80000000200 */
[----:B------:R-:W2:Y:S03]  /*2be0*/  LDSM.16.M88.4 R52, [R201+0x4800] ;  /* 0x00480000c934783b */ /* 0x000ea60000000200 */
[----:B----4-:R-:W-:Y:S01]  /*2bf0*/  HMMA.16816.F32 R20, R184, R48, R60 ;  /* 0x00000030b814723c */ /* 0x010fe2000000183c */
[----:B------:R-:W-:Y:S07]  /*2c00*/  LDSM.16.M88.4 R60, [R71+0x6000] ;  /* 0x00600000473c783b */ /* 0x000fee0000000200 */
[----:B------:R-:W-:Y:S08]  /*2c10*/  HMMA.16816.F32 R104, R180, R106, R32 ;  /* 0x0000006ab468723c */ /* 0x000ff00000001820 */
[----:B------:R-:W-:Y:S08]  /*2c20*/  HMMA.16816.F32 R32, R188, R10, R16 ;  /* 0x0000000abc20723c */ /* 0x000ff00000001810 */
[----:B-1----:R-:W-:Y:S08]  /*2c30*/  HMMA.16816.F32 R4, R192, R44, R4 ;  /* 0x0000002cc004723c */ /* 0x002ff00000001804 */
[----:B------:R-:W-:Y:S01]  /*2c40*/  HMMA.16816.F32 R8, R184, R50, R84 ;  /* 0x00000032b808723c */ /* 0x000fe20000001854 */
[----:B------:R-:W-:Y:S07]  /*2c50*/  LDSM.16.M88.4 R48, [R71+0x6800] ;  /* 0x006800004730783b */ /* 0x000fee0000000200 */
[----:B---3--:R-:W-:Y:S08]  /*2c60*/  HMMA.16816.F32 R16, R188, R40, R20 ;  /* 0x00000028bc10723c */ /* 0x008ff00000001814 */
[C---:B--2---:R-:W-:Y:S08]  /*2c70*/  HMMA.16816.F32 R116, R180.reuse, R36, R116 ;  /* 0x00000024b474723c */ /* 0x044ff00000001874 */
[C---:B------:R-:W-:Y:S01]  /*2c80*/  HMMA.16816.F32 R112, R180.reuse, R38, R112 ;  /* 0x00000026b470723c */ /* 0x040fe20000001870 */
[----:B------:R-:W1:Y:S07]  /*2c90*/  LDSM.16.M88.4 R36, [R200+0x800] ;  /* 0x00080000c824783b */ /* 0x000e6e0000000200 */
[C---:B------:R-:W-:Y:S08]  /*2ca0*/  HMMA.16816.F32 R108, R180.reuse, R12, R108 ;  /* 0x0000000cb46c723c */ /* 0x040ff0000000186c */
[----:B------:R-:W-:Y:S08]  /*2cb0*/  HMMA.16816.F32 R96, R180, R14, R96 ;  /* 0x0000000eb460723c */ /* 0x000ff00000001860 */
[C---:B------:R-:W-:Y:S08]  /*2cc0*/  HMMA.16816.F32 R64, R184.reuse, R28, R64 ;  /* 0x0000001cb840723c */ /* 0x040ff00000001840 */
[----:B------:R-:W-:Y:S01]  /*2cd0*/  HMMA.16816.F32 R72, R184, R30, R72 ;  /* 0x0000001eb848723c */ /* 0x000fe20000001848 */
[----:B------:R-:W2:Y:S07]  /*2ce0*/  LDSM.16.M88.4 R28, [R209] ;  /* 0x00000000d11c783b */ /* 0x000eae0000000200 */
[----:B------:R-:W-:Y:S01]  /*2cf0*/  HMMA.16816.F32 R12, R192, R46, R32 ;  /* 0x0000002ec00c723c */ /* 0x000fe20000001820 */
[----:B------:R-:W-:Y:S04]  /*2d00*/  LDSM.16.M88.4 R32, [R210] ;  /* 0x00000000d220783b */ /* 0x000fe80000000200 */
[----:B------:R-:W-:Y:S03]  /*2d10*/  LDSM.16.M88.4 R44, [R201+0x5800] ;  /* 0x00580000c92c783b */ /* 0x000fe60000000200 */
[----:B------:R-:W-:Y:S08]  /*2d20*/  HMMA.16816.F32 R20, R196, R56, R4 ;  /* 0x00000038c414723c */ /* 0x000ff00000001804 */
[----:B------:R-:W-:Y:S01]  /*2d30*/  HMMA.16816.F32 R8, R188, R42, R8 ;  /* 0x0000002abc08723c */ /* 0x000fe20000001808 */
[----:B------:R-:W-:Y:S07]  /*2d40*/  LDSM.16.M88.4 R40, [R200+0x1000] ;  /* 0x00100000c828783b */ /* 0x000fee0000000200 */
[----:B------:R-:W-:Y:S08]  /*2d50*/  HMMA.16816.F32 R4, R192, R52, R16 ;  /* 0x00000034c004723c */ /* 0x000ff00000001810 */
[----:B------:R-:W-:Y:S01]  /*2d60*/  HMMA.16816.F32 R76, R184, R24, R76 ;  /* 0x00000018b84c723c */ /* 0x000fe2000000184c */
[----:B------:R-:W-:-:S04]  /*2d70*/  FMUL.FTZ R0, R20, c[0x0][0x320] ;  /* 0x0000c80014007a20 */ /* 0x000fc80000410000 */
[----:B------:R3:W4:Y:S03]  /*2d80*/  MUFU.TANH R125, R0 ;  /* 0x00000000007d7308 */ /* 0x0007260000002400 */
[----:B------:R-:W-:Y:S01]  /*2d90*/  HMMA.16816.F32 R88, R184, R26, R88 ;  /* 0x0000001ab858723c */ /* 0x000fe20000001858 */
[----:B------:R-:W4:Y:S07]  /*2da0*/  LDSM.16.M88.4 R24, [R201+0x5000] ;  /* 0x00500000c918783b */ /* 0x000f2e0000000200 */
[----:B------:R-:W-:Y:S01]  /*2db0*/  HMMA.16816.F32 R16, R196, R58, R12 ;  /* 0x0000003ac410723c */ /* 0x000fe2000000180c */
[----:B------:R-:W-:Y:S01]  /*2dc0*/  LDSM.16.M88.4 R56, [R71+0x7800] ;  /* 0x007800004738783b */ /* 0x000fe20000000200 */
[----:B---3--:R-:W-:-:S06]  /*2dd0*/  FMUL.FTZ R0, R21, c[0x0][0x320] ;  /* 0x0000c80015007a20 */ /* 0x008fcc0000410000 */
[----:B------:R-:W-:Y:S01]  /*2de0*/  HMMA.16816.F32 R12, R192, R54, R8 ;  /* 0x00000036c00c723c */ /* 0x000fe20000001808 */
[----:B------:R3:W3:Y:S07]  /*2df0*/  MUFU.TANH R124, R0 ;  /* 0x00000000007c7308 */ /* 0x0006ee0000002400 */
[----:B-1----:R-:W-:Y:S08]  /*2e00*/  HMMA.16816.F32 R8, R196, R36, R4 ;  /* 0x00000024c408723c */ /* 0x002ff00000001804 */
[----:B--2---:R-:W-:Y:S01]  /*2e10*/  HMMA.16816.F32 R4, R188, R28, R64 ;  /* 0x0000001cbc04723c */ /* 0x004fe20000001840 */
[----:B---3--:R-:W-:-:S04]  /*2e20*/  FMUL.FTZ R0, R22, c[0x0][0x320] ;  /* 0x0000c80016007a20 */ /* 0x008fc80000410000 */
[----:B------:R1:W2:Y:S03]  /*2e30*/  MUFU.TANH R129, R0 ;  /* 0x0000000000817308 */ /* 0x0002a60000002400 */
[C---:B------:R-:W-:Y:S08]  /*2e40*/  HMMA.16816.F32 R80, R184.reuse, R60, R80 ;  /* 0x0000003cb850723c */ /* 0x040ff00000001850 */
[----:B------:R-:W-:Y:S01]  /*2e50*/  HMMA.16816.F32 R64, R184, R50, R120 ;  /* 0x00000032b840723c */ /* 0x000fe20000001878 */
[----:B-1----:R-:W-:-:S07]  /*2e60*/  FMUL.FTZ R0, R23, c[0x0][0x320] ;  /* 0x0000c80017007a20 */ /* 0x002fce0000410000 */
[----:B------:R-:W-:Y:S01]  /*2e70*/  HMMA.16816.F32 R20, R188, R30, R72 ;  /* 0x0000001ebc14723c */ /* 0x000fe20000001848 */
[----:B------:R1:W3:Y:S07]  /*2e80*/  MUFU.TANH R128, R0 ;  /* 0x0000000000807308 */ /* 0x0002ee0000002400 */
[----:B------:R-:W-:Y:S01]  /*2e90*/  HMMA.16816.F32 R28, R196, R38, R12 ;  /* 0x00000026c41c723c */ /* 0x000fe2000000180c */
[----:B------:R-:W2:Y:S07]  /*2ea0*/  LDSM.16.M88.4 R36, [R71+0x7000] ;  /* 0x007000004724783b */ /* 0x000eae0000000200 */
[----:B----4-:R-:W-:Y:S01]  /*2eb0*/  HMMA.16816.F32 R12, R192, R24, R4 ;  /* 0x00000018c00c723c */ /* 0x010fe20000001804 */
[----:B-1----:R-:W-:-:S04]  /*2ec0*/  FMUL.FTZ R0, R16, c[0x0][0x320] ;  /* 0x0000c80010007a20 */ /* 0x002fc80000410000 */
[----:B------:R1:W4:Y:S03]  /*2ed0*/  MUFU.TANH R103, R0 ;  /* 0x0000000000677308 */ /* 0x0003260000002400 */
[----:B------:R-:W-:Y:S01]  /*2ee0*/  HMMA.16816.F32 R72, R184, R48, R92 ;  /* 0x00000030b848723c */ /* 0x000fe2000000185c */
[----:B------:R-:W-:Y:S07]  /*2ef0*/  LDSM.16.M88.4 R48, [R201+0x6000] ;  /* 0x00600000c930783b */ /* 0x000fee0000000200 */
[----:B------:R-:W-:Y:S01]  /*2f00*/  HMMA.16816.F32 R4, R188, R32, R76 ;  /* 0x00000020bc04723c */ /* 0x000fe2000000184c */
[----:B-1----:R-:W-:-:S07]  /*2f10*/  FMUL.FTZ R0, R17, c[0x0][0x320] ;  /* 0x0000c80011007a20 */ /* 0x002fce0000410000 */
[C---:B------:R-:W-:Y:S01]  /*2f20*/  HMMA.16816.F32 R104, R184.reuse, R62, R104 ;  /* 0x0000003eb868723c */ /* 0x040fe20000001868 */
[----:B------:R1:W1:Y:S07]  /*2f30*/  MUFU.TANH R102, R0 ;  /* 0x0000000000667308 */ /* 0x00026e0000002400 */
[----:B--2---:R-:W-:Y:S01]  /*2f40*/  HMMA.16816.F32 R60, R184, R36, R116 ;  /* 0x00000024b83c723c */ /* 0x004fe20000001874 */
[----:B-1----:R-:W-:-:S07]  /*2f50*/  FMUL.FTZ R0, R18, c[0x0][0x320] ;  /* 0x0000c80012007a20 */ /* 0x002fce0000410000 */
[----:B------:R-:W-:Y:S01]  /*2f60*/  HMMA.16816.F32 R4, R192, R44, R4 ;  /* 0x0000002cc004723c */ /* 0x000fe20000001804 */
[----:B------:R1:W2:Y:S07]  /*2f70*/  MUFU.TANH R126, R0 ;  /* 0x00000000007e7308 */ /* 0x0002ae0000002400 */
[----:B------:R-:W-:Y:S01]  /*2f80*/  HMMA.16816.F32 R52, R184, R38, R112 ;  /* 0x00000026b834723c */ /* 0x000fe20000001870 */
[----:B------:R-:W-:Y:S01]  /*2f90*/  LDSM.16.M88.4 R36, [R213] ;  /* 0x00000000d524783b */ /* 0x000fe20000000200 */
[----:B-1----:R-:W-:-:S06]  /*2fa0*/  FMUL.FTZ R0, R19, c[0x0][0x320] ;  /* 0x0000c80013007a20 */ /* 0x002fcc0000410000 */
[----:B------:R-:W-:Y:S01]  /*2fb0*/  HMMA.16816.F32 R16, R196, R40, R12 ;  /* 0x00000028c410723c */ /* 0x000fe2000000180c */
[----:B------:R1:W1:Y:S02]  /*2fc0*/  MUFU.TANH R127, R0 ;  /* 0x00000000007f7308 */ /* 0x0002640000002400 */
[----:B-1----:R-:W-:-:S06]  /*2fd0*/  FMUL.FTZ R0, R8, c[0x0][0x320] ;  /* 0x0000c80008007a20 */ /* 0x002fcc0000410000 */
[----:B------:R1:W1:Y:S02]  /*2fe0*/  MUFU.TANH R101, R0 ;  /* 0x0000000000657308 */ /* 0x0002640000002400 */
[----:B-1----:R-:W-:-:S06]  /*2ff0*/  FMUL.FTZ R0, R9, c[0x0][0x320] ;  /* 0x0000c80009007a20 */ /* 0x002fcc0000410000 */
[----:B------:R1:W1:Y:S02]  /*3000*/  MUFU.TANH R100, R0 ;  /* 0x0000000000647308 */ /* 0x0002640000002400 */
[----:B-1----:R-:W-:-:S06]  /*3010*/  FMUL.FTZ R0, R10, c[0x0][0x320] ;  /* 0x0000c8000a007a20 */ /* 0x002fcc0000410000 */
[----:B------:R1:W1:Y:S02]  /*3020*/  MUFU.TANH R94, R0 ;  /* 0x00000000005e7308 */ /* 0x0002640000002400 */
[----:B-1----:R-:W-:Y:S02]  /*3030*/  FMUL.FTZ R0, R11, c[0x0][0x320] ;  /* 0x0000c8000b007a20 */ /* 0x002fe40000410000 */
[----:B------:R-:W-:Y:S01]  /*3040*/  HMMA.16816.F32 R8, R192, R26, R20 ;  /* 0x0000001ac008723c */ /* 0x000fe20000001814 */
[----:B------:R-:W1:Y:S03]  /*3050*/  LDSM.16.M88.4 R20, [R211] ;  /* 0x00000000d314783b */ /* 0x000e660000000200 */
[----:B------:R2:W1:Y:S04]  /*3060*/  MUFU.TANH R93, R0 ;  /* 0x00000000005d7308 */ /* 0x0004680000002400 */
[----:B------:R-:W-:Y:S01]  /*3070*/  HMMA.16816.F32 R24, R188, R34, R88 ;  /* 0x00000022bc18723c */ /* 0x000fe20000001858 */
[----:B------:R-:W3:Y:S01]  /*3080*/  LDSM.16.M88.4 R32, [R200+0x1800] ;  /* 0x00180000c820783b */ /* 0x000ee20000000200 */
[----:B--2---:R-:W-:-:S04]  /*3090*/  FMUL.FTZ R0, R28, c[0x0][0x320] ;  /* 0x0000c8001c007a20 */ /* 0x004fc80000410000 */
[----:B------:R2:W1:Y:S10]  /*30a0*/  MUFU.TANH R92, R0 ;  /* 0x00000000005c7308 */ /* 0x0004740000002400 */
[----:B------:R-:W-:Y:S01]  /*30b0*/  HMMA.16816.F32 R8, R196, R42, R8 ;  /* 0x0000002ac408723c */ /* 0x000fe20000001808 */
[----:B------:R-:W-:Y:S01]  /*30c0*/  LDSM.16.M88.4 R40, [R200+0x2000] ;  /* 0x00200000c828783b */ /* 0x000fe20000000200 */
[----:B--2---:R-:W-:-:S06]  /*30d0*/  FMUL.FTZ R0, R29, c[0x0][0x320] ;  /* 0x0000c8001d007a20 */ /* 0x004fcc0000410000 */
[C---:B-1----:R-:W-:Y:S01]  /*30e0*/  HMMA.16816.F32 R12, R188.reuse, R20, R80 ;  /* 0x00000014bc0c723c */ /* 0x042fe20000001850 */
[----:B------:R1:W2:Y:S07]  /*30f0*/  MUFU.TANH R86, R0 ;  /* 0x0000000000567308 */ /* 0x0002ae0000002400 */
[----:B------:R-:W-:Y:S01]  /*3100*/  HMMA.16816.F32 R20, R188, R22, R104 ;  /* 0x00000016bc14723c */ /* 0x000fe20000001868 */
[----:B-1----:R-:W-:-:S04]  /*3110*/  FMUL.FTZ R0, R30, c[0x0][0x320] ;  /* 0x0000c8001e007a20 */ /* 0x002fc80000410000 */
[----:B------:R1:W1:Y:S02]  /*3120*/  MUFU.TANH R89, R0 ;  /* 0x0000000000597308 */ /* 0x0002640000002400 */
[----:B-1----:R-:W-:Y:S02]  /*3130*/  FMUL.FTZ R0, R31, c[0x0][0x320] ;  /* 0x0000c8001f007a20 */ /* 0x002fe40000410000 */
[----:B------:R-:W1:Y:S04]  /*3140*/  LDSM.16.M88.4 R28, [R212] ;  /* 0x00000000d41c783b */ /* 0x000e680000000200 */
[----:B------:R2:W1:Y:S02]  /*3150*/  MUFU.TANH R88, R0 ;  /* 0x0000000000587308 */ /* 0x0004640000002400 */
[----:B--2---:R-:W-:-:S06]  /*3160*/  FMUL.FTZ R0, R16, c[0x0][0x320] ;  /* 0x0000c80010007a20 */ /* 0x004fcc0000410000 */
[----:B------:R2:W1:Y:S02]  /*3170*/  MUFU.TANH R85, R0 ;  /* 0x0000000000557308 */ /* 0x0004640000002400 */
[----:B--2---:R-:W-:-:S06]  /*3180*/  FMUL.FTZ R0, R17, c[0x0][0x320] ;  /* 0x0000c80011007a20 */ /* 0x004fcc0000410000 */
[----:B------:R2:W1:Y:S02]  /*3190*/  MUFU.TANH R84, R0 ;  /* 0x0000000000547308 */ /* 0x0004640000002400 */
[----:B--2---:R-:W-:-:S06]  /*31a0*/  FMUL.FTZ R0, R18, c[0x0][0x320] ;  /* 0x0000c80012007a20 */ /* 0x004fcc0000410000 */
[----:B------:R2:W1:Y:S02]  /*31b0*/  MUFU.TANH R87, R0 ;  /* 0x0000000000577308 */ /* 0x0004640000002400 */
[----:B--2---:R-:W-:Y:S02]  /*31c0*/  FMUL.FTZ R0, R19, c[0x0][0x320] ;  /* 0x0000c80013007a20 */ /* 0x004fe40000410000 */
[----:B---3--:R-:W-:Y:S04]  /*31d0*/  HMMA.16816.F32 R16, R196, R32, R4 ;  /* 0x00000020c410723c */ /* 0x008fe80000001804 */
[----:B------:R2:W3:Y:S04]  /*31e0*/  MUFU.TANH R83, R0 ;  /* 0x0000000000537308 */ /* 0x0004e80000002400 */
[----:B------:R-:W-:Y:S01]  /*31f0*/  HMMA.16816.F32 R4, R192, R46, R24 ;  /* 0x0000002ec004723c */ /* 0x000fe20000001818 */
[----:B------:R-:W-:Y:S01]  /*3200*/  LDSM.16.M88.4 R44, [R200+0x2800] ;  /* 0x00280000c82c783b */ /* 0x000fe20000000200 */
[----:B--2---:R-:W-:-:S04]  /*3210*/  FMUL.FTZ R0, R8, c[0x0][0x320] ;  /* 0x0000c80008007a20 */ /* 0x004fc80000410000 */
[----:B------:R2:W1:Y:S11]  /*3220*/  MUFU.TANH R80, R0 ;  /* 0x0000000000507308 */ /* 0x0004760000002400 */
[----:B------:R-:W-:Y:S07]  /*3230*/  @!UPT UIADD3 URZ, URZ, URZ, URZ ;  /* 0x0000003f3f3ff290 */ /* 0x000fee000fffe03f */
[----:B------:R-:W-:Y:S01]  /*3240*/  HMMA.16816.F32 R4, R196, R34, R4 ;  /* 0x00000022c404723c */ /* 0x000fe20000001804 */
[----:B------:R-:W1:Y:S01]  /*3250*/  LDSM.16.M88.4 R32, [R201+0x6800] ;  /* 0x00680000c920783b */ /* 0x000e620000000200 */
[----:B--2---:R-:W-:-:S04]  /*3260*/  FMUL.FTZ R0, R9, c[0x0][0x320] ;  /* 0x0000c80009007a20 */ /* 0x004fc80000410000 */
[----:B------:R2:W1:Y:S02]  /*3270*/  MUFU.TANH R78, R0 ;  /* 0x00000000004e7308 */ /* 0x0004640000002400 */
[----:B--2---:R-:W-:-:S06]  /*3280*/  FMUL.FTZ R0, R10, c[0x0][0x320] ;  /* 0x0000c8000a007a20 */ /* 0x004fcc0000410000 */
[----:B------:R2:W1:Y:S02]  /*3290*/  MUFU.TANH R82, R0 ;  /* 0x0000000000527308 */ /* 0x0004640000002400 */
[----:B--2---:R-:W-:Y:S02]  /*32a0*/  FMUL.FTZ R0, R11, c[0x0][0x320] ;  /* 0x0000c8000b007a20 */ /* 0x004fe40000410000 */
[----:B------:R-:W-:Y:S04]  /*32b0*/  HMMA.16816.F32 R8, R192, R48, R12 ;  /* 0x00000030c008723c */ /* 0x000fe8000000180c */
[----:B------:R2:W2:Y:S04]  /*32c0*/  MUFU.TANH R81, R0 ;  /* 0x0000000000517308 */ /* 0x0004a80000002400 */
[----:B-1----:R-:W-:Y:S01]  /*32d0*/  HMMA.16816.F32 R12, R188, R28, R72 ;  /* 0x0000001cbc0c723c */ /* 0x002fe20000001848 */
[----:B--2---:R-:W-:-:S04]  /*32e0*/  FMUL.FTZ R0, R16, c[0x0][0x320] ;  /* 0x0000c80010007a20 */ /* 0x004fc80000410000 */
[----:B------:R1:W2:Y:S11]  /*32f0*/  MUFU.TANH R77, R0 ;  /* 0x00000000004d7308 */ /* 0x0002b60000002400 */
[----:B------:R-:W-:Y:S08]  /*3300*/  HMMA.16816.F32 R24, R196, R40, R8 ;  /* 0x00000028c418723c */ /* 0x000ff00000001808 */
[----:B------:R-:W-:Y:S01]  /*3310*/  HMMA.16816.F32 R8, R192, R50, R20 ;  /* 0x00000032c008723c */ /* 0x000fe20000001814 */
[----:B-1----:R-:W-:-:S07]  /*3320*/  FMUL.FTZ R0, R17, c[0x0][0x320] ;  /* 0x0000c80011007a20 */ /* 0x002fce0000410000 */
[----:B------:R-:W-:Y:S01]  /*3330*/  HMMA.16816.F32 R20, R188, R30, R64 ;  /* 0x0000001ebc14723c */ /* 0x000fe20000001840 */
[----:B------:R-:W1:Y:S01]  /*3340*/  LDSM.16.M88.4 R28, [R201+0x7000] ;  /* 0x00700000c91c783b */ /* 0x000e620000000200 */
[----:B------:R2:W1:Y:S06]  /*3350*/  MUFU.TANH R76, R0 ;  /* 0x00000000004c7308 */ /* 0x00046c0000002400 */
[----:B------:R-:W-:Y:S01]  /*3360*/  HMMA.16816.F32 R48, R184, R56, R108 ;  /* 0x00000038b830723c */ /* 0x000fe2000000186c */
[----:B--2---:R-:W-:-:S04]  /*3370*/  FMUL.FTZ R0, R18, c[0x0][0x320] ;  /* 0x0000c80012007a20 */ /* 0x004fc80000410000 */
[----:B------:R2:W1:Y:S02]  /*3380*/  MUFU.TANH R79, R0 ;  /* 0x00000000004f7308 */ /* 0x0004640000002400 */
[----:B--2---:R-:W-:Y:S02]  /*3390*/  FMUL.FTZ R0, R19, c[0x0][0x320] ;  /* 0x0000c80013007a20 */ /* 0x004fe40000410000 */
[----:B------:R-:W-:Y:S04]  /*33a0*/  HMMA.16816.F32 R16, R192, R32, R12 ;  /* 0x00000020c010723c */ /* 0x000fe8000000180c */
[----:B------:R2:W1:Y:S04]  /*33b0*/  MUFU.TANH R75, R0 ;  /* 0x00000000004b7308 */ /* 0x0004680000002400 */
[----:B------:R-:W-:Y:S01]  /*33c0*/  HMMA.16816.F32 R12, R188, R36, R60 ;  /* 0x00000024bc0c723c */ /* 0x000fe2000000183c */
[----:B--2---:R-:W-:-:S04]  /*33d0*/  FMUL.FTZ R0, R4, c[0x0][0x320] ;  /* 0x0000c80004007a20 */ /* 0x004fc80000410000 */
[----:B------:R2:W1:Y:S02]  /*33e0*/  MUFU.TANH R73, R0 ;  /* 0x0000000000497308 */ /* 0x0004640000002400 */
[----:B--2---:R-:W-:-:S06]  /*33f0*/  FMUL.FTZ R0, R5, c[0x0][0x320] ;  /* 0x0000c80005007a20 */ /* 0x004fcc0000410000 */
[----:B------:R2:W1:Y:S02]  /*3400*/  MUFU.TANH R72, R0 ;  /* 0x0000000000487308 */ /* 0x0004640000002400 */
[----:B--2---:R-:W-:-:S06]  /*3410*/  FMUL.FTZ R0, R6, c[0x0][0x320] ;  /* 0x0000c80006007a20 */ /* 0x004fcc0000410000 */
[----:B------:R2:W1:Y:S02]  /*3420*/  MUFU.TANH R74, R0 ;  /* 0x00000000004a7308 */ /* 0x0004640000002400 */
[----:B--2---:R-:W-:Y:S02]  /*3430*/  FMUL.FTZ R0, R7, c[0x0][0x320] ;  /* 0x0000c80007007a20 */ /* 0x004fe40000410000 */
[----:B------:R-:W-:Y:S01]  /*3440*/  HMMA.16816.F32 R4, R196, R42, R8 ;  /* 0x0000002ac404723c */ /* 0x000fe20000001808 */
[----:B------:R-:W2:Y:S03]  /*3450*/  LDSM.16.M88.4 R40, [R214] ;  /* 0x00000000d628783b */ /* 0x000ea60000000200 */
[----:B------:R1:W1:Y:S04]  /*3460*/  MUFU.TANH R65, R0 ;  /* 0x0000000000417308 */ /* 0x0002680000002400 */
[----:B------:R-:W-:Y:S01]  /*3470*/  HMMA.16816.F32 R8, R192, R34, R20 ;  /* 0x00000022c008723c */ /* 0x000fe20000001814 */
[----:B------:R-:W3:Y:S07]  /*3480*/  LDSM.16.M88.4 R32, [R201+0x7800] ;  /* 0x00780000c920783b */ /* 0x000eee0000000200 */
[----:B------:R-:W-:Y:S01]  /*3490*/  HMMA.16816.F32 R20, R196, R44, R16 ;  /* 0x0000002cc414723c */ /* 0x000fe20000001810 */
[----:B-1----:R-:W-:-:S04]  /*34a0*/  FMUL.FTZ R0, R24, c[0x0][0x320] ;  /* 0x0000c80018007a20 */ /* 0x002fc80000410000 */
[----:B------:R1:W1:Y:S03]  /*34b0*/  MUFU.TANH R64, R0 ;  /* 0x0000000000407308 */ /* 0x0002660000002400 */
[----:B------:R-:W-:Y:S08]  /*34c0*/  HMMA.16816.F32 R16, R192, R28, R12 ;  /* 0x0000001cc010723c */ /* 0x000ff0000000180c */
[----:B------:R-:W-:Y:S01]  /*34d0*/  HMMA.16816.F32 R8, R196, R46, R8 ;  /* 0x0000002ec408723c */ /* 0x000fe20000001808 */
[----:B-1----:R-:W-:-:S07]  /*34e0*/  FMUL.FTZ R0, R25, c[0x0][0x320] ;  /* 0x0000c80019007a20 */ /* 0x002fce0000410000 */
[----:B------:R-:W-:Y:S01]  /*34f0*/  FMUL.FTZ R21, R21, c[0x0][0x320] ;  /* 0x0000c80015157a20 */ /* 0x000fe20000410000 */
[----:B--2---:R-:W-:Y:S01]  /*3500*/  HMMA.16816.F32 R12, R188, R40, R48 ;  /* 0x00000028bc0c723c */ /* 0x004fe20000001830 */
[----:B------:R1:W2:Y:S01]  /*3510*/  MUFU.TANH R57, R0 ;  /* 0x0000000000397308 */ /* 0x0002a20000002400 */
[----:B------:R-:W-:Y:S02]  /*3520*/  FMUL.FTZ R22, R22, c[0x0][0x320] ;  /* 0x0000c80016167a20 */ /* 0x000fe40000410000 */
[----:B------:R-:W-:-:S05]  /*3530*/  FMUL.FTZ R23, R23, c[0x0][0x320] ;  /* 0x0000c80017177a20 */ /* 0x000fca0000410000 */
[----:B------:R-:W2:Y:S06]  /*3540*/  MUFU.TANH R44, R21 ;  /* 0x00000015002c7308 */ /* 0x000eac0000002400 */
[----:B------:R-:W-:Y:S02]  /*3550*/  FMUL.FTZ R8, R8, c[0x0][0x320] ;  /* 0x0000c80008087a20 */ /* 0x000fe40000410000 */
[----:B-1----:R-:W-:Y:S01]  /*3560*/  FMUL.FTZ R0, R26, c[0x0][0x320] ;  /* 0x0000c8001a007a20 */ /* 0x002fe20000410000 */
[----:B------:R-:W1:Y:S01]  /*3570*/  MUFU.TANH R47, R22 ;  /* 0x00000016002f7308 */ /* 0x000e620000002400 */
[----:B------:R-:W-:-:S02]  /*3580*/  FMUL.FTZ R9, R9, c[0x0][0x320] ;  /* 0x0000c80009097a20 */ /* 0x000fc40000410000 */
[----:B------:R-:W-:Y:S02]  /*3590*/  FMUL.FTZ R10, R10, c[0x0][0x320] ;  /* 0x0000c8000a0a7a20 */ /* 0x000fe40000410000 */
[----:B------:R-:W-:Y:S01]  /*35a0*/  FMUL.FTZ R11, R11, c[0x0][0x320] ;  /* 0x0000c8000b0b7a20 */ /* 0x000fe20000410000 */
[----:B---3--:R-:W-:Y:S02]  /*35b0*/  HMMA.16816.F32 R12, R192, R32, R12 ;  /* 0x00000020c00c723c */ /* 0x008fe4000000180c */
[----:B------:R3:W1:Y:S08]  /*35c0*/  MUFU.TANH R61, R0 ;  /* 0x00000000003d7308 */ /* 0x0006700000002400 */
[----:B------:R-:W1:Y:S01]  /*35d0*/  MUFU.TANH R46, R23 ;  /* 0x00000017002e7308 */ /* 0x000e620000002400 */
[----:B---3--:R-:W-:-:S07]  /*35e0*/  FMUL.FTZ R0, R27, c[0x0][0x320] ;  /* 0x0000c8001b007a20 */ /* 0x008fce0000410000 */
[----:B------:R-:W3:Y:S01]  /*35f0*/  MUFU.TANH R40, R8 ;  /* 0x0000000800287308 */ /* 0x000ee20000002400 */
[----:B------:R-:W-:Y:S01]  /*3600*/  HMMA.16816.F32 R24, R188, R38, R52 ;  /* 0x00000026bc18723c */ /* 0x000fe20000001834 */
[----:B------:R-:W1:Y:S06]  /*3610*/  LDSM.16.M88.4 R36, [R200+0x3000] ;  /* 0x00300000c824783b */ /* 0x000e6c0000000200 */
[----:B------:R2:W1:Y:S08]  /*3620*/  MUFU.TANH R60, R0 ;  /* 0x00000000003c7308 */ /* 0x0004700000002400 */
[----:B------:R-:W1:Y:S01]  /*3630*/  MUFU.TANH R41, R11 ;  /* 0x0000000b00297308 */ /* 0x000e620000002400 */
[----:B--2---:R-:W-:-:S08]  /*3640*/  FMUL.FTZ R0, R4, c[0x0][0x320] ;  /* 0x0000c80004007a20 */ /* 0x004fd00000410000 */
[----:B------:R-:W-:Y:S01]  /*3650*/  HMMA.16816.F32 R24, R192, R30, R24 ;  /* 0x0000001ec018723c */ /* 0x000fe20000001818 */
[----:B------:R-:W2:Y:S01]  /*3660*/  LDSM.16.M88.4 R28, [R200+0x3800] ;  /* 0x00380000c81c783b */ /* 0x000ea20000000200 */
[----:B------:R-:W-:-:S04]  /*3670*/  DEPBAR.LE SB0, 0x0 ;  /* 0x000080000000791a */ /* 0x000fc80000000000 */
[----:B------:R1:W1:Y:S02]  /*3680*/  MUFU.TANH R56, R0 ;  /* 0x0000000000387308 */ /* 0x0002640000002400 */
[----:B-1----:R-:W-:-:S06]  /*3690*/  FMUL.FTZ R0, R5, c[0x0][0x320] ;  /* 0x0000c80005007a20 */ /* 0x002fcc0000410000 */
[----:B------:R1:W1:Y:S02]  /*36a0*/  MUFU.TANH R53, R0 ;  /* 0x0000000000357308 */ /* 0x0002640000002400 */
[----:B-1----:R-:W-:-:S06]  /*36b0*/  FMUL.FTZ R0, R6, c[0x0][0x320] ;  /* 0x0000c80006007a20 */ /* 0x002fcc0000410000 */
[----:B------:R1:W1:Y:S02]  /*36c0*/  MUFU.TANH R55, R0 ;  /* 0x0000000000377308 */ /* 0x0002640000002400 */
[----:B-1----:R-:W-:Y:S02]  /*36d0*/  FMUL.FTZ R0, R7, c[0x0][0x320] ;  /* 0x0000c80007007a20 */ /* 0x002fe40000410000 */
[----:B------:R-:W-:Y:S04]  /*36e0*/  HMMA.16816.F32 R4, R184, R58, R96 ;  /* 0x0000003ab804723c */ /* 0x000fe80000001860 */
[----:B------:R1:W1:Y:S02]  /*36f0*/  MUFU.TANH R54, R0 ;  /* 0x0000000000367308 */ /* 0x0002640000002400 */
[----:B-1----:R-:W-:-:S02]  /*3700*/  FMUL.FTZ R0, R20, c[0x0][0x320] ;  /* 0x0000c80014007a20 */ /* 0x002fc40000410000 */
[----:B------:R-:W-:Y:S04]  /*3710*/  HMMA.16816.F32 R20, R196, R36, R16 ;  /* 0x00000024c414723c */ /* 0x000fe80000001810 */
[----:B------:R-:W1:Y:S11]  /*3720*/  MUFU.TANH R37, R9 ;  /* 0x0000000900257308 */ /* 0x000e760000002400 */
[----:B------:R-:W-:Y:S01]  /*3730*/  @!UPT UIADD3 URZ, URZ, URZ, URZ ;  /* 0x0000003f3f3ff290 */ /* 0x000fe2000fffe03f */
[----:B------:R-:W-:Y:S01]  /*3740*/  HMMA.16816.F32 R4, R188, R42, R4 ;  /* 0x0000002abc04723c */ /* 0x000fe20000001804 */
[----:B------:R2:W1:Y:S07]  /*3750*/  MUFU.TANH R42, R10 ;  /* 0x0000000a002a7308 */ /* 0x00046e0000002400 */
[----:B------:R-:W-:Y:S01]  /*3760*/  HMMA.16816.F32 R16, R196, R38, R24 ;  /* 0x00000026c410723c */ /* 0x000fe20000001818 */
[----:B------:R1:W1:Y:S01]  /*3770*/  MUFU.TANH R45, R0 ;  /* 0x00000000002d7308 */ /* 0x0002620000002400 */
[----:B------:R-:W-:-:S06]  /*3780*/  FMUL.FTZ R20, R20, c[0x0][0x320] ;  /* 0x0000c80014147a20 */ /* 0x000fcc0000410000 */
[----:B--2---:R-:W-:Y:S01]  /*3790*/  HMMA.16816.F32 R8, R196, R28, R12 ;  /* 0x0000001cc408723c */ /* 0x004fe2000000180c */
[----:B------:R-:W-:Y:S02]  /*37a0*/  FMUL.FTZ R22, R22, c[0x0][0x320] ;  /* 0x0000c80016167a20 */ /* 0x000fe40000410000 */
[----:B------:R-:W-:Y:S01]  /*37b0*/  FMUL.FTZ R23, R23, c[0x0][0x320] ;  /* 0x0000c80017177a20 */ /* 0x000fe20000410000 */
[----:B------:R2:W1:Y:S01]  /*37c0*/  MUFU.TANH R25, R20 ;  /* 0x0000001400197308 */ /* 0x0004620000002400 */
[----:B------:R-:W-:-:S03]  /*37d0*/  FMUL.FTZ R21, R21, c[0x0][0x320] ;  /* 0x0000c80015157a20 */ /* 0x000fc60000410000 */
[----:B------:R-:W-:Y:S04]  /*37e0*/  HMMA.16816.F32 R4, R192, R34, R4 ;  /* 0x00000022c004723c */ /* 0x000fe80000001804 */
[----:B------:R2:W1:Y:S04]  /*37f0*/  MUFU.TANH R38, R22 ;  /* 0x0000001600267308 */ /* 0x0004680000002400 */
        /* <DEDUP_REMOVED lines=10> */
[----:B------:R-:W-:Y:S05]  /*38a0*/  HMMA.16816.F32 R4, R196, R30, R4 ;  /* 0x0000001ec404723c */ /* 0x000fea0000001804 */
[----:B------:R2:W1:Y:S08]  /*38b0*/  MUFU.TANH R24, R21 ;  /* 0x0000001500187308 */ /* 0x0004700000002400 */
[----:B------:R2:W1:Y:S08]  /*38c0*/  MUFU.TANH R23, R16 ;  /* 0x0000001000177308 */ /* 0x0004700000002400 */
[----:B------:R2:W1:Y:S03]  /*38d0*/  MUFU.TANH R22, R17 ;  /* 0x0000001100167308 */ /* 0x0004660000002400 */
[----:B------:R-:W-:-:S02]  /*38e0*/  FMUL.FTZ R4, R4, c[0x0][0x320] ;  /* 0x0000c80004047a20 */ /* 0x000fc40000410000 */
[----:B------:R-:W-:Y:S02]  /*38f0*/  FMUL.FTZ R5, R5, c[0x0][0x320] ;  /* 0x0000c80005057a20 */ /* 0x000fe40000410000 */
[----:B------:R-:W-:Y:S01]  /*3900*/  FMUL.FTZ R6, R6, c[0x0][0x320] ;  /* 0x0000c80006067a20 */ /* 0x000fe20000410000 */
[----:B------:R2:W1:Y:S01]  /*3910*/  MUFU.TANH R34, R18 ;  /* 0x0000001200227308 */ /* 0x0004620000002400 */
[----:B------:R-:W-:-:S07]  /*3920*/  FMUL.FTZ R7, R7, c[0x0][0x320] ;  /* 0x0000c80007077a20 */ /* 0x000fce0000410000 */
[----:B------:R2:W1:Y:S08]  /*3930*/  MUFU.TANH R20, R8 ;  /* 0x0000000800147308 */ /* 0x0004700000002400 */
[----:B------:R2:W1:Y:S08]  /*3940*/  MUFU.TANH R19, R9 ;  /* 0x0000000900137308 */ /* 0x0004700000002400 */
[----:B------:R2:W1:Y:S08]  /*3950*/  MUFU.TANH R29, R10 ;  /* 0x0000000a001d7308 */ /* 0x0004700000002400 */
[----:B------:R2:W1:Y:S08]  /*3960*/  MUFU.TANH R28, R11 ;  /* 0x0000000b001c7308 */ /* 0x0004700000002400 */
[----:B------:R2:W1:Y:S08]  /*3970*/  MUFU.TANH R15, R4 ;  /* 0x00000004000f7308 */ /* 0x0004700000002400 */
[----:B------:R2:W1:Y:S08]  /*3980*/  MUFU.TANH R14, R5 ;  /* 0x00000005000e7308 */ /* 0x0004700000002400 */
[----:B------:R2:W1:Y:S08]  /*3990*/  MUFU.TANH R27, R6 ;  /* 0x00000006001b7308 */ /* 0x0004700000002400 */
[----:B------:R2:W1:Y:S01]  /*39a0*/  MUFU.TANH R26, R7 ;  /* 0x00000007001a7308 */ /* 0x0004620000002400 */
[----:B------:R-:W-:Y:S06]  /*39b0*/  BAR.SYNC.DEFER_BLOCKING 0x0 ;  /* 0x0000000000007b1d */ /* 0x000fec0000010000 */
[----:B------:R-:W-:Y:S05]  /*39c0*/  @!P0 BRA `(.L_x_76) ;  /* 0x0000049000008947 */ /* 0x000fea0003800000 */
[----:B---34-:R-:W-:Y:S01]  /*39d0*/  IMAD R2, R70, 0x80, R166 ;  /* 0x0000008046027824 */ /* 0x018fe200078e02a6 */
[----:B------:R-:W-:-:S04]  /*39e0*/  MOV R238, RZ ;  /* 0x000000ff00ee7202 */ /* 0x000fc80000000f00 */
[----:B------:R-:W-:-:S05]  /*39f0*/  IADD3 R2, R2, -0x80, R156 ;  /* 0xffffff8002027810 */ /* 0x000fca0007ffe09c */
[----:B------:R-:W-:-:S04]  /*3a00*/  @P3 IMAD.HI.U32 R3, R2, c[0x0][0x2bc], RZ ;  /* 0x0000af0002033a27 */ /* 0x000fc800078e00ff */
[----:B-1----:R-:W-:Y:S01]  /*3a10*/  IMAD.MOV.U32 R0, RZ, RZ, R2 ;  /* 0x000000ffff007224 */ /* 0x002fe200078e0002 */
[----:B------:R-:W-:-:S04]  /*3a20*/  @P3 SHF.R.U32.HI R0, RZ, c[0x0][0x2c0], R3 ;  /* 0x0000b000ff003a19 */ /* 0x000fc80000011603 */
[----:B------:R-:W-:-:S04]  /*3a30*/  @!P1 IADD3 R3, P0, R0, R164, RZ ;  /* 0x000000a400039210 */ /* 0x000fc80007f1e0ff */
[----:B--2---:R-:W-:Y:S02]  /*3a40*/  @!P1 LEA.HI.X.SX32 R5, R0, R161, 0x1, P0 ;  /* 0x000000a100059211 */ /* 0x004fe400000f0eff */
[----:B------:R-:W-:-:S04]  /*3a50*/  @!P1 LEA R4, P0, R3, c[0x0][0x2a0], 0x2 ;  /* 0x0000a80003049a11 */ /* 0x000fc800078010ff */
[----:B------:R-:W-:-:S05]  /*3a60*/  @!P1 LEA.HI.X R5, R3, c[0x0][0x2a4], R5, 0x2, P0 ;  /* 0x0000a90003059a11 */ /* 0x000fca00000f1405 */
[----:B------:R-:W2:Y:S01]  /*3a70*/  @!P1 LDG.E R238, [R4.64] ;  /* 0x0000000604ee9981 */ /* 0x000ea2000c1e1900 */
[----:B------:R-:W-:-:S04]  /*3a80*/  IMAD.MOV R239, RZ, RZ, -R0 ;  /* 0x000000ffffef7224 */ /* 0x000fc800078e0a00 */
[----:B------:R-:W-:-:S04]  /*3a90*/  IMAD R239, R239, c[0x0][0x2b8], R2 ;  /* 0x0000ae00efef7a24 */ /* 0x000fc800078e0202 */
[----:B------:R-:W-:Y:S01]  /*3aa0*/  IMAD.WIDE.U32 R2, R239, c[0x0][0x1e0], RZ ;  /* 0x00007800ef027a25 */ /* 0x000fe200078e00ff */
[----:B------:R-:W-:-:S05]  /*3ab0*/  SHF.R.S32.HI R0, RZ, 0x1f, R239 ;  /* 0x0000001fff007819 */ /* 0x000fca00000114ef */
[----:B------:R-:W-:-:S04]  /*3ac0*/  IMAD R0, R0, c[0x0][0x1e0], RZ ;  /* 0x0000780000007a24 */ /* 0x000fc800078e02ff */
[----:B------:R-:W-:-:S05]  /*3ad0*/  IMAD R0, R239, c[0x0][0x1e4], R0 ;  /* 0x00007900ef007a24 */ /* 0x000fca00078e0200 */
[----:B------:R-:W-:Y:S02]  /*3ae0*/  IADD3 R3, R3, R0, RZ ;  /* 0x0000000003037210 */ /* 0x000fe40007ffe0ff */
[----:B--2---:R-:W-:-:S03]  /*3af0*/  SHF.R.S32.HI R4, RZ, 0x1f, R238 ;  /* 0x0000001fff047819 */ /* 0x004fc600000114ee */
[----:B------:R-:W-:-:S04]  /*3b00*/  IMAD.WIDE.U32 R2, R238, c[0x0][0x1f0], R2 ;  /* 0x00007c00ee027a25 */ /* 0x000fc800078e0002 */
[----:B------:R-:W-:Y:S01]  /*3b10*/  IMAD R4, R4, c[0x0][0x1f0], RZ ;  /* 0x00007c0004047a24 */ /* 0x000fe200078e02ff */
[----:B------:R-:W-:-:S03]  /*3b20*/  IADD3 R0, P2, R162, R2, RZ ;  /* 0x00000002a2007210 */ /* 0x000fc60007f5e0ff */
[----:B------:R-:W-:Y:S01]  /*3b30*/  IMAD R2, R238, c[0x0][0x1f4], R4 ;  /* 0x00007d00ee027a24 */ /* 0x000fe200078e0204 */
[----:B------:R-:W-:-:S04]  /*3b40*/  LEA R4, P0, R0, c[0x0][0x1c8], 0x1 ;  /* 0x0000720000047a11 */ /* 0x000fc800078008ff */
[----:B------:R-:W-:-:S04]  /*3b50*/  IADD3.X R2, R160, R3, R2, P2, !PT ;  /* 0x00000003a0027210 */ /* 0x000fc800017fe402 */
[----:B------:R-:W-:Y:S01]  /*3b60*/  LEA.HI.X R0, R0, c[0x0][0x1cc], R2, 0x1, P0 ;  /* 0x0000730000007a11 */ /* 0x000fe200000f0c02 */
[----:B------:R-:W-:Y:S05]  /*3b70*/  BRA.DIV ~URZ, `(.L_x_77) ;  /* 0x0000d9227f007947 */ /* 0x000fea000b800000 */
[----:B------:R1:W2:Y:S02]  /*3b80*/  SHFL.IDX PT, R5, R0, RZ, 0x181f ;  /* 0x00181fff00057589 */ /* 0x0002a400000e0000 */
.L_x_115:
[----:B------:R-:W-:Y:S05]  /*3b90*/  BRA.DIV ~URZ, `(.L_x_78) ;  /* 0x0000d9727f007947 */ /* 0x000fea000b800000 */
[----:B------:R-:W3:Y:S01]  /*3ba0*/  SHFL.IDX PT, R2, R4, RZ, 0x181f ;  /* 0x00181fff04027589 */ /* 0x000ee200000e0000 */
[----:B------:R-:W-:Y:S02]  /*3bb0*/  ISETP.GE.AND P2, PT, R241, c[0x0][0x1d4], PT ;  /* 0x00007500f1007a0c */ /* 0x000fe40003f46270 */
[----:B------:R-:W-:Y:S01]  /*3bc0*/  ISETP.GE.AND P0, PT, R242, c[0x0][0x1d4], PT ;  /* 0x00007500f2007a0c */ /* 0x000fe20003f06270 */
[----:B------:R-:W4:Y:S04]  /*3bd0*/  SHFL.IDX PT, R8, R4, 0x1, 0x181f ;  /* 0x00381f0004087f89 */ /* 0x000f2800000e0000 */
[----:B------:R-:W5:Y:S04]  /*3be0*/  SHFL.IDX PT, R9, R0, 0x1, 0x181f ;  /* 0x00381f0000097f89 */ /* 0x000f6800000e0000 */
[----:B------:R-:W1:Y:S04]  /*3bf0*/  SHFL.IDX PT, R12, R4, 0x2, 0x181f ;  /* 0x00581f00040c7f89 */ /* 0x000e6800000e0000 */
[----:B------:R-:W2:Y:S04]  /*3c00*/  SHFL.IDX PT, R13, R0, 0x2, 0x181f ;  /* 0x00581f00000d7f89 */ /* 0x000ea800000e0000 */
[----:B-1----:R-:W1:Y:S01]  /*3c10*/  SHFL.IDX PT, R0, R0, 0x3, 0x181f ;  /* 0x00781f0000007f89 */ /* 0x002e6200000e0000 */
[----:B---3--:R-:W-:-:S03]  /*3c20*/  IADD3 R6, P6, R2, R158, RZ ;  /* 0x0000009e02067210 */ /* 0x008fc60007fde0ff */
[----:B------:R-:W3:Y:S01]  /*3c30*/  SHFL.IDX PT, R4, R4, 0x3, 0x181f ;  /* 0x00781f0004047f89 */ /* 0x000ee200000e0000 */
[----:B------:R-:W-:Y:S01]  /*3c40*/  IADD3 R2, P5, R2, R159, RZ ;  /* 0x0000009f02027210 */ /* 0x000fe20007fbe0ff */
[----:B--2---:R-:W-:Y:S01]  /*3c50*/  IMAD.X R7, R5, 0x1, R68, P6 ;  /* 0x0000000105077824 */ /* 0x004fe200030e0644 */
[----:B----4-:R-:W-:-:S03]  /*3c60*/  IADD3 R10, P6, R8, R158, RZ ;  /* 0x0000009e080a7210 */ /* 0x010fc60007fde0ff */
[--C-:B------:R-:W-:Y:S01]  /*3c70*/  IMAD.X R3, R5, 0x1, R69.reuse, P5 ;  /* 0x0000000105037824 */ /* 0x100fe200028e0645 */
[-C--:B------:R-:W-:Y:S01]  /*3c80*/  IADD3 R8, P5, R8, R159.reuse, RZ ;  /* 0x0000009f08087210 */ /* 0x080fe20007fbe0ff */
[----:B------:R2:W-:Y:S01]  /*3c90*/  LDGSTS.E.BYPASS.LTC128B.128 [R227+0x8100], [R6.64], !P2 ;  /* 0x0810000006e37fae */ /* 0x0005e2000d101d46 */
[C---:B-----5:R-:W-:Y:S01]  /*3ca0*/  IMAD.X R11, R9.reuse, 0x1, R68, P6 ;  /* 0x00000001090b7824 */ /* 0x060fe200030e0644 */
[----:B------:R-:W-:Y:S02]  /*3cb0*/  SEL R5, RZ, 0x10, P0 ;  /* 0x00000010ff057807 */ /* 0x000fe40000000000 */
[----:B------:R-:W-:Y:S01]  /*3cc0*/  IMAD.X R9, R9, 0x1, R69, P5 ;  /* 0x0000000109097824 */ /* 0x000fe200028e0645 */
[----:B------:R4:W-:Y:S04]  /*3cd0*/  LDGSTS.E.BYPASS.LTC128B.128 [R227+0xc100], [R2.64], !P0 ;  /* 0x0c10000002e37fae */ /* 0x0009e8000c101d46 */
[----:B------:R1:W-:Y:S04]  /*3ce0*/  LDGSTS.E.BYPASS.LTC128B.128 [R227+0x9100], [R10.64], !P2 ;  /* 0x091000000ae37fae */ /* 0x0003e8000d101d46 */
[----:B------:R1:W-:Y:S01]  /*3cf0*/  LDGSTS.E.BYPASS.LTC128B.128 [R227+0xd100], [R8.64], !P0 ;  /* 0x0d10000008e37fae */ /* 0x0003e2000c101d46 */
[----:B--2---:R-:W-:-:S02]  /*3d00*/  IADD3 R6, P5, R12, R159, RZ ;  /* 0x0000009f0c067210 */ /* 0x004fc40007fbe0ff */
[----:B----4-:R-:W-:-:S03]  /*3d10*/  IADD3 R2, P6, R12, R158, RZ ;  /* 0x0000009e0c027210 */ /* 0x010fc60007fde0ff */
[C---:B------:R-:W-:Y:S02]  /*3d20*/  IMAD.X R7, R13.reuse, 0x1, R69, P5 ;  /* 0x000000010d077824 */ /* 0x040fe400028e0645 */
[----:B------:R-:W-:-:S05]  /*3d30*/  IMAD.X R3, R13, 0x1, R68, P6 ;  /* 0x000000010d037824 */ /* 0x000fca00030e0644 */
[----:B------:R2:W-:Y:S04]  /*3d40*/  LDGSTS.E.BYPASS.LTC128B.128 [R227+0xa100], [R2.64], !P2 ;  /* 0x0a10000002e37fae */ /* 0x0005e8000d101d46 */
[----:B------:R4:W-:Y:S02]  /*3d50*/  LDGSTS.E.BYPASS.LTC128B.128 [R227+0xe100], [R6.64], !P0 ;  /* 0x0e10000006e37fae */ /* 0x0009e4000c101d46 */
[----:B----4-:R-:W-:-:S04]  /*3d60*/  SEL R6, RZ, 0x10, P2 ;  /* 0x00000010ff067807 */ /* 0x010fc80001000000 */
.L_x_116:
[----:B-123--:R-:W-:Y:S02]  /*3d70*/  IADD3 R2, -R6, 0x10, RZ ;  /* 0x0000001006027810 */ /* 0x00efe40007ffe1ff */
[----:B------:R-:W-:Y:S02]  /*3d80*/  IADD3 R7, -R5, 0x10, RZ ;  /* 0x0000001005077810 */ /* 0x000fe40007ffe1ff */
[----:B------:R-:W-:-:S02]  /*3d90*/  LOP3.LUT R2, R2, 0xf, RZ, 0xc0, !PT ;  /* 0x0000000f02027812 */ /* 0x000fc400078ec0ff */
[----:B------:R-:W-:Y:S02]  /*3da0*/  ISETP.NE.U32.AND P6, PT, R6, RZ, PT ;  /* 0x000000ff0600720c */ /* 0x000fe40003fc5070 */
[----:B------:R-:W-:Y:S02]  /*3db0*/  IADD3 R2, P2, P0, R2, R4, R158 ;  /* 0x0000000402027210 */ /* 0x000fe4000785e09e */
[----:B------:R-:W-:Y:S02]  /*3dc0*/  LOP3.LUT R7, R7, 0xf, RZ, 0xc0, !PT ;  /* 0x0000000f07077812 */ /* 0x000fe400078ec0ff */
[----:B------:R-:W-:Y:S02]  /*3dd0*/  ISETP.NE.U32.AND P5, PT, R5, RZ, PT ;  /* 0x000000ff0500720c */ /* 0x000fe40003fa5070 */
[----:B------:R-:W-:Y:S02]  /*3de0*/  IADD3.X R3, RZ, R0, R68, P2, P0 ;  /* 0x00000000ff037210 */ /* 0x000fe400017e0444 */
[----:B------:R-:W-:-:S03]  /*3df0*/  IADD3 R4, P2, P0, R7, R4, R159 ;  /* 0x0000000407047210 */ /* 0x000fc6000785e09f */
[----:B------:R-:W-:Y:S01]  /*3e00*/  @!PT LDS RZ, [RZ] ;  /* 0x00000000fffff984 */ /* 0x000fe20000000800 */
[----:B------:R-:W-:Y:S01]  /*3e10*/  @!PT LDS RZ, [RZ] ;  /* 0x00000000fffff984 */ /* 0x000fe20000000800 */
[----:B------:R-:W-:Y:S01]  /*3e20*/  @!PT LDS RZ, [RZ] ;  /* 0x00000000fffff984 */ /* 0x000fe20000000800 */
[----:B------:R1:W-:Y:S01]  /*3e30*/  LDGSTS.E.BYPASS.LTC128B.128.ZFILL [R227+0xb100], [R2.64], P6 ;  /* 0x0b10000002e37fae */ /* 0x0003e2000b141d46 */
[----:B------:R-:W-:-:S05]  /*3e40*/  IADD3.X R5, RZ, R0, R69, P2, P0 ;  /* 0x00000000ff057210 */ /* 0x000fca00017e0445 */
[----:B------:R1:W-:Y:S04]  /*3e50*/  LDGSTS.E.BYPASS.LTC128B.128.ZFILL [R227+0xf100], [R4.64], P5 ;  /* 0x0f10000004e37fae */ /* 0x0003e8000a941d46 */
.L_x_76:
[----:B---34-:R-:W-:Y:S05]  /*3e60*/  BSYNC B0 ;  /* 0x0000000000007941 */ /* 0x018fea0003800000 */
.L_x_75:
[----:B-1----:R-:W3:Y:S04]  /*3e70*/  LDL R3, [R1+0x4c] ;  /* 0x00004c0001037983 */ /* 0x002ee80000100800 */
[----:B------:R-:W3:Y:S04]  /*3e80*/  LDL R2, [R1+0xcc] ;  /* 0x0000cc0001027983 */ /* 0x000ee80000100800 */
[----:B--2---:R-:W2:Y:S01]  /*3e90*/  LDL R5, [R1+0x3c] ;  /* 0x00003c0001057983 */ /* 0x004ea20000100800 */
[----:B------:R-:W-:-:S03]  /*3ea0*/  MOV R0, 0xffffff80 ;  /* 0xffffff8000007802 */ /* 0x000fc60000000f00 */
[----:B------:R-:W0:Y:S02]  /*3eb0*/  LDGDEPBAR ;  /* 0x00000000000079af */ /* 0x000e240000000000 */
[----:B------:R-:W-:Y:S01]  /*3ec0*/  IMAD R0, R70, R0, 0x1 ;  /* 0x0000000146007424 */ /* 0x000fe200078e0200 */
[----:B---3--:R-:W-:Y:S02]  /*3ed0*/  IADD3 R4, R2, R3, RZ ;  /* 0x0000000302047210 */ /* 0x008fe40007ffe0ff */
[----:B------:R-:W-:Y:S02]  /*3ee0*/  MOV R3, c[0x0][0x2ac] ;  /* 0x0000ab0000037a02 */ /* 0x000fe40000000f00 */
[----:B--2---:R-:W-:Y:S01]  /*3ef0*/  IADD3 R6, -R5, R157, RZ ;  /* 0x0000009d05067210 */ /* 0x004fe20007ffe1ff */
[----:B------:R-:W-:Y:S01]  /*3f00*/  @P4 IMAD.HI.U32 R2, R4, c[0x0][0x2c8], RZ ;  /* 0x0000b20004024a27 */ /* 0x000fe200078e00ff */
[----:B------:R1:W-:Y:S03]  /*3f10*/  STL [R1+0x8], R4 ;  /* 0x0000080401007387 */ /* 0x0003e60000100800 */
[----:B------:R-:W-:-:S05]  /*3f20*/  IMAD R0, R3, c[0x0][0x1d0], R0 ;  /* 0x0000740003007a24 */ /* 0x000fca00078e0200 */
[----:B------:R-:W-:Y:S02]  /*3f30*/  IADD3 R5, R0, -c[0x0][0x168], -R5 ;  /* 0x80005a0000057a10 */ /* 0x000fe40007ffe805 */
[----:B-1----:R-:W-:Y:S01]  /*3f40*/  @P4 SHF.R.U32.HI R4, RZ, c[0x0][0x2cc], R2 ;  /* 0x0000b300ff044a19 */ /* 0x002fe20000011602 */
[----:B------:R-:W-:Y:S05]  /*3f50*/  BRA.DIV ~URZ, `(.L_x_79) ;  /* 0x0000dae27f007947 */ /* 0x000fea000b800000 */
[----:B------:R1:W2:Y:S02]  /*3f60*/  SHFL.IDX PT, R52, R4, RZ, 0x1c1f ;  /* 0x001c1fff04347589 */ /* 0x0002a400000e0000 */
.L_x_117:
[----:B--2---:R-:W-:-:S05]  /*3f70*/  IMAD.IADD R0, R5, 0x1, R52 ;  /* 0x0000000105007824 */ /* 0x004fca00078e0234 */
[----:B------:R-:W-:-:S04]  /*3f80*/  IMNMX R0, R6, R0, PT ;  /* 0x0000000006007217 */ /* 0x000fc80003800200 */
[C---:B------:R-:W-:Y:S02]  /*3f90*/  ISETP.GT.AND P6, PT, R0.reuse, RZ, PT ;  /* 0x000000ff0000720c */ /* 0x040fe40003fc4270 */
[C---:B------:R-:W-:Y:S02]  /*3fa0*/  ISETP.GT.AND P5, PT, R0.reuse, 0x1, PT ;  /* 0x000000010000780c */ /* 0x040fe40003fa4270 */
[C---:B------:R-:W-:Y:S02]  /*3fb0*/  ISETP.GT.AND P2, PT, R0.reuse, 0x8, PT ;  /* 0x000000080000780c */ /* 0x040fe40003f44270 */
[----:B------:R-:W-:Y:S02]  /*3fc0*/  ISETP.GT.AND P0, PT, R0, 0x9, PT ;  /* 0x000000090000780c */ /* 0x000fe40003f04270 */
[----:B------:R-:W-:Y:S02]  /*3fd0*/  FSEL R7, R125, -INF , P6 ;  /* 0xff8000007d077808 */ /* 0x000fe40003000000 */
[----:B------:R-:W-:-:S02]  /*3fe0*/  FSEL R9, R124, -INF , P5 ;  /* 0xff8000007c097808 */ /* 0x000fc40002800000 */
[----:B------:R-:W-:Y:S02]  /*3ff0*/  FSEL R11, R103, -INF , P2 ;  /* 0xff800000670b7808 */ /* 0x000fe40001000000 */
[----:B------:R-:W-:Y:S02]  /*4000*/  FSEL R13, R102, -INF , P0 ;  /* 0xff800000660d7808 */ /* 0x000fe40000000000 */
[C---:B------:R-:W-:Y:S02]  /*4010*/  ISETP.GT.AND P6, PT, R0.reuse, 0x10, PT ;  /* 0x000000100000780c */ /* 0x040fe40003fc4270 */
[C---:B------:R-:W-:Y:S02]  /*4020*/  ISETP.GT.AND P5, PT, R0.reuse, 0x11, PT ;  /* 0x000000110000780c */ /* 0x040fe40003fa4270 */
[C---:B------:R-:W-:Y:S02]  /*4030*/  ISETP.GT.AND P2, PT, R0.reuse, 0x18, PT ;  /* 0x000000180000780c */ /* 0x040fe40003f44270 */
[----:B------:R-:W-:-:S02]  /*4040*/  ISETP.GT.AND P0, PT, R0, 0x19, PT ;  /* 0x000000190000780c */ /* 0x000fc40003f04270 */
[----:B------:R-:W-:Y:S02]  /*4050*/  FSEL R16, R101, -INF , P6 ;  /* 0xff80000065107808 */ /* 0x000fe40003000000 */
[----:B------:R-:W-:Y:S02]  /*4060*/  FSEL R17, R100, -INF , P5 ;  /* 0xff80000064117808 */ /* 0x000fe40002800000 */
[----:B------:R-:W-:Y:S02]  /*4070*/  FSEL R18, R92, -INF , P2 ;  /* 0xff8000005c127808 */ /* 0x000fe40001000000 */
[----:B------:R-:W-:Y:S02]  /*4080*/  FSEL R21, R86, -INF , P0 ;  /* 0xff80000056157808 */ /* 0x000fe40000000000 */
[C---:B------:R-:W-:Y:S02]  /*4090*/  ISETP.GT.AND P6, PT, R0.reuse, 0x20, PT ;  /* 0x000000200000780c */ /* 0x040fe40003fc4270 */
[----:B------:R-:W-:-:S02]  /*40a0*/  ISETP.GT.AND P5, PT, R0, 0x21, PT ;  /* 0x000000210000780c */ /* 0x000fc40003fa4270 */
[C---:B------:R-:W-:Y:S02]  /*40b0*/  ISETP.GT.AND P2, PT, R0.reuse, 0x28, PT ;  /* 0x000000280000780c */ /* 0x040fe40003f44270 */
[----:B------:R-:W-:Y:S02]  /*40c0*/  ISETP.GT.AND P0, PT, R0, 0x29, PT ;  /* 0x000000290000780c */ /* 0x000fe40003f04270 */
[----:B------:R-:W-:Y:S02]  /*40d0*/  FSEL R69, R85, -INF , P6 ;  /* 0xff80000055457808 */ /* 0x000fe40003000000 */
[----:B------:R-:W-:Y:S02]  /*40e0*/  FSEL R70, R84, -INF , P5 ;  /* 0xff80000054467808 */ /* 0x000fe40002800000 */
[----:B------:R-:W-:Y:S02]  /*40f0*/  FSEL R108, R80, -INF , P2 ;  /* 0xff800000506c7808 */ /* 0x000fe40001000000 */
[----:B------:R-:W-:-:S02]  /*4100*/  FSEL R109, R78, -INF , P0 ;  /* 0xff8000004e6d7808 */ /* 0x000fc40000000000 */
[C---:B------:R-:W-:Y:S02]  /*4110*/  ISETP.GT.AND P6, PT, R0.reuse, 0x30, PT ;  /* 0x000000300000780c */ /* 0x040fe40003fc4270 */
        /* <DEDUP_REMOVED lines=38> */
[----:B------:R-:W-:Y:S01]  /*4380*/  FSEL R167, R14, -INF , P0 ;  /* 0xff8000000ea77808 */ /* 0x000fe20000000000 */
[----:B------:R-:W-:Y:S05]  /*4390*/  BRA.DIV ~URZ, `(.L_x_80) ;  /* 0x0000d7027f007947 */ /* 0x000fea000b800000 */
[----:B------:R-:W2:Y:S01]  /*43a0*/  SHFL.IDX PT, R0, R4, 0x1, 0x1c1f ;  /* 0x003c1f0004007f89 */ /* 0x000ea200000e0000 */
[----:B------:R-:W-:-:S04]  /*43b0*/  FMNMX.FTZ R2, R7, R9, !PT ;  /* 0x0000000907027209 */ /* 0x000fc80007810000 */
[----:B------:R-:W-:-:S04]  /*43c0*/  FMNMX.FTZ R2, R11, R2, !PT ;  /* 0x000000020b027209 */ /* 0x000fc80007810000 */
[----:B------:R-:W-:-:S04]  /*43d0*/  FMNMX.FTZ R2, R13, R2, !PT ;  /* 0x000000020d027209 */ /* 0x000fc80007810000 */
[----:B------:R-:W-:-:S04]  /*43e0*/  FMNMX.FTZ R2, R16, R2, !PT ;  /* 0x0000000210027209 */ /* 0x000fc80007810000 */
[----:B------:R-:W-:-:S04]  /*43f0*/  FMNMX.FTZ R2, R17, R2, !PT ;  /* 0x0000000211027209 */ /* 0x000fc80007810000 */
[----:B------:R-:W-:Y:S01]  /*4400*/  FMNMX.FTZ R2, R18, R2, !PT ;  /* 0x0000000212027209 */ /* 0x000fe20007810000 */
[----:B--2---:R-:W-:-:S03]  /*4410*/  IMAD.IADD R0, R5, 0x1, R0 ;  /* 0x0000000105007824 */ /* 0x004fc600078e0200 */
[----:B------:R-:W-:Y:S02]  /*4420*/  FMNMX.FTZ R2, R21, R2, !PT ;  /* 0x0000000215027209 */ /* 0x000fe40007810000 */
[----:B------:R-:W-:Y:S02]  /*4430*/  IMNMX R0, R6, R0, PT ;  /* 0x0000000006007217 */ /* 0x000fe40003800200 */
[----:B------:R-:W-:Y:S02]  /*4440*/  FMNMX.FTZ R2, R69, R2, !PT ;  /* 0x0000000245027209 */ /* 0x000fe40007810000 */
[C---:B------:R-:W-:Y:S02]  /*4450*/  ISETP.GT.AND P5, PT, R0.reuse, RZ, PT ;  /* 0x000000ff0000720c */ /* 0x040fe40003fa4270 */
[C---:B------:R-:W-:Y:S02]  /*4460*/  ISETP.GT.AND P2, PT, R0.reuse, 0x1, PT ;  /* 0x000000010000780c */ /* 0x040fe40003f44270 */
[----:B------:R-:W-:-:S02]  /*4470*/  ISETP.GT.AND P0, PT, R0, 0x8, PT ;  /* 0x000000080000780c */ /* 0x000fc40003f04270 */
[----:B------:R-:W-:Y:S02]  /*4480*/  FSEL R5, R129, -INF , P5 ;  /* 0xff80000081057808 */ /* 0x000fe40002800000 */
[----:B------:R-:W-:Y:S02]  /*4490*/  FSEL R8, R128, -INF , P2 ;  /* 0xff80000080087808 */ /* 0x000fe40001000000 */
[----:B------:R-:W-:Y:S02]  /*44a0*/  ISETP.GT.AND P2, PT, R0, 0x9, PT ;  /* 0x000000090000780c */ /* 0x000fe40003f44270 */
[----:B------:R-:W-:Y:S02]  /*44b0*/  FSEL R10, R126, -INF , P0 ;  /* 0xff8000007e0a7808 */ /* 0x000fe40000000000 */
[----:B------:R-:W-:Y:S02]  /*44c0*/  FMNMX.FTZ R3, R5, R8, !PT ;  /* 0x0000000805037209 */ /* 0x000fe40007810000 */
[----:B------:R-:W-:-:S02]  /*44d0*/  ISETP.GT.AND P0, PT, R0, 0x10, PT ;  /* 0x000000100000780c */ /* 0x000fc40003f04270 */
[----:B------:R-:W-:Y:S02]  /*44e0*/  FSEL R15, R127, -INF , P2 ;  /* 0xff8000007f0f7808 */ /* 0x000fe40001000000 */
[----:B------:R-:W-:Y:S02]  /*44f0*/  FMNMX.FTZ R3, R10, R3, !PT ;  /* 0x000000030a037209 */ /* 0x000fe40007810000 */
[----:B------:R-:W-:Y:S02]  /*4500*/  ISETP.GT.AND P2, PT, R0, 0x11, PT ;  /* 0x000000110000780c */ /* 0x000fe40003f44270 */
[----:B------:R-:W-:Y:S02]  /*4510*/  FSEL R14, R94, -INF , P0 ;  /* 0xff8000005e0e7808 */ /* 0x000fe40000000000 */
[----:B------:R-:W-:Y:S02]  /*4520*/  FMNMX.FTZ R3, R15, R3, !PT ;  /* 0x000000030f037209 */ /* 0x000fe40007810000 */
[----:B------:R-:W-:-:S02]  /*4530*/  ISETP.GT.AND P0, PT, R0, 0x18, PT ;  /* 0x000000180000780c */ /* 0x000fc40003f04270 */
[----:B------:R-:W-:Y:S02]  /*4540*/  FSEL R19, R93, -INF , P2 ;  /* 0xff8000005d137808 */ /* 0x000fe40001000000 */
[----:B------:R-:W-:Y:S02]  /*4550*/  FMNMX.FTZ R3, R14, R3, !PT ;  /* 0x000000030e037209 */ /* 0x000fe40007810000 */
[C---:B------:R-:W-:Y:S02]  /*4560*/  ISETP.GT.AND P2, PT, R0.reuse, 0x19, PT ;  /* 0x000000190000780c */ /* 0x040fe40003f44270 */
        /* <DEDUP_REMOVED lines=8> */
[----:B------:R-:W-:-:S02]  /*45f0*/  FMNMX.FTZ R2, R70, R2, !PT ;  /* 0x0000000246027209 */ /* 0x000fc40007810000 */
[----:B------:R-:W-:Y:S02]  /*4600*/  ISETP.GT.AND P0, PT, R0, 0x28, PT ;  /* 0x000000280000780c */ /* 0x000fe40003f04270 */
[----:B------:R-:W-:Y:S02]  /*4610*/  FSEL R58, R83, -INF , P2 ;  /* 0xff800000533a7808 */ /* 0x000fe40001000000 */
[----:B------:R-:W-:Y:S02]  /*4620*/  FMNMX.FTZ R3, R59, R3, !PT ;  /* 0x000000033b037209 */ /* 0x000fe40007810000 */
[----:B------:R-:W-:Y:S02]  /*4630*/  FMNMX.FTZ R2, R108, R2, !PT ;  /* 0x000000026c027209 */ /* 0x000fe40007810000 */
[----:B------:R-:W-:Y:S02]  /*4640*/  ISETP.GT.AND P2, PT, R0, 0x29, PT ;  /* 0x000000290000780c */ /* 0x000fe40003f44270 */
[----:B------:R-:W-:-:S02]  /*4650*/  FSEL R57, R82, -INF , P0 ;  /* 0xff80000052397808 */ /* 0x000fc40000000000 */
[----:B------:R-:W-:Y:S02]  /*4660*/  FMNMX.FTZ R3, R58, R3, !PT ;  /* 0x000000033a037209 */ /* 0x000fe40007810000 */
        /* <DEDUP_REMOVED lines=17> */
[C---:B------:R-:W-:Y:S02]  /*4780*/  ISETP.GT.AND P0, PT, R0.reuse, 0x40, PT ;  /* 0x000000400000780c */ /* 0x040fe40003f04270 */
        /* <DEDUP_REMOVED lines=63> */
[----:B------:R-:W-:Y:S02]  /*4b80*/  FSEL R171, R26, -INF , P2 ;  /* 0xff8000001aab7808 */ /* 0x000fe40001000000 */
[----:B------:R-:W-:-:S02]  /*4b90*/  FMNMX.FTZ R2, R166, R3, !PT ;  /* 0x00000003a6027209 */ /* 0x000fc40007810000 */
[----:B------:R-:W2:Y:S02]  /*4ba0*/  SHFL.BFLY PT, R3, R0, 0x2, 0x1f ;  /* 0x0c401f0000037f89 */ /* 0x000ea400000e0000 */
[----:B------:R-:W-:-:S05]  /*4bb0*/  FMNMX.FTZ R2, R171, R2, !PT ;  /* 0x00000002ab027209 */ /* 0x000fca0007810000 */
[----:B------:R-:W3:Y:S01]  /*4bc0*/  SHFL.BFLY PT, R12, R2, 0x2, 0x1f ;  /* 0x0c401f00020c7f89 */ /* 0x000ee200000e0000 */
[----:B--2---:R-:W-:-:S05]  /*4bd0*/  FMNMX.FTZ R0, R3, R0, !PT ;  /* 0x0000000003007209 */ /* 0x004fca0007810000 */
[----:B------:R-:W2:Y:S01]  /*4be0*/  SHFL.BFLY PT, R68, R0, 0x1, 0x1f ;  /* 0x0c201f0000447f89 */ /* 0x000ea200000e0000 */
[----:B---3--:R-:W-:-:S05]  /*4bf0*/  FMNMX.FTZ R12, R2, R12, !PT ;  /* 0x0000000c020c7209 */ /* 0x008fca0007810000 */
[----:B------:R3:W4:Y:S01]  /*4c00*/  SHFL.BFLY PT, R3, R12, 0x1, 0x1f ;  /* 0x0c201f000c037f89 */ /* 0x00072200000e0000 */
[----:B--2---:R-:W-:-:S05]  /*4c10*/  FMNMX.FTZ R68, R0, R68, !PT ;  /* 0x0000004400447209 */ /* 0x004fca0007810000 */
.L_x_118:
[C---:B------:R-:W-:Y:S01]  /*4c20*/  FMUL.FTZ R2, R68.reuse, c[0x0][0x2d0] ;  /* 0x0000b40044027a20 */ /* 0x040fe20000410000 */
[----:B------:R-:W-:Y:S01]  /*4c30*/  FSETP.NEU.FTZ.AND P0, PT, R68, -INF , PT ;  /* 0xff8000004400780b */ /* 0x000fe20003f1d000 */
[----:B------:R-:W2:Y:S03]  /*4c40*/  LDL R235, [R1+0x4c] ;  /* 0x00004c0001eb7983 */ /* 0x000ea60000100800 */
[----:B------:R-:W-:Y:S01]  /*4c50*/  FSEL R2, R2, RZ, P0 ;  /* 0x000000ff02027208 */ /* 0x000fe20000000000 */
[----:B------:R-:W5:Y:S01]  /*4c60*/  LDL R234, [R1+0x4] ;  /* 0x0000040001ea7983 */ /* 0x000f620000100800 */
[----:B---34-:R-:W-:Y:S01]  /*4c70*/  FMNMX.FTZ R12, R3, R12, !PT ;  /* 0x0000000c030c7209 */ /* 0x018fe20007810000 */
[----:B------:R-:W-:Y:S01]  /*4c80*/  WARPSYNC 0xffffffff ;  /* 0xffffffff00007948 */ /* 0x000fe20003800000 */
[----:B------:R-:W-:Y:S01]  /*4c90*/  IADD3 R232, R232, -0x2, RZ ;  /* 0xfffffffee8e87810 */ /* 0x000fe20007ffe0ff */
[--C-:B------:R-:W-:Y:S01]  /*4ca0*/  FFMA.FTZ R0, R7, c[0x0][0x2d0], -R2.reuse ;  /* 0x0000b40007007a23 */ /* 0x100fe20000010802 */
[----:B------:R-:W-:Y:S01]  /*4cb0*/  FSETP.NEU.FTZ.AND P0, PT, R12, -INF , PT ;  /* 0xff8000000c00780b */ /* 0x000fe20003f1d000 */
[--C-:B------:R-:W-:Y:S01]  /*4cc0*/  FFMA.FTZ R3, R17, c[0x0][0x2d0], -R2.reuse ;  /* 0x0000b40011037a23 */ /* 0x100fe20000010802 */
[----:B------:R-:W-:Y:S01]  /*4cd0*/  LDSM.16.MT88.4 R36, [R204] ;  /* 0x00000000cc24783b */ /* 0x000fe20000004200 */
[----:B------:R3:W-:Y:S03]  /*4ce0*/  MUFU.EX2 R61, R0 ;  /* 0x00000000003d7308 */ /* 0x0007e60000000800 */
[----:B------:R-:W-:Y:S04]  /*4cf0*/  LDSM.16.MT88.4 R28, [R202+0x800] ;  /* 0x00080000ca1c783b */ /* 0x000fe80000004200 */
[----:B------:R-:W-:Y:S01]  /*4d00*/  LDSM.16.MT88.4 R40, [R203] ;  /* 0x00000000cb28783b */ /* 0x000fe20000004200 */
[----:B------:R4:W-:Y:S03]  /*4d10*/  MUFU.EX2 R73, R3 ;  /* 0x0000000300497308 */ /* 0x0009e60000000800 */
[----:B------:R-:W-:Y:S04]  /*4d20*/  LDSM.16.MT88.4 R52, [R204+0x800] ;  /* 0x00080000cc34783b */ /* 0x000fe80000004200 */
[----:B------:R-:W-:Y:S01]  /*4d30*/  LDSM.16.MT88.4 R48, [R215] ;  /* 0x00000000d730783b */ /* 0x000fe20000004200 */
[----:B---3--:R-:W-:-:S03]  /*4d40*/  FFMA.FTZ R0, R9, c[0x0][0x2d0], -R2 ;  /* 0x0000b40009007a23 */ /* 0x008fc60000010802 */
[----:B------:R-:W-:Y:S01]  /*4d50*/  LDSM.16.MT88.4 R44, [R205+0x800] ;  /* 0x00080000cd2c783b */ /* 0x000fe20000004200 */
[----:B------:R3:W1:Y:S01]  /*4d60*/  MUFU.EX2 R60, R0 ;  /* 0x00000000003c7308 */ /* 0x0006620000000800 */
[----:B----4-:R-:W-:-:S07]  /*4d70*/  FFMA.FTZ R3, R18, c[0x0][0x2d0], -R2 ;  /* 0x0000b40012037a23 */ /* 0x010fce0000010802 */
[----:B------:R-:W-:Y:S01]  /*4d80*/  MUFU.EX2 R75, R3 ;  /* 0x00000003004b7308 */ /* 0x000fe20000000800 */
[----:B---3--:R-:W-:-:S07]  /*4d90*/  FFMA.FTZ R0, R11, c[0x0][0x2d0], -R2 ;  /* 0x0000b4000b007a23 */ /* 0x008fce0000010802 */
[----:B------:R3:W-:Y:S02]  /*4da0*/  MUFU.EX2 R66, R0 ;  /* 0x0000000000427308 */ /* 0x0007e40000000800 */
[----:B---3--:R-:W-:-:S06]  /*4db0*/  FFMA.FTZ R0, R13, c[0x0][0x2d0], -R2 ;  /* 0x0000b4000d007a23 */ /* 0x008fcc0000010802 */
[----:B------:R3:W4:Y:S02]  /*4dc0*/  MUFU.EX2 R67, R0 ;  /* 0x0000000000437308 */ /* 0x0007240000000800 */
[----:B---3--:R-:W-:-:S06]  /*4dd0*/  FFMA.FTZ R0, R16, c[0x0][0x2d0], -R2 ;  /* 0x0000b40010007a23 */ /* 0x008fcc0000010802 */
[----:B------:R3:W-:Y:S02]  /*4de0*/  MUFU.EX2 R74, R0 ;  /* 0x00000000004a7308 */ /* 0x0007e40000000800 */
[----:B---3--:R-:W-:-:S05]  /*4df0*/  FMUL.FTZ R0, R12, c[0x0][0x2d0] ;  /* 0x0000b4000c007a20 */ /* 0x008fca0000410000 */
[----:B------:R-:W-:-:S05]  /*4e00*/  FSEL R0, R0, RZ, P0 ;  /* 0x000000ff00007208 */ /* 0x000fca0000000000 */
[--C-:B------:R-:W-:Y:S02]  /*4e10*/  FFMA.FTZ R3, R5, c[0x0][0x2d0], -R0.reuse ;  /* 0x0000b40005037a23 */ /* 0x100fe40000010800 */
[----:B-1----:R-:W1:Y:S02]  /*4e20*/  LDSM.16.MT88.4 R4, [R202] ;  /* 0x00000000ca04783b */ /* 0x002e640000004200 */
[----:B------:R3:W-:Y:S02]  /*4e30*/  MUFU.EX2 R64, R3 ;  /* 0x0000000300407308 */ /* 0x0007e40000000800 */
[----:B---3--:R-:W-:Y:S01]  /*4e40*/  FFMA.FTZ R3, R8, c[0x0][0x2d0], -R0 ;  /* 0x0000b40008037a23 */ /* 0x008fe20000010800 */
[----:B------:R-:W-:-:S05]  /*4e50*/  F2FP.PACK_AB R8, R60, R61 ;  /* 0x0000003d3c08723e */ /* 0x000fca00000000ff */
[----:B------:R3:W1:Y:S02]  /*4e60*/  MUFU.EX2 R13, R3 ;  /* 0x00000003000d7308 */ /* 0x0006640000000800 */
[----:B---3--:R-:W-:Y:S01]  /*4e70*/  FFMA.FTZ R3, R10, c[0x0][0x2d0], -R0 ;  /* 0x0000b4000a037a23 */ /* 0x008fe20000010800 */
[----:B----4-:R-:W-:Y:S02]  /*4e80*/  F2FP.PACK_AB R10, R67, R66 ;  /* 0x00000042430a723e */ /* 0x010fe400000000ff */
[----:B-1----:R-:W-:-:S03]  /*4e90*/  F2FP.PACK_AB R9, R13, R64 ;  /* 0x000000400d09723e */ /* 0x002fc600000000ff */
[----:B------:R1:W3:Y:S01]  /*4ea0*/  MUFU.EX2 R65, R3 ;  /* 0x0000000300417308 */ /* 0x0002e20000000800 */
[----:B------:R-:W-:Y:S02]  /*4eb0*/  FADD.FTZ R13, R64, R13 ;  /* 0x0000000d400d7221 */ /* 0x000fe40000010000 */
[----:B-1----:R-:W-:Y:S02]  /*4ec0*/  FFMA.FTZ R3, R15, c[0x0][0x2d0], -R0 ;  /* 0x0000b4000f037a23 */ /* 0x002fe40000010800 */
[----:B---3--:R-:W-:-:S03]  /*4ed0*/  FADD.FTZ R13, R65, R13 ;  /* 0x0000000d410d7221 */ /* 0x008fc60000010000 */
[----:B------:R1:W3:Y:S02]  /*4ee0*/  MUFU.EX2 R15, R3 ;  /* 0x00000003000f7308 */ /* 0x0002e40000000800 */
[----:B-1----:R-:W-:Y:S01]  /*4ef0*/  FFMA.FTZ R3, R21, c[0x0][0x2d0], -R2 ;  /* 0x0000b40015037a23 */ /* 0x002fe20000010802 */
[C---:B---3--:R-:W-:Y:S01]  /*4f00*/  F2FP.PACK_AB R11, R15.reuse, R65 ;  /* 0x000000410f0b723e */ /* 0x048fe200000000ff */
[----:B------:R-:W-:-:S04]  /*4f10*/  FADD.FTZ R13, R15, R13 ;  /* 0x0000000d0f0d7221 */ /* 0x000fc80000010000 */
[----:B------:R1:W-:Y:S02]  /*4f20*/  MUFU.EX2 R230, R3 ;  /* 0x0000000300e67308 */ /* 0x0003e40000000800 */
[----:B------:R-:W-:Y:S07]  /*4f30*/  HMMA.16816.F32 R24, R8, R4, RZ ;  /* 0x000000040818723c */ /* 0x000fee00000018ff */
[----:B------:R-:W-:Y:S01]  /*4f40*/  F2FP.PACK_AB R4, R73, R74 ;  /* 0x0000004a4904723e */ /* 0x000fe200000000ff */
[----:B-1----:R-:W-:-:S04]  /*4f50*/  FFMA.FTZ R3, R14, c[0x0][0x2d0], -R0 ;  /* 0x0000b4000e037a23 */ /* 0x002fc80000010800 */
[----:B------:R1:W3:Y:S02]  /*4f60*/  MUFU.EX2 R14, R3 ;  /* 0x00000003000e7308 */ /* 0x0002e40000000800 */
[----:B-1----:R-:W-:Y:S02]  /*4f70*/  FFMA.FTZ R3, R19, c[0x0][0x2d0], -R0 ;  /* 0x0000b40013037a23 */ /* 0x002fe40000010800 */
[----:B------:R-:W-:Y:S01]  /*4f80*/  HMMA.16816.F32 R16, R8, R36, RZ ;  /* 0x000000240810723c */ /* 0x000fe200000018ff */
[----:B---3--:R-:W-:-:S03]  /*4f90*/  FADD.FTZ R13, R14, R13 ;  /* 0x0000000d0e0d7221 */ /* 0x008fc60000010000 */
[----:B------:R1:W3:Y:S02]  /*4fa0*/  MUFU.EX2 R72, R3 ;  /* 0x0000000300487308 */ /* 0x0002e40000000800 */
[----:B-1----:R-:W-:Y:S01]  /*4fb0*/  FFMA.FTZ R3, R20, c[0x0][0x2d0], -R0 ;  /* 0x0000b40014037a23 */ /* 0x002fe20000010800 */
[C---:B---3--:R-:W-:Y:S01]  /*4fc0*/  F2FP.PACK_AB R5, R72.reuse, R14 ;  /* 0x0000000e4805723e */ /* 0x048fe200000000ff */
[----:B------:R-:W-:Y:S01]  /*4fd0*/  HMMA.16816.F32 R20, R8, R6, RZ ;  /* 0x000000060814723c */ /* 0x000fe200000018ff */
[----:B------:R-:W-:-:S03]  /*4fe0*/  FADD.FTZ R13, R72, R13 ;  /* 0x0000000d480d7221 */ /* 0x000fc60000010000 */
[----:B------:R1:W-:Y:S03]  /*4ff0*/  MUFU.EX2 R229, R3 ;  /* 0x0000000300e57308 */ /* 0x0003e60000000800 */
[----:B------:R-:W-:Y:S01]  /*5000*/  F2FP.PACK_AB R6, R230, R75 ;  /* 0x0000004be606723e */ /* 0x000fe200000000ff */
[----:B-1----:R-:W-:Y:S02]  /*5010*/  FFMA.FTZ R3, R32, c[0x0][0x2d0], -R0 ;  /* 0x0000b40020037a23 */ /* 0x002fe40000010800 */
[----:B------:R-:W1:Y:S02]  /*5020*/  LDSM.16.MT88.4 R32, [R203+0x800] ;  /* 0x00080000cb20783b */ /* 0x000e640000004200 */
[----:B------:R-:W3:Y:S02]  /*5030*/  MUFU.EX2 R228, R3 ;  /* 0x0000000300e47308 */ /* 0x000ee40000000800 */
[----:B---3--:R-:W-:Y:S01]  /*5040*/  F2FP.PACK_AB R7, R228, R229 ;  /* 0x000000e5e407723e */ /* 0x008fe200000000ff */
[----:B------:R-:W-:-:S04]  /*5050*/  FADD.FTZ R3, R61, R60 ;  /* 0x0000003c3d037221 */ /* 0x000fc80000010000 */
[----:B------:R-:W-:Y:S02]  /*5060*/  FADD.FTZ R3, R66, R3 ;  /* 0x0000000342037221 */ /* 0x000fe40000010000 */
[----:B------:R-:W-:Y:S02]  /*5070*/  HMMA.16816.F32 R116, R4, R28, R24 ;  /* 0x0000001c0474723c */ /* 0x000fe40000001818 */
[----:B------:R-:W-:-:S04]  /*5080*/  FADD.FTZ R3, R67, R3 ;  /* 0x0000000343037221 */ /* 0x000fc80000010000 */
[----:B------:R-:W-:Y:S02]  /*5090*/  FADD.FTZ R3, R74, R3 ;  /* 0x000000034a037221 */ /* 0x000fe40000010000 */
[----:B------:R-:W-:Y:S02]  /*50a0*/  HMMA.16816.F32 R104, R4, R30, R20 ;  /* 0x0000001e0468723c */ /* 0x000fe40000001814 */
[----:B------:R-:W-:-:S04]  /*50b0*/  FADD.FTZ R3, R73, R3 ;  /* 0x0000000349037221 */ /* 0x000fc80000010000 */
[----:B------:R-:W-:Y:S02]  /*50c0*/  FADD.FTZ R14, R75, R3 ;  /* 0x000000034b0e7221 */ /* 0x000fe40000010000 */
[----:B------:R-:W-:Y:S01]  /*50d0*/  HMMA.16816.F32 R28, R8, R38, RZ ;  /* 0x00000026081c723c */ /* 0x000fe200000018ff */
[----:B------:R-:W3:Y:S01]  /*50e0*/  LDSM.16.MT88.4 R36, [R202+0x4000] ;  /* 0x00400000ca24783b */ /* 0x000ee20000004200 */
[----:B------:R-:W-:-:S04]  /*50f0*/  FFMA.FTZ R3, R69, c[0x0][0x2d0], -R2 ;  /* 0x0000b40045037a23 */ /* 0x000fc80000010802 */
[----:B------:R4:W-:Y:S02]  /*5100*/  MUFU.EX2 R15, R3 ;  /* 0x00000003000f7308 */ /* 0x0009e40000000800 */
[----:B------:R-:W-:Y:S08]  /*5110*/  HMMA.16816.F32 R24, R8, R40, RZ ;  /* 0x000000280818723c */ /* 0x000ff000000018ff */
[----:B------:R-:W-:Y:S01]  /*5120*/  HMMA.16816.F32 R112, R4, R52, R16 ;  /* 0x000000340470723c */ /* 0x000fe20000001810 */
[----:B----4-:R-:W-:-:S07]  /*5130*/  FFMA.FTZ R3, R70, c[0x0][0x2d0], -R2 ;  /* 0x0000b40046037a23 */ /* 0x010fce0000010802 */
[----:B------:R-:W-:Y:S01]  /*5140*/  HMMA.16816.F32 R16, R8, R48, RZ ;  /* 0x000000300810723c */ /* 0x000fe200000018ff */
[----:B------:R4:W2:Y:S07]  /*5150*/  MUFU.EX2 R172, R3 ;  /* 0x0000000300ac7308 */ /* 0x0008ae0000000800 */
[----:B-1----:R-:W-:Y:S01]  /*5160*/  HMMA.16816.F32 R100, R4, R32, R24 ;  /* 0x000000200464723c */ /* 0x002fe20000001818 */
[----:B------:R-:W1:Y:S07]  /*5170*/  LDSM.16.MT88.4 R24, [R202+0x4800] ;  /* 0x00480000ca18783b */ /* 0x000e6e0000004200 */
[----:B------:R-:W-:Y:S01]  /*5180*/  HMMA.16816.F32 R20, R8, R42, RZ ;  /* 0x0000002a0814723c */ /* 0x000fe200000018ff */
[----:B----4-:R-:W-:-:S04]  /*5190*/  FFMA.FTZ R3, R108, c[0x0][0x2d0], -R2 ;  /* 0x0000b4006c037a23 */ /* 0x010fc80000010802 */
[----:B------:R4:W-:Y:S03]  /*51a0*/  MUFU.EX2 R108, R3 ;  /* 0x00000003006c7308 */ /* 0x0009e60000000800 */
[----:B------:R-:W-:Y:S08]  /*51b0*/  HMMA.16816.F32 R96, R4, R44, R16 ;  /* 0x0000002c0460723c */ /* 0x000ff00000001810 */
[----:B---3--:R-:W-:Y:S01]  /*51c0*/  HMMA.16816.F32 R16, R8, R36, RZ ;  /* 0x000000240810723c */ /* 0x008fe200000018ff */
[----:B----4-:R-:W-:-:S07]  /*51d0*/  FFMA.FTZ R3, R109, c[0x0][0x2d0], -R2 ;  /* 0x0000b4006d037a23 */ /* 0x010fce0000010802 */
[C---:B------:R-:W-:Y:S01]  /*51e0*/  HMMA.16816.F32 R84, R4.reuse, R34, R20 ;  /* 0x000000220454723c */ /* 0x040fe20000001814 */
[----:B------:R3:W4:Y:S07]  /*51f0*/  MUFU.EX2 R173, R3 ;  /* 0x0000000300ad7308 */ /* 0x00072e0000000800 */
[----:B------:R-:W-:Y:S01]  /*5200*/  HMMA.16816.F32 R92, R4, R54, R28 ;  /* 0x00000036045c723c */ /* 0x000fe2000000181c */
[----:B------:R-:W2:Y:S07]  /*5210*/  LDSM.16.MT88.4 R28, [R204+0x4000] ;  /* 0x00400000cc1c783b */ /* 0x000eae0000004200 */
[----:B------:R-:W-:Y:S01]  /*5220*/  HMMA.16816.F32 R20, R8, R50, RZ ;  /* 0x000000320814723c */ /* 0x000fe200000018ff */
[----:B---3--:R-:W-:-:S04]  /*5230*/  FFMA.FTZ R3, R59, c[0x0][0x2d0], -R0 ;  /* 0x0000b4003b037a23 */ /* 0x008fc80000010800 */
[----:B------:R3:W-:Y:S03]  /*5240*/  MUFU.EX2 R70, R3 ;  /* 0x0000000300467308 */ /* 0x0007e60000000800 */
[----:B-1----:R-:W-:Y:S08]  /*5250*/  HMMA.16816.F32 R80, R4, R24, R16 ;  /* 0x000000180450723c */ /* 0x002ff00000001810 */
[----:B------:R-:W-:Y:S01]  /*5260*/  HMMA.16816.F32 R16, R8, R38, RZ ;  /* 0x000000260810723c */ /* 0x000fe200000018ff */
[----:B---3--:R-:W-:-:S07]  /*5270*/  FFMA.FTZ R3, R58, c[0x0][0x2d0], -R0 ;  /* 0x0000b4003a037a23 */ /* 0x008fce0000010800 */
[C---:B------:R-:W-:Y:S01]  /*5280*/  HMMA.16816.F32 R52, R4.reuse, R46, R20 ;  /* 0x0000002e0434723c */ /* 0x040fe20000001814 */
[----:B------:R-:W1:Y:S01]  /*5290*/  LDSM.16.MT88.4 R20, [R204+0x4800] ;  /* 0x00480000cc14783b */ /* 0x000e620000004200 */
[----:B------:R3:W1:Y:S11]  /*52a0*/  MUFU.EX2 R69, R3 ;  /* 0x0000000300457308 */ /* 0x0006760000000800 */
[----:B------:R-:W-:Y:S03]  /*52b0*/  @!UPT UIADD3 URZ, URZ, URZ, URZ ;  /* 0x0000003f3f3ff290 */ /* 0x000fe6000fffe03f */
[----:B------:R-:W-:Y:S01]  /*52c0*/  HMMA.16816.F32 R60, R4, R26, R16 ;  /* 0x0000001a043c723c */ /* 0x000fe20000001810 */
[----:B------:R-:W4:Y:S01]  /*52d0*/  LDSM.16.MT88.4 R24, [R203+0x4000] ;  /* 0x00400000cb18783b */ /* 0x000f220000004200 */
[----:B---3--:R-:W-:-:S04]  /*52e0*/  FFMA.FTZ R3, R57, c[0x0][0x2d0], -R0 ;  /* 0x0000b40039037a23 */ /* 0x008fc80000010800 */
[----:B------:R3:W-:Y:S02]  /*52f0*/  MUFU.EX2 R174, R3 ;  /* 0x0000000300ae7308 */ /* 0x0007e40000000800 */
[----:B--2---:R-:W-:Y:S01]  /*5300*/  HMMA.16816.F32 R16, R8, R28, RZ ;  /* 0x0000001c0810723c */ /* 0x004fe200000018ff */
[----:B---3--:R-:W-:-:S05]  /*5310*/  FFMA.FTZ R3, R56, c[0x0][0x2d0], -R0 ;  /* 0x0000b40038037a23 */ /* 0x008fca0000010800 */
[----:B------:R2:W3:Y:S11]  /*5320*/  MUFU.EX2 R175, R3 ;  /* 0x0000000300af7308 */ /* 0x0004f60000000800 */
[----:B------:R-:W-:Y:S07]  /*5330*/  @!UPT UIADD3 URZ, URZ, URZ, URZ ;  /* 0x0000003f3f3ff290 */ /* 0x000fee000fffe03f */
[----:B-1----:R-:W-:Y:S08]  /*5340*/  HMMA.16816.F32 R88, R4, R20, R16 ;  /* 0x000000140458723c */ /* 0x002ff00000001810 */
[----:B------:R-:W-:Y:S01]  /*5350*/  HMMA.16816.F32 R16, R8, R30, RZ ;  /* 0x0000001e0810723c */ /* 0x000fe200000018ff */
[----:B--2---:R-:W-:-:S04]  /*5360*/  FFMA.FTZ R3, R122, c[0x0][0x2d0], -R2 ;  /* 0x0000b4007a037a23 */ /* 0x004fc80000010802 */
[----:B------:R1:W-:Y:S02]  /*5370*/  MUFU.EX2 R109, R3 ;  /* 0x00000003006d7308 */ /* 0x0003e40000000800 */
[----:B-1----:R-:W-:Y:S11]  /*5380*/  FFMA.FTZ R3, R123, c[0x0][0x2d0], -R2 ;  /* 0x0000b4007b037a23 */ /* 0x002ff60000010802 */
[----:B------:R-:W-:Y:S06]  /*5390*/  @!UPT UIADD3 URZ, URZ, URZ, URZ ;  /* 0x0000003f3f3ff290 */ /* 0x000fec000fffe03f */
[----:B------:R-:W-:Y:S01]  /*53a0*/  HMMA.16816.F32 R76, R4, R22, R16 ;  /* 0x00000016044c723c */ /* 0x000fe20000001810 */
[----:B------:R-:W1:Y:S07]  /*53b0*/  LDSM.16.MT88.4 R20, [R203+0x4800] ;  /* 0x00480000cb14783b */ /* 0x000e6e0000004200 */
[----:B----4-:R-:W-:Y:S11]  /*53c0*/  HMMA.16816.F32 R16, R8, R24, RZ ;  /* 0x000000180810723c */ /* 0x010ff600000018ff */
[----:B------:R-:W-:Y:S11]  /*53d0*/  @!UPT UIADD3 URZ, URZ, URZ, URZ ;  /* 0x0000003f3f3ff290 */ /* 0x000ff6000fffe03f */
[----:B------:R-:W-:Y:S02]  /*53e0*/  @!UPT UIADD3 URZ, URZ, URZ, URZ ;  /* 0x0000003f3f3ff290 */ /* 0x000fe4000fffe03f */
[----:B-1----:R-:W-:Y:S08]  /*53f0*/  HMMA.16816.F32 R72, R4, R20, R16 ;  /* 0x000000140448723c */ /* 0x002ff00000001810 */
[----:B------:R-:W-:Y:S11]  /*5400*/  HMMA.16816.F32 R16, R8, R26, RZ ;  /* 0x0000001a0810723c */ /* 0x000ff600000018ff */
[----:B------:R-:W-:Y:S11]  /*5410*/  @!UPT UIADD3 URZ, URZ, URZ, URZ ;  /* 0x0000003f3f3ff290 */ /* 0x000ff6000fffe03f */
[----:B------:R-:W-:Y:S02]  /*5420*/  @!UPT UIADD3 URZ, URZ, URZ, URZ ;  /* 0x0000003f3f3ff290 */ /* 0x000fe4000fffe03f */
[----:B------:R-:W-:Y:S01]  /*5430*/  HMMA.16816.F32 R64, R4, R22, R16 ;  /* 0x000000160440723c */ /* 0x000fe20000001810 */
[----:B------:R-:W1:Y:S07]  /*5440*/  LDSM.16.MT88.4 R16, [R205+0x4000] ;  /* 0x00400000cd10783b */ /* 0x000e6e0000004200 */
[C---:B-1----:R-:W-:Y:S08]  /*5450*/  HMMA.16816.F32 R20, R8.reuse, R16, RZ ;  /* 0x000000100814723c */ /* 0x042ff000000018ff */
[----:B------:R-:W-:Y:S01]  /*5460*/  HMMA.16816.F32 R8, R8, R18, RZ ;  /* 0x000000120808723c */ /* 0x000fe200000018ff */
[----:B------:R-:W1:Y:S11]  /*5470*/  LDSM.16.MT88.4 R16, [R205+0x4800] ;  /* 0x00480000cd10783b */ /* 0x000e760000004200 */
[----:B------:R-:W-:Y:S04]  /*5480*/  @!UPT UIADD3 URZ, URZ, URZ, URZ ;  /* 0x0000003f3f3ff290 */ /* 0x000fe8000fffe03f */
[C---:B-1----:R-:W-:Y:S08]  /*5490*/  HMMA.16816.F32 R48, R4.reuse, R16, R20 ;  /* 0x000000100430723c */ /* 0x042ff00000001814 */
[----:B------:R-:W-:Y:S01]  /*54a0*/  HMMA.16816.F32 R16, R4, R18, R8 ;  /* 0x000000120410723c */ /* 0x000fe20000001808 */
[----:B------:R-:W1:Y:S06]  /*54b0*/  LDSM.16.MT88.4 R8, [R202+0x1000] ;  /* 0x00100000ca08783b */ /* 0x000e6c0000004200 */
[----:B------:R-:W-:-:S02]  /*54c0*/  F2FP.PACK_AB R4, R172, R15 ;  /* 0x0000000fac04723e */ /* 0x000fc400000000ff */
[----:B------:R-:W-:Y:S02]  /*54d0*/  F2FP.PACK_AB R6, R173, R108 ;  /* 0x0000006cad06723e */ /* 0x000fe400000000ff */
[----:B------:R-:W-:Y:S02]  /*54e0*/  F2FP.PACK_AB R5, R69, R70 ;  /* 0x000000464505723e */ /* 0x000fe400000000ff */
[----:B---3--:R-:W-:-:S07]  /*54f0*/  F2FP.PACK_AB R7, R175, R174 ;  /* 0x000000aeaf07723e */ /* 0x008fce00000000ff */
[C---:B-1----:R-:W-:Y:S08]  /*5500*/  HMMA.16816.F32 R40, R4.reuse, R8, R116 ;  /* 0x000000080428723c */ /* 0x042ff00000001874 */
[----:B------:R-:W-:Y:S01]  /*5510*/  HMMA.16816.F32 R28, R4, R10, R104 ;  /* 0x0000000a041c723c */ /* 0x000fe20000001868 */
[----:B------:R-:W1:Y:S01]  /*5520*/  LDSM.16.MT88.4 R8, [R204+0x1000] ;  /* 0x00100000cc08783b */ /* 0x000e620000004200 */
[----:B------:R2:W3:Y:S02]  /*5530*/  MUFU.EX2 R107, R3 ;  /* 0x00000003006b7308 */ /* 0x0004e40000000800 */
[----:B--2---:R-:W-:-:S06]  /*5540*/  FFMA.FTZ R3, R125, c[0x0][0x2d0], -R2 ;  /* 0x0000b4007d037a23 */ /* 0x004fcc0000010802 */
[----:B------:R2:W-:Y:S02]  /*5550*/  MUFU.EX2 R106, R3 ;  /* 0x00000003006a7308 */ /* 0x0005e40000000800 */
[----:B--2---:R-:W-:Y:S01]  /*5560*/  FFMA.FTZ R3, R124, c[0x0][0x2d0], -R2 ;  /* 0x0000b4007c037a23 */ /* 0x004fe20000010802 */
[C---:B-1----:R-:W-:Y:S05]  /*5570*/  HMMA.16816.F32 R36, R4.reuse, R8, R112 ;  /* 0x000000080424723c */ /* 0x042fea0000001870 */
[----:B------:R1:W2:Y:S03]  /*5580*/  MUFU.EX2 R122, R3 ;  /* 0x00000003007a7308 */ /* 0x0002a60000000800 */
[----:B------:R-:W-:Y:S01]  /*5590*/  HMMA.16816.F32 R24, R4, R10, R92 ;  /* 0x0000000a0418723c */ /* 0x000fe2000000185c */
[----:B------:R-:W4:Y:S01]  /*55a0*/  LDSM.16.MT88.4 R8, [R203+0x1000] ;  /* 0x00100000cb08783b */ /* 0x000f220000004200 */
[----:B-1----:R-:W-:-:S04]  /*55b0*/  FFMA.FTZ R3, R121, c[0x0][0x2d0], -R0 ;  /* 0x0000b40079037a23 */ /* 0x002fc80000010800 */
[----:B------:R1:W-:Y:S02]  /*55c0*/  MUFU.EX2 R105, R3 ;  /* 0x0000000300697308 */ /* 0x0003e40000000800 */
[----:B-1----:R-:W-:-:S06]  /*55d0*/  FFMA.FTZ R3, R120, c[0x0][0x2d0], -R0 ;  /* 0x0000b40078037a23 */ /* 0x002fcc0000010800 */
[----:B------:R1:W1:Y:S01]  /*55e0*/  MUFU.EX2 R104, R3 ;  /* 0x0000000300687308 */ /* 0x0002620000000800 */
[C---:B----4-:R-:W-:Y:S08]  /*55f0*/  HMMA.16816.F32 R32, R4.reuse, R8, R100 ;  /* 0x000000080420723c */ /* 0x050ff00000001864 */
[----:B------:R-:W-:Y:S01]  /*5600*/  HMMA.16816.F32 R20, R4, R10, R84 ;  /* 0x0000000a0414723c */ /* 0x000fe20000001854 */
[----:B------:R-:W4:Y:S01]  /*5610*/  LDSM.16.MT88.4 R8, [R205+0x1000] ;  /* 0x00100000cd08783b */ /* 0x000f220000004200 */
[----:B-1----:R-:W-:-:S04]  /*5620*/  FFMA.FTZ R3, R111, c[0x0][0x2d0], -R0 ;  /* 0x0000b4006f037a23 */ /* 0x002fc80000010800 */
[----:B------:R1:W-:Y:S02]  /*5630*/  MUFU.EX2 R120, R3 ;  /* 0x0000000300787308 */ /* 0x0003e40000000800 */
[----:B-1----:R-:W-:-:S06]  /*5640*/  FFMA.FTZ R3, R110, c[0x0][0x2d0], -R0 ;  /* 0x0000b4006e037a23 */ /* 0x002fcc0000010800 */
[----:B------:R1:W1:Y:S01]  /*5650*/  MUFU.EX2 R121, R3 ;  /* 0x0000000300797308 */ /* 0x0002620000000800 */
[----:B----4-:R-:W-:Y:S01]  /*5660*/  HMMA.16816.F32 R44, R4, R8, R96 ;  /* 0x00000008042c723c */ /* 0x010fe20000001860 */
[----:B-1----:R-:W-:-:S06]  /*5670*/  FFMA.FTZ R3, R147, c[0x0][0x2d0], -R2 ;  /* 0x0000b40093037a23 */ /* 0x002fcc0000010802 */
[----:B------:R1:W-:Y:S01]  /*5680*/  MUFU.EX2 R113, R3 ;  /* 0x0000000300717308 */ /* 0x0003e20000000800 */
[----:B------:R-:W-:Y:S01]  /*5690*/  HMMA.16816.F32 R52, R4, R10, R52 ;  /* 0x0000000a0434723c */ /* 0x000fe20000001834 */
[----:B------:R-:W4:Y:S01]  /*56a0*/  LDSM.16.MT88.4 R8, [R202+0x5000] ;  /* 0x00500000ca08783b */ /* 0x000f220000004200 */
[----:B-1----:R-:W-:-:S05]  /*56b0*/  FFMA.FTZ R3, R146, c[0x0][0x2d0], -R2 ;  /* 0x0000b40092037a23 */ /* 0x002fca0000010802 */
[----:B------:R1:W-:Y:S02]  /*56c0*/  MUFU.EX2 R114, R3 ;  /* 0x0000000300727308 */ /* 0x0003e40000000800 */
[----:B-1----:R-:W-:-:S06]  /*56d0*/  FFMA.FTZ R3, R145, c[0x0][0x2d0], -R2 ;  /* 0x0000b40091037a23 */ /* 0x002fcc0000010802 */
[----:B------:R1:W-:Y:S01]  /*56e0*/  MUFU.EX2 R115, R3 ;  /* 0x0000000300737308 */ /* 0x0003e20000000800 */
[C---:B----4-:R-:W-:Y:S08]  /*56f0*/  HMMA.16816.F32 R56, R4.reuse, R8, R80 ;  /* 0x000000080438723c */ /* 0x050ff00000001850 */
[----:B------:R-:W-:Y:S01]  /*5700*/  HMMA.16816.F32 R60, R4, R10, R60 ;  /* 0x0000000a043c723c */ /* 0x000fe2000000183c */
[----:B------:R-:W4:Y:S01]  /*5710*/  LDSM.16.MT88.4 R8, [R204+0x5000] ;  /* 0x00500000cc08783b */ /* 0x000f220000004200 */
[----:B-1----:R-:W-:-:S04]  /*5720*/  FFMA.FTZ R3, R144, c[0x0][0x2d0], -R2 ;  /* 0x0000b40090037a23 */ /* 0x002fc80000010802 */
[----:B------:R1:W1:Y:S02]  /*5730*/  MUFU.EX2 R231, R3 ;  /* 0x0000000300e77308 */ /* 0x0002640000000800 */
[----:B-1----:R-:W-:Y:S01]  /*5740*/  FADD.FTZ R3, R230, R14 ;  /* 0x0000000ee6037221 */ /* 0x002fe20000010000 */
[C---:B----4-:R-:W-:Y:S08]  /*5750*/  HMMA.16816.F32 R88, R4.reuse, R8, R88 ;  /* 0x000000080458723c */ /* 0x050ff00000001858 */
[C---:B------:R-:W-:Y:S01]  /*5760*/  HMMA.16816.F32 R76, R4.reuse, R10, R76 ;  /* 0x0000000a044c723c */ /* 0x040fe2000000184c */
[----:B------:R-:W1:Y:S07]  /*5770*/  LDSM.16.MT88.4 R8, [R203+0x5000] ;  /* 0x00500000cb08783b */ /* 0x000e6e0000004200 */
[C---:B-1----:R-:W-:Y:S08]  /*5780*/  HMMA.16816.F32 R84, R4.reuse, R8, R72 ;  /* 0x000000080454723c */ /* 0x042ff00000001848 */
[C---:B------:R-:W-:Y:S01]  /*5790*/  HMMA.16816.F32 R72, R4.reuse, R10, R64 ;  /* 0x0000000a0448723c */ /* 0x040fe20000001840 */
[----:B------:R-:W1:Y:S07]  /*57a0*/  LDSM.16.MT88.4 R8, [R205+0x5000] ;  /* 0x00500000cd08783b */ /* 0x000e6e0000004200 */
[C---:B-1----:R-:W-:Y:S08]  /*57b0*/  HMMA.16816.F32 R80, R4.reuse, R8, R48 ;  /* 0x000000080450723c */ /* 0x042ff00000001830 */
[----:B------:R-:W-:Y:S01]  /*57c0*/  HMMA.16816.F32 R64, R4, R10, R16 ;  /* 0x0000000a0440723c */ /* 0x000fe20000001810 */
[----:B------:R-:W1:Y:S06]  /*57d0*/  LDSM.16.MT88.4 R8, [R202+0x1800] ;  /* 0x00180000ca08783b */ /* 0x000e6c0000004200 */
[----:B---3--:R-:W-:-:S02]  /*57e0*/  F2FP.PACK_AB R4, R107, R109 ;  /* 0x0000006d6b04723e */ /* 0x008fc400000000ff */
[----:B--2---:R-:W-:Y:S02]  /*57f0*/  F2FP.PACK_AB R6, R122, R106 ;  /* 0x0000006a7a06723e */ /* 0x004fe400000000ff */
[----:B------:R-:W-:Y:S02]  /*5800*/  F2FP.PACK_AB R5, R104, R105 ;  /* 0x000000696805723e */ /* 0x000fe400000000ff */
[----:B------:R-:W-:-:S07]  /*5810*/  F2FP.PACK_AB R7, R121, R120 ;  /* 0x000000787907723e */ /* 0x000fce00000000ff */
[C---:B-1----:R-:W-:Y:S08]  /*5820*/  HMMA.16816.F32 R132, R4.reuse, R8, R40 ;  /* 0x000000080484723c */ /* 0x042ff00000001828 */
[C---:B------:R-:W-:Y:S01]  /*5830*/  HMMA.16816.F32 R96, R4.reuse, R10, R28 ;  /* 0x0000000a0460723c */ /* 0x040fe2000000181c */
[----:B------:R-:W1:Y:S07]  /*5840*/  LDSM.16.MT88.4 R8, [R204+0x1800] ;  /* 0x00180000cc08783b */ /* 0x000e6e0000004200 */
        /* <DEDUP_REMOVED lines=21> */
[----:B------:R-:W-:Y:S01]  /*59a0*/  FFMA.FTZ R4, R129, c[0x0][0x2d0], -R0 ;  /* 0x0000b40081047a23 */ /* 0x000fe20000010800 */
[----:B------:R-:W-:Y:S01]  /*59b0*/  F2FP.PACK_AB R6, R231, R115 ;  /* 0x00000073e706723e */ /* 0x000fe200000000ff */
[----:B------:R-:W-:-:S02]  /*59c0*/  FADD.FTZ R5, R229, R13 ;  /* 0x0000000de5057221 */ /* 0x000fc40000010000 */
[----:B------:R2:W-:Y:S02]  /*59d0*/  MUFU.EX2 R112, R4 ;  /* 0x0000000400707308 */ /* 0x0005e40000000800 */
[----:B------:R-:W-:Y:S02]  /*59e0*/  FADD.FTZ R5, R228, R5 ;  /* 0x00000005e4057221 */ /* 0x000fe40000010000 */
[----:B--2---:R-:W-:Y:S02]  /*59f0*/  FADD.FTZ R4, R15, R3 ;  /* 0x000000030f047221 */ /* 0x004fe40000010000 */
[----:B------:R-:W-:Y:S02]  /*5a00*/  FFMA.FTZ R3, R128, c[0x0][0x2d0], -R0 ;  /* 0x0000b40080037a23 */ /* 0x000fe40000010800 */
[----:B------:R-:W-:Y:S02]  /*5a10*/  FFMA.FTZ R15, R170, c[0x0][0x2d0], -R2 ;  /* 0x0000b400aa0f7a23 */ /* 0x000fe40000010802 */
[----:B------:R2:W-:Y:S02]  /*5a20*/  MUFU.EX2 R228, R3 ;  /* 0x0000000300e47308 */ /* 0x0005e40000000800 */
[----:B--2---:R-:W-:-:S06]  /*5a30*/  FFMA.FTZ R3, R131, c[0x0][0x2d0], -R0 ;  /* 0x0000b40083037a23 */ /* 0x004fcc0000010800 */
[----:B------:R2:W-:Y:S02]  /*5a40*/  MUFU.EX2 R230, R3 ;  /* 0x0000000300e67308 */ /* 0x0005e40000000800 */
[----:B--2---:R-:W-:Y:S02]  /*5a50*/  FFMA.FTZ R3, R130, c[0x0][0x2d0], -R0 ;  /* 0x0000b40082037a23 */ /* 0x004fe40000010800 */
[----:B------:R-:W-:Y:S04]  /*5a60*/  LDSM.16.MT88.4 R128, [R202+0x3800] ;  /* 0x00380000ca80783b */ /* 0x000fe80000004200 */
[----:B------:R2:W3:Y:S02]  /*5a70*/  MUFU.EX2 R229, R3 ;  /* 0x0000000300e57308 */ /* 0x0004e40000000800 */
[----:B--2---:R-:W-:Y:S01]  /*5a80*/  FADD.FTZ R3, R172, R4 ;  /* 0x00000004ac037221 */ /* 0x004fe20000010000 */
[----:B---3--:R-:W-:Y:S01]  /*5a90*/  F2FP.PACK_AB R7, R229, R230 ;  /* 0x000000e6e507723e */ /* 0x008fe200000000ff */
[----:B------:R-:W-:Y:S01]  /*5aa0*/  FADD.FTZ R4, R70, R5 ;  /* 0x0000000546047221 */ /* 0x000fe20000010000 */
[----:B------:R-:W-:Y:S01]  /*5ab0*/  F2FP.PACK_AB R5, R228, R112 ;  /* 0x00000070e405723e */ /* 0x000fe200000000ff */
[----:B------:R-:W-:-:S02]  /*5ac0*/  FADD.FTZ R13, R108, R3 ;  /* 0x000000036c0d7221 */ /* 0x000fc40000010000 */
[----:B------:R-:W-:Y:S01]  /*5ad0*/  FADD.FTZ R14, R69, R4 ;  /* 0x00000004450e7221 */ /* 0x000fe20000010000 */
[----:B------:R-:W-:Y:S01]  /*5ae0*/  F2FP.PACK_AB R4, R114, R113 ;  /* 0x000000717204723e */ /* 0x000fe200000000ff */
[----:B------:R-:W-:-:S06]  /*5af0*/  FFMA.FTZ R3, R155, c[0x0][0x2d0], -R2 ;  /* 0x0000b4009b037a23 */ /* 0x000fcc0000010802 */
[C---:B-1----:R-:W-:Y:S08]  /*5b00*/  HMMA.16816.F32 R132, R4.reuse, R8, R132 ;  /* 0x000000080484723c */ /* 0x042ff00000001884 */
[----:B------:R-:W-:Y:S01]  /*5b10*/  HMMA.16816.F32 R76, R4, R10, R96 ;  /* 0x0000000a044c723c */ /* 0x000fe20000001860 */
[----:B------:R-:W1:Y:S01]  /*5b20*/  LDSM.16.MT88.4 R8, [R204+0x2000] ;  /* 0x00200000cc08783b */ /* 0x000e620000004200 */
[----:B------:R2:W-:Y:S02]  /*5b30*/  MUFU.EX2 R97, R3 ;  /* 0x0000000300617308 */ /* 0x0005e40000000800 */
[----:B--2---:R-:W-:-:S06]  /*5b40*/  FFMA.FTZ R3, R154, c[0x0][0x2d0], -R2 ;  /* 0x0000b4009a037a23 */ /* 0x004fcc0000010802 */
[----:B------:R2:W-:Y:S02]  /*5b50*/  MUFU.EX2 R98, R3 ;  /* 0x0000000300627308 */ /* 0x0005e40000000800 */
[--C-:B--2---:R-:W-:Y:S01]  /*5b60*/  FFMA.FTZ R3, R153, c[0x0][0x2d0], -R2.reuse ;  /* 0x0000b40099037a23 */ /* 0x104fe20000010802 */
[C---:B-1----:R-:W-:Y:S05]  /*5b70*/  HMMA.16816.F32 R124, R4.reuse, R8, R124 ;  /* 0x00000008047c723c */ /* 0x042fea000000187c */
[----:B------:R1:W-:Y:S03]  /*5b80*/  MUFU.EX2 R153, R3 ;  /* 0x0000000300997308 */ /* 0x0003e60000000800 */
[----:B------:R-:W-:Y:S01]  /*5b90*/  HMMA.16816.F32 R80, R4, R10, R92 ;  /* 0x0000000a0450723c */ /* 0x000fe2000000185c */
[----:B------:R-:W2:Y:S01]  /*5ba0*/  LDSM.16.MT88.4 R8, [R203+0x2000] ;  /* 0x00200000cb08783b */ /* 0x000ea20000004200 */
[----:B-1----:R-:W-:-:S04]  /*5bb0*/  FFMA.FTZ R3, R152, c[0x0][0x2d0], -R2 ;  /* 0x0000b40098037a23 */ /* 0x002fc80000010802 */
[----:B------:R1:W3:Y:S02]  /*5bc0*/  MUFU.EX2 R152, R3 ;  /* 0x0000000300987308 */ /* 0x0002e40000000800 */
[----:B-1----:R-:W-:-:S06]  /*5bd0*/  FFMA.FTZ R3, R150, c[0x0][0x2d0], -R0 ;  /* 0x0000b40096037a23 */ /* 0x002fcc0000010800 */
[----:B------:R1:W-:Y:S01]  /*5be0*/  MUFU.EX2 R96, R3 ;  /* 0x0000000300607308 */ /* 0x0003e20000000800 */
[C---:B--2---:R-:W-:Y:S08]  /*5bf0*/  HMMA.16816.F32 R100, R4.reuse, R8, R100 ;  /* 0x000000080464723c */ /* 0x044ff00000001864 */
[----:B------:R-:W-:Y:S01]  /*5c00*/  HMMA.16816.F32 R92, R4, R10, R24 ;  /* 0x0000000a045c723c */ /* 0x000fe20000001818 */
[----:B------:R-:W2:Y:S01]  /*5c10*/  LDSM.16.MT88.4 R8, [R205+0x2000] ;  /* 0x00200000cd08783b */ /* 0x000ea20000004200 */
[----:B-1----:R-:W-:-:S04]  /*5c20*/  FFMA.FTZ R3, R149, c[0x0][0x2d0], -R0 ;  /* 0x0000b40095037a23 */ /* 0x002fc80000010800 */
[----:B------:R1:W-:Y:S02]  /*5c30*/  MUFU.EX2 R149, R3 ;  /* 0x0000000300957308 */ /* 0x0003e40000000800 */
[----:B-1----:R-:W-:-:S06]  /*5c40*/  FFMA.FTZ R3, R148, c[0x0][0x2d0], -R0 ;  /* 0x0000b40094037a23 */ /* 0x002fcc0000010800 */
[----:B------:R1:W-:Y:S01]  /*5c50*/  MUFU.EX2 R147, R3 ;  /* 0x0000000300937308 */ /* 0x0003e20000000800 */
[----:B--2---:R-:W-:Y:S01]  /*5c60*/  HMMA.16816.F32 R88, R4, R8, R32 ;  /* 0x000000080458723c */ /* 0x004fe20000001820 */
[----:B-1----:R-:W-:-:S06]  /*5c70*/  FFMA.FTZ R3, R151, c[0x0][0x2d0], -R0 ;  /* 0x0000b40097037a23 */ /* 0x002fcc0000010800 */
[----:B------:R-:W1:Y:S01]  /*5c80*/  MUFU.EX2 R148, R3 ;  /* 0x0000000300947308 */ /* 0x000e620000000800 */
[C---:B------:R-:W-:Y:S01]  /*5c90*/  HMMA.16816.F32 R84, R4.reuse, R10, R20 ;  /* 0x0000000a0454723c */ /* 0x040fe20000001814 */
[----:B------:R-:W2:Y:S04]  /*5ca0*/  LDSM.16.MT88.4 R8, [R202+0x6000] ;  /* 0x00600000ca08783b */ /* 0x000ea80000004200 */
[----:B------:R-:W-:Y:S03]  /*5cb0*/  LDSM.16.MT88.4 R20, [R203+0x2800] ;  /* 0x00280000cb14783b */ /* 0x000fe60000004200 */
[C---:B--2---:R-:W-:Y:S08]  /*5cc0*/  HMMA.16816.F32 R56, R4.reuse, R8, R28 ;  /* 0x000000080438723c */ /* 0x044ff0000000181c */
[C---:B------:R-:W-:Y:S01]  /*5cd0*/  HMMA.16816.F32 R28, R4.reuse, R10, R16 ;  /* 0x0000000a041c723c */ /* 0x040fe20000001810 */
[----:B------:R-:W2:Y:S04]  /*5ce0*/  LDSM.16.MT88.4 R8, [R204+0x6000] ;  /* 0x00600000cc08783b */ /* 0x000ea80000004200 */
[----:B------:R-:W-:Y:S03]  /*5cf0*/  LDSM.16.MT88.4 R16, [R202+0x2800] ;  /* 0x00280000ca10783b */ /* 0x000fe60000004200 */
[C---:B--2---:R-:W-:Y:S08]  /*5d00*/  HMMA.16816.F32 R52, R4.reuse, R8, R40 ;  /* 0x000000080434723c */ /* 0x044ff00000001828 */
[C---:B------:R-:W-:Y:S01]  /*5d10*/  HMMA.16816.F32 R44, R4.reuse, R10, R36 ;  /* 0x0000000a042c723c */ /* 0x040fe20000001824 */
[----:B------:R-:W2:Y:S07]  /*5d20*/  LDSM.16.MT88.4 R8, [R203+0x6000] ;  /* 0x00600000cb08783b */ /* 0x000eae0000004200 */
[C---:B--2---:R-:W-:Y:S08]  /*5d30*/  HMMA.16816.F32 R40, R4.reuse, R8, R48 ;  /* 0x000000080428723c */ /* 0x044ff00000001830 */
[C---:B------:R-:W-:Y:S01]  /*5d40*/  HMMA.16816.F32 R36, R4.reuse, R10, R60 ;  /* 0x0000000a0424723c */ /* 0x040fe2000000183c */
[----:B------:R-:W2:Y:S07]  /*5d50*/  LDSM.16.MT88.4 R8, [R205+0x6000] ;  /* 0x00600000cd08783b */ /* 0x000eae0000004200 */
[C---:B--2---:R-:W-:Y:S08]  /*5d60*/  HMMA.16816.F32 R32, R4.reuse, R8, R72 ;  /* 0x000000080420723c */ /* 0x044ff00000001848 */
[----:B------:R-:W-:Y:S01]  /*5d70*/  HMMA.16816.F32 R24, R4, R10, R64 ;  /* 0x0000000a0418723c */ /* 0x000fe20000001840 */
[----:B------:R-:W2:Y:S06]  /*5d80*/  LDSM.16.MT88.4 R8, [R204+0x2800] ;  /* 0x00280000cc08783b */ /* 0x000eac0000004200 */
[----:B------:R-:W-:Y:S01]  /*5d90*/  FADD.FTZ R4, R173, R13 ;  /* 0x0000000dad047221 */ /* 0x000fe20000010000 */
[----:B---3--:R-:W-:Y:S01]  /*5da0*/  F2FP.PACK_AB R6, R152, R153 ;  /* 0x000000999806723e */ /* 0x008fe200000000ff */
[----:B------:R-:W-:Y:S01]  /*5db0*/  FADD.FTZ R5, R174, R14 ;  /* 0x0000000eae057221 */ /* 0x000fe20000010000 */
[----:B-1----:R-:W-:Y:S01]  /*5dc0*/  F2FP.PACK_AB R7, R148, R147 ;  /* 0x000000939407723e */ /* 0x002fe200000000ff */
[----:B------:R-:W-:-:S02]  /*5dd0*/  FADD.FTZ R3, R109, R4 ;  /* 0x000000046d037221 */ /* 0x000fc40000010000 */
[----:B------:R-:W-:Y:S01]  /*5de0*/  FADD.FTZ R4, R175, R5 ;  /* 0x00000005af047221 */ /* 0x000fe20000010000 */
[----:B------:R-:W-:Y:S01]  /*5df0*/  F2FP.PACK_AB R5, R149, R96 ;  /* 0x000000609505723e */ /* 0x000fe200000000ff */
[----:B------:R-:W-:Y:S02]  /*5e00*/  FADD.FTZ R3, R107, R3 ;  /* 0x000000036b037221 */ /* 0x000fe40000010000 */
[----:B------:R-:W-:Y:S02]  /*5e10*/  FADD.FTZ R4, R105, R4 ;  /* 0x0000000469047221 */ /* 0x000fe40000010000 */
[----:B------:R-:W-:Y:S02]  /*5e20*/  FADD.FTZ R13, R106, R3 ;  /* 0x000000036a0d7221 */ /* 0x000fe40000010000 */
[----:B------:R-:W-:Y:S01]  /*5e30*/  FADD.FTZ R14, R104, R4 ;  /* 0x00000004680e7221 */ /* 0x000fe20000010000 */
[----:B------:R-:W-:Y:S01]  /*5e40*/  F2FP.PACK_AB R4, R98, R97 ;  /* 0x000000616204723e */ /* 0x000fe200000000ff */
[----:B------:R-:W-:Y:S01]  /*5e50*/  FFMA.FTZ R3, R160, c[0x0][0x2d0], -R2 ;  /* 0x0000b400a0037a23 */ /* 0x000fe20000010802 */
[----:B------:R-:W-:Y:S05]  /*5e60*/  LDSM.16.MT88.4 R104, [R205+0x3800] ;  /* 0x00380000cd68783b */ /* 0x000fea0000004200 */
[C---:B------:R-:W-:Y:S08]  /*5e70*/  HMMA.16816.F32 R132, R4.reuse, R16, R132 ;  /* 0x000000100484723c */ /* 0x040ff00000001884 */
[C---:B------:R-:W-:Y:S01]  /*5e80*/  HMMA.16816.F32 R60, R4.reuse, R18, R76 ;  /* 0x00000012043c723c */ /* 0x040fe2000000184c */
[----:B------:R-:W1:Y:S07]  /*5e90*/  LDSM.16.MT88.4 R16, [R205+0x2800] ;  /* 0x00280000cd10783b */ /* 0x000e6e0000004200 */
[C---:B--2---:R-:W-:Y:S08]  /*5ea0*/  HMMA.16816.F32 R124, R4.reuse, R8, R124 ;  /* 0x00000008047c723c */ /* 0x044ff0000000187c */
[C---:B------:R-:W-:Y:S01]  /*5eb0*/  HMMA.16816.F32 R64, R4.reuse, R10, R80 ;  /* 0x0000000a0440723c */ /* 0x040fe20000001850 */
[----:B------:R-:W2:Y:S07]  /*5ec0*/  LDSM.16.MT88.4 R8, [R202+0x6800] ;  /* 0x00680000ca08783b */ /* 0x000eae0000004200 */
[C---:B------:R-:W-:Y:S08]  /*5ed0*/  HMMA.16816.F32 R76, R4.reuse, R22, R92 ;  /* 0x00000016044c723c */ /* 0x040ff0000000185c */
[C---:B------:R-:W-:Y:S01]  /*5ee0*/  HMMA.16816.F32 R116, R4.reuse, R20, R100 ;  /* 0x000000140474723c */ /* 0x040fe20000001864 */
[----:B------:R-:W3:Y:S07]  /*5ef0*/  LDSM.16.MT88.4 R20, [R204+0x6800] ;  /* 0x00680000cc14783b */ /* 0x000eee0000004200 */
[C---:B-1----:R-:W-:Y:S08]  /*5f00*/  HMMA.16816.F32 R108, R4.reuse, R16, R88 ;  /* 0x00000010046c723c */ /* 0x042ff00000001858 */
[C---:B------:R-:W-:Y:S01]  /*5f10*/  HMMA.16816.F32 R92, R4.reuse, R18, R84 ;  /* 0x00000012045c723c */ /* 0x040fe20000001854 */
[----:B------:R-:W1:Y:S07]  /*5f20*/  LDSM.16.MT88.4 R16, [R203+0x6800] ;  /* 0x00680000cb10783b */ /* 0x000e6e0000004200 */
[C---:B--2---:R-:W-:Y:S08]  /*5f30*/  HMMA.16816.F32 R88, R4.reuse, R8, R56 ;  /* 0x000000080458723c */ /* 0x044ff00000001838 */
[C---:B------:R-:W-:Y:S01]  /*5f40*/  HMMA.16816.F32 R84, R4.reuse, R10, R28 ;  /* 0x0000000a0454723c */ /* 0x040fe2000000181c */
[----:B------:R-:W2:Y:S04]  /*5f50*/  LDSM.16.MT88.4 R8, [R205+0x6800] ;  /* 0x00680000cd08783b */ /* 0x000ea80000004200 */
[----:B------:R-:W-:Y:S03]  /*5f60*/  LDSM.16.MT88.4 R28, [R205+0x7000] ;  /* 0x00700000cd1c783b */ /* 0x000fe60000004200 */
[C---:B---3--:R-:W-:Y:S08]  /*5f70*/  HMMA.16816.F32 R80, R4.reuse, R20, R52 ;  /* 0x000000140450723c */ /* 0x048ff00000001834 */
[C---:B------:R-:W-:Y:S01]  /*5f80*/  HMMA.16816.F32 R72, R4.reuse, R22, R44 ;  /* 0x000000160448723c */ /* 0x040fe2000000182c */
[----:B------:R-:W3:Y:S07]  /*5f90*/  LDSM.16.MT88.4 R20, [R202+0x3000] ;  /* 0x00300000ca14783b */ /* 0x000eee0000004200 */
[C---:B-1----:R-:W-:Y:S08]  /*5fa0*/  HMMA.16816.F32 R56, R4.reuse, R16, R40 ;  /* 0x000000100438723c */ /* 0x042ff00000001828 */
[C---:B------:R-:W-:Y:S01]  /*5fb0*/  HMMA.16816.F32 R48, R4.reuse, R18, R36 ;  /* 0x000000120430723c */ /* 0x040fe20000001824 */
[----:B------:R-:W1:Y:S07]  /*5fc0*/  LDSM.16.MT88.4 R16, [R204+0x3000] ;  /* 0x00300000cc10783b */ /* 0x000e6e0000004200 */
[C---:B--2---:R-:W-:Y:S01]  /*5fd0*/  HMMA.16816.F32 R40, R4.reuse, R8, R32 ;  /* 0x000000080428723c */ /* 0x044fe20000001820 */
[----:B------:R2:W-:Y:S07]  /*5fe0*/  MUFU.EX2 R35, R3 ;  /* 0x0000000300237308 */ /* 0x0005ee0000000800 */
[----:B------:R-:W-:Y:S01]  /*5ff0*/  HMMA.16816.F32 R36, R4, R10, R24 ;  /* 0x0000000a0424723c */ /* 0x000fe20000001818 */
[----:B------:R-:W4:Y:S04]  /*6000*/  LDSM.16.MT88.4 R8, [R203+0x3000] ;  /* 0x00300000cb08783b */ /* 0x000f280000004200 */
[----:B------:R-:W1:Y:S02]  /*6010*/  LDSM.16.MT88.4 R24, [R205+0x3000] ;  /* 0x00300000cd18783b */ /* 0x000e640000004200 */
[----:B------:R-:W-:-:S02]  /*6020*/  FFMA.FTZ R4, R156, c[0x0][0x2d0], -R0 ;  /* 0x0000b4009c047a23 */ /* 0x000fc40000010800 */
[----:B--2---:R-:W-:Y:S02]  /*6030*/  FFMA.FTZ R3, R161, c[0x0][0x2d0], -R2 ;  /* 0x0000b400a1037a23 */ /* 0x004fe40000010802 */
[----:B------:R2:W-:Y:S01]  /*6040*/  MUFU.EX2 R34, R4 ;  /* 0x0000000400227308 */ /* 0x0005e20000000800 */
[----:B------:R-:W-:Y:S02]  /*6050*/  FADD.FTZ R5, R120, R14 ;  /* 0x0000000e78057221 */ /* 0x000fe40000010000 */
[----:B------:R-:W-:-:S05]  /*6060*/  FFMA.FTZ R14, R169, c[0x0][0x2d0], -R2 ;  /* 0x0000b400a90e7a23 */ /* 0x000fca0000010802 */
[----:B------:R3:W-:Y:S01]  /*6070*/  MUFU.EX2 R144, R3 ;  /* 0x0000000300907308 */ /* 0x0007e20000000800 */
[----:B--2---:R-:W-:-:S07]  /*6080*/  FFMA.FTZ R4, R159, c[0x0][0x2d0], -R0 ;  /* 0x0000b4009f047a23 */ /* 0x004fce0000010800 */
[----:B------:R-:W-:Y:S01]  /*6090*/  MUFU.EX2 R246, R14 ;  /* 0x0000000e00f67308 */ /* 0x000fe20000000800 */
[----:B---3--:R-:W-:-:S07]  /*60a0*/  FFMA.FTZ R3, R162, c[0x0][0x2d0], -R2 ;  /* 0x0000b400a2037a23 */ /* 0x008fce0000010802 */
[----:B------:R2:W3:Y:S08]  /*60b0*/  MUFU.EX2 R70, R4 ;  /* 0x0000000400467308 */ /* 0x0004f00000000800 */
[----:B------:R1:W-:Y:S01]  /*60c0*/  MUFU.EX2 R145, R3 ;  /* 0x0000000300917308 */ /* 0x0003e20000000800 */
[----:B--2---:R-:W-:Y:S01]  /*60d0*/  FADD.FTZ R4, R121, R5 ;  /* 0x0000000579047221 */ /* 0x004fe20000010000 */
[----:B---3--:R-:W-:-:S03]  /*60e0*/  F2FP.PACK_AB R7, R70, R34 ;  /* 0x000000224607723e */ /* 0x008fc600000000ff */
[----:B------:R-:W-:Y:S01]  /*60f0*/  FADD.FTZ R32, R112, R4 ;  /* 0x0000000470207221 */ /* 0x000fe20000010000 */
[----:B------:R-:W-:Y:S01]  /*6100*/  F2FP.PACK_AB R4, R144, R35 ;  /* 0x000000239004723e */ /* 0x000fe200000000ff */
[----:B-1----:R-:W-:-:S04]  /*6110*/  FFMA.FTZ R3, R163, c[0x0][0x2d0], -R2 ;  /* 0x0000b400a3037a23 */ /* 0x002fc80000010802 */
[----:B------:R1:W2:Y:S02]  /*6120*/  MUFU.EX2 R146, R3 ;  /* 0x0000000300927308 */ /* 0x0002a40000000800 */
[----:B-1----:R-:W-:Y:S01]  /*6130*/  FFMA.FTZ R3, R158, c[0x0][0x2d0], -R0 ;  /* 0x0000b4009e037a23 */ /* 0x002fe20000010800 */
[----:B--2---:R-:W-:-:S05]  /*6140*/  F2FP.PACK_AB R6, R146, R145 ;  /* 0x000000919206723e */ /* 0x004fca00000000ff */
[----:B------:R1:W-:Y:S02]  /*6150*/  MUFU.EX2 R33, R3 ;  /* 0x0000000300217308 */ /* 0x0003e40000000800 */
[----:B-1----:R-:W-:-:S06]  /*6160*/  FFMA.FTZ R3, R157, c[0x0][0x2d0], -R0 ;  /* 0x0000b4009d037a23 */ /* 0x002fcc0000010800 */
[----:B------:R-:W1:Y:S02]  /*6170*/  MUFU.EX2 R69, R3 ;  /* 0x0000000300457308 */ /* 0x000e640000000800 */
[----:B-1----:R-:W-:Y:S01]  /*6180*/  F2FP.PACK_AB R5, R69, R33 ;  /* 0x000000214505723e */ /* 0x002fe200000000ff */
[----:B------:R-:W-:Y:S02]  /*6190*/  FADD.FTZ R3, R122, R13 ;  /* 0x0000000d7a037221 */ /* 0x000fe40000010000 */
[--C-:B------:R-:W-:Y:S01]  /*61a0*/  FFMA.FTZ R13, R168, c[0x0][0x2d0], -R2.reuse ;  /* 0x0000b400a80d7a23 */ /* 0x100fe20000010802 */
[----:B------:R-:W-:Y:S01]  /*61b0*/  LDSM.16.MT88.4 R120, [R204+0x3800] ;  /* 0x00380000cc78783b */ /* 0x000fe20000004200 */
[----:B------:R-:W-:Y:S02]  /*61c0*/  FFMA.FTZ R2, R167, c[0x0][0x2d0], -R2 ;  /* 0x0000b400a7027a23 */ /* 0x000fe40000010802 */
[----:B------:R-:W-:Y:S01]  /*61d0*/  HMMA.16816.F32 R132, R4, R20, R132 ;  /* 0x000000140484723c */ /* 0x000fe20000001884 */
[----:B------:R-:W-:-:S04]  /*61e0*/  FADD.FTZ R3, R113, R3 ;  /* 0x0000000371037221 */ /* 0x000fc80000010000 */
[----:B------:R-:W-:-:S03]  /*61f0*/  FADD.FTZ R3, R114, R3 ;  /* 0x0000000372037221 */ /* 0x000fc60000010000 */
[----:B------:R-:W-:Y:S01]  /*6200*/  HMMA.16816.F32 R44, R4, R22, R60 ;  /* 0x00000016042c723c */ /* 0x000fe2000000183c */
[----:B------:R-:W1:Y:S01]  /*6210*/  LDSM.16.MT88.4 R20, [R202+0x7000] ;  /* 0x00700000ca14783b */ /* 0x000e620000004200 */
[----:B------:R-:W-:-:S03]  /*6220*/  FADD.FTZ R3, R115, R3 ;  /* 0x0000000373037221 */ /* 0x000fc60000010000 */
[----:B------:R-:W-:Y:S01]  /*6230*/  LDSM.16.MT88.4 R112, [R203+0x3800] ;  /* 0x00380000cb70783b */ /* 0x000fe20000004200 */
[----:B------:R-:W-:Y:S02]  /*6240*/  FADD.FTZ R3, R231, R3 ;  /* 0x00000003e7037221 */ /* 0x000fe40000010000 */
[C---:B------:R-:W-:Y:S08]  /*6250*/  HMMA.16816.F32 R124, R4.reuse, R16, R124 ;  /* 0x00000010047c723c */ /* 0x040ff0000000187c */
[C---:B------:R-:W-:Y:S01]  /*6260*/  HMMA.16816.F32 R52, R4.reuse, R18, R64 ;  /* 0x000000120434723c */ /* 0x040fe20000001840 */
[----:B------:R-:W2:Y:S07]  /*6270*/  LDSM.16.MT88.4 R16, [R204+0x7000] ;  /* 0x00700000cc10783b */ /* 0x000eae0000004200 */
[C---:B----4-:R-:W-:Y:S08]  /*6280*/  HMMA.16816.F32 R116, R4.reuse, R8, R116 ;  /* 0x000000080474723c */ /* 0x050ff00000001874 */
[C---:B------:R-:W-:Y:S01]  /*6290*/  HMMA.16816.F32 R60, R4.reuse, R10, R76 ;  /* 0x0000000a043c723c */ /* 0x040fe2000000184c */
[----:B------:R-:W3:Y:S07]  /*62a0*/  LDSM.16.MT88.4 R8, [R203+0x7000] ;  /* 0x00700000cb08783b */ /* 0x000eee0000004200 */
[C---:B------:R-:W-:Y:S08]  /*62b0*/  HMMA.16816.F32 R108, R4.reuse, R24, R108 ;  /* 0x00000018046c723c */ /* 0x040ff0000000186c */
[C---:B-1----:R-:W-:Y:S01]  /*62c0*/  HMMA.16816.F32 R100, R4.reuse, R20, R88 ;  /* 0x000000140464723c */ /* 0x042fe20000001858 */
[----:B------:R-:W1:Y:S01]  /*62d0*/  MUFU.EX2 R20, R15 ;  /* 0x0000000f00147308 */ /* 0x000e620000000800 */
[----:B------:R-:W4:Y:S06]  /*62e0*/  LDSM.16.MT88.4 R88, [R204+0x7800] ;  /* 0x00780000cc58783b */ /* 0x000f2c0000004200 */
[C---:B------:R-:W-:Y:S01]  /*62f0*/  HMMA.16816.F32 R24, R4.reuse, R26, R92 ;  /* 0x0000001a0418723c */ /* 0x040fe2000000185c */
[----:B------:R1:W-:Y:S07]  /*6300*/  MUFU.EX2 R15, R2 ;  /* 0x00000002000f7308 */ /* 0x0003ee0000000800 */
[C---:B--2---:R-:W-:Y:S01]  /*6310*/  HMMA.16816.F32 R92, R4.reuse, R16, R80 ;  /* 0x00000010045c723c */ /* 0x044fe20000001850 */
[----:B------:R-:W2:Y:S01]  /*6320*/  MUFU.EX2 R21, R13 ;  /* 0x0000000d00157308 */ /* 0x000ea20000000800 */
[----:B------:R-:W-:Y:S06]  /*6330*/  LDSM.16.MT88.4 R80, [R203+0x7800] ;  /* 0x00780000cb50783b */ /* 0x000fec0000004200 */
[----:B------:R-:W-:Y:S01]  /*6340*/  HMMA.16816.F32 R84, R4, R22, R84 ;  /* 0x000000160454723c */ /* 0x000fe20000001854 */
[----:B-1----:R-:W-:-:S04]  /*6350*/  FFMA.FTZ R2, R164, c[0x0][0x2d0], -R0 ;  /* 0x0000b400a4027a23 */ /* 0x002fc80000010800 */
[----:B------:R1:W-:Y:S03]  /*6360*/  MUFU.EX2 R14, R2 ;  /* 0x00000002000e7308 */ /* 0x0003e60000000800 */
[C---:B------:R-:W-:Y:S07]  /*6370*/  HMMA.16816.F32 R16, R4.reuse, R18, R72 ;  /* 0x000000120410723c */ /* 0x040fee0000001848 */
[----:B------:R-:W-:Y:S01]  /*6380*/  F2FP.PACK_AB R72, R246, R20 ;  /* 0x00000014f648723e */ /* 0x000fe200000000ff */
[----:B---3--:R-:W-:Y:S01]  /*6390*/  HMMA.16816.F32 R56, R4, R8, R56 ;  /* 0x000000080438723c */ /* 0x008fe20000001838 */
[----:B--2---:R-:W-:Y:S01]  /*63a0*/  F2FP.PACK_AB R74, R15, R21 ;  /* 0x000000150f4a723e */ /* 0x004fe200000000ff */
[----:B-1----:R-:W-:-:S06]  /*63b0*/  FFMA.FTZ R2, R165, c[0x0][0x2d0], -R0 ;  /* 0x0000b400a5027a23 */ /* 0x002fcc0000010800 */
[C---:B------:R-:W-:Y:S01]  /*63c0*/  HMMA.16816.F32 R48, R4.reuse, R10, R48 ;  /* 0x0000000a0430723c */ /* 0x040fe20000001830 */
[----:B------:R1:W2:Y:S01]  /*63d0*/  MUFU.EX2 R13, R2 ;  /* 0x00000002000d7308 */ /* 0x0002a20000000800 */
[----:B------:R-:W-:Y:S06]  /*63e0*/  LDSM.16.MT88.4 R8, [R205+0x7800] ;  /* 0x00780000cd08783b */ /* 0x000fec0000004200 */
[C---:B------:R-:W-:Y:S08]  /*63f0*/  HMMA.16816.F32 R40, R4.reuse, R28, R40 ;  /* 0x0000001c0428723c */ /* 0x040ff00000001828 */
[----:B------:R-:W-:Y:S01]  /*6400*/  HMMA.16816.F32 R36, R4, R30, R36 ;  /* 0x0000001e0424723c */ /* 0x000fe20000001824 */
[----:B-1----:R-:W-:Y:S01]  /*6410*/  FFMA.FTZ R2, R166, c[0x0][0x2d0], -R0 ;  /* 0x0000b400a6027a23 */ /* 0x002fe20000010800 */
[----:B--2---:R-:W-:-:S03]  /*6420*/  F2FP.PACK_AB R73, R13, R14 ;  /* 0x0000000e0d49723e */ /* 0x004fc600000000ff */
[----:B------:R1:W-:Y:S02]  /*6430*/  MUFU.EX2 R7, R2 ;  /* 0x0000000200077308 */ /* 0x0003e40000000800 */
[----:B------:R-:W-:-:S04]  /*6440*/  @P4 IMAD.HI.U32 R4, R235, c[0x0][0x2c8], RZ ;  /* 0x0000b200eb044a27 */ /* 0x000fc800078e00ff */
[----:B-1----:R-:W-:Y:S02]  /*6450*/  FFMA.FTZ R2, R171, c[0x0][0x2d0], -R0 ;  /* 0x0000b400ab027a23 */ /* 0x002fe40000010800 */
[----:B------:R-:W-:Y:S02]  /*6460*/  FADD.FTZ R0, R228, R32 ;  /* 0x00000020e4007221 */ /* 0x000fe40000010000 */
[----:B------:R1:W2:Y:S02]  /*6470*/  MUFU.EX2 R6, R2 ;  /* 0x0000000200067308 */ /* 0x0002a40000000800 */
[----:B------:R-:W-:-:S04]  /*6480*/  FADD.FTZ R0, R230, R0 ;  /* 0x00000000e6007221 */ /* 0x000fc80000010000 */
[----:B------:R-:W-:-:S04]  /*6490*/  FADD.FTZ R0, R229, R0 ;  /* 0x00000000e5007221 */ /* 0x000fc80000010000 */
[----:B------:R-:W-:-:S04]  /*64a0*/  FADD.FTZ R0, R96, R0 ;  /* 0x0000000060007221 */ /* 0x000fc80000010000 */
[----:B------:R-:W-:Y:S02]  /*64b0*/  FADD.FTZ R0, R149, R0 ;  /* 0x0000000095007221 */ /* 0x000fe40000010000 */
[----:B-1----:R-:W-:Y:S01]  /*64c0*/  FADD.FTZ R2, R97, R3 ;  /* 0x0000000361027221 */ /* 0x002fe20000010000 */
[----:B--2---:R-:W-:-:S03]  /*64d0*/  F2FP.PACK_AB R75, R6, R7 ;  /* 0x00000007064b723e */ /* 0x004fc600000000ff */
[----:B------:R-:W-:Y:S02]  /*64e0*/  FADD.FTZ R2, R98, R2 ;  /* 0x0000000262027221 */ /* 0x000fe40000010000 */
[----:B------:R-:W1:Y:S02]  /*64f0*/  LDSM.16.MT88.4 R96, [R202+0x7800] ;  /* 0x00780000ca60783b */ /* 0x000e640000004200 */
[----:B------:R-:W-:Y:S01]  /*6500*/  FADD.FTZ R3, R153, R2 ;  /* 0x0000000299037221 */ /* 0x000fe20000010000 */
[----:B----4-:R-:W-:Y:S01]  /*6510*/  HMMA.16816.F32 R92, R72, R88, R92 ;  /* 0x00000058485c723c */ /* 0x010fe2000000185c */
[----:B------:R-:W-:Y:S01]  /*6520*/  FADD.FTZ R2, R147, R0 ;  /* 0x0000000093027221 */ /* 0x000fe20000010000 */
[----:B------:R-:W-:Y:S01]  /*6530*/  MOV R0, R235 ;  /* 0x000000eb00007202 */ /* 0x000fe20000000f00 */
[----:B------:R-:W-:Y:S01]  /*6540*/  FADD.FTZ R3, R152, R3 ;  /* 0x0000000398037221 */ /* 0x000fe20000010000 */
[----:B------:R-:W-:Y:S01]  /*6550*/  @P4 SHF.R.U32.HI R0, RZ, c[0x0][0x2cc], R4 ;  /* 0x0000b300ff004a19 */ /* 0x000fe20000011604 */
[----:B------:R-:W-:-:S02]  /*6560*/  FADD.FTZ R2, R148, R2 ;  /* 0x0000000294027221 */ /* 0x000fc40000010000 */
[----:B------:R-:W-:Y:S01]  /*6570*/  FADD.FTZ R3, R35, R3 ;  /* 0x0000000323037221 */ /* 0x000fe20000010000 */
[----:B------:R-:W-:Y:S01]  /*6580*/  IADD3 R0, R0, -c[0x0][0x168], R233 ;  /* 0x80005a0000007a10 */ /* 0x000fe20007ffe0e9 */
[----:B------:R-:W-:Y:S01]  /*6590*/  FADD.FTZ R2, R33, R2 ;  /* 0x0000000221027221 */ /* 0x000fe20000010000 */
[C---:B------:R-:W-:Y:S01]  /*65a0*/  HMMA.16816.F32 R88, R72.reuse, R90, R16 ;  /* 0x0000005a4858723c */ /* 0x040fe20000001810 */
[----:B------:R-:W-:Y:S01]  /*65b0*/  FADD.FTZ R3, R144, R3 ;  /* 0x0000000390037221 */ /* 0x000fe20000010000 */
[----:B------:R-:W-:Y:S01]  /*65c0*/  SHF.R.S32.HI R5, RZ, 0x1f, R0 ;  /* 0x0000001fff057819 */ /* 0x000fe20000011400 */
[----:B------:R-:W-:Y:S02]  /*65d0*/  FADD.FTZ R2, R69, R2 ;  /* 0x0000000245027221 */ /* 0x000fe40000010000 */
[----:B------:R-:W-:Y:S01]  /*65e0*/  FADD.FTZ R4, R145, R3 ;  /* 0x0000000391047221 */ /* 0x000fe20000010000 */
[----:B------:R-:W-:Y:S01]  /*65f0*/  LEA.HI R5, R5, R0, RZ, 0x7 ;  /* 0x0000000005057211 */ /* 0x000fe200078f38ff */
[----:B------:R-:W-:Y:S01]  /*6600*/  FADD.FTZ R3, R34, R2 ;  /* 0x0000000222037221 */ /* 0x000fe20000010000 */
[----:B------:R-:W-:Y:S01]  /*6610*/  HMMA.16816.F32 R132, R72, R128, R132 ;  /* 0x000000804884723c */ /* 0x000fe20000001884 */
[----:B------:R-:W-:-:S02]  /*6620*/  FADD.FTZ R2, R146, R4 ;  /* 0x0000000492027221 */ /* 0x000fc40000010000 */
[----:B------:R-:W-:Y:S01]  /*6630*/  FADD.FTZ R0, R70, R3 ;  /* 0x0000000346007221 */ /* 0x000fe20000010000 */
[----:B------:R-:W-:Y:S01]  /*6640*/  SHF.R.S32.HI R3, RZ, 0x7, R5 ;  /* 0x00000007ff037819 */ /* 0x000fe20000011405 */
[----:B------:R-:W-:Y:S02]  /*6650*/  FADD.FTZ R2, R20, R2 ;  /* 0x0000000214027221 */ /* 0x000fe40000010000 */
[----:B------:R-:W-:Y:S01]  /*6660*/  FADD.FTZ R0, R14, R0 ;  /* 0x000000000e007221 */ /* 0x000fe20000010000 */
[----:B-----5:R-:W-:Y:S01]  /*6670*/  IMNMX R16, R234, R3, !PT ;  /* 0x00000003ea107217 */ /* 0x020fe20007800200 */
[----:B------:R-:W-:Y:S01]  /*6680*/  FADD.FTZ R246, R246, R2 ;  /* 0x00000002f6f67221 */ /* 0x000fe20000010000 */
[----:B------:R-:W-:Y:S01]  /*6690*/  HMMA.16816.F32 R124, R72, R120, R124 ;  /* 0x00000078487c723c */ /* 0x000fe2000000187c */
[----:B------:R-:W-:Y:S01]  /*66a0*/  FADD.FTZ R0, R13, R0 ;  /* 0x000000000d007221 */ /* 0x000fe20000010000 */
[----:B------:R-:W-:Y:S01]  /*66b0*/  ISETP.GE.AND P0, PT, R232, R16, PT ;  /* 0x00000010e800720c */ /* 0x000fe20003f06270 */
[----:B------:R2:W-:Y:S01]  /*66c0*/  STL [R1+0xc], R16 ;  /* 0x00000c1001007387 */ /* 0x0005e20000100800 */
[----:B------:R-:W-:-:S02]  /*66d0*/  FADD.FTZ R246, R21, R246 ;  /* 0x000000f615f67221 */ /* 0x000fc40000010000 */
[----:B------:R-:W-:Y:S02]  /*66e0*/  FADD.FTZ R0, R7, R0 ;  /* 0x0000000007007221 */ /* 0x000fe40000010000 */
[----:B------:R-:W-:Y:S01]  /*66f0*/  HMMA.16816.F32 R116, R72, R112, R116 ;  /* 0x000000704874723c */ /* 0x000fe20000001874 */
[----:B------:R-:W-:Y:S02]  /*6700*/  FADD.FTZ R246, R15, R246 ;  /* 0x000000f60ff67221 */ /* 0x000fe40000010000 */
[----:B------:R-:W-:-:S05]  /*6710*/  FADD.FTZ R0, R6, R0 ;  /* 0x0000000006007221 */ /* 0x000fca0000010000 */
[----:B------:R2:W-:Y:S01]  /*6720*/  STL [R1], R0 ;  /* 0x0000000001007387 */ /* 0x0005e20000100800 */
[C---:B-1----:R-:W-:Y:S08]  /*6730*/  HMMA.16816.F32 R100, R72.reuse, R96, R100 ;  /* 0x000000604864723c */ /* 0x042ff00000001864 */
        /* <DEDUP_REMOVED lines=9> */
[----:B------:R-:W-:Y:S01]  /*67d0*/  HMMA.16816.F32 R72, R72, R10, R36 ;  /* 0x0000000a4848723c */ /* 0x000fe20000001824 */
[----:B------:R-:W-:Y:S01]  /*67e0*/  @!UPT UIADD3 URZ, URZ, URZ, URZ ;  /* 0x0000003f3f3ff290 */ /* 0x000fe2000fffe03f */
[----:B------:R-:W-:Y:S11]  /*67f0*/  @!P0 BRA `(.L_x_81) ;  /* 0x00004d5000008947 */ /* 0x000ff60003800000 */
[----:B--2---:R-:W-:Y:S02]  /*6800*/  MOV R70, R12 ;  /* 0x0000000c00467202 */ /* 0x004fe40000000f00 */
[----:B------:R-:W-:-:S02]  /*6810*/  MOV R69, R68 ;  /* 0x0000004400457202 */ /* 0x000fc40000000f00 */
[----:B------:R-:W-:-:S07]  /*6820*/  MOV R240, R232 ;  /* 0x000000e800f07202 */ /* 0x000fce0000000f00 */
.L_x_92:
[----:B------:R-:W2:Y:S01]  /*6830*/  LDL R0, [R1+0x4] ;  /* 0x0000040001007983 */ /* 0x000ea20000100800 */
[----:B------:R-:W-:Y:S04]  /*6840*/  DEPBAR.LE SB0, 0x0 ;  /* 0x000080000000791a */ /* 0x000fe80000000000 */
[----:B------:R-:W-:Y:S01]  /*6850*/  WARPSYNC 0xffffffff ;  /* 0xffffffff00007948 */ /* 0x000fe20003800000 */
[----:B------:R-:W-:Y:S06]  /*6860*/  BAR.SYNC.DEFER_BLOCKING 0x0 ;  /* 0x0000000000007b1d */ /* 0x000fec0000010000 */
[----:B------:R1:W3:Y:S01]  /*6870*/  LDSM.16.M88.4 R8, [R71] ;  /* 0x000000004708783b */ /* 0x0002e20000000200 */
[----:B------:R-:W-:Y:S03]  /*6880*/  BSSY B0, `(.L_x_82) ;  /* 0x0000058000007945 */ /* 0x000fe60003800000 */
[----:B------:R1:W4:Y:S04]  /*6890*/  LDSM.16.M88.4 R16, [R71+0x800] ;  /* 0x000800004710783b */ /* 0x0003280000000200 */
[----:B------:R1:W1:Y:S04]  /*68a0*/  LDSM.16.M88.4 R24, [R71+0x1000] ;  /* 0x001000004718783b */ /* 0x0002680000000200 */
[----:B------:R1:W1:Y:S04]  /*68b0*/  LDSM.16.M88.4 R32, [R71+0x1800] ;  /* 0x001800004720783b */ /* 0x0002680000000200 */
[----:B------:R1:W1:Y:S04]  /*68c0*/  LDSM.16.M88.4 R40, [R71+0x2000] ;  /* 0x002000004728783b */ /* 0x0002680000000200 */
        /* <DEDUP_REMOVED lines=8> */
[----:B------:R1:W1:Y:S04]  /*6950*/  LDSM.16.M88.4 R164, [R220] ;  /* 0x00000000dca4783b */ /* 0x0002680000000200 */
[----:B------:R1:W1:Y:S04]  /*6960*/  LDSM.16.M88.4 R168, [R221] ;  /* 0x00000000dda8783b */ /* 0x0002680000000200 */
[----:B------:R1:W1:Y:S01]  /*6970*/  LDSM.16.M88.4 R172, [R222] ;  /* 0x00000000deac783b */ /* 0x0002620000000200 */
[----:B--2---:R-:W-:Y:S11]  /*6980*/  ISETP.GT.AND P0, PT, R0, R240, PT ;  /* 0x000000f00000720c */ /* 0x004ff60003f04270 */
[----:B------:R-:W-:Y:S02]  /*6990*/  @!UPT UIADD3 URZ, URZ, URZ, URZ ;  /* 0x0000003f3f3ff290 */ /* 0x000fe4000fffe03f */
[----:B------:R-:W-:-:S05]  /*69a0*/  @P0 BRA `(.L_x_83) ;  /* 0x0000045000000947 */ /* 0x000fca0003800000 */
[----:B-1-34-:R-:W-:Y:S01]  /*69b0*/  IMAD.WIDE.U32 R2, R239, c[0x0][0x208], RZ ;  /* 0x00008200ef027a25 */ /* 0x01afe200078e00ff */
[----:B------:R-:W-:Y:S01]  /*69c0*/  SHF.R.S32.HI R0, RZ, 0x1f, R239 ;  /* 0x0000001fff007819 */ /* 0x000fe200000114ef */
[----:B------:R-:W2:Y:S02]  /*69d0*/  LDL.64 R6, [R1+0x28] ;  /* 0x0000280001067983 */ /* 0x000ea40000100a00 */
[----:B------:R-:W-:Y:S02]  /*69e0*/  IMAD.SHL.U32 R21, R242, 0x2, RZ ;  /* 0x00000002f2157824 */ /* 0x000fe400078e00ff */
[----:B------:R-:W-:Y:S02]  /*69f0*/  IMAD R0, R0, c[0x0][0x208], RZ ;  /* 0x0000820000007a24 */ /* 0x000fe400078e02ff */
[----:B------:R-:W3:Y:S01]  /*6a00*/  LDL R5, [R1+0x38] ;  /* 0x0000380001057983 */ /* 0x000ee20000100800 */
[----:B------:R-:W-:Y:S02]  /*6a10*/  IMAD.SHL.U32 R20, R241, 0x2, RZ ;  /* 0x00000002f1147824 */ /* 0x000fe400078e00ff */
[----:B------:R-:W-:Y:S04]  /*6a20*/  IMAD R0, R239, c[0x0][0x20c], R0 ;  /* 0x00008300ef007a24 */ /* 0x000fe800078e0200 */
[----:B------:R-:W-:Y:S01]  /*6a30*/  IMAD.IADD R3, R3, 0x1, R0 ;  /* 0x0000000103037824 */ /* 0x000fe200078e0200 */
[----:B------:R-:W-:Y:S03]  /*6a40*/  SHF.R.S32.HI R0, RZ, 0x1f, R238 ;  /* 0x0000001fff007819 */ /* 0x000fe600000114ee */
[----:B------:R-:W-:Y:S04]  /*6a50*/  IMAD.WIDE.U32 R2, R238, c[0x0][0x218], R2 ;  /* 0x00008600ee027a25 */ /* 0x000fe800078e0002 */
[----:B------:R-:W-:Y:S04]  /*6a60*/  IMAD R4, R0, c[0x0][0x218], RZ ;  /* 0x0000860000047a24 */ /* 0x000fe800078e02ff */
[----:B------:R-:W-:Y:S01]  /*6a70*/  IMAD R4, R238, c[0x0][0x21c], R4 ;  /* 0x00008700ee047a24 */ /* 0x000fe200078e0204 */
[----:B--2---:R-:W-:Y:S02]  /*6a80*/  IADD3 R0, P0, R6, R2, RZ ;  /* 0x0000000206007210 */ /* 0x004fe40007f1e0ff */
[----:B------:R-:W-:Y:S02]  /*6a90*/  SHF.R.S32.HI R6, RZ, 0x1f, R242 ;  /* 0x0000001fff067819 */ /* 0x000fe400000114f2 */
[----:B---3--:R-:W-:Y:S02]  /*6aa0*/  IADD3.X R2, R5, R3, R4, P0, !PT ;  /* 0x0000000305027210 */ /* 0x008fe400007fe404 */
[C---:B------:R-:W-:Y:S02]  /*6ab0*/  LEA R4, P0, R0.reuse, c[0x0][0x1f8], 0x1 ;  /* 0x00007e0000047a11 */ /* 0x040fe400078008ff */
[----:B------:R-:W-:Y:S02]  /*6ac0*/  SHF.R.S32.HI R5, RZ, 0x1f, R241 ;  /* 0x0000001fff057819 */ /* 0x000fe400000114f1 */
[----:B------:R-:W-:Y:S02]  /*6ad0*/  LEA.HI.X R0, R0, c[0x0][0x1fc], R2, 0x1, P0 ;  /* 0x00007f0000007a11 */ /* 0x000fe400000f0c02 */
[----:B------:R-:W-:Y:S02]  /*6ae0*/  SHF.L.U64.HI R6, R242, 0x1, R6 ;  /* 0x00000001f2067819 */ /* 0x000fe40000010206 */
[----:B------:R-:W-:Y:S01]  /*6af0*/  SHF.L.U64.HI R5, R241, 0x1, R5 ;  /* 0x00000001f1057819 */ /* 0x000fe20000010205 */
[----:B------:R-:W-:-:S05]  /*6b00*/  BRA.DIV ~URZ, `(.L_x_84) ;  /* 0x0000b9327f007947 */ /* 0x000fca000b800000 */
[----:B------:R1:W2:Y:S02]  /*6b10*/  SHFL.IDX PT, R7, R0, RZ, 0x181f ;  /* 0x00181fff00077589 */ /* 0x0002a400000e0000 */
.L_x_119:
[----:B------:R-:W-:-:S05]  /*6b20*/  BRA.DIV ~URZ, `(.L_x_85) ;  /* 0x0000b9827f007947 */ /* 0x000fca000b800000 */
[----:B------:R-:W3:Y:S01]  /*6b30*/  SHFL.IDX PT, R14, R4, RZ, 0x181f ;  /* 0x00181fff040e7589 */ /* 0x000ee200000e0000 */
[----:B------:R-:W-:Y:S02]  /*6b40*/  ISETP.GE.AND P2, PT, R241, c[0x0][0x1d4], PT ;  /* 0x00007500f1007a0c */ /* 0x000fe40003f46270 */
[CC--:B---3--:R-:W-:Y:S02]  /*6b50*/  IADD3 R2, P0, R14.reuse, R20.reuse, RZ ;  /* 0x000000140e027210 */ /* 0x0c8fe40007f1e0ff */
[-C--:B------:R-:W-:Y:S03]  /*6b60*/  IADD3 R14, P5, R14, R21.reuse, RZ ;  /* 0x000000150e0e7210 */ /* 0x080fe60007fbe0ff */
[C-C-:B--2---:R-:W-:Y:S01]  /*6b70*/  IMAD.X R3, R7.reuse, 0x1, R5.reuse, P0 ;  /* 0x0000000107037824 */ /* 0x144fe200000e0605 */
[----:B------:R-:W-:Y:S01]  /*6b80*/  ISETP.GE.AND P0, PT, R242, c[0x0][0x1d4], PT ;  /* 0x00007500f2007a0c */ /* 0x000fe20003f06270 */
[--C-:B------:R-:W-:Y:S02]  /*6b90*/  IMAD.X R15, R7, 0x1, R6.reuse, P5 ;  /* 0x00000001070f7824 */ /* 0x100fe400028e0606 */
[----:B------:R-:W-:Y:S04]  /*6ba0*/  SHFL.IDX PT, R7, R4, 0x2, 0x181f ;  /* 0x00581f0004077f89 */ /* 0x000fe800000e0000 */
[----:B------:R-:W-:Y:S01]  /*6bb0*/  @!PT LDS RZ, [RZ] ;  /* 0x00000000fffff984 */ /* 0x000fe20000000800 */
[----:B------:R2:W-:Y:S06]  /*6bc0*/  LDGSTS.E.BYPASS.LTC128B.128 [R227+0x100], [R2.64], !P2 ;  /* 0x0010000002e37fae */ /* 0x0005ec000d101d46 */
[----:B------:R3:W-:Y:S04]  /*6bd0*/  LDGSTS.E.BYPASS.LTC128B.128 [R227+0x4100], [R14.64], !P0 ;  /* 0x041000000ee37fae */ /* 0x0007e8000c101d46 */
[----:B--2---:R-:W2:Y:S04]  /*6be0*/  SHFL.IDX PT, R2, R4, 0x1, 0x181f ;  /* 0x00381f0004027f89 */ /* 0x004ea800000e0000 */
[----:B------:R-:W4:Y:S04]  /*6bf0*/  SHFL.IDX PT, R3, R0, 0x1, 0x181f ;  /* 0x00381f0000037f89 */ /* 0x000f2800000e0000 */
[----:B------:R-:W-:Y:S01]  /*6c00*/  SHFL.IDX PT, R4, R4, 0x3, 0x181f ;  /* 0x00781f0004047f89 */ /* 0x000fe200000e0000 */
[CC--:B--2---:R-:W-:Y:S02]  /*6c10*/  IADD3 R12, P6, R2.reuse, R20.reuse, RZ ;  /* 0x00000014020c7210 */ /* 0x0c4fe40007fde0ff */
[-C--:B------:R-:W-:Y:S03]  /*6c20*/  IADD3 R2, P5, R2, R21.reuse, RZ ;  /* 0x0000001502027210 */ /* 0x080fe60007fbe0ff */
[C-C-:B----4-:R-:W-:Y:S02]  /*6c30*/  IMAD.X R13, R3.reuse, 0x1, R5.reuse, P6 ;  /* 0x00000001030d7824 */ /* 0x150fe400030e0605 */
[--C-:B------:R-:W-:Y:S03]  /*6c40*/  IMAD.X R3, R3, 0x1, R6.reuse, P5 ;  /* 0x0000000103037824 */ /* 0x100fe600028e0606 */
[----:B------:R2:W-:Y:S04]  /*6c50*/  LDGSTS.E.BYPASS.LTC128B.128 [R227+0x1100], [R12.64], !P2 ;  /* 0x011000000ce37fae */ /* 0x0005e8000d101d46 */
[----:B------:R4:W-:Y:S04]  /*6c60*/  LDGSTS.E.BYPASS.LTC128B.128 [R227+0x5100], [R2.64], !P0 ;  /* 0x0510000002e37fae */ /* 0x0009e8000c101d46 */
[----:B--2---:R-:W2:Y:S04]  /*6c70*/  SHFL.IDX PT, R12, R0, 0x2, 0x181f ;  /* 0x00581f00000c7f89 */ /* 0x004ea800000e0000 */
[----:B-1----:R-:W1:Y:S01]  /*6c80*/  SHFL.IDX PT, R0, R0, 0x3, 0x181f ;  /* 0x00781f0000007f89 */ /* 0x002e6200000e0000 */
[C---:B----4-:R-:W-:Y:S05]  /*6c90*/  IADD3 R2, P5, R7.reuse, R20, RZ ;  /* 0x0000001407027210 */ /* 0x050fea0007fbe0ff */
[C---:B--2---:R-:W-:Y:S05]  /*6ca0*/  IMAD.X R3, R12.reuse, 0x1, R5, P5 ;  /* 0x000000010c037824 */ /* 0x044fea00028e0605 */
[----:B------:R2:W-:Y:S02]  /*6cb0*/  LDGSTS.E.BYPASS.LTC128B.128 [R227+0x2100], [R2.64], !P2 ;  /* 0x0210000002e37fae */ /* 0x0005e4000d101d46 */
[----:B--2---:R-:W-:Y:S02]  /*6cc0*/  IADD3 R2, P5, R7, R21, RZ ;  /* 0x0000001507027210 */ /* 0x004fe40007fbe0ff */
[----:B------:R-:W-:Y:S03]  /*6cd0*/  SEL R7, RZ, 0x10, P2 ;  /* 0x00000010ff077807 */ /* 0x000fe60001000000 */
[----:B------:R-:W-:Y:S01]  /*6ce0*/  IMAD.X R3, R12, 0x1, R6, P5 ;  /* 0x000000010c037824 */ /* 0x000fe200028e0606 */
[----:B------:R-:W-:Y:S04]  /*6cf0*/  SEL R12, RZ, 0x10, P0 ;  /* 0x00000010ff0c7807 */ /* 0x000fe80000000000 */
[----:B------:R3:W-:Y:S03]  /*6d00*/  LDGSTS.E.BYPASS.LTC128B.128 [R227+0x6100], [R2.64], !P0 ;  /* 0x0610000002e37fae */ /* 0x0007e6000c101d46 */
.L_x_120:
[C---:B-1----:R-:W-:Y:S02]  /*6d10*/  ISETP.NE.U32.AND P5, PT, R7.reuse, RZ, PT ;  /* 0x000000ff0700720c */ /* 0x042fe40003fa5070 */
[----:B------:R-:W-:Y:S04]  /*6d20*/  IADD3 R7, -R7, 0x10, RZ ;  /* 0x0000001007077810 */ /* 0x000fe80007ffe1ff */
[----:B------:R-:W-:Y:S04]  /*6d30*/  LOP3.LUT R7, R7, 0xf, RZ, 0xc0, !PT ;  /* 0x0000000f07077812 */ /* 0x000fe800078ec0ff */
[----:B---3--:R-:W-:Y:S04]  /*6d40*/  IADD3 R2, P2, P0, R7, R4, R20 ;  /* 0x0000000407027210 */ /* 0x008fe8000785e014 */
[----:B------:R-:W-:Y:S05]  /*6d50*/  IADD3.X R3, RZ, R0, R5, P2, P0 ;  /* 0x00000000ff037210 */ /* 0x000fea00017e0405 */
[----:B------:R-:W-:Y:S01]  /*6d60*/  @!PT LDS RZ, [RZ] ;  /* 0x00000000fffff984 */ /* 0x000fe20000000800 */
[----:B------:R-:W-:Y:S01]  /*6d70*/  @!PT LDS RZ, [RZ] ;  /* 0x00000000fffff984 */ /* 0x000fe20000000800 */
[----:B------:R-:W-:Y:S01]  /*6d80*/  @!PT LDS RZ, [RZ] ;  /* 0x00000000fffff984 */ /* 0x000fe20000000800 */
[----:B------:R1:W-:Y:S01]  /*6d90*/  LDGSTS.E.BYPASS.LTC128B.128.ZFILL [R227+0x3100], [R2.64], P5 ;  /* 0x0310000002e37fae */ /* 0x0003e2000a941d46 */
[C---:B------:R-:W-:Y:S02]  /*6da0*/  ISETP.NE.U32.AND P5, PT, R12.reuse, RZ, PT ;  /* 0x000000ff0c00720c */ /* 0x040fe40003fa5070 */
[----:B------:R-:W-:Y:S04]  /*6db0*/  IADD3 R12, -R12, 0x10, RZ ;  /* 0x000000100c0c7810 */ /* 0x000fe80007ffe1ff */
[----:B------:R-:W-:Y:S04]  /*6dc0*/  LOP3.LUT R12, R12, 0xf, RZ, 0xc0, !PT ;  /* 0x0000000f0c0c7812 */ /* 0x000fe800078ec0ff */
[----:B-1----:R-:W-:Y:S04]  /*6dd0*/  IADD3 R2, P2, P0, R12, R4, R21 ;  /* 0x000000040c027210 */ /* 0x002fe8000785e015 */
[----:B------:R-:W-:Y:S05]  /*6de0*/  IADD3.X R3, RZ, R0, R6, P2, P0 ;  /* 0x00000000ff037210 */ /* 0x000fea00017e0406 */
[----:B------:R1:W-:Y:S04]  /*6df0*/  LDGSTS.E.BYPASS.LTC128B.128.ZFILL [R227+0x7100], [R2.64], P5 ;  /* 0x0710000002e37fae */ /* 0x0003e8000a941d46 */
.L_x_83:
[----:B-1-34-:R-:W-:Y:S05]  /*6e00*/  BSYNC B0 ;  /* 0x0000000000007941 */ /* 0x01afea0003800000 */
.L_x_82:
[----:B------:R-:W0:Y:S01]  /*6e10*/  LDGDEPBAR ;  /* 0x00000000000079af */ /* 0x000e220000000000 */
[----:B------:R-:W-:Y:S01]  /*6e20*/  WARPSYNC 0xffffffff ;  /* 0xffffffff00007948 */ /* 0x000fe20003800000 */
[C---:B------:R-:W-:Y:S01]  /*6e30*/  HMMA.16816.F32 R4, R136.reuse, R8, RZ ;  /* 0x000000088804723c */ /* 0x040fe200000018ff */
[----:B------:R-:W-:Y:S05]  /*6e40*/  BSSY B0, `(.L_x_86) ;  /* 0x0000193000007945 */ /* 0x000fea0003800000 */
[----:B------:R-:W2:Y:S02]  /*6e50*/  LDL R0, [R1+0x4] ;  /* 0x0000040001007983 */ /* 0x000ea40000100800 */
[C---:B------:R-:W-:Y:S08]  /*6e60*/  HMMA.16816.F32 R8, R136.reuse, R10, RZ ;  /* 0x0000000a8808723c */ /* 0x040ff000000018ff */
        /* <DEDUP_REMOVED lines=13> */
[----:B------:R-:W-:Y:S08]  /*6f40*/  HMMA.16816.F32 R64, R136, R66, RZ ;  /* 0x000000428840723c */ /* 0x000ff000000018ff */
[C---:B------:R-:W-:Y:S08]  /*6f50*/  HMMA.16816.F32 R4, R140.reuse, R144, R4 ;  /* 0x000000908c04723c */ /* 0x040ff00000001804 */
[C---:B------:R-:W-:Y:S01]  /*6f60*/  HMMA.16816.F32 R8, R140.reuse, R146, R8 ;  /* 0x000000928c08723c */ /* 0x040fe20000001808 */
[----:B------:R-:W1:Y:S07]  /*6f70*/  LDSM.16.M88.4 R144, [R201] ;  /* 0x00000000c990783b */ /* 0x000e6e0000000200 */
[C---:B------:R-:W-:Y:S08]  /*6f80*/  HMMA.16816.F32 R12, R140.reuse, R148, R12 ;  /* 0x000000948c0c723c */ /* 0x040ff0000000180c */
[C---:B------:R-:W-:Y:S01]  /*6f90*/  HMMA.16816.F32 R16, R140.reuse, R150, R16 ;  /* 0x000000968c10723c */ /* 0x040fe20000001810 */
[----:B------:R-:W3:Y:S07]  /*6fa0*/  LDSM.16.M88.4 R148, [R201+0x800] ;  /* 0x00080000c994783b */ /* 0x000eee0000000200 */
[C---:B------:R-:W-:Y:S08]  /*6fb0*/  HMMA.16816.F32 R20, R140.reuse, R152, R20 ;  /* 0x000000988c14723c */ /* 0x040ff00000001814 */
[C---:B------:R-:W-:Y:S01]  /*6fc0*/  HMMA.16816.F32 R24, R140.reuse, R154, R24 ;  /* 0x0000009a8c18723c */ /* 0x040fe20000001818 */
[----:B------:R-:W4:Y:S07]  /*6fd0*/  LDSM.16.M88.4 R152, [R201+0x1000] ;  /* 0x00100000c998783b */ /* 0x000f2e0000000200 */
        /* <DEDUP_REMOVED lines=11> */
[----:B------:R-:W-:Y:S07]  /*7090*/  LDSM.16.M88.4 R168, [R200+-0x3000] ;  /* 0xffd00000c8a8783b */ /* 0x000fee0000000200 */
[C---:B------:R-:W-:Y:S08]  /*70a0*/  HMMA.16816.F32 R60, R140.reuse, R172, R60 ;  /* 0x000000ac8c3c723c */ /* 0x040ff0000000183c */
[----:B------:R-:W-:Y:S08]  /*70b0*/  HMMA.16816.F32 R64, R140, R174, R64 ;  /* 0x000000ae8c40723c */ /* 0x000ff00000001840 */
[C---:B-1----:R-:W-:Y:S08]  /*70c0*/  HMMA.16816.F32 R4, R176.reuse, R144, R4 ;  /* 0x00000090b004723c */ /* 0x042ff00000001804 */
[C---:B------:R-:W-:Y:S01]  /*70d0*/  HMMA.16816.F32 R8, R176.reuse, R146, R8 ;  /* 0x00000092b008723c */ /* 0x040fe20000001808 */
[----:B------:R-:W1:Y:S07]  /*70e0*/  LDSM.16.M88.4 R144, [R201+0x3000] ;  /* 0x00300000c990783b */ /* 0x000e6e0000000200 */
[C---:B---3--:R-:W-:Y:S08]  /*70f0*/  HMMA.16816.F32 R12, R176.reuse, R148, R12 ;  /* 0x00000094b00c723c */ /* 0x048ff0000000180c */
[C---:B------:R-:W-:Y:S01]  /*7100*/  HMMA.16816.F32 R16, R176.reuse, R150, R16 ;  /* 0x00000096b010723c */ /* 0x040fe20000001810 */
[----:B------:R-:W3:Y:S07]  /*7110*/  LDSM.16.M88.4 R148, [R201+0x3800] ;  /* 0x00380000c994783b */ /* 0x000eee0000000200 */
[C---:B----4-:R-:W-:Y:S08]  /*7120*/  HMMA.16816.F32 R20, R176.reuse, R152, R20 ;  /* 0x00000098b014723c */ /* 0x050ff00000001814 */
[C---:B------:R-:W-:Y:S01]  /*7130*/  HMMA.16816.F32 R24, R176.reuse, R154, R24 ;  /* 0x0000009ab018723c */ /* 0x040fe20000001818 */
[----:B------:R-:W4:Y:S07]  /*7140*/  LDSM.16.M88.4 R152, [R200+-0x4000] ;  /* 0xffc00000c898783b */ /* 0x000f2e0000000200 */
[C---:B-----5:R-:W-:Y:S03]  /*7150*/  HMMA.16816.F32 R28, R176.reuse, R156, R28 ;  /* 0x0000009cb01c723c */ /* 0x060fe6000000181c */
[----:B--2---:R-:W-:Y:S05]  /*7160*/  ISETP.GT.AND P0, PT, R240, R0, PT ;  /* 0x00000000f000720c */ /* 0x004fea0003f04270 */
[C---:B------:R-:W-:Y:S01]  /*7170*/  HMMA.16816.F32 R32, R176.reuse, R158, R32 ;  /* 0x0000009eb020723c */ /* 0x040fe20000001820 */
[----:B------:R-:W2:Y:S07]  /*7180*/  LDSM.16.M88.4 R156, [R200+-0x3800] ;  /* 0xffc80000c89c783b */ /* 0x000eae0000000200 */
[C---:B------:R-:W-:Y:S08]  /*7190*/  HMMA.16816.F32 R36, R176.reuse, R160, R36 ;  /* 0x000000a0b024723c */ /* 0x040ff00000001824 */
[C---:B------:R-:W-:Y:S01]  /*71a0*/  HMMA.16816.F32 R40, R176.reuse, R162, R40 ;  /* 0x000000a2b028723c */ /* 0x040fe20000001828 */
[----:B------:R-:W5:Y:S07]  /*71b0*/  LDSM.16.M88.4 R160, [R200+-0x2800] ;  /* 0xffd80000c8a0783b */ /* 0x000f6e0000000200 */
[C---:B------:R-:W-:Y:S08]  /*71c0*/  HMMA.16816.F32 R44, R176.reuse, R164, R44 ;  /* 0x000000a4b02c723c */ /* 0x040ff0000000182c */
[C---:B------:R-:W-:Y:S01]  /*71d0*/  HMMA.16816.F32 R48, R176.reuse, R166, R48 ;  /* 0x000000a6b030723c */ /* 0x040fe20000001830 */
[----:B------:R-:W2:Y:S07]  /*71e0*/  LDSM.16.M88.4 R164, [R200+-0x2000] ;  /* 0xffe00000c8a4783b */ /* 0x000eae0000000200 */
[C---:B-1----:R-:W-:Y:S08]  /*71f0*/  HMMA.16816.F32 R52, R176.reuse, R144, R52 ;  /* 0x00000090b034723c */ /* 0x042ff00000001834 */
[C---:B------:R-:W-:Y:S01]  /*7200*/  HMMA.16816.F32 R56, R176.reuse, R146, R56 ;  /* 0x00000092b038723c */ /* 0x040fe20000001838 */
[----:B------:R-:W1:Y:S07]  /*7210*/  LDSM.16.M88.4 R144, [R200+-0x1800] ;  /* 0xffe80000c890783b */ /* 0x000e6e0000000200 */
[C---:B---3--:R-:W-:Y:S08]  /*7220*/  HMMA.16816.F32 R60, R176.reuse, R148, R60 ;  /* 0x00000094b03c723c */ /* 0x048ff0000000183c */
[----:B------:R-:W-:Y:S01]  /*7230*/  HMMA.16816.F32 R64, R176, R150, R64 ;  /* 0x00000096b040723c */ /* 0x000fe20000001840 */
[----:B------:R-:W3:Y:S07]  /*7240*/  LDSM.16.M88.4 R148, [R200+-0x1000] ;  /* 0xfff00000c894783b */ /* 0x000eee0000000200 */
[C---:B----4-:R-:W-:Y:S08]  /*7250*/  HMMA.16816.F32 R4, R180.reuse, R152, R4 ;  /* 0x00000098b404723c */ /* 0x050ff00000001804 */
[C---:B------:R-:W-:Y:S01]  /*7260*/  HMMA.16816.F32 R8, R180.reuse, R154, R8 ;  /* 0x0000009ab408723c */ /* 0x040fe20000001808 */
[----:B------:R-:W4:Y:S07]  /*7270*/  LDSM.16.M88.4 R152, [R200+-0x800] ;  /* 0xfff80000c898783b */ /* 0x000f2e0000000200 */
[C---:B--2---:R-:W-:Y:S08]  /*7280*/  HMMA.16816.F32 R12, R180.reuse, R156, R12 ;  /* 0x0000009cb40c723c */ /* 0x044ff0000000180c */
[C---:B------:R-:W-:Y:S01]  /*7290*/  HMMA.16816.F32 R16, R180.reuse, R158, R16 ;  /* 0x0000009eb410723c */ /* 0x040fe20000001810 */
[----:B------:R-:W2:Y:S07]  /*72a0*/  LDSM.16.M88.4 R156, [R71+0x4000] ;  /* 0x00400000479c783b */ /* 0x000eae0000000200 */
[C---:B------:R-:W-:Y:S08]  /*72b0*/  HMMA.16816.F32 R20, R180.reuse, R168, R20 ;  /* 0x000000a8b414723c */ /* 0x040ff00000001814 */
[C---:B------:R-:W-:Y:S01]  /*72c0*/  HMMA.16816.F32 R24, R180.reuse, R170, R24 ;  /* 0x000000aab418723c */ /* 0x040fe20000001818 */
[----:B------:R-:W-:Y:S07]  /*72d0*/  LDSM.16.M88.4 R168, [R71+0x5000] ;  /* 0x0050000047a8783b */ /* 0x000fee0000000200 */
[C---:B-----5:R-:W-:Y:S08]  /*72e0*/  HMMA.16816.F32 R28, R180.reuse, R160, R28 ;  /* 0x000000a0b41c723c */ /* 0x060ff0000000181c */
[C---:B------:R-:W-:Y:S01]  /*72f0*/  HMMA.16816.F32 R32, R180.reuse, R162, R32 ;  /* 0x000000a2b420723c */ /* 0x040fe20000001820 */
[----:B------:R-:W5:Y:S07]  /*7300*/  LDSM.16.M88.4 R160, [R71+0x4800] ;  /* 0x0048000047a0783b */ /* 0x000f6e0000000200 */
[C---:B------:R-:W-:Y:S08]  /*7310*/  HMMA.16816.F32 R36, R180.reuse, R164, R36 ;  /* 0x000000a4b424723c */ /* 0x040ff00000001824 */
[C---:B------:R-:W-:Y:S01]  /*7320*/  HMMA.16816.F32 R40, R180.reuse, R166, R40 ;  /* 0x000000a6b428723c */ /* 0x040fe20000001828 */
[----:B------:R-:W2:Y:S07]  /*7330*/  LDSM.16.M88.4 R164, [R71+0x5800] ;  /* 0x0058000047a4783b */ /* 0x000eae0000000200 */
[C---:B-1----:R-:W-:Y:S08]  /*7340*/  HMMA.16816.F32 R44, R180.reuse, R144, R44 ;  /* 0x00000090b42c723c */ /* 0x042ff0000000182c */
[C---:B------:R-:W-:Y:S01]  /*7350*/  HMMA.16816.F32 R48, R180.reuse, R146, R48 ;  /* 0x00000092b430723c */ /* 0x040fe20000001830 */
[----:B------:R-:W1:Y:S07]  /*7360*/  LDSM.16.M88.4 R144, [R71+0x6000] ;  /* 0x006000004790783b */ /* 0x000e6e0000000200 */
[C---:B---3--:R-:W-:Y:S08]  /*7370*/  HMMA.16816.F32 R52, R180.reuse, R148, R52 ;  /* 0x00000094b434723c */ /* 0x048ff00000001834 */
[C---:B------:R-:W-:Y:S01]  /*7380*/  HMMA.16816.F32 R56, R180.reuse, R150, R56 ;  /* 0x00000096b438723c */ /* 0x040fe20000001838 */
[----:B------:R-:W3:Y:S07]  /*7390*/  LDSM.16.M88.4 R148, [R71+0x6800] ;  /* 0x006800004794783b */ /* 0x000eee0000000200 */
[C---:B----4-:R-:W-:Y:S08]  /*73a0*/  HMMA.16816.F32 R60, R180.reuse, R152, R60 ;  /* 0x00000098b43c723c */ /* 0x050ff0000000183c */
[----:B------:R-:W-:Y:S01]  /*73b0*/  HMMA.16816.F32 R64, R180, R154, R64 ;  /* 0x0000009ab440723c */ /* 0x000fe20000001840 */
[----:B------:R-:W4:Y:S07]  /*73c0*/  LDSM.16.M88.4 R152, [R71+0x7000] ;  /* 0x007000004798783b */ /* 0x000f2e0000000200 */
[C---:B--2---:R-:W-:Y:S08]  /*73d0*/  HMMA.16816.F32 R4, R184.reuse, R156, R4 ;  /* 0x0000009cb804723c */ /* 0x044ff00000001804 */
[C---:B------:R-:W-:Y:S01]  /*73e0*/  HMMA.16816.F32 R8, R184.reuse, R158, R8 ;  /* 0x0000009eb808723c */ /* 0x040fe20000001808 */
[----:B------:R-:W2:Y:S07]  /*73f0*/  LDSM.16.M88.4 R156, [R71+0x7800] ;  /* 0x00780000479c783b */ /* 0x000eae0000000200 */
[C---:B-----5:R-:W-:Y:S08]  /*7400*/  HMMA.16816.F32 R12, R184.reuse, R160, R12 ;  /* 0x000000a0b80c723c */ /* 0x060ff0000000180c */
[C---:B------:R-:W-:Y:S01]  /*7410*/  HMMA.16816.F32 R16, R184.reuse, R162, R16 ;  /* 0x000000a2b810723c */ /* 0x040fe20000001810 */
[----:B------:R-:W5:Y:S07]  /*7420*/  LDSM.16.M88.4 R160, [R207] ;  /* 0x00000000cfa0783b */ /* 0x000f6e0000000200 */
[C---:B------:R-:W-:Y:S08]  /*7430*/  HMMA.16816.F32 R20, R184.reuse, R168, R20 ;  /* 0x000000a8b814723c */ /* 0x040ff00000001814 */
[C---:B------:R-:W-:Y:S01]  /*7440*/  HMMA.16816.F32 R24, R184.reuse, R170, R24 ;  /* 0x000000aab818723c */ /* 0x040fe20000001818 */
[----:B------:R-:W2:Y:S07]  /*7450*/  LDSM.16.M88.4 R168, [R208] ;  /* 0x00000000d0a8783b */ /* 0x000eae0000000200 */
[C---:B------:R-:W-:Y:S08]  /*7460*/  HMMA.16816.F32 R28, R184.reuse, R164, R28 ;  /* 0x000000a4b81c723c */ /* 0x040ff0000000181c */
[C---:B------:R-:W-:Y:S01]  /*7470*/  HMMA.16816.F32 R32, R184.reuse, R166, R32 ;  /* 0x000000a6b820723c */ /* 0x040fe20000001820 */
[----:B------:R-:W2:Y:S07]  /*7480*/  LDSM.16.M88.4 R164, [R209] ;  /* 0x00000000d1a4783b */ /* 0x000eae0000000200 */
[C---:B-1----:R-:W-:Y:S08]  /*7490*/  HMMA.16816.F32 R36, R184.reuse, R144, R36 ;  /* 0x00000090b824723c */ /* 0x042ff00000001824 */
[C---:B------:R-:W-:Y:S01]  /*74a0*/  HMMA.16816.F32 R40, R184.reuse, R146, R40 ;  /* 0x00000092b828723c */ /* 0x040fe20000001828 */
[----:B------:R-:W1:Y:S07]  /*74b0*/  LDSM.16.M88.4 R144, [R210] ;  /* 0x00000000d290783b */ /* 0x000e6e0000000200 */
[C---:B---3--:R-:W-:Y:S08]  /*74c0*/  HMMA.16816.F32 R44, R184.reuse, R148, R44 ;  /* 0x00000094b82c723c */ /* 0x048ff0000000182c */
[C---:B------:R-:W-:Y:S01]  /*74d0*/  HMMA.16816.F32 R48, R184.reuse, R150, R48 ;  /* 0x00000096b830723c */ /* 0x040fe20000001830 */
[----:B------:R-:W3:Y:S07]  /*74e0*/  LDSM.16.M88.4 R148, [R211] ;  /* 0x00000000d394783b */ /* 0x000eee0000000200 */
[C---:B----4-:R-:W-:Y:S08]  /*74f0*/  HMMA.16816.F32 R52, R184.reuse, R152, R52 ;  /* 0x00000098b834723c */ /* 0x050ff00000001834 */
[C---:B------:R-:W-:Y:S01]  /*7500*/  HMMA.16816.F32 R56, R184.reuse, R154, R56 ;  /* 0x0000009ab838723c */ /* 0x040fe20000001838 */
[----:B------:R-:W4:Y:S07]  /*7510*/  LDSM.16.M88.4 R152, [R212] ;  /* 0x00000000d498783b */ /* 0x000f2e0000000200 */
[C---:B--2---:R-:W-:Y:S08]  /*7520*/  HMMA.16816.F32 R60, R184.reuse, R156, R60 ;  /* 0x0000009cb83c723c */ /* 0x044ff0000000183c */
[----:B------:R-:W-:Y:S01]  /*7530*/  HMMA.16816.F32 R64, R184, R158, R64 ;  /* 0x0000009eb840723c */ /* 0x000fe20000001840 */
[----:B------:R-:W2:Y:S07]  /*7540*/  LDSM.16.M88.4 R156, [R213] ;  /* 0x00000000d59c783b */ /* 0x000eae0000000200 */
[C---:B-----5:R-:W-:Y:S08]  /*7550*/  HMMA.16816.F32 R4, R188.reuse, R160, R4 ;  /* 0x000000a0bc04723c */ /* 0x060ff00000001804 */
[C---:B------:R-:W-:Y:S01]  /*7560*/  HMMA.16816.F32 R8, R188.reuse, R162, R8 ;  /* 0x000000a2bc08723c */ /* 0x040fe20000001808 */
[----:B------:R-:W5:Y:S07]  /*7570*/  LDSM.16.M88.4 R160, [R214] ;  /* 0x00000000d6a0783b */ /* 0x000f6e0000000200 */
        /* <DEDUP_REMOVED lines=15> */
[C---:B--2---:R-:W-:Y:S08]  /*7670*/  HMMA.16816.F32 R52, R188.reuse, R156, R52 ;  /* 0x0000009cbc34723c */ /* 0x044ff00000001834 */
[C---:B------:R-:W-:Y:S01]  /*7680*/  HMMA.16816.F32 R56, R188.reuse, R158, R56 ;  /* 0x0000009ebc38723c */ /* 0x040fe20000001838 */
[----:B------:R-:W2:Y:S07]  /*7690*/  LDSM.16.M88.4 R156, [R201+0x6800] ;  /* 0x00680000c99c783b */ /* 0x000eae0000000200 */
[C---:B-----5:R-:W-:Y:S08]  /*76a0*/  HMMA.16816.F32 R60, R188.reuse, R160, R60 ;  /* 0x000000a0bc3c723c */ /* 0x060ff0000000183c */
[----:B------:R-:W-:Y:S01]  /*76b0*/  HMMA.16816.F32 R64, R188, R162, R64 ;  /* 0x000000a2bc40723c */ /* 0x000fe20000001840 */
[----:B------:R-:W5:Y:S07]  /*76c0*/  LDSM.16.M88.4 R160, [R201+0x7000] ;  /* 0x00700000c9a0783b */ /* 0x000f6e0000000200 */
[C---:B------:R-:W-:Y:S08]  /*76d0*/  HMMA.16816.F32 R4, R192.reuse, R168, R4 ;  /* 0x000000a8c004723c */ /* 0x040ff00000001804 */
[C---:B------:R-:W-:Y:S01]  /*76e0*/  HMMA.16816.F32 R8, R192.reuse, R170, R8 ;  /* 0x000000aac008723c */ /* 0x040fe20000001808 */
[----:B------:R-:W2:Y:S07]  /*76f0*/  LDSM.16.M88.4 R168, [R201+0x7800] ;  /* 0x00780000c9a8783b */ /* 0x000eae0000000200 */
[C---:B------:R-:W-:Y:S08]  /*7700*/  HMMA.16816.F32 R12, R192.reuse, R164, R12 ;  /* 0x000000a4c00c723c */ /* 0x040ff0000000180c */
[C---:B------:R-:W-:Y:S01]  /*7710*/  HMMA.16816.F32 R16, R192.reuse, R166, R16 ;  /* 0x000000a6c010723c */ /* 0x040fe20000001810 */
[----:B------:R-:W2:Y:S07]  /*7720*/  LDSM.16.M88.4 R164, [R200] ;  /* 0x00000000c8a4783b */ /* 0x000eae0000000200 */
[C---:B-1----:R-:W-:Y:S08]  /*7730*/  HMMA.16816.F32 R20, R192.reuse, R144, R20 ;  /* 0x00000090c014723c */ /* 0x042ff00000001814 */
[C---:B------:R-:W-:Y:S01]  /*7740*/  HMMA.16816.F32 R24, R192.reuse, R146, R24 ;  /* 0x00000092c018723c */ /* 0x040fe20000001818 */
[----:B------:R-:W1:Y:S07]  /*7750*/  LDSM.16.M88.4 R144, [R200+0x800] ;  /* 0x00080000c890783b */ /* 0x000e6e0000000200 */
[C---:B---3--:R-:W-:Y:S08]  /*7760*/  HMMA.16816.F32 R28, R192.reuse, R148, R28 ;  /* 0x00000094c01c723c */ /* 0x048ff0000000181c */
[C---:B------:R-:W-:Y:S08]  /*7770*/  HMMA.16816.F32 R32, R192.reuse, R150, R32 ;  /* 0x00000096c020723c */ /* 0x040ff00000001820 */
[C---:B----4-:R-:W-:Y:S08]  /*7780*/  HMMA.16816.F32 R36, R192.reuse, R152, R36 ;  /* 0x00000098c024723c */ /* 0x050ff00000001824 */
[C---:B------:R-:W-:Y:S08]  /*7790*/  HMMA.16816.F32 R40, R192.reuse, R154, R40 ;  /* 0x0000009ac028723c */ /* 0x040ff00000001828 */
[C---:B--2---:R-:W-:Y:S08]  /*77a0*/  HMMA.16816.F32 R44, R192.reuse, R156, R44 ;  /* 0x0000009cc02c723c */ /* 0x044ff0000000182c */
[C---:B------:R-:W-:Y:S08]  /*77b0*/  HMMA.16816.F32 R48, R192.reuse, R158, R48 ;  /* 0x0000009ec030723c */ /* 0x040ff00000001830 */
[C---:B-----5:R-:W-:Y:S08]  /*77c0*/  HMMA.16816.F32 R52, R192.reuse, R160, R52 ;  /* 0x000000a0c034723c */ /* 0x060ff00000001834 */
[C---:B------:R-:W-:Y:S08]  /*77d0*/  HMMA.16816.F32 R56, R192.reuse, R162, R56 ;  /* 0x000000a2c038723c */ /* 0x040ff00000001838 */
[C---:B------:R-:W-:Y:S08]  /*77e0*/  HMMA.16816.F32 R60, R192.reuse, R168, R60 ;  /* 0x000000a8c03c723c */ /* 0x040ff0000000183c */
[----:B------:R-:W-:Y:S08]  /*77f0*/  HMMA.16816.F32 R64, R192, R170, R64 ;  /* 0x000000aac040723c */ /* 0x000ff00000001840 */
[C---:B------:R-:W-:Y:S08]  /*7800*/  HMMA.16816.F32 R4, R196.reuse, R164, R4 ;  /* 0x000000a4c404723c */ /* 0x040ff00000001804 */
[C---:B------:R-:W-:Y:S08]  /*7810*/  HMMA.16816.F32 R8, R196.reuse, R166, R8 ;  /* 0x000000a6c408723c */ /* 0x040ff00000001808 */
[C---:B-1----:R-:W-:Y:S08]  /*7820*/  HMMA.16816.F32 R12, R196.reuse, R144, R12 ;  /* 0x00000090c40c723c */ /* 0x042ff0000000180c */
[----:B------:R-:W-:Y:S01]  /*7830*/  FMUL.FTZ R4, R4, c[0x0][0x320] ;  /* 0x0000c80004047a20 */ /* 0x000fe20000410000 */
[C---:B------:R-:W-:Y:S03]  /*7840*/  HMMA.16816.F32 R16, R196.reuse, R146, R16 ;  /* 0x00000092c410723c */ /* 0x040fe60000001810 */
[----:B------:R-:W1:Y:S01]  /*7850*/  MUFU.TANH R231, R4 ;  /* 0x0000000400e77308 */ /* 0x000e620000002400 */
[----:B------:R-:W-:Y:S02]  /*7860*/  FMUL.FTZ R5, R5, c[0x0][0x320] ;  /* 0x0000c80005057a20 */ /* 0x000fe40000410000 */
[----:B------:R-:W-:Y:S02]  /*7870*/  FMUL.FTZ R6, R6, c[0x0][0x320] ;  /* 0x0000c80006067a20 */ /* 0x000fe40000410000 */
[----:B------:R-:W-:Y:S04]  /*7880*/  FMUL.FTZ R7, R7, c[0x0][0x320] ;  /* 0x0000c80007077a20 */ /* 0x000fe80000410000 */
[----:B------:R-:W-:Y:S01]  /*7890*/  FMUL.FTZ R8, R8, c[0x0][0x320] ;  /* 0x0000c80008087a20 */ /* 0x000fe20000410000 */
[----:B------:R-:W2:Y:S01]  /*78a0*/  MUFU.TANH R230, R5 ;  /* 0x0000000500e67308 */ /* 0x000ea20000002400 */
[----:B------:R-:W-:Y:S02]  /*78b0*/  FMUL.FTZ R9, R9, c[0x0][0x320] ;  /* 0x0000c80009097a20 */ /* 0x000fe40000410000 */
[----:B------:R-:W-:Y:S02]  /*78c0*/  FMUL.FTZ R10, R10, c[0x0][0x320] ;  /* 0x0000c8000a0a7a20 */ /* 0x000fe40000410000 */
[----:B------:R-:W-:Y:S02]  /*78d0*/  FMUL.FTZ R11, R11, c[0x0][0x320] ;  /* 0x0000c8000b0b7a20 */ /* 0x000fe40000410000 */
[----:B------:R-:W-:Y:S02]  /*78e0*/  FMUL.FTZ R12, R12, c[0x0][0x320] ;  /* 0x0000c8000c0c7a20 */ /* 0x000fe40000410000 */
        /* <DEDUP_REMOVED lines=11> */
[----:B----4-:R-:W4:Y:S09]  /*79a0*/  LDSM.16.M88.4 R4, [R200+0x1000] ;  /* 0x00100000c804783b */ /* 0x010f320000000200 */
[----:B------:R-:W1:Y:S10]  /*79b0*/  MUFU.TANH R235, R10 ;  /* 0x0000000a00eb7308 */ /* 0x000e740000002400 */
[----:B------:R5:W1:Y:S10]  /*79c0*/  MUFU.TANH R234, R11 ;  /* 0x0000000b00ea7308 */ /* 0x000a740000002400 */
[----:B------:R1:W1:Y:S10]  /*79d0*/  MUFU.TANH R171, R12 ;  /* 0x0000000c00ab7308 */ /* 0x0002740000002400 */
[----:B------:R-:W1:Y:S01]  /*79e0*/  MUFU.TANH R170, R13 ;  /* 0x0000000d00aa7308 */ /* 0x000e620000002400 */
[----:B-----5:R-:W5:Y:S01]  /*79f0*/  LDSM.16.M88.4 R8, [R200+0x1800] ;  /* 0x00180000c808783b */ /* 0x020f620000000200 */
[C---:B----4-:R-:W-:Y:S08]  /*7a00*/  HMMA.16816.F32 R20, R196.reuse, R4, R20 ;  /* 0x00000004c414723c */ /* 0x050ff00000001814 */
[----:B------:R-:W4:Y:S01]  /*7a10*/  MUFU.TANH R233, R14 ;  /* 0x0000000e00e97308 */ /* 0x000f220000002400 */
[C---:B------:R-:W-:Y:S01]  /*7a20*/  HMMA.16816.F32 R24, R196.reuse, R6, R24 ;  /* 0x00000006c418723c */ /* 0x040fe20000001818 */
[----:B------:R-:W1:Y:S08]  /*7a30*/  LDSM.16.M88.4 R4, [R200+0x2000] ;  /* 0x00200000c804783b */ /* 0x000e700000000200 */
[----:B------:R-:W1:Y:S06]  /*7a40*/  MUFU.TANH R232, R15 ;  /* 0x0000000f00e87308 */ /* 0x000e6c0000002400 */
[----:B------:R-:W-:Y:S04]  /*7a50*/  FMUL.FTZ R20, R20, c[0x0][0x320] ;  /* 0x0000c80014147a20 */ /* 0x000fe80000410000 */
[----:B------:R-:W1:Y:S01]  /*7a60*/  MUFU.TANH R169, R16 ;  /* 0x0000001000a97308 */ /* 0x000e620000002400 */
[----:B------:R-:W-:Y:S02]  /*7a70*/  FMUL.FTZ R21, R21, c[0x0][0x320] ;  /* 0x0000c80015157a20 */ /* 0x000fe40000410000 */
[----:B------:R-:W-:Y:S02]  /*7a80*/  FMUL.FTZ R22, R22, c[0x0][0x320] ;  /* 0x0000c80016167a20 */ /* 0x000fe40000410000 */
[----:B------:R-:W-:Y:S02]  /*7a90*/  FMUL.FTZ R23, R23, c[0x0][0x320] ;  /* 0x0000c80017177a20 */ /* 0x000fe40000410000 */
[----:B------:R-:W-:Y:S02]  /*7aa0*/  FMUL.FTZ R25, R25, c[0x0][0x320] ;  /* 0x0000c80019197a20 */ /* 0x000fe40000410000 */
[----:B------:R-:W-:Y:S01]  /*7ab0*/  FMUL.FTZ R26, R26, c[0x0][0x320] ;  /* 0x0000c8001a1a7a20 */ /* 0x000fe20000410000 */
[----:B------:R-:W2:Y:S01]  /*7ac0*/  MUFU.TANH R166, R17 ;  /* 0x0000001100a67308 */ /* 0x000ea20000002400 */
[----:B------:R-:W-:Y:S02]  /*7ad0*/  FMUL.FTZ R27, R27, c[0x0][0x320] ;  /* 0x0000c8001b1b7a20 */ /* 0x000fe40000410000 */
[----:B------:R-:W-:Y:S01]  /*7ae0*/  FMUL.FTZ R24, R24, c[0x0][0x320] ;  /* 0x0000c80018187a20 */ /* 0x000fe20000410000 */
[C---:B-----5:R-:W-:Y:S06]  /*7af0*/  HMMA.16816.F32 R28, R196.reuse, R8, R28 ;  /* 0x00000008c41c723c */ /* 0x060fec000000181c */
[----:B------:R-:W2:Y:S02]  /*7b00*/  MUFU.TANH R228, R18 ;  /* 0x0000001200e47308 */ /* 0x000ea40000002400 */
[C---:B------:R-:W-:Y:S01]  /*7b10*/  HMMA.16816.F32 R32, R196.reuse, R10, R32 ;  /* 0x0000000ac420723c */ /* 0x040fe20000001820 */
[----:B------:R-:W5:Y:S07]  /*7b20*/  LDSM.16.M88.4 R8, [R200+0x2800] ;  /* 0x00280000c808783b */ /* 0x000f6e0000000200 */
[----:B------:R-:W2:Y:S01]  /*7b30*/  MUFU.TANH R175, R19 ;  /* 0x0000001300af7308 */ /* 0x000ea20000002400 */
[C---:B-1----:R-:W-:Y:S07]  /*7b40*/  HMMA.16816.F32 R36, R196.reuse, R4, R36 ;  /* 0x00000004c424723c */ /* 0x042fee0000001824 */
[----:B------:R-:W-:Y:S01]  /*7b50*/  FMUL.FTZ R28, R28, c[0x0][0x320] ;  /* 0x0000c8001c1c7a20 */ /* 0x000fe20000410000 */
[C---:B------:R-:W-:Y:S01]  /*7b60*/  HMMA.16816.F32 R40, R196.reuse, R6, R40 ;  /* 0x00000006c428723c */ /* 0x040fe20000001828 */
[----:B------:R-:W1:Y:S01]  /*7b70*/  MUFU.TANH R163, R20 ;  /* 0x0000001400a37308 */ /* 0x000e620000002400 */
[----:B------:R-:W1:Y:S02]  /*7b80*/  LDSM.16.M88.4 R4, [R200+0x3000] ;  /* 0x00300000c804783b */ /* 0x000e640000000200 */
[----:B------:R-:W-:Y:S02]  /*7b90*/  FMUL.FTZ R29, R29, c[0x0][0x320] ;  /* 0x0000c8001d1d7a20 */ /* 0x000fe40000410000 */
        /* <DEDUP_REMOVED lines=8> */
[----:B------:R-:W2:Y:S01]  /*7c20*/  MUFU.TANH R173, R22 ;  /* 0x0000001600ad7308 */ /* 0x000ea20000002400 */
[----:B------:R-:W-:Y:S01]  /*7c30*/  FMUL.FTZ R37, R37, c[0x0][0x320] ;  /* 0x0000c80025257a20 */ /* 0x000fe20000410000 */
[C---:B-----5:R-:W-:Y:S03]  /*7c40*/  HMMA.16816.F32 R44, R196.reuse, R8, R44 ;  /* 0x00000008c42c723c */ /* 0x060fe6000000182c */
[----:B------:R-:W-:Y:S02]  /*7c50*/  FMUL.FTZ R43, R43, c[0x0][0x320] ;  /* 0x0000c8002b2b7a20 */ /* 0x000fe40000410000 */
[----:B------:R-:W-:Y:S03]  /*7c60*/  FMUL.FTZ R38, R38, c[0x0][0x320] ;  /* 0x0000c80026267a20 */ /* 0x000fe60000410000 */
[----:B------:R5:W2:Y:S01]  /*7c70*/  MUFU.TANH R151, R43 ;  /* 0x0000002b00977308 */ /* 0x000aa20000002400 */
[C---:B------:R-:W-:Y:S01]  /*7c80*/  HMMA.16816.F32 R48, R196.reuse, R10, R48 ;  /* 0x0000000ac430723c */ /* 0x040fe20000001830 */
[----:B------:R-:W2:Y:S01]  /*7c90*/  LDSM.16.M88.4 R8, [R200+0x3800] ;  /* 0x00380000c808783b */ /* 0x000ea20000000200 */
[----:B------:R-:W-:Y:S04]  /*7ca0*/  DEPBAR.LE SB0, 0x0 ;  /* 0x000080000000791a */ /* 0x000fe80000000000 */
[----:B------:R-:W-:Y:S02]  /*7cb0*/  FMUL.FTZ R39, R39, c[0x0][0x320] ;  /* 0x0000c80027277a20 */ /* 0x000fe40000410000 */
[----:B------:R-:W-:Y:S01]  /*7cc0*/  FMUL.FTZ R40, R40, c[0x0][0x320] ;  /* 0x0000c80028287a20 */ /* 0x000fe20000410000 */
[----:B------:R2:W2:Y:S01]  /*7cd0*/  MUFU.TANH R172, R23 ;  /* 0x0000001700ac7308 */ /* 0x0004a20000002400 */
[----:B------:R-:W-:Y:S01]  /*7ce0*/  BAR.SYNC.DEFER_BLOCKING 0x0 ;  /* 0x0000000000007b1d */ /* 0x000fe20000010000 */
[C---:B-1----:R-:W-:Y:S05]  /*7cf0*/  HMMA.16816.F32 R52, R196.reuse, R4, R52 ;  /* 0x00000004c434723c */ /* 0x042fea0000001834 */
        /* <DEDUP_REMOVED lines=13> */
[----:B------:R-:W-:Y:S01]  /*7dd0*/  FMUL.FTZ R51, R51, c[0x0][0x320] ;  /* 0x0000c80033337a20 */ /* 0x000fe20000410000 */
[C---:B--2---:R-:W-:Y:S03]  /*7de0*/  HMMA.16816.F32 R60, R196.reuse, R8, R60 ;  /* 0x00000008c43c723c */ /* 0x044fe6000000183c */
[----:B------:R-:W-:Y:S02]  /*7df0*/  FMUL.FTZ R52, R52, c[0x0][0x320] ;  /* 0x0000c80034347a20 */ /* 0x000fe40000410000 */
[----:B------:R-:W-:Y:S02]  /*7e00*/  FMUL.FTZ R53, R53, c[0x0][0x320] ;  /* 0x0000c80035357a20 */ /* 0x000fe40000410000 */
[----:B------:R-:W-:Y:S01]  /*7e10*/  FMUL.FTZ R54, R54, c[0x0][0x320] ;  /* 0x0000c80036367a20 */ /* 0x000fe20000410000 */
[----:B------:R2:W1:Y:S01]  /*7e20*/  MUFU.TANH R167, R27 ;  /* 0x0000001b00a77308 */ /* 0x0004620000002400 */
[----:B------:R-:W-:Y:S03]  /*7e30*/  HMMA.16816.F32 R64, R196, R10, R64 ;  /* 0x0000000ac440723c */ /* 0x000fe60000001840 */
        /* <DEDUP_REMOVED lines=12> */
[----:B-----5:R-:W-:Y:S02]  /*7f00*/  FMUL.FTZ R43, R65, c[0x0][0x320] ;  /* 0x0000c800412b7a20 */ /* 0x020fe40000410000 */
[----:B------:R-:W-:Y:S01]  /*7f10*/  FMUL.FTZ R66, R66, c[0x0][0x320] ;  /* 0x0000c80042427a20 */ /* 0x000fe20000410000 */
[----:B------:R2:W1:Y:S01]  /*7f20*/  MUFU.TANH R165, R30 ;  /* 0x0000001e00a57308 */ /* 0x0004620000002400 */
[----:B------:R-:W-:Y:S09]  /*7f30*/  FMUL.FTZ R67, R67, c[0x0][0x320] ;  /* 0x0000c80043437a20 */ /* 0x000ff20000410000 */
        /* <DEDUP_REMOVED lines=32> */
[----:B------:R-:W1:Y:S10]  /*8140*/  MUFU.TANH R12, R12 ;  /* 0x0000000c000c7308 */ /* 0x000e740000002400 */
[----:B------:R-:W1:Y:S10]  /*8150*/  MUFU.TANH R43, R43 ;  /* 0x0000002b002b7308 */ /* 0x000e740000002400 */
[----:B------:R2:W1:Y:S10]  /*8160*/  MUFU.TANH R150, R66 ;  /* 0x0000004200967308 */ /* 0x0004740000002400 */
[----:B------:R2:W1:Y:S01]  /*8170*/  MUFU.TANH R149, R67 ;  /* 0x0000004300957308 */ /* 0x0004620000002400 */
[----:B------:R-:W-:-:S05]  /*8180*/  @!P0 BRA `(.L_x_87) ;  /* 0x000005e000008947 */ /* 0x000fca0003800000 */
[----:B---34-:R-:W-:Y:S01]  /*8190*/  SHF.R.S32.HI R6, RZ, 0x1f, R242 ;  /* 0x0000001fff067819 */ /* 0x018fe200000114f2 */
[----:B------:R-:W3:Y:S01]  /*81a0*/  LDL R2, [R1+0x10] ;  /* 0x0000100001027983 */ /* 0x000ee20000100800 */
[----:B------:R-:W-:Y:S01]  /*81b0*/  SHF.R.S32.HI R7, RZ, 0x1f, R241 ;  /* 0x0000001fff077819 */ /* 0x000fe200000114f1 */
[----:B------:R-:W-:Y:S01]  /*81c0*/  IMAD.MOV.U32 R238, RZ, RZ, RZ ;  /* 0x000000ffffee7224 */ /* 0x000fe200078e00ff */
[C---:B------:R-:W-:Y:S01]  /*81d0*/  SHF.L.U64.HI R6, R242.reuse, 0x1, R6 ;  /* 0x00000001f2067819 */ /* 0x040fe20000010206 */
[----:B------:R-:W4:Y:S01]  /*81e0*/  LDL.64 R248, [R1+0x20] ;  /* 0x0000200001f87983 */ /* 0x000f220000100a00 */
[----:B-1----:R-:W-:Y:S02]  /*81f0*/  IMAD.SHL.U32 R24, R242, 0x2, RZ ;  /* 0x00000002f2187824 */ /* 0x002fe400078e00ff */
[----:B------:R-:W-:Y:S03]  /*8200*/  IMAD.SHL.U32 R23, R241, 0x2, RZ ;  /* 0x00000002f1177824 */ /* 0x000fe600078e00ff */
[----:B------:R-:W5:Y:S04]  /*8210*/  LDL R247, [R1+0x34] ;  /* 0x0000340001f77983 */ /* 0x000f680000100800 */
[----:B------:R-:W1:Y:S08]  /*8220*/  S2R R243, SR_TID.X ;  /* 0x0000000000f37919 */ /* 0x000e700000002100 */
[----:B--2---:R-:W2:Y:S01]  /*8230*/  LDL.64 R244, [R1+0x18] ;  /* 0x0000180001f47983 */ /* 0x004ea20000100a00 */
[--C-:B-1----:R-:W-:Y:S02]  /*8240*/  SHF.R.S32.HI R0, RZ, 0x1f, R243.reuse ;  /* 0x0000001fff007819 */ /* 0x102fe400000114f3 */
[----:B------:R-:W-:Y:S02]  /*8250*/  SHF.R.S32.HI R3, RZ, 0x1f, R243 ;  /* 0x0000001fff037819 */ /* 0x000fe400000114f3 */
[-C--:B------:R-:W-:Y:S02]  /*8260*/  LEA.HI R0, R0, R243.reuse, RZ, 0x3 ;  /* 0x000000f300007211 */ /* 0x080fe400078f18ff */
[----:B------:R-:W-:Y:S02]  /*8270*/  LEA.HI R3, R3, R243, RZ, 0x3 ;  /* 0x000000f303037211 */ /* 0x000fe400078f18ff */
[----:B------:R-:W-:Y:S02]  /*8280*/  LOP3.LUT R0, R0, 0xfffffff8, RZ, 0xc0, !PT ;  /* 0xfffffff800007812 */ /* 0x000fe400078ec0ff */
[----:B------:R-:W-:Y:S03]  /*8290*/  SHF.R.S32.HI R3, RZ, 0x3, R3 ;  /* 0x00000003ff037819 */ /* 0x000fe60000011403 */
[----:B------:R-:W-:Y:S02]  /*82a0*/  IMAD.IADD R0, R243, 0x1, -R0 ;  /* 0x00000001f3007824 */ /* 0x000fe400078e0a00 */
[----:B------:R-:W2:Y:S02]  /*82b0*/  LDL R243, [R1+0x30] ;  /* 0x0000300001f37983 */ /* 0x000ea40000100800 */
[----:B------:R-:W-:Y:S02]  /*82c0*/  IMAD R0, R0, 0x20, R3 ;  /* 0x0000002000007824 */ /* 0x000fe400078e0203 */
[----:B---3--:R-:W-:Y:S05]  /*82d0*/  IMAD R2, R240, 0x80, R2 ;  /* 0x00000080f0027824 */ /* 0x008fea00078e0202 */
[----:B------:R-:W-:Y:S05]  /*82e0*/  IADD3 R2, R2, -0x80, R0 ;  /* 0xffffff8002027810 */ /* 0x000fea0007ffe000 */
[----:B------:R-:W-:Y:S04]  /*82f0*/  @P3 IMAD.HI.U32 R3, R2, c[0x0][0x2bc], RZ ;  /* 0x0000af0002033a27 */ /* 0x000fe800078e00ff */
[----:B------:R-:W-:Y:S01]  /*8300*/  IMAD.MOV.U32 R0, RZ, RZ, R2 ;  /* 0x000000ffff007224 */ /* 0x000fe200078e0002 */
[----:B------:R-:W-:Y:S04]  /*8310*/  @P3 SHF.R.U32.HI R0, RZ, c[0x0][0x2c0], R3 ;  /* 0x0000b000ff003a19 */ /* 0x000fe80000011603 */
[C---:B----4-:R-:W-:Y:S04]  /*8320*/  @!P1 IADD3 R3, P0, R0.reuse, R248, RZ ;  /* 0x000000f800039210 */ /* 0x050fe80007f1e0ff */
[----:B-----5:R-:W-:Y:S01]  /*8330*/  @!P1 LEA.HI.X.SX32 R5, R0, R247, 0x1, P0 ;  /* 0x000000f700059211 */ /* 0x020fe200000f0eff */
[----:B------:R-:W-:Y:S01]  /*8340*/  IMAD.MOV R0, RZ, RZ, -R0 ;  /* 0x000000ffff007224 */ /* 0x000fe200078e0a00 */
[C---:B------:R-:W-:Y:S03]  /*8350*/  @!P1 LEA R4, P0, R3.reuse, c[0x0][0x2a0], 0x2 ;  /* 0x0000a80003049a11 */ /* 0x040fe600078010ff */
[----:B------:R-:W-:Y:S01]  /*8360*/  IMAD R239, R0, c[0x0][0x2b8], R2 ;  /* 0x0000ae0000ef7a24 */ /* 0x000fe200078e0202 */
[----:B------:R-:W-:Y:S03]  /*8370*/  @!P1 LEA.HI.X R5, R3, c[0x0][0x2a4], R5, 0x2, P0 ;  /* 0x0000a90003059a11 */ /* 0x000fe600000f1405 */
[C---:B------:R-:W-:Y:S01]  /*8380*/  IMAD.WIDE.U32 R2, R239.reuse, c[0x0][0x1e0], RZ ;  /* 0x00007800ef027a25 */ /* 0x040fe200078e00ff */
[----:B------:R-:W-:Y:S01]  /*8390*/  SHF.R.S32.HI R0, RZ, 0x1f, R239 ;  /* 0x0000001fff007819 */ /* 0x000fe200000114ef */
[----:B------:R1:W3:Y:S04]  /*83a0*/  @!P1 LDG.E R238, [R4.64] ;  /* 0x0000000604ee9981 */ /* 0x0002e8000c1e1900 */
[----:B------:R-:W-:Y:S04]  /*83b0*/  IMAD R0, R0, c[0x0][0x1e0], RZ ;  /* 0x0000780000007a24 */ /* 0x000fe800078e02ff */
[----:B------:R-:W-:Y:S04]  /*83c0*/  IMAD R0, R239, c[0x0][0x1e4], R0 ;  /* 0x00007900ef007a24 */ /* 0x000fe800078e0200 */
[----:B------:R-:W-:Y:S01]  /*83d0*/  IMAD.IADD R3, R3, 0x1, R0 ;  /* 0x0000000103037824 */ /* 0x000fe200078e0200 */
[----:B-1----:R-:W-:Y:S02]  /*83e0*/  SHF.L.U64.HI R5, R241, 0x1, R7 ;  /* 0x00000001f1057819 */ /* 0x002fe40000010207 */
[----:B---3--:R-:W-:Y:S01]  /*83f0*/  SHF.R.S32.HI R4, RZ, 0x1f, R238 ;  /* 0x0000001fff047819 */ /* 0x008fe200000114ee */
[----:B------:R-:W-:Y:S04]  /*8400*/  IMAD.WIDE.U32 R2, R238, c[0x0][0x1f0], R2 ;  /* 0x00007c00ee027a25 */ /* 0x000fe800078e0002 */
[----:B------:R-:W-:Y:S01]  /*8410*/  IMAD R4, R4, c[0x0][0x1f0], RZ ;  /* 0x00007c0004047a24 */ /* 0x000fe200078e02ff */
[----:B--2---:R-:W-:Y:S03]  /*8420*/  IADD3 R0, P0, R244, R2, RZ ;  /* 0x00000002f4007210 */ /* 0x004fe60007f1e0ff */
[----:B------:R-:W-:Y:S05]  /*8430*/  IMAD R4, R238, c[0x0][0x1f4], R4 ;  /* 0x00007d00ee047a24 */ /* 0x000fea00078e0204 */
[----:B------:R-:W-:Y:S02]  /*8440*/  IADD3.X R2, R243, R3, R4, P0, !PT ;  /* 0x00000003f3027210 */ /* 0x000fe400007fe404 */
[C---:B------:R-:W-:Y:S04]  /*8450*/  LEA R4, P0, R0.reuse, c[0x0][0x1c8], 0x1 ;  /* 0x0000720000047a11 */ /* 0x040fe800078008ff */
[----:B------:R-:W-:Y:S01]  /*8460*/  LEA.HI.X R0, R0, c[0x0][0x1cc], R2, 0x1, P0 ;  /* 0x0000730000007a11 */ /* 0x000fe200000f0c02 */
[----:B------:R-:W-:-:S06]  /*8470*/  BRA.DIV ~URZ, `(.L_x_88) ;  /* 0x0000a5627f007947 */ /* 0x000fcc000b800000 */
[----:B------:R1:W2:Y:S02]  /*8480*/  SHFL.IDX PT, R7, R0, RZ, 0x181f ;  /* 0x00181fff00077589 */ /* 0x0002a400000e0000 */
.L_x_121:
        /* <DEDUP_REMOVED lines=31> */
.L_x_122:
        /* <DEDUP_REMOVED lines=15> */
.L_x_87:
[----:B---34-:R-:W-:Y:S05]  /*8770*/  BSYNC B0 ;  /* 0x0000000000007941 */ /* 0x018fea0003800000 */
.L_x_86:
[----:B------:R-:W-:Y:S01]  /*8780*/  MOV R5, 0xffffff80 ;  /* 0xffffff8000057802 */ /* 0x000fe20000000f00 */
[----:B-1----:R-:W3:Y:S04]  /*8790*/  LDL R3, [R1+0x8] ;  /* 0x0000080001037983 */ /* 0x002ee80000100800 */
[----:B------:R-:W4:Y:S01]  /*87a0*/  LDL R2, [R1+0x3c] ;  /* 0x00003c0001027983 */ /* 0x000f220000100800 */
[----:B------:R-:W-:Y:S03]  /*87b0*/  IMAD R5, R240, R5, 0x1 ;  /* 0x00000001f0057424 */ /* 0x000fe600078e0205 */
[----:B------:R-:W0:Y:S01]  /*87c0*/  LDGDEPBAR ;  /* 0x00000000000079af */ /* 0x000e220000000000 */
[----:B---3--:R-:W-:Y:S01]  /*87d0*/  MOV R4, R3 ;  /* 0x0000000300047202 */ /* 0x008fe20000000f00 */
[----:B------:R-:W-:Y:S01]  /*87e0*/  @P4 IMAD.HI.U32 R0, R3, c[0x0][0x2c8], RZ ;  /* 0x0000b20003004a27 */ /* 0x000fe200078e00ff */
[----:B----4-:R-:W-:Y:S04]  /*87f0*/  IADD3 R5, -R2, R5, RZ ;  /* 0x0000000502057210 */ /* 0x010fe80007ffe1ff */
[----:B------:R-:W-:Y:S02]  /*8800*/  @P4 SHF.R.U32.HI R4, RZ, c[0x0][0x2cc], R0 ;  /* 0x0000b300ff044a19 */ /* 0x000fe40000011600 */
[----:B------:R-:W-:Y:S05]  /*8810*/  MOV R0, c[0x0][0x2ac] ;  /* 0x0000ab0000007a02 */ /* 0x000fea0000000f00 */
[----:B------:R-:W-:Y:S05]  /*8820*/  IMAD R5, R0, c[0x0][0x1d0], R5 ;  /* 0x0000740000057a24 */ /* 0x000fea00078e0205 */
[----:B------:R-:W-:Y:S01]  /*8830*/  IADD3 R5, R5, -c[0x0][0x168], RZ ;  /* 0x80005a0005057a10 */ /* 0x000fe20007ffe0ff */
[----:B------:R-:W-:-:S05]  /*8840*/  BRA.DIV ~URZ, `(.L_x_90) ;  /* 0x0000a7327f007947 */ /* 0x000fca000b800000 */
[----:B------:R1:W3:Y:S02]  /*8850*/  SHFL.IDX PT, R0, R4, RZ, 0x1c1f ;  /* 0x001c1fff04007589 */ /* 0x0002e400000e0000 */
.L_x_123:
[----:B---3--:R-:W-:Y:S05]  /*8860*/  IMAD.IADD R0, R5, 0x1, R0 ;  /* 0x0000000105007824 */ /* 0x008fea00078e0200 */
[C---:B------:R-:W-:Y:S02]  /*8870*/  ISETP.GT.AND P6, PT, R0.reuse, RZ, PT ;  /* 0x000000ff0000720c */ /* 0x040fe40003fc4270 */
[C---:B------:R-:W-:Y:S02]  /*8880*/  ISETP.GT.AND P5, PT, R0.reuse, 0x1, PT ;  /* 0x000000010000780c */ /* 0x040fe40003fa4270 */
[C---:B------:R-:W-:Y:S02]  /*8890*/  ISETP.GT.AND P2, PT, R0.reuse, 0x8, PT ;  /* 0x000000080000780c */ /* 0x040fe40003f44270 */
[C---:B------:R-:W-:Y:S02]  /*88a0*/  ISETP.GT.AND P0, PT, R0.reuse, 0x9, PT ;  /* 0x000000090000780c */ /* 0x040fe40003f04270 */
[----:B------:R-:W-:Y:S02]  /*88b0*/  FSEL R6, R231, -INF , P6 ;  /* 0xff800000e7067808 */ /* 0x000fe40003000000 */
[----:B------:R-:W-:Y:S02]  /*88c0*/  ISETP.GT.AND P6, PT, R0, 0x10, PT ;  /* 0x000000100000780c */ /* 0x000fe40003fc4270 */
[----:B--2---:R-:W-:Y:S02]  /*88d0*/  FSEL R42, R230, -INF , P5 ;  /* 0xff800000e62a7808 */ /* 0x004fe40002800000 */
[C---:B------:R-:W-:Y:S02]  /*88e0*/  ISETP.GT.AND P5, PT, R0.reuse, 0x11, PT ;  /* 0x000000110000780c */ /* 0x040fe40003fa4270 */
[----:B------:R-:W-:Y:S02]  /*88f0*/  FSEL R41, R229, -INF , P2 ;  /* 0xff800000e5297808 */ /* 0x000fe40001000000 */
[----:B------:R-:W-:Y:S02]  /*8900*/  ISETP.GT.AND P2, PT, R0, 0x18, PT ;  /* 0x000000180000780c */ /* 0x000fe40003f44270 */
[----:B------:R-:W-:Y:S02]  /*8910*/  FSEL R40, R174, -INF , P0 ;  /* 0xff800000ae287808 */ /* 0x000fe40000000000 */
        /* <DEDUP_REMOVED lines=50> */
[----:B------:R-:W-:Y:S02]  /*8c40*/  FSEL R13, R13, -INF , P5 ;  /* 0xff8000000d0d7808 */ /* 0x000fe40002800000 */
[----:B------:R-:W-:Y:S02]  /*8c50*/  FSEL R12, R12, -INF , P2 ;  /* 0xff8000000c0c7808 */ /* 0x000fe40001000000 */
[----:B------:R-:W-:Y:S01]  /*8c60*/  FSEL R11, R43, -INF , P0 ;  /* 0xff8000002b0b7808 */ /* 0x000fe20000000000 */
[----:B------:R-:W-:-:S05]  /*8c70*/  BRA.DIV ~URZ, `(.L_x_91) ;  /* 0x0000a3727f007947 */ /* 0x000fca000b800000 */
[----:B------:R-:W2:Y:S02]  /*8c80*/  SHFL.IDX PT, R0, R4, 0x1, 0x1c1f ;  /* 0x003c1f0004007f89 */ /* 0x000ea400000e0000 */
[----:B--2---:R-:W-:Y:S05]  /*8c90*/  IMAD.IADD R0, R5, 0x1, R0 ;  /* 0x0000000105007824 */ /* 0x004fea00078e0200 */
[C---:B------:R-:W-:Y:S02]  /*8ca0*/  ISETP.GT.AND P6, PT, R0.reuse, RZ, PT ;  /* 0x000000ff0000720c */ /* 0x040fe40003fc4270 */
[C---:B------:R-:W-:Y:S02]  /*8cb0*/  ISETP.GT.AND P5, PT, R0.reuse, 0x1, PT ;  /* 0x000000010000780c */ /* 0x040fe40003fa4270 */
[C---:B------:R-:W-:Y:S02]  /*8cc0*/  ISETP.GT.AND P2, PT, R0.reuse, 0x8, PT ;  /* 0x000000080000780c */ /* 0x040fe40003f44270 */
        /* <DEDUP_REMOVED lines=54> */
[----:B------:R-:W-:Y:S02]  /*9030*/  ISETP.GT.AND P2, PT, R0, 0x78, PT ;  /* 0x000000780000780c */ /* 0x000fe40003f44270 */
[----:B------:R-:W-:Y:S02]  /*9040*/  FSEL R36, R68, -INF , P0 ;  /* 0xff80000044247808 */ /* 0x000fe40000000000 */
[----:B------:R-:W-:Y:S02]  /*9050*/  ISETP.GT.AND P0, PT, R0, 0x79, PT ;  /* 0x000000790000780c */ /* 0x000fe40003f04270 */
[----:B------:R-:W-:Y:S02]  /*9060*/  FMNMX.FTZ R0, R6, R69, !PT ;  /* 0x0000004506007209 */ /* 0x000fe40007810000 */
[----:B------:R-:W-:Y:S02]  /*9070*/  FSEL R10, R154, -INF , P6 ;  /* 0xff8000009a0a7808 */ /* 0x000fe40003000000 */
[----:B------:R-:W-:Y:S02]  /*9080*/  FMNMX.FTZ R0, R42, R0, !PT ;  /* 0x000000002a007209 */ /* 0x000fe40007810000 */
[----:B------:R-:W-:Y:S02]  /*9090*/  FSEL R9, R153, -INF , P5 ;  /* 0xff80000099097808 */ /* 0x000fe40002800000 */
[----:B------:R-:W-:Y:S02]  /*90a0*/  FMNMX.FTZ R0, R41, R0, !PT ;  /* 0x0000000029007209 */ /* 0x000fe40007810000 */
[----:B------:R-:W-:Y:S02]  /*90b0*/  FSEL R8, R150, -INF , P2 ;  /* 0xff80000096087808 */ /* 0x000fe40001000000 */
[----:B------:R-:W-:Y:S02]  /*90c0*/  FMNMX.FTZ R0, R40, R0, !PT ;  /* 0x0000000028007209 */ /* 0x000fe40007810000 */
[----:B------:R-:W-:Y:S02]  /*90d0*/  FSEL R7, R149, -INF , P0 ;  /* 0xff80000095077808 */ /* 0x000fe40000000000 */
[----:B------:R-:W-:Y:S04]  /*90e0*/  FMNMX.FTZ R0, R39, R0, !PT ;  /* 0x0000000027007209 */ /* 0x000fe80007810000 */
        /* <DEDUP_REMOVED lines=26> */
[----:B------:R-:W-:Y:S05]  /*9290*/  FMNMX.FTZ R0, R11, R0, !PT ;  /* 0x000000000b007209 */ /* 0x000fea0007810000 */
[----:B------:R-:W2:Y:S02]  /*92a0*/  SHFL.BFLY PT, R2, R0, 0x2, 0x1f ;  /* 0x0c401f0000027f89 */ /* 0x000ea400000e0000 */
[----:B--2---:R-:W-:Y:S06]  /*92b0*/  FMNMX.FTZ R0, R2, R0, !PT ;  /* 0x0000000002007209 */ /* 0x004fec0007810000 */
[----:B------:R-:W2:Y:S02]  /*92c0*/  SHFL.BFLY PT, R68, R0, 0x1, 0x1f ;  /* 0x0c201f0000447f89 */ /* 0x000ea400000e0000 */
[----:B--2---:R-:W-:Y:S02]  /*92d0*/  FMNMX.FTZ R68, R0, R68, !PT ;  /* 0x0000004400447209 */ /* 0x004fe40007810000 */
        /* <DEDUP_REMOVED lines=30> */
[----:B-1----:R-:W-:Y:S04]  /*94c0*/  FMNMX.FTZ R4, R8, R0, !PT ;  /* 0x0000000008047209 */ /* 0x002fe80007810000 */
[----:B------:R-:W-:Y:S05]  /*94d0*/  FMNMX.FTZ R4, R7, R4, !PT ;  /* 0x0000000407047209 */ /* 0x000fea0007810000 */
[----:B------:R-:W1:Y:S02]  /*94e0*/  SHFL.BFLY PT, R0, R4, 0x2, 0x1f ;  /* 0x0c401f0004007f89 */ /* 0x000e6400000e0000 */
[----:B-1----:R-:W-:Y:S06]  /*94f0*/  FMNMX.FTZ R4, R4, R0, !PT ;  /* 0x0000000004047209 */ /* 0x002fec0007810000 */
[----:B------:R1:W2:Y:S02]  /*9500*/  SHFL.BFLY PT, R0, R4, 0x1, 0x1f ;  /* 0x0c201f0004007f89 */ /* 0x0002a400000e0000 */
.L_x_124:
[----:B------:R-:W3:Y:S01]  /*9510*/  LDL.LU R146, [R1] ;  /* 0x0000000001927983 */ /* 0x000ee20000300800 */
[C---:B------:R-:W-:Y:S01]  /*9520*/  FSETP.NEU.FTZ.AND P0, PT, R68.reuse, -INF , PT ;  /* 0xff8000004400780b */ /* 0x040fe20003f1d000 */
[----:B------:R-:W-:Y:S01]  /*9530*/  FMUL.FTZ R2, R68, c[0x0][0x2d0] ;  /* 0x0000b40044027a20 */ /* 0x000fe20000410000 */
[----:B--2---:R-:W-:Y:S01]  /*9540*/  FMNMX.FTZ R3, R0, R4, !PT ;  /* 0x0000000400037209 */ /* 0x004fe20007810000 */
[----:B------:R-:W-:Y:S01]  /*9550*/  WARPSYNC 0xffffffff ;  /* 0xffffffff00007948 */ /* 0x000fe20003800000 */
[----:B------:R-:W-:Y:S02]  /*9560*/  FSEL R0, R68, RZ, P0 ;  /* 0x000000ff44007208 */ /* 0x000fe40000000000 */
[----:B------:R-:W-:Y:S01]  /*9570*/  FSEL R2, R2, RZ, P0 ;  /* 0x000000ff02027208 */ /* 0x000fe20000000000 */
[C---:B-1----:R-:W-:Y:S01]  /*9580*/  FMUL.FTZ R4, R3.reuse, c[0x0][0x2d0] ;  /* 0x0000b40003047a20 */ /* 0x042fe20000410000 */
[----:B------:R-:W-:Y:S01]  /*9590*/  FSETP.NEU.FTZ.AND P0, PT, R3, -INF , PT ;  /* 0xff8000000300780b */ /* 0x000fe20003f1d000 */
[----:B------:R-:W-:Y:S02]  /*95a0*/  FADD.FTZ R0, -R0, R69 ;  /* 0x0000004500007221 */ /* 0x000fe40000010100 */
[--C-:B------:R-:W-:Y:S01]  /*95b0*/  FFMA.FTZ R6, R6, c[0x0][0x2d0], -R2.reuse ;  /* 0x0000b40006067a23 */ /* 0x100fe20000010802 */
[----:B------:R-:W-:Y:S01]  /*95c0*/  FSEL R4, R4, RZ, P0 ;  /* 0x000000ff04047208 */ /* 0x000fe20000000000 */
        /* <DEDUP_REMOVED lines=8> */
[----:B------:R-:W1:Y:S01]  /*9650*/  MUFU.EX2 R0, R0 ;  /* 0x0000000000007308 */ /* 0x000e620000000800 */
        /* <DEDUP_REMOVED lines=8> */
[--C-:B------:R-:W-:Y:S02]  /*96e0*/  FFMA.FTZ R15, R15, c[0x0][0x2d0], -R2.reuse ;  /* 0x0000b4000f0f7a23 */ /* 0x100fe40000010802 */
[--C-:B------:R-:W-:Y:S02]  /*96f0*/  FFMA.FTZ R37, R12, c[0x0][0x2d0], -R2.reuse ;  /* 0x0000b4000c257a23 */ /* 0x100fe40000010802 */
[--C-:B------:R-:W-:Y:S02]  /*9700*/  FFMA.FTZ R11, R11, c[0x0][0x2d0], -R2.reuse ;  /* 0x0000b4000b0b7a23 */ /* 0x100fe40000010802 */
[--C-:B------:R-:W-:Y:S02]  /*9710*/  FFMA.FTZ R41, R41, c[0x0][0x2d0], -R2.reuse ;  /* 0x0000b40029297a23 */ /* 0x100fe40000010802 */
[--C-:B------:R-:W-:Y:S02]  /*9720*/  FFMA.FTZ R155, R38, c[0x0][0x2d0], -R2.reuse ;  /* 0x0000b400269b7a23 */ /* 0x100fe40000010802 */
[--C-:B------:R-:W-:Y:S02]  /*9730*/  FFMA.FTZ R153, R35, c[0x0][0x2d0], -R2.reuse ;  /* 0x0000b40023997a23 */ /* 0x100fe40000010802 */
[--C-:B------:R-:W-:Y:S01]  /*9740*/  FFMA.FTZ R35, R13, c[0x0][0x2d0], -R2.reuse ;  /* 0x0000b4000d237a23 */ /* 0x100fe20000010802 */
[----:B------:R-:W4:Y:S01]  /*9750*/  MUFU.EX2 R41, R41 ;  /* 0x0000002900297308 */ /* 0x000f220000000800 */
        /* <DEDUP_REMOVED lines=10> */
[----:B------:R-:W-:Y:S02]  /*9800*/  FFMA.FTZ R40, R40, c[0x0][0x2d0], -R2 ;  /* 0x0000b40028287a23 */ /* 0x000fe40000010802 */
[--C-:B------:R-:W-:Y:S02]  /*9810*/  FFMA.FTZ R5, R5, c[0x0][0x2d0], -R4.reuse ;  /* 0x0000b40005057a23 */ /* 0x100fe40000010804 */
[--C-:B------:R-:W-:Y:S02]  /*9820*/  FFMA.FTZ R69, R67, c[0x0][0x2d0], -R4.reuse ;  /* 0x0000b40043457a23 */ /* 0x100fe40000010804 */
[--C-:B------:R-:W-:Y:S01]  /*9830*/  FFMA.FTZ R150, R65, c[0x0][0x2d0], -R4.reuse ;  /* 0x0000b40041967a23 */ /* 0x100fe20000010804 */
[----:B------:R-:W5:Y:S01]  /*9840*/  MUFU.EX2 R40, R40 ;  /* 0x0000002800287308 */ /* 0x000f620000000800 */
[--C-:B------:R-:W-:Y:S02]  /*9850*/  FFMA.FTZ R149, R64, c[0x0][0x2d0], -R4.reuse ;  /* 0x0000b40040957a23 */ /* 0x100fe40000010804 */
        /* <DEDUP_REMOVED lines=30> */
[----:B------:R-:W-:Y:S07]  /*9a40*/  FFMA.FTZ R247, R44, c[0x0][0x2d0], -R4 ;  /* 0x0000b4002cf77a23 */ /* 0x000fee0000010804 */
[----:B------:R-:W-:Y:S10]  /*9a50*/  MUFU.EX2 R160, R160 ;  /* 0x000000a000a07308 */ /* 0x000ff40000000800 */
        /* <DEDUP_REMOVED lines=10> */
[----:B------:R-:W-:Y:S01]  /*9b00*/  MUFU.EX2 R235, R235 ;  /* 0x000000eb00eb7308 */ /* 0x000fe20000000800 */
[----:B-1----:R-:W-:Y:S01]  /*9b10*/  FFMA.FTZ R2, R0, R246, R144 ;  /* 0x000000f600027223 */ /* 0x002fe20000010090 */
[----:B--2---:R-:W-:Y:S01]  /*9b20*/  F2FP.PACK_AB R144, R42, R144 ;  /* 0x000000902a90723e */ /* 0x004fe200000000ff */
[----:B------:R-:W-:Y:S02]  /*9b30*/  FMUL.FTZ R64, R0, R72 ;  /* 0x0000004800407220 */ /* 0x000fe40000410000 */
[----:B------:R-:W-:Y:S01]  /*9b40*/  FADD.FTZ R6, R42, R2 ;  /* 0x000000022a067221 */ /* 0x000fe20000010000 */
[----:B------:R-:W-:Y:S01]  /*9b50*/  FSEL R2, R3, RZ, P0 ;  /* 0x000000ff03027208 */ /* 0x000fe20000000000 */
[C---:B------:R-:W-:Y:S02]  /*9b60*/  FMUL.FTZ R65, R0.reuse, R73 ;  /* 0x0000004900417220 */ /* 0x040fe40000410000 */
[----:B------:R-:W-:Y:S02]  /*9b70*/  FMUL.FTZ R20, R0, R116 ;  /* 0x0000007400147220 */ /* 0x000fe40000410000 */
[----:B------:R-:W-:Y:S02]  /*9b80*/  FADD.FTZ R2, -R2, R70 ;  /* 0x0000004602027221 */ /* 0x000fe40000010100 */
[--C-:B------:R-:W-:Y:S02]  /*9b90*/  FFMA.FTZ R70, R66, c[0x0][0x2d0], -R4.reuse ;  /* 0x0000b40042467a23 */ /* 0x100fe40000010804 */
[----:B------:R-:W-:Y:S02]  /*9ba0*/  FMUL.FTZ R2, R2, c[0x0][0x2d0] ;  /* 0x0000b40002027a20 */ /* 0x000fe40000410000 */
[C---:B------:R-:W-:Y:S01]  /*9bb0*/  FMUL.FTZ R33, R0.reuse, R105 ;  /* 0x0000006900217220 */ /* 0x040fe20000410000 */
[----:B------:R-:W-:Y:S01]  /*9bc0*/  MUFU.EX2 R116, R70 ;  /* 0x0000004600747308 */ /* 0x000fe20000000800 */
[----:B------:R-:W-:Y:S02]  /*9bd0*/  FFMA.FTZ R246, R45, c[0x0][0x2d0], -R4 ;  /* 0x0000b4002df67a23 */ /* 0x000fe40000010804 */
[----:B----4-:R-:W-:Y:S02]  /*9be0*/  FADD.FTZ R4, R41, R6 ;  /* 0x0000000629047221 */ /* 0x010fe40000010000 */
[----:B------:R-:W-:Y:S01]  /*9bf0*/  FMUL.FTZ R8, R0, R128 ;  /* 0x0000008000087220 */ /* 0x000fe20000410000 */
[----:B------:R-:W-:Y:S01]  /*9c00*/  MOV R128, R39 ;  /* 0x0000002700807202 */ /* 0x000fe20000000f00 */
[----:B-----5:R-:W-:Y:S02]  /*9c10*/  FADD.FTZ R148, R40, R4 ;  /* 0x0000000428947221 */ /* 0x020fe40000010000 */
[C---:B------:R-:W-:Y:S01]  /*9c20*/  FMUL.FTZ R4, R0.reuse, R132 ;  /* 0x0000008400047220 */ /* 0x040fe20000410000 */
[----:B------:R-:W1:Y:S01]  /*9c30*/  MUFU.EX2 R2, R2 ;  /* 0x0000000200027308 */ /* 0x000e620000000800 */
[C---:B------:R-:W-:Y:S01]  /*9c40*/  FMUL.FTZ R9, R0.reuse, R129 ;  /* 0x0000008100097220 */ /* 0x040fe20000410000 */
[----:B------:R-:W-:Y:S01]  /*9c50*/  MOV R129, R38 ;  /* 0x0000002600817202 */ /* 0x000fe20000000f00 */
[C---:B------:R-:W-:Y:S01]  /*9c60*/  FMUL.FTZ R12, R0.reuse, R124 ;  /* 0x0000007c000c7220 */ /* 0x040fe20000410000 */
[----:B------:R-:W-:Y:S01]  /*9c70*/  MOV R124, R10 ;  /* 0x0000000a007c7202 */ /* 0x000fe20000000f00 */
[C---:B------:R-:W-:Y:S01]  /*9c80*/  FMUL.FTZ R13, R0.reuse, R125 ;  /* 0x0000007d000d7220 */ /* 0x040fe20000410000 */
[----:B------:R-:W-:Y:S01]  /*9c90*/  MOV R125, R11 ;  /* 0x0000000b007d7202 */ /* 0x000fe20000000f00 */
[C---:B------:R-:W-:Y:S01]  /*9ca0*/  FMUL.FTZ R21, R0.reuse, R117 ;  /* 0x0000007500157220 */ /* 0x040fe20000410000 */
[----:B------:R-:W-:Y:S01]  /*9cb0*/  MOV R117, R14 ;  /* 0x0000000e00757202 */ /* 0x000fe20000000f00 */
[C---:B------:R-:W-:Y:S01]  /*9cc0*/  FMUL.FTZ R24, R0.reuse, R112 ;  /* 0x0000007000187220 */ /* 0x040fe20000410000 */
[----:B------:R-:W2:Y:S01]  /*9cd0*/  MUFU.EX2 R105, R69 ;  /* 0x0000004500697308 */ /* 0x000ea20000000800 */
[----:B------:R-:W-:Y:S01]  /*9ce0*/  MOV R112, R15 ;  /* 0x0000000f00707202 */ /* 0x000fe20000000f00 */
[C---:B------:R-:W-:Y:S01]  /*9cf0*/  FMUL.FTZ R16, R0.reuse, R120 ;  /* 0x0000007800107220 */ /* 0x040fe20000410000 */
[----:B------:R-:W-:Y:S01]  /*9d00*/  MOV R120, R37 ;  /* 0x0000002500787202 */ /* 0x000fe20000000f00 */
[C---:B------:R-:W-:Y:S01]  /*9d10*/  FMUL.FTZ R17, R0.reuse, R121 ;  /* 0x0000007900117220 */ /* 0x040fe20000410000 */
[----:B------:R-:W-:Y:S01]  /*9d20*/  MOV R121, R35 ;  /* 0x0000002300797202 */ /* 0x000fe20000000f00 */
[C---:B------:R-:W-:Y:S02]  /*9d30*/  FMUL.FTZ R25, R0.reuse, R113 ;  /* 0x0000007100197220 */ /* 0x040fe40000410000 */
[C---:B------:R-:W-:Y:S02]  /*9d40*/  FMUL.FTZ R28, R0.reuse, R108 ;  /* 0x0000006c001c7220 */ /* 0x040fe40000410000 */
[C---:B------:R-:W-:Y:S01]  /*9d50*/  FMUL.FTZ R29, R0.reuse, R109 ;  /* 0x0000006d001d7220 */ /* 0x040fe20000410000 */
[----:B------:R4:W5:Y:S01]  /*9d60*/  MUFU.EX2 R69, R156 ;  /* 0x0000009c00457308 */ /* 0x0009620000000800 */
[----:B------:R-:W-:Y:S02]  /*9d70*/  FMUL.FTZ R32, R0, R104 ;  /* 0x0000006800207220 */ /* 0x000fe40000410000 */
[C---:B-1----:R-:W-:Y:S02]  /*9d80*/  FMUL.FTZ R66, R2.reuse, R74 ;  /* 0x0000004a02427220 */ /* 0x042fe40000410000 */
[C---:B------:R-:W-:Y:S02]  /*9d90*/  FMUL.FTZ R67, R2.reuse, R75 ;  /* 0x0000004b02437220 */ /* 0x040fe40000410000 */
[----:B------:R-:W1:Y:S01]  /*9da0*/  LDSM.16.MT88.4 R72, [R202] ;  /* 0x00000000ca48783b */ /* 0x000e620000004200 */
[----:B---3--:R-:W-:Y:S01]  /*9db0*/  FFMA.FTZ R5, R2, R146, R7 ;  /* 0x0000009202057223 */ /* 0x008fe20000010007 */
[----:B------:R-:W-:Y:S01]  /*9dc0*/  F2FP.PACK_AB R146, R40, R41 ;  /* 0x000000292892723e */ /* 0x000fe200000000ff */
[----:B------:R-:W-:Y:S01]  /*9dd0*/  FMUL.FTZ R10, R2, R130 ;  /* 0x00000082020a7220 */ /* 0x000fe20000410000 */
[----:B------:R-:W-:Y:S01]  /*9de0*/  MUFU.EX2 R104, R252 ;  /* 0x000000fc00687308 */ /* 0x000fe20000000800 */
[C---:B------:R-:W-:Y:S01]  /*9df0*/  FADD.FTZ R6, R145.reuse, R5 ;  /* 0x0000000591067221 */ /* 0x040fe20000010000 */
[----:B------:R-:W-:Y:S01]  /*9e00*/  F2FP.PACK_AB R145, R145, R7 ;  /* 0x000000079191723e */ /* 0x000fe200000000ff */
[----:B------:R-:W-:Y:S01]  /*9e10*/  FMUL.FTZ R5, R0, R133 ;  /* 0x0000008500057220 */ /* 0x000fe20000410000 */
[----:B------:R-:W-:Y:S01]  /*9e20*/  MOV R133, R147 ;  /* 0x0000009300857202 */ /* 0x000fe20000000f00 */
[----:B------:R-:W-:Y:S01]  /*9e30*/  FMUL.FTZ R7, R2, R135 ;  /* 0x0000008702077220 */ /* 0x000fe20000410000 */
[----:B--2---:R-:W-:Y:S01]  /*9e40*/  F2FP.PACK_AB R147, R116, R105 ;  /* 0x000000697493723e */ /* 0x004fe200000000ff */
[C---:B------:R-:W-:Y:S01]  /*9e50*/  FMUL.FTZ R11, R2.reuse, R131 ;  /* 0x00000083020b7220 */ /* 0x040fe20000410000 */
[----:B------:R-:W-:Y:S01]  /*9e60*/  MOV R132, R6 ;  /* 0x0000000600847202 */ /* 0x000fe20000000f00 */
[C---:B------:R-:W-:Y:S01]  /*9e70*/  FMUL.FTZ R6, R2.reuse, R134 ;  /* 0x0000008602067220 */ /* 0x040fe20000410000 */
[----:B------:R-:W-:Y:S01]  /*9e80*/  MUFU.EX2 R70, R153 ;  /* 0x0000009900467308 */ /* 0x000fe20000000800 */
[C---:B------:R-:W-:Y:S01]  /*9e90*/  FMUL.FTZ R18, R2.reuse, R122 ;  /* 0x0000007a02127220 */ /* 0x040fe20000410000 */
[----:B----4-:R-:W2:Y:S01]  /*9ea0*/  LDL R156, [R1+0xc] ;  /* 0x00000c00019c7983 */ /* 0x010ea20000100800 */
[C---:B------:R-:W-:Y:S02]  /*9eb0*/  FMUL.FTZ R19, R2.reuse, R123 ;  /* 0x0000007b02137220 */ /* 0x040fe40000410000 */
[C---:B------:R-:W-:Y:S02]  /*9ec0*/  FMUL.FTZ R26, R2.reuse, R114 ;  /* 0x00000072021a7220 */ /* 0x040fe40000410000 */
[C---:B------:R-:W-:Y:S02]  /*9ed0*/  FMUL.FTZ R27, R2.reuse, R115 ;  /* 0x00000073021b7220 */ /* 0x040fe40000410000 */
[C---:B------:R-:W-:Y:S01]  /*9ee0*/  FMUL.FTZ R34, R2.reuse, R106 ;  /* 0x0000006a02227220 */ /* 0x040fe20000410000 */
[----:B------:R-:W-:Y:S01]  /*9ef0*/  MUFU.EX2 R153, R247 ;  /* 0x000000f700997308 */ /* 0x000fe20000000800 */
[----:B------:R-:W-:Y:S02]  /*9f00*/  FMUL.FTZ R35, R2, R107 ;  /* 0x0000006b02237220 */ /* 0x000fe40000410000 */
[C---:B------:R-:W-:Y:S02]  /*9f10*/  FMUL.FTZ R36, R0.reuse, R100 ;  /* 0x0000006400247220 */ /* 0x040fe40000410000 */
[----:B------:R-:W-:Y:S02]  /*9f20*/  FMUL.FTZ R37, R0, R101 ;  /* 0x0000006500257220 */ /* 0x000fe40000410000 */
[C---:B------:R-:W-:Y:S02]  /*9f30*/  FMUL.FTZ R38, R2.reuse, R102 ;  /* 0x0000006602267220 */ /* 0x040fe40000410000 */
[----:B------:R-:W-:Y:S01]  /*9f40*/  FMUL.FTZ R39, R2, R103 ;  /* 0x0000006702277220 */ /* 0x000fe20000410000 */
[----:B------:R-:W-:Y:S01]  /*9f50*/  MUFU.EX2 R109, R151 ;  /* 0x00000097006d7308 */ /* 0x000fe20000000800 */
[----:B------:R-:W-:Y:S01]  /*9f60*/  LDSM.16.MT88.4 R100, [R202+0x7000] ;  /* 0x00700000ca64783b */ /* 0x000fe20000004200 */
[----:B------:R-:W-:Y:S02]  /*9f70*/  FMUL.FTZ R41, R0, R97 ;  /* 0x0000006100297220 */ /* 0x000fe40000410000 */
[C---:B------:R-:W-:Y:S01]  /*9f80*/  FMUL.FTZ R42, R2.reuse, R98 ;  /* 0x00000062022a7220 */ /* 0x040fe20000410000 */
[C---:B-1----:R-:W-:Y:S05]  /*9f90*/  HMMA.16816.F32 R4, R144.reuse, R72, R4 ;  /* 0x000000489004723c */ /* 0x042fea0000001804 */
[----:B------:R-:W-:Y:S01]  /*9fa0*/  FMUL.FTZ R43, R2, R99 ;  /* 0x00000063022b7220 */ /* 0x000fe20000410000 */
[----:B------:R-:W-:Y:S01]  /*9fb0*/  MUFU.EX2 R151, R251 ;  /* 0x000000fb00977308 */ /* 0x000fe20000000800 */
[----:B------:R-:W-:Y:S01]  /*9fc0*/  FMUL.FTZ R45, R0, R93 ;  /* 0x0000005d002d7220 */ /* 0x000fe20000410000 */
[C---:B------:R-:W-:Y:S01]  /*9fd0*/  HMMA.16816.F32 R8, R144.reuse, R74, R8 ;  /* 0x0000004a9008723c */ /* 0x040fe20000001808 */
[----:B------:R-:W1:Y:S03]  /*9fe0*/  LDSM.16.MT88.4 R72, [R204] ;  /* 0x00000000cc48783b */ /* 0x000e660000004200 */
[C---:B------:R-:W-:Y:S02]  /*9ff0*/  FMUL.FTZ R14, R2.reuse, R126 ;  /* 0x0000007e020e7220 */ /* 0x040fe40000410000 */
[C---:B------:R-:W-:Y:S02]  /*a000*/  FMUL.FTZ R15, R2.reuse, R127 ;  /* 0x0000007f020f7220 */ /* 0x040fe40000410000 */
[C---:B------:R-:W-:Y:S01]  /*a010*/  FMUL.FTZ R46, R2.reuse, R94 ;  /* 0x0000005e022e7220 */ /* 0x040fe20000410000 */
[----:B------:R-:W-:Y:S03]  /*a020*/  MUFU.EX2 R108, R152 ;  /* 0x00000098006c7308 */ /* 0x000fe60000000800 */
[----:B------:R-:W-:Y:S02]  /*a030*/  FMUL.FTZ R47, R2, R95 ;  /* 0x0000005f022f7220 */ /* 0x000fe40000410000 */
[C---:B------:R-:W-:Y:S02]  /*a040*/  FMUL.FTZ R48, R0.reuse, R88 ;  /* 0x0000005800307220 */ /* 0x040fe40000410000 */
[----:B------:R-:W-:Y:S02]  /*a050*/  FMUL.FTZ R49, R0, R89 ;  /* 0x0000005900317220 */ /* 0x000fe40000410000 */
[C---:B------:R-:W-:Y:S01]  /*a060*/  FMUL.FTZ R50, R2.reuse, R90 ;  /* 0x0000005a02327220 */ /* 0x040fe20000410000 */
[----:B------:R-:W-:Y:S01]  /*a070*/  MUFU.EX2 R152, R249 ;  /* 0x000000f900987308 */ /* 0x000fe20000000800 */
[----:B------:R-:W-:Y:S02]  /*a080*/  FMUL.FTZ R51, R2, R91 ;  /* 0x0000005b02337220 */ /* 0x000fe40000410000 */
[----:B------:R-:W-:Y:S01]  /*a090*/  LDSM.16.MT88.4 R88, [R204+0x1800] ;  /* 0x00180000cc58783b */ /* 0x000fe20000004200 */
[----:B------:R-:W-:Y:S02]  /*a0a0*/  FMUL.FTZ R53, R0, R85 ;  /* 0x0000005500357220 */ /* 0x000fe40000410000 */
[C---:B------:R-:W-:Y:S02]  /*a0b0*/  FMUL.FTZ R54, R2.reuse, R86 ;  /* 0x0000005602367220 */ /* 0x040fe40000410000 */
[----:B------:R-:W-:Y:S02]  /*a0c0*/  FMUL.FTZ R55, R2, R87 ;  /* 0x0000005702377220 */ /* 0x000fe40000410000 */
[----:B------:R-:W-:Y:S02]  /*a0d0*/  FMUL.FTZ R57, R0, R81 ;  /* 0x0000005100397220 */ /* 0x000fe40000410000 */
[C---:B------:R-:W-:Y:S02]  /*a0e0*/  FMUL.FTZ R58, R2.reuse, R82 ;  /* 0x00000052023a7220 */ /* 0x040fe40000410000 */
[C---:B------:R-:W-:Y:S02]  /*a0f0*/  FMUL.FTZ R59, R2.reuse, R83 ;  /* 0x00000053023b7220 */ /* 0x040fe40000410000 */
[C---:B------:R-:W-:Y:S02]  /*a100*/  FMUL.FTZ R62, R2.reuse, R78 ;  /* 0x0000004e023e7220 */ /* 0x040fe40000410000 */
[----:B------:R-:W-:Y:S02]  /*a110*/  FMUL.FTZ R63, R2, R79 ;  /* 0x0000004f023f7220 */ /* 0x000fe40000410000 */
[C---:B------:R-:W-:Y:S01]  /*a120*/  FMUL.FTZ R60, R0.reuse, R76 ;  /* 0x0000004c003c7220 */ /* 0x040fe20000410000 */
[C---:B-1----:R-:W-:Y:S03]  /*a130*/  HMMA.16816.F32 R12, R144.reuse, R72, R12 ;  /* 0x00000048900c723c */ /* 0x042fe6000000180c */
[----:B------:R-:W-:Y:S02]  /*a140*/  FMUL.FTZ R61, R0, R77 ;  /* 0x0000004d003d7220 */ /* 0x000fe40000410000 */
[----:B------:R-:W-:Y:S01]  /*a150*/  LDSM.16.MT88.4 R76, [R202+0x800] ;  /* 0x00080000ca4c783b */ /* 0x000fe20000004200 */
[C---:B------:R-:W-:Y:S02]  /*a160*/  FMUL.FTZ R22, R2.reuse, R118 ;  /* 0x0000007602167220 */ /* 0x040fe40000410000 */
[C---:B------:R-:W-:Y:S04]  /*a170*/  HMMA.16816.F32 R16, R144.reuse, R74, R16 ;  /* 0x0000004a9010723c */ /* 0x040fe80000001810 */
[C---:B------:R-:W-:Y:S01]  /*a180*/  FMUL.FTZ R23, R2.reuse, R119 ;  /* 0x0000007702177220 */ /* 0x040fe20000410000 */
[----:B------:R-:W1:Y:S01]  /*a190*/  LDSM.16.MT88.4 R72, [R203] ;  /* 0x00000000cb48783b */ /* 0x000e620000004200 */
[C---:B------:R-:W-:Y:S02]  /*a1a0*/  FMUL.FTZ R30, R2.reuse, R110 ;  /* 0x0000006e021e7220 */ /* 0x040fe40000410000 */
[----:B------:R-:W-:Y:S01]  /*a1b0*/  FMUL.FTZ R31, R2, R111 ;  /* 0x0000006f021f7220 */ /* 0x000fe20000410000 */
[----:B------:R-:W-:Y:S03]  /*a1c0*/  MUFU.EX2 R110, R149 ;  /* 0x00000095006e7308 */ /* 0x000fe60000000800 */
[C---:B------:R-:W-:Y:S02]  /*a1d0*/  FMUL.FTZ R40, R0.reuse, R96 ;  /* 0x0000006000287220 */ /* 0x040fe40000410000 */
[C---:B------:R-:W-:Y:S02]  /*a1e0*/  FMUL.FTZ R44, R0.reuse, R92 ;  /* 0x0000005c002c7220 */ /* 0x040fe40000410000 */
[C---:B------:R-:W-:Y:S02]  /*a1f0*/  FMUL.FTZ R52, R0.reuse, R84 ;  /* 0x0000005400347220 */ /* 0x040fe40000410000 */
[----:B------:R-:W-:Y:S01]  /*a200*/  FMUL.FTZ R56, R0, R80 ;  /* 0x0000005000387220 */ /* 0x000fe20000410000 */
[----:B------:R-:W-:Y:S01]  /*a210*/  MUFU.EX2 R84, R162 ;  /* 0x000000a200547308 */ /* 0x000fe20000000800 */
[----:B-----5:R-:W-:Y:S09]  /*a220*/  FADD.FTZ R0, R69, R148 ;  /* 0x0000009445007221 */ /* 0x020ff20000010000 */
[----:B------:R-:W-:Y:S10]  /*a230*/  MUFU.EX2 R80, R154 ;  /* 0x0000009a00507308 */ /* 0x000ff40000000800 */
[----:B------:R-:W-:Y:S01]  /*a240*/  MUFU.EX2 R92, R170 ;  /* 0x000000aa005c7308 */ /* 0x000fe20000000800 */
[C---:B-1----:R-:W-:Y:S09]  /*a250*/  HMMA.16816.F32 R20, R144.reuse, R72, R20 ;  /* 0x000000489014723c */ /* 0x042ff20000001814 */
[----:B------:R-:W-:Y:S01]  /*a260*/  MUFU.EX2 R149, R129 ;  /* 0x0000008100957308 */ /* 0x000fe20000000800 */
[C---:B------:R-:W-:Y:S01]  /*a270*/  HMMA.16816.F32 R24, R144.reuse, R74, R24 ;  /* 0x0000004a9018723c */ /* 0x040fe20000001818 */
[----:B------:R-:W1:Y:S08]  /*a280*/  LDSM.16.MT88.4 R72, [R215] ;  /* 0x00000000d748783b */ /* 0x000e700000004200 */
[----:B------:R3:W-:Y:S10]  /*a290*/  MUFU.EX2 R148, R128 ;  /* 0x0000008000947308 */ /* 0x0007f40000000800 */
[----:B------:R-:W-:Y:S10]  /*a2a0*/  MUFU.EX2 R96, R230 ;  /* 0x000000e600607308 */ /* 0x000ff40000000800 */
[----:B------:R-:W-:Y:S01]  /*a2b0*/  MUFU.EX2 R154, R246 ;  /* 0x000000f6009a7308 */ /* 0x000fe20000000800 */
[----:B---3--:R-:W-:Y:S09]  /*a2c0*/  LDSM.16.MT88.4 R128, [R202+0x3800] ;  /* 0x00380000ca80783b */ /* 0x008ff20000004200 */
[----:B------:R-:W3:Y:S01]  /*a2d0*/  MUFU.EX2 R2, R155 ;  /* 0x0000009b00027308 */ /* 0x000ee20000000800 */
[C---:B-1----:R-:W-:Y:S09]  /*a2e0*/  HMMA.16816.F32 R28, R144.reuse, R72, R28 ;  /* 0x00000048901c723c */ /* 0x042ff2000000181c */
[----:B------:R-:W-:Y:S01]  /*a2f0*/  MUFU.EX2 R155, R236 ;  /* 0x000000ec009b7308 */ /* 0x000fe20000000800 */
[C---:B------:R-:W-:Y:S01]  /*a300*/  HMMA.16816.F32 R32, R144.reuse, R74, R32 ;  /* 0x0000004a9020723c */ /* 0x040fe20000001820 */
[----:B------:R-:W1:Y:S08]  /*a310*/  LDSM.16.MT88.4 R72, [R202+0x4000] ;  /* 0x00400000ca48783b */ /* 0x000e700000004200 */
[----:B------:R-:W4:Y:S03]  /*a320*/  MUFU.EX2 R111, R150 ;  /* 0x00000096006f7308 */ /* 0x000f260000000800 */
[----:B---3--:R-:W-:Y:S04]  /*a330*/  FADD.FTZ R0, R2, R0 ;  /* 0x0000000002007221 */ /* 0x008fe80000010000 */
[----:B------:R-:W-:Y:S03]  /*a340*/  FADD.FTZ R0, R80, R0 ;  /* 0x0000000050007221 */ /* 0x000fe60000010000 */
[----:B------:R-:W3:Y:S01]  /*a350*/  MUFU.EX2 R150, R124 ;  /* 0x0000007c00967308 */ /* 0x000ee20000000800 */
[----:B------:R-:W-:Y:S01]  /*a360*/  FADD.FTZ R0, R70, R0 ;  /* 0x0000000046007221 */ /* 0x000fe20000010000 */
[C---:B-1----:R-:W-:Y:S08]  /*a370*/  HMMA.16816.F32 R36, R144.reuse, R72, R36 ;  /* 0x000000489024723c */ /* 0x042ff00000001824 */
[C---:B------:R-:W-:Y:S01]  /*a380*/  HMMA.16816.F32 R40, R144.reuse, R74, R40 ;  /* 0x0000004a9028723c */ /* 0x040fe20000001828 */
[----:B------:R-:W1:Y:S07]  /*a390*/  LDSM.16.MT88.4 R72, [R204+0x4000] ;  /* 0x00400000cc48783b */ /* 0x000e6e0000004200 */
[C---:B-1----:R-:W-:Y:S08]  /*a3a0*/  HMMA.16816.F32 R44, R144.reuse, R72, R44 ;  /* 0x00000048902c723c */ /* 0x042ff0000000182c */
[C---:B------:R-:W-:Y:S01]  /*a3b0*/  HMMA.16816.F32 R48, R144.reuse, R74, R48 ;  /* 0x0000004a9030723c */ /* 0x040fe20000001830 */
[----:B------:R-:W1:Y:S02]  /*a3c0*/  LDSM.16.MT88.4 R72, [R203+0x4000] ;  /* 0x00400000cb48783b */ /* 0x000e640000004200 */
[----:B--2---:R-:W-:Y:S05]  /*a3d0*/  ISETP.GT.AND P0, PT, R240, R156, PT ;  /* 0x0000009cf000720c */ /* 0x004fea0003f04270 */
[C---:B-1----:R-:W-:Y:S08]  /*a3e0*/  HMMA.16816.F32 R52, R144.reuse, R72, R52 ;  /* 0x000000489034723c */ /* 0x042ff00000001834 */
[C---:B------:R-:W-:Y:S01]  /*a3f0*/  HMMA.16816.F32 R56, R144.reuse, R74, R56 ;  /* 0x0000004a9038723c */ /* 0x040fe20000001838 */
[----:B------:R-:W1:Y:S07]  /*a400*/  LDSM.16.MT88.4 R72, [R205+0x4000] ;  /* 0x00400000cd48783b */ /* 0x000e6e0000004200 */
[C---:B-1----:R-:W-:Y:S07]  /*a410*/  HMMA.16816.F32 R60, R144.reuse, R72, R60 ;  /* 0x00000048903c723c */ /* 0x042fee000000183c */
[----:B------:R-:W-:Y:S01]  /*a420*/  F2FP.PACK_AB R72, R2, R69 ;  /* 0x000000450248723e */ /* 0x000fe200000000ff */
[----:B------:R-:W-:Y:S01]  /*a430*/  HMMA.16816.F32 R64, R144, R74, R64 ;  /* 0x0000004a9040723c */ /* 0x000fe20000001840 */
[----:B------:R-:W-:Y:S03]  /*a440*/  MUFU.EX2 R144, R121 ;  /* 0x0000007900907308 */ /* 0x000fe60000000800 */
[----:B----4-:R-:W-:Y:S03]  /*a450*/  F2FP.PACK_AB R73, R110, R111 ;  /* 0x0000006f6e49723e */ /* 0x010fe600000000ff */
[----:B------:R-:W-:Y:S02]  /*a460*/  F2FP.PACK_AB R74, R70, R80 ;  /* 0x00000050464a723e */ /* 0x000fe400000000ff */
[----:B------:R-:W1:Y:S02]  /*a470*/  LDSM.16.MT88.4 R80, [R204+0x800] ;  /* 0x00080000cc50783b */ /* 0x000e640000004200 */
[----:B------:R-:W2:Y:S01]  /*a480*/  MUFU.EX2 R69, R164 ;  /* 0x000000a400457308 */ /* 0x000ea20000000800 */
[----:B------:R-:W-:Y:S02]  /*a490*/  F2FP.PACK_AB R75, R108, R109 ;  /* 0x0000006d6c4b723e */ /* 0x000fe400000000ff */
[----:B---3--:R-:W-:Y:S05]  /*a4a0*/  F2FP.PACK_AB R145, R149, R150 ;  /* 0x000000969591723e */ /* 0x008fea00000000ff */
[C---:B------:R-:W-:Y:S02]  /*a4b0*/  HMMA.16816.F32 R4, R72.reuse, R76, R4 ;  /* 0x0000004c4804723c */ /* 0x040fe40000001804 */
[----:B------:R-:W3:Y:S06]  /*a4c0*/  MUFU.EX2 R2, R163 ;  /* 0x000000a300027308 */ /* 0x000eec0000000800 */
[C---:B------:R-:W-:Y:S01]  /*a4d0*/  HMMA.16816.F32 R8, R72.reuse, R78, R8 ;  /* 0x0000004e4808723c */ /* 0x040fe20000001808 */
[----:B------:R-:W4:Y:S03]  /*a4e0*/  LDSM.16.MT88.4 R76, [R203+0x800] ;  /* 0x00080000cb4c783b */ /* 0x000f260000004200 */
[----:B------:R-:W5:Y:S01]  /*a4f0*/  MUFU.EX2 R70, R161 ;  /* 0x000000a100467308 */ /* 0x000f620000000800 */
[----:B--2---:R-:W-:Y:S09]  /*a500*/  FADD.FTZ R0, R69, R0 ;  /* 0x0000000045007221 */ /* 0x004ff20000010000 */
[----:B------:R-:W-:Y:S01]  /*a510*/  MUFU.EX2 R146, R125 ;  /* 0x0000007d00927308 */ /* 0x000fe20000000800 */
[----:B---3--:R-:W-:Y:S01]  /*a520*/  FADD.FTZ R0, R2, R0 ;  /* 0x0000000002007221 */ /* 0x008fe20000010000 */
[C---:B-1----:R-:W-:Y:S03]  /*a530*/  HMMA.16816.F32 R12, R72.reuse, R80, R12 ;  /* 0x00000050480c723c */ /* 0x042fe6000000180c */
[----:B------:R-:W-:Y:S04]  /*a540*/  FADD.FTZ R0, R84, R0 ;  /* 0x0000000054007221 */ /* 0x000fe80000010000 */
[C---:B-----5:R-:W-:Y:S01]  /*a550*/  FADD.FTZ R0, R70.reuse, R0 ;  /* 0x0000000046007221 */ /* 0x060fe20000010000 */
[C---:B------:R-:W-:Y:S01]  /*a560*/  HMMA.16816.F32 R16, R72.reuse, R82, R16 ;  /* 0x000000524810723c */ /* 0x040fe20000001810 */
[----:B------:R-:W1:Y:S07]  /*a570*/  LDSM.16.MT88.4 R80, [R205+0x800] ;  /* 0x00080000cd50783b */ /* 0x000e6e0000004200 */
[C---:B----4-:R-:W-:Y:S08]  /*a580*/  HMMA.16816.F32 R20, R72.reuse, R76, R20 ;  /* 0x0000004c4814723c */ /* 0x050ff00000001814 */
[C---:B------:R-:W-:Y:S01]  /*a590*/  HMMA.16816.F32 R24, R72.reuse, R78, R24 ;  /* 0x0000004e4818723c */ /* 0x040fe20000001818 */
[----:B------:R-:W2:Y:S07]  /*a5a0*/  LDSM.16.MT88.4 R76, [R202+0x4800] ;  /* 0x00480000ca4c783b */ /* 0x000eae0000004200 */
[C---:B-1----:R-:W-:Y:S08]  /*a5b0*/  HMMA.16816.F32 R28, R72.reuse, R80, R28 ;  /* 0x00000050481c723c */ /* 0x042ff0000000181c */
[C---:B------:R-:W-:Y:S01]  /*a5c0*/  HMMA.16816.F32 R32, R72.reuse, R82, R32 ;  /* 0x000000524820723c */ /* 0x040fe20000001820 */
[----:B------:R-:W1:Y:S07]  /*a5d0*/  LDSM.16.MT88.4 R80, [R204+0x4800] ;  /* 0x00480000cc50783b */ /* 0x000e6e0000004200 */
[C---:B--2---:R-:W-:Y:S08]  /*a5e0*/  HMMA.16816.F32 R36, R72.reuse, R76, R36 ;  /* 0x0000004c4824723c */ /* 0x044ff00000001824 */
        /* <DEDUP_REMOVED lines=9> */
[----:B------:R-:W-:Y:S01]  /*a680*/  HMMA.16816.F32 R64, R72, R82, R64 ;  /* 0x000000524840723c */ /* 0x000fe20000001840 */
[----:B------:R-:W1:Y:S06]  /*a690*/  LDSM.16.MT88.4 R80, [R204+0x1000] ;  /* 0x00100000cc50783b */ /* 0x000e6c0000004200 */
[----:B------:R-:W-:Y:S02]  /*a6a0*/  F2FP.PACK_AB R74, R70, R84 ;  /* 0x00000054464a723e */ /* 0x000fe400000000ff */
[----:B------:R-:W3:Y:S01]  /*a6b0*/  LDSM.16.MT88.4 R84, [R203+0x1000] ;  /* 0x00100000cb54783b */ /* 0x000ee20000004200 */
[----:B------:R-:W-:Y:S02]  /*a6c0*/  MUFU.EX2 R70, R169 ;  /* 0x000000a900467308 */ /* 0x000fe40000000800 */
[----:B------:R-:W-:Y:S02]  /*a6d0*/  F2FP.PACK_AB R72, R2, R69 ;  /* 0x000000450248723e */ /* 0x000fe400000000ff */
[----:B------:R-:W-:Y:S02]  /*a6e0*/  F2FP.PACK_AB R73, R157, R158 ;  /* 0x0000009e9d49723e */ /* 0x000fe400000000ff */
[----:B------:R-:W-:Y:S04]  /*a6f0*/  F2FP.PACK_AB R75, R160, R159 ;  /* 0x0000009fa04b723e */ /* 0x000fe800000000ff */
[----:B------:R-:W4:Y:S03]  /*a700*/  MUFU.EX2 R69, R172 ;  /* 0x000000ac00457308 */ /* 0x000f260000000800 */
[C---:B--2---:R-:W-:Y:S07]  /*a710*/  HMMA.16816.F32 R4, R72.reuse, R76, R4 ;  /* 0x0000004c4804723c */ /* 0x044fee0000001804 */
[----:B------:R-:W2:Y:S01]  /*a720*/  MUFU.EX2 R2, R171 ;  /* 0x000000ab00027308 */ /* 0x000ea20000000800 */
[C---:B------:R-:W-:Y:S01]  /*a730*/  HMMA.16816.F32 R8, R72.reuse, R78, R8 ;  /* 0x0000004e4808723c */ /* 0x040fe20000001808 */
[----:B------:R-:W5:Y:S07]  /*a740*/  LDSM.16.MT88.4 R76, [R205+0x1000] ;  /* 0x00100000cd4c783b */ /* 0x000f6e0000004200 */
[C---:B-1----:R-:W-:Y:S04]  /*a750*/  HMMA.16816.F32 R12, R72.reuse, R80, R12 ;  /* 0x00000050480c723c */ /* 0x042fe8000000180c */
[----:B----4-:R-:W-:Y:S04]  /*a760*/  FADD.FTZ R0, R69, R0 ;  /* 0x0000000045007221 */ /* 0x010fe80000010000 */
[C---:B------:R-:W-:Y:S01]  /*a770*/  HMMA.16816.F32 R16, R72.reuse, R82, R16 ;  /* 0x000000524810723c */ /* 0x040fe20000001810 */
[----:B------:R-:W1:Y:S03]  /*a780*/  LDSM.16.MT88.4 R80, [R202+0x5000] ;  /* 0x00500000ca50783b */ /* 0x000e660000004200 */
[----:B--2---:R-:W-:Y:S04]  /*a790*/  FADD.FTZ R0, R2, R0 ;  /* 0x0000000002007221 */ /* 0x004fe80000010000 */
[C---:B---3--:R-:W-:Y:S04]  /*a7a0*/  HMMA.16816.F32 R20, R72.reuse, R84, R20 ;  /* 0x000000544814723c */ /* 0x048fe80000001814 */
[----:B------:R-:W-:Y:S04]  /*a7b0*/  FADD.FTZ R0, R92, R0 ;  /* 0x000000005c007221 */ /* 0x000fe80000010000 */
[C---:B------:R-:W-:Y:S01]  /*a7c0*/  HMMA.16816.F32 R24, R72.reuse, R86, R24 ;  /* 0x000000564818723c */ /* 0x040fe20000001818 */
[----:B------:R-:W2:Y:S03]  /*a7d0*/  LDSM.16.MT88.4 R84, [R204+0x5000] ;  /* 0x00500000cc54783b */ /* 0x000ea60000004200 */
[----:B------:R-:W-:Y:S04]  /*a7e0*/  FADD.FTZ R0, R70, R0 ;  /* 0x0000000046007221 */ /* 0x000fe80000010000 */
        /* <DEDUP_REMOVED lines=9> */
[C---:B---3--:R-:W-:Y:S07]  /*a880*/  HMMA.16816.F32 R52, R72.reuse, R76, R52 ;  /* 0x0000004c4834723c */ /* 0x048fee0000001834 */
[----:B------:R-:W-:Y:S01]  /*a890*/  F2FP.PACK_AB R76, R2, R69 ;  /* 0x00000045024c723e */ /* 0x000fe200000000ff */
[C---:B------:R-:W-:Y:S01]  /*a8a0*/  HMMA.16816.F32 R56, R72.reuse, R78, R56 ;  /* 0x0000004e4838723c */ /* 0x040fe20000001838 */
[----:B------:R-:W3:Y:S03]  /*a8b0*/  MUFU.EX2 R69, R232 ;  /* 0x000000e800457308 */ /* 0x000ee60000000800 */
[----:B------:R-:W-:Y:S03]  /*a8c0*/  F2FP.PACK_AB R77, R165, R166 ;  /* 0x000000a6a54d723e */ /* 0x000fe600000000ff */
[----:B------:R-:W-:Y:S01]  /*a8d0*/  F2FP.PACK_AB R78, R70, R92 ;  /* 0x0000005c464e723e */ /* 0x000fe200000000ff */
[C---:B-1----:R-:W-:Y:S01]  /*a8e0*/  HMMA.16816.F32 R60, R72.reuse, R80, R60 ;  /* 0x00000050483c723c */ /* 0x042fe2000000183c */
[----:B------:R-:W-:Y:S02]  /*a8f0*/  LDSM.16.MT88.4 R92, [R204+0x2000] ;  /* 0x00200000cc5c783b */ /* 0x000fe40000004200 */
[----:B------:R-:W1:Y:S01]  /*a900*/  MUFU.EX2 R2, R231 ;  /* 0x000000e700027308 */ /* 0x000e620000000800 */
[----:B------:R-:W-:Y:S04]  /*a910*/  F2FP.PACK_AB R79, R168, R167 ;  /* 0x000000a7a84f723e */ /* 0x000fe800000000ff */
[----:B------:R-:W-:Y:S01]  /*a920*/  HMMA.16816.F32 R64, R72, R82, R64 ;  /* 0x000000524840723c */ /* 0x000fe20000001840 */
[----:B------:R-:W4:Y:S04]  /*a930*/  LDSM.16.MT88.4 R72, [R203+0x1800] ;  /* 0x00180000cb48783b */ /* 0x000f280000004200 */
[----:B------:R-:W5:Y:S03]  /*a940*/  MUFU.EX2 R70, R229 ;  /* 0x000000e500467308 */ /* 0x000f660000000800 */
[C---:B--2---:R-:W-:Y:S01]  /*a950*/  HMMA.16816.F32 R4, R76.reuse, R84, R4 ;  /* 0x000000544c04723c */ /* 0x044fe20000001804 */
[----:B------:R-:W2:Y:S04]  /*a960*/  LDSM.16.MT88.4 R80, [R205+0x1800] ;  /* 0x00180000cd50783b */ /* 0x000ea80000004200 */
[----:B---3--:R-:W-:Y:S01]  /*a970*/  FADD.FTZ R0, R69, R0 ;  /* 0x0000000045007221 */ /* 0x008fe20000010000 */
[----:B------:R-:W-:Y:S02]  /*a980*/  IADD3 R232, R240, -0x1, RZ ;  /* 0xfffffffff0e87810 */ /* 0x000fe40007ffe0ff */
[C---:B------:R-:W-:Y:S01]  /*a990*/  HMMA.16816.F32 R8, R76.reuse, R86, R8 ;  /* 0x000000564c08723c */ /* 0x040fe20000001808 */
[----:B------:R-:W3:Y:S03]  /*a9a0*/  LDSM.16.MT88.4 R84, [R202+0x5800] ;  /* 0x00580000ca54783b */ /* 0x000ee60000004200 */
[----:B-1----:R-:W-:Y:S01]  /*a9b0*/  FADD.FTZ R0, R2, R0 ;  /* 0x0000000002007221 */ /* 0x002fe20000010000 */
[----:B------:R-:W-:Y:S03]  /*a9c0*/  MOV R240, R232 ;  /* 0x000000e800f07202 */ /* 0x000fe60000000f00 */
[C---:B------:R-:W-:Y:S04]  /*a9d0*/  HMMA.16816.F32 R12, R76.reuse, R88, R12 ;  /* 0x000000584c0c723c */ /* 0x040fe8000000180c */
[----:B------:R-:W-:Y:S04]  /*a9e0*/  FADD.FTZ R0, R96, R0 ;  /* 0x0000000060007221 */ /* 0x000fe80000010000 */
[C---:B------:R-:W-:Y:S01]  /*a9f0*/  HMMA.16816.F32 R16, R76.reuse, R90, R16 ;  /* 0x0000005a4c10723c */ /* 0x040fe20000001810 */
[----:B------:R-:W-:Y:S03]  /*aa00*/  LDSM.16.MT88.4 R88, [R203+0x5800] ;  /* 0x00580000cb58783b */ /* 0x000fe60000004200 */
[----:B-----5:R-:W-:Y:S04]  /*aa10*/  FADD.FTZ R0, R70, R0 ;  /* 0x0000000046007221 */ /* 0x020fe80000010000 */
[C---:B----4-:R-:W-:Y:S08]  /*aa20*/  HMMA.16816.F32 R20, R76.reuse, R72, R20 ;  /* 0x000000484c14723c */ /* 0x050ff00000001814 */
[C---:B------:R-:W-:Y:S01]  /*aa30*/  HMMA.16816.F32 R24, R76.reuse, R74, R24 ;  /* 0x0000004a4c18723c */ /* 0x040fe20000001818 */
[----:B------:R-:W1:Y:S07]  /*aa40*/  LDSM.16.MT88.4 R72, [R204+0x5800] ;  /* 0x00580000cc48783b */ /* 0x000e6e0000004200 */
[C---:B--2---:R-:W-:Y:S08]  /*aa50*/  HMMA.16816.F32 R28, R76.reuse, R80, R28 ;  /* 0x000000504c1c723c */ /* 0x044ff0000000181c */
[C---:B------:R-:W-:Y:S01]  /*aa60*/  HMMA.16816.F32 R32, R76.reuse, R82, R32 ;  /* 0x000000524c20723c */ /* 0x040fe20000001820 */
[----:B------:R-:W2:Y:S07]  /*aa70*/  LDSM.16.MT88.4 R80, [R205+0x5800] ;  /* 0x00580000cd50783b */ /* 0x000eae0000004200 */
[C---:B---3--:R-:W-:Y:S08]  /*aa80*/  HMMA.16816.F32 R36, R76.reuse, R84, R36 ;  /* 0x000000544c24723c */ /* 0x048ff00000001824 */
[C---:B------:R-:W-:Y:S01]  /*aa90*/  HMMA.16816.F32 R40, R76.reuse, R86, R40 ;  /* 0x000000564c28723c */ /* 0x040fe20000001828 */
[----:B------:R-:W3:Y:S07]  /*aaa0*/  LDSM.16.MT88.4 R84, [R202+0x2000] ;  /* 0x00200000ca54783b */ /* 0x000eee0000004200 */
[C---:B-1----:R-:W-:Y:S07]  /*aab0*/  HMMA.16816.F32 R44, R76.reuse, R72, R44 ;  /* 0x000000484c2c723c */ /* 0x042fee000000182c */
[----:B------:R-:W-:Y:S01]  /*aac0*/  F2FP.PACK_AB R72, R2, R69 ;  /* 0x000000450248723e */ /* 0x000fe200000000ff */
[C---:B------:R-:W-:Y:S01]  /*aad0*/  HMMA.16816.F32 R48, R76.reuse, R74, R48 ;  /* 0x0000004a4c30723c */ /* 0x040fe20000001830 */
[----:B------:R-:W-:Y:S03]  /*aae0*/  MUFU.EX2 R69, R244 ;  /* 0x000000f400457308 */ /* 0x000fe60000000800 */
[----:B------:R-:W-:Y:S03]  /*aaf0*/  F2FP.PACK_AB R73, R174, R173 ;  /* 0x000000adae49723e */ /* 0x000fe600000000ff */
[----:B------:R-:W-:Y:S01]  /*ab00*/  F2FP.PACK_AB R74, R70, R96 ;  /* 0x00000060464a723e */ /* 0x000fe200000000ff */
[C---:B------:R-:W-:Y:S03]  /*ab10*/  HMMA.16816.F32 R52, R76.reuse, R88, R52 ;  /* 0x000000584c34723c */ /* 0x040fe60000001834 */
[----:B------:R-:W1:Y:S01]  /*ab20*/  MUFU.EX2 R96, R243 ;  /* 0x000000f300607308 */ /* 0x000e620000000800 */
[----:B------:R-:W-:Y:S04]  /*ab30*/  F2FP.PACK_AB R75, R228, R175 ;  /* 0x000000afe44b723e */ /* 0x000fe800000000ff */
[C---:B------:R-:W-:Y:S01]  /*ab40*/  HMMA.16816.F32 R56, R76.reuse, R90, R56 ;  /* 0x0000005a4c38723c */ /* 0x040fe20000001838 */
[----:B------:R-:W4:Y:S04]  /*ab50*/  LDSM.16.MT88.4 R88, [R203+0x2000] ;  /* 0x00200000cb58783b */ /* 0x000f280000004200 */
[----:B------:R-:W5:Y:S03]  /*ab60*/  MUFU.EX2 R70, R237 ;  /* 0x000000ed00467308 */ /* 0x000f660000000800 */
[C---:B--2---:R-:W-:Y:S07]  /*ab70*/  HMMA.16816.F32 R60, R76.reuse, R80, R60 ;  /* 0x000000504c3c723c */ /* 0x044fee000000183c */
[----:B------:R-:W2:Y:S01]  /*ab80*/  MUFU.EX2 R2, R245 ;  /* 0x000000f500027308 */ /* 0x000ea20000000800 */
[----:B------:R-:W-:Y:S01]  /*ab90*/  HMMA.16816.F32 R64, R76, R82, R64 ;  /* 0x000000524c40723c */ /* 0x000fe20000001840 */
[----:B------:R-:W4:Y:S03]  /*aba0*/  LDSM.16.MT88.4 R76, [R205+0x2000] ;  /* 0x00200000cd4c783b */ /* 0x000f260000004200 */
[----:B-1----:R-:W-:Y:S04]  /*abb0*/  FADD.FTZ R0, R96, R0 ;  /* 0x0000000060007221 */ /* 0x002fe80000010000 */
[C---:B---3--:R-:W-:Y:S01]  /*abc0*/  HMMA.16816.F32 R4, R72.reuse, R84, R4 ;  /* 0x000000544804723c */ /* 0x048fe20000001804 */
[----:B------:R-:W1:Y:S04]  /*abd0*/  LDSM.16.MT88.4 R80, [R202+0x6000] ;  /* 0x00600000ca50783b */ /* 0x000e680000004200 */
[----:B-----5:R-:W-:Y:S03]  /*abe0*/  FADD.FTZ R0, R70, R0 ;  /* 0x0000000046007221 */ /* 0x020fe60000010000 */
[C---:B------:R-:W-:Y:S01]  /*abf0*/  HMMA.16816.F32 R8, R72.reuse, R86, R8 ;  /* 0x000000564808723c */ /* 0x040fe20000001808 */
[----:B------:R-:W3:Y:S03]  /*ac00*/  LDSM.16.MT88.4 R84, [R204+0x6000] ;  /* 0x00600000cc54783b */ /* 0x000ee60000004200 */
[----:B------:R-:W-:Y:S04]  /*ac10*/  FADD.FTZ R0, R69, R0 ;  /* 0x0000000045007221 */ /* 0x000fe80000010000 */
[C---:B------:R-:W-:Y:S04]  /*ac20*/  HMMA.16816.F32 R12, R72.reuse, R92, R12 ;  /* 0x0000005c480c723c */ /* 0x040fe8000000180c */
[----:B--2---:R-:W-:Y:S04]  /*ac30*/  FADD.FTZ R0, R2, R0 ;  /* 0x0000000002007221 */ /* 0x004fe80000010000 */
[C---:B------:R-:W-:Y:S01]  /*ac40*/  HMMA.16816.F32 R16, R72.reuse, R94, R16 ;  /* 0x0000005e4810723c */ /* 0x040fe20000001810 */
[----:B------:R-:W2:Y:S07]  /*ac50*/  LDSM.16.MT88.4 R92, [R203+0x6000] ;  /* 0x00600000cb5c783b */ /* 0x000eae0000004200 */
[C---:B----4-:R-:W-:Y:S08]  /*ac60*/  HMMA.16816.F32 R20, R72.reuse, R88, R20 ;  /* 0x000000584814723c */ /* 0x050ff00000001814 */
[C---:B------:R-:W-:Y:S01]  /*ac70*/  HMMA.16816.F32 R24, R72.reuse, R90, R24 ;  /* 0x0000005a4818723c */ /* 0x040fe20000001818 */
[----:B------:R-:W4:Y:S07]  /*ac80*/  LDSM.16.MT88.4 R88, [R205+0x6000] ;  /* 0x00600000cd58783b */ /* 0x000f2e0000004200 */
[C---:B------:R-:W-:Y:S07]  /*ac90*/  HMMA.16816.F32 R28, R72.reuse, R76, R28 ;  /* 0x0000004c481c723c */ /* 0x040fee000000181c */
[----:B------:R-:W-:Y:S01]  /*aca0*/  F2FP.PACK_AB R76, R70, R96 ;  /* 0x00000060464c723e */ /* 0x000fe200000000ff */
[C---:B------:R-:W-:Y:S01]  /*acb0*/  HMMA.16816.F32 R32, R72.reuse, R78, R32 ;  /* 0x0000004e4820723c */ /* 0x040fe20000001820 */
[----:B------:R-:W-:Y:S01]  /*acc0*/  LDSM.16.MT88.4 R96, [R204+0x6800] ;  /* 0x00680000cc60783b */ /* 0x000fe20000004200 */
[----:B------:R-:W5:Y:S02]  /*acd0*/  MUFU.EX2 R70, R248 ;  /* 0x000000f800467308 */ /* 0x000f640000000800 */
[----:B------:R-:W-:Y:S03]  /*ace0*/  F2FP.PACK_AB R77, R234, R233 ;  /* 0x000000e9ea4d723e */ /* 0x000fe600000000ff */
[----:B------:R-:W-:Y:S01]  /*acf0*/  F2FP.PACK_AB R78, R2, R69 ;  /* 0x00000045024e723e */ /* 0x000fe200000000ff */
[C---:B-1----:R-:W-:Y:S04]  /*ad00*/  HMMA.16816.F32 R36, R72.reuse, R80, R36 ;  /* 0x000000504824723c */ /* 0x042fe80000001824 */
[----:B------:R-:W-:Y:S01]  /*ad10*/  F2FP.PACK_AB R79, R155, R235 ;  /* 0x000000eb9b4f723e */ /* 0x000fe200000000ff */
[----:B------:R1:W-:Y:S03]  /*ad20*/  MUFU.EX2 R2, R112 ;  /* 0x0000007000027308 */ /* 0x0003e60000000800 */
[C---:B------:R-:W-:Y:S01]  /*ad30*/  HMMA.16816.F32 R40, R72.reuse, R82, R40 ;  /* 0x000000524828723c */ /* 0x040fe20000001828 */
[----:B------:R-:W4:Y:S06]  /*ad40*/  LDSM.16.MT88.4 R80, [R202+0x2800] ;  /* 0x00280000ca50783b */ /* 0x000f2c0000004200 */
[----:B------:R-:W1:Y:S01]  /*ad50*/  MUFU.EX2 R69, R250 ;  /* 0x000000fa00457308 */ /* 0x000e620000000800 */
[C---:B---3--:R-:W-:Y:S04]  /*ad60*/  HMMA.16816.F32 R44, R72.reuse, R84, R44 ;  /* 0x00000054482c723c */ /* 0x048fe8000000182c */
[----:B-----5:R-:W-:Y:S04]  /*ad70*/  FADD.FTZ R0, R70, R0 ;  /* 0x0000000046007221 */ /* 0x020fe80000010000 */
[C---:B------:R-:W-:Y:S01]  /*ad80*/  HMMA.16816.F32 R48, R72.reuse, R86, R48 ;  /* 0x000000564830723c */ /* 0x040fe20000001830 */
[----:B------:R-:W3:Y:S07]  /*ad90*/  LDSM.16.MT88.4 R84, [R204+0x2800] ;  /* 0x00280000cc54783b */ /* 0x000eee0000004200 */
[C---:B--2---:R-:W-:Y:S01]  /*ada0*/  HMMA.16816.F32 R52, R72.reuse, R92, R52 ;  /* 0x0000005c4834723c */ /* 0x044fe20000001834 */
[----:B-1----:R-:W-:Y:S03]  /*adb0*/  LDSM.16.MT88.4 R112, [R203+0x3800] ;  /* 0x00380000cb70783b */ /* 0x002fe60000004200 */
[C---:B------:R-:W-:Y:S04]  /*adc0*/  FADD.FTZ R0, R69.reuse, R0 ;  /* 0x0000000045007221 */ /* 0x040fe80000010000 */
[C---:B------:R-:W-:Y:S01]  /*add0*/  HMMA.16816.F32 R56, R72.reuse, R94, R56 ;  /* 0x0000005e4838723c */ /* 0x040fe20000001838 */
[----:B------:R-:W1:Y:S03]  /*ade0*/  LDSM.16.MT88.4 R92, [R203+0x2800] ;  /* 0x00280000cb5c783b */ /* 0x000e660000004200 */
[----:B------:R-:W-:Y:S04]  /*adf0*/  FADD.FTZ R0, R104, R0 ;  /* 0x0000000068007221 */ /* 0x000fe80000010000 */
[C---:B----4-:R-:W-:Y:S04]  /*ae00*/  HMMA.16816.F32 R60, R72.reuse, R88, R60 ;  /* 0x00000058483c723c */ /* 0x050fe8000000183c */
[C---:B------:R-:W-:Y:S04]  /*ae10*/  FADD.FTZ R0, R2.reuse, R0 ;  /* 0x0000000002007221 */ /* 0x040fe80000010000 */
[----:B------:R-:W-:Y:S01]  /*ae20*/  HMMA.16816.F32 R64, R72, R90, R64 ;  /* 0x0000005a4840723c */ /* 0x000fe20000001840 */
[----:B------:R-:W2:Y:S07]  /*ae30*/  LDSM.16.MT88.4 R72, [R205+0x2800] ;  /* 0x00280000cd48783b */ /* 0x000eae0000004200 */
[C---:B------:R-:W-:Y:S01]  /*ae40*/  HMMA.16816.F32 R4, R76.reuse, R80, R4 ;  /* 0x000000504c04723c */ /* 0x040fe20000001804 */
[----:B------:R-:W4:Y:S07]  /*ae50*/  LDSM.16.MT88.4 R88, [R202+0x6800] ;  /* 0x00680000ca58783b */ /* 0x000f2e0000004200 */
[C---:B------:R-:W-:Y:S01]  /*ae60*/  HMMA.16816.F32 R8, R76.reuse, R82, R8 ;  /* 0x000000524c08723c */ /* 0x040fe20000001808 */
[----:B------:R-:W5:Y:S07]  /*ae70*/  LDSM.16.MT88.4 R80, [R203+0x6800] ;  /* 0x00680000cb50783b */ /* 0x000f6e0000004200 */
[C---:B---3--:R-:W-:Y:S08]  /*ae80*/  HMMA.16816.F32 R12, R76.reuse, R84, R12 ;  /* 0x000000544c0c723c */ /* 0x048ff0000000180c */
[C---:B------:R-:W-:Y:S01]  /*ae90*/  HMMA.16816.F32 R16, R76.reuse, R86, R16 ;  /* 0x000000564c10723c */ /* 0x040fe20000001810 */
[----:B------:R-:W3:Y:S07]  /*aea0*/  LDSM.16.MT88.4 R84, [R205+0x6800] ;  /* 0x00680000cd54783b */ /* 0x000eee0000004200 */
[C---:B-1----:R-:W-:Y:S08]  /*aeb0*/  HMMA.16816.F32 R20, R76.reuse, R92, R20 ;  /* 0x0000005c4c14723c */ /* 0x042ff00000001814 */
[C---:B------:R-:W-:Y:S01]  /*aec0*/  HMMA.16816.F32 R24, R76.reuse, R94, R24 ;  /* 0x0000005e4c18723c */ /* 0x040fe20000001818 */
[----:B------:R-:W-:Y:S07]  /*aed0*/  LDSM.16.MT88.4 R92, [R204+0x3000] ;  /* 0x00300000cc5c783b */ /* 0x000fee0000004200 */
[C---:B--2---:R-:W-:Y:S07]  /*aee0*/  HMMA.16816.F32 R28, R76.reuse, R72, R28 ;  /* 0x000000484c1c723c */ /* 0x044fee000000181c */
[----:B------:R-:W-:Y:S01]  /*aef0*/  F2FP.PACK_AB R72, R69, R70 ;  /* 0x000000464548723e */ /* 0x000fe200000000ff */
[C---:B------:R-:W-:Y:S01]  /*af00*/  HMMA.16816.F32 R32, R76.reuse, R74, R32 ;  /* 0x0000004a4c20723c */ /* 0x040fe20000001820 */
[----:B------:R1:W-:Y:S03]  /*af10*/  MUFU.EX2 R69, R120 ;  /* 0x0000007800457308 */ /* 0x0003e60000000800 */
[----:B------:R-:W-:Y:S03]  /*af20*/  F2FP.PACK_AB R73, R153, R154 ;  /* 0x0000009a9949723e */ /* 0x000fe600000000ff */
[----:B------:R-:W-:Y:S01]  /*af30*/  F2FP.PACK_AB R74, R2, R104 ;  /* 0x00000068024a723e */ /* 0x000fe200000000ff */
[C---:B----4-:R-:W-:Y:S03]  /*af40*/  HMMA.16816.F32 R36, R76.reuse, R88, R36 ;  /* 0x000000584c24723c */ /* 0x050fe60000001824 */
[----:B------:R-:W2:Y:S01]  /*af50*/  MUFU.EX2 R2, R117 ;  /* 0x0000007500027308 */ /* 0x000ea20000000800 */
[----:B------:R-:W-:Y:S04]  /*af60*/  F2FP.PACK_AB R75, R151, R152 ;  /* 0x00000098974b723e */ /* 0x000fe800000000ff */
[C---:B------:R-:W-:Y:S01]  /*af70*/  HMMA.16816.F32 R40, R76.reuse, R90, R40 ;  /* 0x0000005a4c28723c */ /* 0x040fe20000001828 */
[----:B------:R-:W4:Y:S04]  /*af80*/  LDSM.16.MT88.4 R88, [R202+0x3000] ;  /* 0x00300000ca58783b */ /* 0x000f280000004200 */
[----:B------:R-:W3:Y:S03]  /*af90*/  MUFU.EX2 R70, R133 ;  /* 0x0000008500467308 */ /* 0x000ee60000000800 */
[C---:B------:R-:W-:Y:S01]  /*afa0*/  HMMA.16816.F32 R44, R76.reuse, R96, R44 ;  /* 0x000000604c2c723c */ /* 0x040fe2000000182c */
[----:B-1----:R-:W-:Y:S07]  /*afb0*/  LDSM.16.MT88.4 R120, [R204+0x3800] ;  /* 0x00380000cc78783b */ /* 0x002fee0000004200 */
[C---:B------:R-:W-:Y:S01]  /*afc0*/  HMMA.16816.F32 R48, R76.reuse, R98, R48 ;  /* 0x000000624c30723c */ /* 0x040fe20000001830 */
[----:B------:R-:W-:Y:S03]  /*afd0*/  LDSM.16.MT88.4 R96, [R205+0x3000] ;  /* 0x00300000cd60783b */ /* 0x000fe60000004200 */
[----:B--2---:R-:W-:Y:S04]  /*afe0*/  FADD.FTZ R0, R2, R0 ;  /* 0x0000000002007221 */ /* 0x004fe80000010000 */
[C---:B-----5:R-:W-:Y:S04]  /*aff0*/  HMMA.16816.F32 R52, R76.reuse, R80, R52 ;  /* 0x000000504c34723c */ /* 0x060fe80000001834 */
[C---:B------:R-:W-:Y:S01]  /*b000*/  FADD.FTZ R0, R144.reuse, R0 ;  /* 0x0000000090007221 */ /* 0x040fe20000010000 */
[----:B------:R-:W-:Y:S01]  /*b010*/  F2FP.PACK_AB R144, R144, R2 ;  /* 0x000000029090723e */ /* 0x000fe200000000ff */
[----:B------:R-:W-:Y:S01]  /*b020*/  FADD.FTZ R2, R105, R132 ;  /* 0x0000008469027221 */ /* 0x000fe20000010000 */
[----:B---3--:R-:W-:Y:S01]  /*b030*/  F2FP.PACK_AB R147, R70, R148 ;  /* 0x000000944693723e */ /* 0x008fe200000000ff */
[C---:B------:R-:W-:Y:S01]  /*b040*/  HMMA.16816.F32 R56, R76.reuse, R82, R56 ;  /* 0x000000524c38723c */ /* 0x040fe20000001838 */
[----:B------:R-:W1:Y:S03]  /*b050*/  LDSM.16.MT88.4 R80, [R203+0x3000] ;  /* 0x00300000cb50783b */ /* 0x000e660000004200 */
[----:B------:R-:W-:Y:S04]  /*b060*/  FADD.FTZ R0, R69, R0 ;  /* 0x0000000045007221 */ /* 0x000fe80000010000 */
[C---:B------:R-:W-:Y:S01]  /*b070*/  HMMA.16816.F32 R60, R76.reuse, R84, R60 ;  /* 0x000000544c3c723c */ /* 0x040fe2000000183c */
[----:B------:R-:W-:Y:S03]  /*b080*/  LDSM.16.MT88.4 R104, [R205+0x3800] ;  /* 0x00380000cd68783b */ /* 0x000fe60000004200 */
[C---:B------:R-:W-:Y:S01]  /*b090*/  FADD.FTZ R246, R146.reuse, R0 ;  /* 0x0000000092f67221 */ /* 0x040fe20000010000 */
[----:B------:R-:W-:Y:S01]  /*b0a0*/  F2FP.PACK_AB R146, R146, R69 ;  /* 0x000000459292723e */ /* 0x000fe200000000ff */
[----:B------:R-:W-:Y:S01]  /*b0b0*/  FADD.FTZ R0, R116, R2 ;  /* 0x0000000274007221 */ /* 0x000fe20000010000 */
[----:B------:R-:W-:Y:S01]  /*b0c0*/  MOV R69, R68 ;  /* 0x0000004400457202 */ /* 0x000fe20000000f00 */
[----:B------:R-:W-:Y:S01]  /*b0d0*/  HMMA.16816.F32 R64, R76, R86, R64 ;  /* 0x000000564c40723c */ /* 0x000fe20000001840 */
[----:B------:R-:W2:Y:S03]  /*b0e0*/  LDSM.16.MT88.4 R76, [R204+0x7000] ;  /* 0x00700000cc4c783b */ /* 0x000ea60000004200 */
[----:B------:R-:W-:Y:S04]  /*b0f0*/  FADD.FTZ R0, R111, R0 ;  /* 0x000000006f007221 */ /* 0x000fe80000010000 */
[C---:B----4-:R-:W-:Y:S01]  /*b100*/  HMMA.16816.F32 R4, R72.reuse, R88, R4 ;  /* 0x000000584804723c */ /* 0x050fe20000001804 */
[----:B------:R-:W3:Y:S04]  /*b110*/  LDSM.16.MT88.4 R84, [R203+0x7000] ;  /* 0x00700000cb54783b */ /* 0x000ee80000004200 */
[----:B------:R-:W-:Y:S03]  /*b120*/  FADD.FTZ R0, R110, R0 ;  /* 0x000000006e007221 */ /* 0x000fe60000010000 */
[C---:B------:R-:W-:Y:S01]  /*b130*/  HMMA.16816.F32 R8, R72.reuse, R90, R8 ;  /* 0x0000005a4808723c */ /* 0x040fe20000001808 */
[----:B------:R-:W-:Y:S03]  /*b140*/  LDSM.16.MT88.4 R88, [R204+0x7800] ;  /* 0x00780000cc58783b */ /* 0x000fe60000004200 */
[----:B------:R-:W-:Y:S04]  /*b150*/  FADD.FTZ R0, R109, R0 ;  /* 0x000000006d007221 */ /* 0x000fe80000010000 */
[C---:B------:R-:W-:Y:S04]  /*b160*/  HMMA.16816.F32 R12, R72.reuse, R92, R12 ;  /* 0x0000005c480c723c */ /* 0x040fe8000000180c */
[----:B------:R-:W-:Y:S04]  /*b170*/  FADD.FTZ R0, R108, R0 ;  /* 0x000000006c007221 */ /* 0x000fe80000010000 */
[C---:B------:R-:W-:Y:S04]  /*b180*/  HMMA.16816.F32 R16, R72.reuse, R94, R16 ;  /* 0x0000005e4810723c */ /* 0x040fe80000001810 */
[----:B------:R-:W-:Y:S04]  /*b190*/  FADD.FTZ R0, R158, R0 ;  /* 0x000000009e007221 */ /* 0x000fe80000010000 */
[C---:B-1----:R-:W-:Y:S04]  /*b1a0*/  HMMA.16816.F32 R20, R72.reuse, R80, R20 ;  /* 0x000000504814723c */ /* 0x042fe80000001814 */
[----:B------:R-:W-:Y:S04]  /*b1b0*/  FADD.FTZ R0, R157, R0 ;  /* 0x000000009d007221 */ /* 0x000fe80000010000 */
[C---:B------:R-:W-:Y:S01]  /*b1c0*/  HMMA.16816.F32 R24, R72.reuse, R82, R24 ;  /* 0x000000524818723c */ /* 0x040fe20000001818 */
[----:B------:R-:W1:Y:S03]  /*b1d0*/  LDSM.16.MT88.4 R80, [R205+0x7000] ;  /* 0x00700000cd50783b */ /* 0x000e660000004200 */
[----:B------:R-:W-:Y:S04]  /*b1e0*/  FADD.FTZ R0, R159, R0 ;  /* 0x000000009f007221 */ /* 0x000fe80000010000 */
[C---:B------:R-:W-:Y:S04]  /*b1f0*/  HMMA.16816.F32 R28, R72.reuse, R96, R28 ;  /* 0x00000060481c723c */ /* 0x040fe8000000181c */
[----:B------:R-:W-:Y:S04]  /*b200*/  FADD.FTZ R0, R160, R0 ;  /* 0x00000000a0007221 */ /* 0x000fe80000010000 */
[C---:B------:R-:W-:Y:S01]  /*b210*/  HMMA.16816.F32 R32, R72.reuse, R98, R32 ;  /* 0x000000624820723c */ /* 0x040fe20000001820 */
[----:B------:R-:W4:Y:S03]  /*b220*/  LDSM.16.MT88.4 R96, [R202+0x7800] ;  /* 0x00780000ca60783b */ /* 0x000f260000004200 */
[----:B------:R-:W-:Y:S04]  /*b230*/  FADD.FTZ R0, R166, R0 ;  /* 0x00000000a6007221 */ /* 0x000fe80000010000 */
[C---:B------:R-:W-:Y:S04]  /*b240*/  HMMA.16816.F32 R36, R72.reuse, R100, R36 ;  /* 0x000000644824723c */ /* 0x040fe80000001824 */
[----:B------:R-:W-:Y:S04]  /*b250*/  FADD.FTZ R0, R165, R0 ;  /* 0x00000000a5007221 */ /* 0x000fe80000010000 */
[C---:B------:R-:W-:Y:S04]  /*b260*/  HMMA.16816.F32 R40, R72.reuse, R102, R40 ;  /* 0x000000664828723c */ /* 0x040fe80000001828 */
[----:B------:R-:W-:Y:S04]  /*b270*/  FADD.FTZ R0, R167, R0 ;  /* 0x00000000a7007221 */ /* 0x000fe80000010000 */
[C---:B--2---:R-:W-:Y:S04]  /*b280*/  HMMA.16816.F32 R44, R72.reuse, R76, R44 ;  /* 0x0000004c482c723c */ /* 0x044fe8000000182c */
[----:B------:R-:W-:Y:S04]  /*b290*/  FADD.FTZ R0, R168, R0 ;  /* 0x00000000a8007221 */ /* 0x000fe80000010000 */
[C---:B------:R-:W-:Y:S04]  /*b2a0*/  HMMA.16816.F32 R48, R72.reuse, R78, R48 ;  /* 0x0000004e4830723c */ /* 0x040fe80000001830 */
[----:B------:R-:W-:Y:S04]  /*b2b0*/  FADD.FTZ R0, R173, R0 ;  /* 0x00000000ad007221 */ /* 0x000fe80000010000 */
[C---:B---3--:R-:W-:Y:S04]  /*b2c0*/  HMMA.16816.F32 R52, R72.reuse, R84, R52 ;  /* 0x000000544834723c */ /* 0x048fe80000001834 */
[----:B------:R-:W-:Y:S04]  /*b2d0*/  FADD.FTZ R0, R174, R0 ;  /* 0x00000000ae007221 */ /* 0x000fe80000010000 */
[C---:B------:R-:W-:Y:S04]  /*b2e0*/  HMMA.16816.F32 R56, R72.reuse, R86, R56 ;  /* 0x000000564838723c */ /* 0x040fe80000001838 */
[----:B------:R-:W-:Y:S04]  /*b2f0*/  FADD.FTZ R0, R175, R0 ;  /* 0x00000000af007221 */ /* 0x000fe80000010000 */
[C---:B-1----:R-:W-:Y:S04]  /*b300*/  HMMA.16816.F32 R60, R72.reuse, R80, R60 ;  /* 0x00000050483c723c */ /* 0x042fe8000000183c */
[----:B------:R-:W-:Y:S04]  /*b310*/  FADD.FTZ R0, R228, R0 ;  /* 0x00000000e4007221 */ /* 0x000fe80000010000 */
[----:B------:R-:W-:Y:S01]  /*b320*/  HMMA.16816.F32 R64, R72, R82, R64 ;  /* 0x000000524840723c */ /* 0x000fe20000001840 */
[----:B------:R-:W1:Y:S03]  /*b330*/  LDSM.16.MT88.4 R80, [R203+0x7800] ;  /* 0x00780000cb50783b */ /* 0x000e660000004200 */
[----:B------:R-:W-:Y:S04]  /*b340*/  FADD.FTZ R0, R233, R0 ;  /* 0x00000000e9007221 */ /* 0x000fe80000010000 */
[C---:B------:R-:W-:Y:S01]  /*b350*/  HMMA.16816.F32 R132, R144.reuse, R128, R4 ;  /* 0x000000809084723c */ /* 0x040fe20000001804 */
[----:B------:R-:W2:Y:S04]  /*b360*/  LDSM.16.MT88.4 R72, [R205+0x7800] ;  /* 0x00780000cd48783b */ /* 0x000ea80000004200 */
[----:B------:R-:W-:Y:S03]  /*b370*/  FADD.FTZ R0, R234, R0 ;  /* 0x00000000ea007221 */ /* 0x000fe60000010000 */
[C---:B------:R-:W-:Y:S04]  /*b380*/  HMMA.16816.F32 R128, R144.reuse, R130, R8 ;  /* 0x000000829080723c */ /* 0x040fe80000001808 */
[----:B------:R-:W-:Y:S04]  /*b390*/  FADD.FTZ R0, R235, R0 ;  /* 0x00000000eb007221 */ /* 0x000fe80000010000 */
[C---:B------:R-:W-:Y:S04]  /*b3a0*/  HMMA.16816.F32 R124, R144.reuse, R120, R12 ;  /* 0x00000078907c723c */ /* 0x040fe8000000180c */
[----:B------:R-:W-:Y:S03]  /*b3b0*/  FADD.FTZ R0, R155, R0 ;  /* 0x000000009b007221 */ /* 0x000fe60000010000 */
[-C--:B------:R-:W-:Y:S01]  /*b3c0*/  MOV R12, R3.reuse ;  /* 0x00000003000c7202 */ /* 0x080fe20000000f00 */
[C---:B------:R-:W-:Y:S04]  /*b3d0*/  HMMA.16816.F32 R120, R144.reuse, R122, R16 ;  /* 0x0000007a9078723c */ /* 0x040fe80000001810 */
[----:B------:R-:W-:Y:S04]  /*b3e0*/  FADD.FTZ R0, R154, R0 ;  /* 0x000000009a007221 */ /* 0x000fe80000010000 */
        /* <DEDUP_REMOVED lines=8> */
[C---:B----4-:R-:W-:Y:S04]  /*b470*/  HMMA.16816.F32 R100, R144.reuse, R96, R36 ;  /* 0x000000609064723c */ /* 0x050fe80000001824 */
[----:B------:R-:W-:Y:S04]  /*b480*/  FADD.FTZ R0, R149, R0 ;  /* 0x0000000095007221 */ /* 0x000fe80000010000 */
[C---:B------:R-:W-:Y:S04]  /*b490*/  HMMA.16816.F32 R96, R144.reuse, R98, R40 ;  /* 0x000000629060723c */ /* 0x040fe80000001828 */
[----:B------:R-:W-:Y:S04]  /*b4a0*/  FADD.FTZ R0, R148, R0 ;  /* 0x0000000094007221 */ /* 0x000fe80000010000 */
[C---:B------:R-:W-:Y:S04]  /*b4b0*/  HMMA.16816.F32 R92, R144.reuse, R88, R44 ;  /* 0x00000058905c723c */ /* 0x040fe8000000182c */
[----:B------:R-:W-:Y:S01]  /*b4c0*/  FADD.FTZ R0, R70, R0 ;  /* 0x0000000046007221 */ /* 0x000fe20000010000 */
[----:B------:R-:W-:Y:S03]  /*b4d0*/  MOV R70, R3 ;  /* 0x0000000300467202 */ /* 0x000fe60000000f00 */
[C---:B------:R-:W-:Y:S01]  /*b4e0*/  HMMA.16816.F32 R88, R144.reuse, R90, R48 ;  /* 0x0000005a9058723c */ /* 0x040fe20000001830 */
[----:B------:R3:W-:Y:S07]  /*b4f0*/  STL [R1], R0 ;  /* 0x0000000001007387 */ /* 0x0007ee0000100800 */
[C---:B-1----:R-:W-:Y:S08]  /*b500*/  HMMA.16816.F32 R84, R144.reuse, R80, R52 ;  /* 0x000000509054723c */ /* 0x042ff00000001834 */
[C---:B------:R-:W-:Y:S08]  /*b510*/  HMMA.16816.F32 R80, R144.reuse, R82, R56 ;  /* 0x000000529050723c */ /* 0x040ff00000001838 */
[C---:B--2---:R-:W-:Y:S08]  /*b520*/  HMMA.16816.F32 R76, R144.reuse, R72, R60 ;  /* 0x00000048904c723c */ /* 0x044ff0000000183c */
[----:B------:R-:W-:Y:S01]  /*b530*/  HMMA.16816.F32 R72, R144, R74, R64 ;  /* 0x0000004a9048723c */ /* 0x000fe20000001840 */
[----:B---3--:R-:W-:-:S07]  /*b540*/  @P0 BRA `(.L_x_92) ;  /* 0xffffb2e000000947 */ /* 0x008fce000383ffff */
.L_x_81:
[----:B--2---:R-:W2:Y:S02]  /*b550*/  LDL R0, [R1+0x4] ;  /* 0x0000040001007983 */ /* 0x004ea40000100800 */
[----:B--2---:R-:W-:-:S13]  /*b560*/  ISETP.GE.AND P0, PT, R232, R0, PT ;  /* 0x00000000e800720c */ /* 0x004fda0003f06270 */
[----:B------:R-:W-:Y:S05]  /*b570*/  @!P0 BRA `(.L_x_93) ;  /* 0x000042e000008947 */ /* 0x000fea0003800000 */
[----:B------:R-:W-:Y:S02]  /*b580*/  MOV R70, R12 ;  /* 0x0000000c00467202 */ /* 0x000fe40000000f00 */
[----:B------:R-:W-:Y:S02]  /*b590*/  MOV R69, R68 ;  /* 0x0000004400457202 */ /* 0x000fe40000000f00 */
.L_x_100:
[----:B------:R-:W2:Y:S01]  /*b5a0*/  LDL.64 R6, [R1+0x28] ;  /* 0x0000280001067983 */ /* 0x000ea20000100a00 */
[----:B------:R-:W-:Y:S04]  /*b5b0*/  DEPBAR.LE SB0, 0x0 ;  /* 0x000080000000791a */ /* 0x000fe80000000000 */
[----:B------:R-:W3:Y:S01]  /*b5c0*/  LDL R5, [R1+0x38] ;  /* 0x0000380001057983 */ /* 0x000ee20000100800 */
[----:B------:R-:W-:Y:S01]  /*b5d0*/  WARPSYNC 0xffffffff ;  /* 0xffffffff00007948 */ /* 0x000fe20003800000 */
[----:B------:R-:W-:Y:S01]  /*b5e0*/  SHF.R.S32.HI R0, RZ, 0x1f, R239 ;  /* 0x0000001fff007819 */ /* 0x000fe200000114ef */
[C---:B------:R-:W-:Y:S01]  /*b5f0*/  IMAD.WIDE.U32 R2, R239.reuse, c[0x0][0x208], RZ ;  /* 0x00008200ef027a25 */ /* 0x040fe200078e00ff */
[----:B------:R-:W-:Y:S01]  /*b600*/  BAR.SYNC.DEFER_BLOCKING 0x0 ;  /* 0x0000000000007b1d */ /* 0x000fe20000010000 */
[----:B------:R-:W-:Y:S02]  /*b610*/  SHF.R.S32.HI R4, RZ, 0x1f, R238 ;  /* 0x0000001fff047819 */ /* 0x000fe400000114ee */
[----:B------:R-:W-:Y:S02]  /*b620*/  IMAD R0, R0, c[0x0][0x208], RZ ;  /* 0x0000820000007a24 */ /* 0x000fe400078e02ff */
[----:B------:R-:W-:Y:S02]  /*b630*/  IMAD.SHL.U32 R63, R242, 0x2, RZ ;  /* 0x00000002f23f7824 */ /* 0x000fe400078e00ff */
[----:B------:R-:W-:Y:S02]  /*b640*/  IMAD R0, R239, c[0x0][0x20c], R0 ;  /* 0x00008300ef007a24 */ /* 0x000fe400078e0200 */
[----:B------:R-:W-:Y:S02]  /*b650*/  IMAD R4, R4, c[0x0][0x218], RZ ;  /* 0x0000860004047a24 */ /* 0x000fe400078e02ff */
[----:B------:R-:W-:Y:S02]  /*b660*/  IMAD.IADD R3, R3, 0x1, R0 ;  /* 0x0000000103037824 */ /* 0x000fe400078e0200 */
[C---:B------:R-:W-:Y:S02]  /*b670*/  IMAD R4, R238.reuse, c[0x0][0x21c], R4 ;  /* 0x00008700ee047a24 */ /* 0x040fe400078e0204 */
[----:B------:R-:W-:Y:S04]  /*b680*/  IMAD.WIDE.U32 R2, R238, c[0x0][0x218], R2 ;  /* 0x00008600ee027a25 */ /* 0x000fe800078e0002 */
[----:B------:R-:W-:Y:S01]  /*b690*/  IMAD.SHL.U32 R55, R241, 0x2, RZ ;  /* 0x00000002f1377824 */ /* 0x000fe200078e00ff */
[----:B------:R1:W4:Y:S04]  /*b6a0*/  LDSM.16.M88.4 R8, [R71] ;  /* 0x000000004708783b */ /* 0x0003280000000200 */
[----:B------:R1:W1:Y:S04]  /*b6b0*/  LDSM.16.M88.4 R16, [R71+0x800] ;  /* 0x000800004710783b */ /* 0x0002680000000200 */
        /* <DEDUP_REMOVED lines=23> */
[----:B-1--4-:R1:W2:Y:S02]  /*b830*/  SHFL.IDX PT, R28, R36, RZ, 0x181f ;  /* 0x00181fff241c7589 */ /* 0x0122a400000e0000 */
.L_x_125:
[C---:B------:R-:W-:Y:S01]  /*b840*/  HMMA.16816.F32 R4, R136.reuse, R8, RZ ;  /* 0x000000088804723c */ /* 0x040fe200000018ff */
[----:B------:R-:W3:Y:S01]  /*b850*/  SHFL.IDX PT, R38, R0, RZ, 0x181f ;  /* 0x00181fff00267589 */ /* 0x000ee200000e0000 */
[----:B------:R-:W-:Y:S01]  /*b860*/  BSSY B0, `(.L_x_95) ;  /* 0x00001b8000007945 */ /* 0x000fe20003800000 */
[----:B------:R-:W-:Y:S02]  /*b870*/  ISETP.GE.AND P2, PT, R241, c[0x0][0x1d4], PT ;  /* 0x00007500f1007a0c */ /* 0x000fe40003f46270 */
[----:B------:R-:W-:Y:S02]  /*b880*/  ISETP.GE.AND P0, PT, R242, c[0x0][0x1d4], PT ;  /* 0x00007500f2007a0c */ /* 0x000fe40003f06270 */
[----:B------:R-:W-:Y:S01]  /*b890*/  SEL R68, RZ, 0x10, P2 ;  /* 0x00000010ff447807 */ /* 0x000fe20001000000 */
[C---:B------:R-:W-:Y:S01]  /*b8a0*/  HMMA.16816.F32 R8, R136.reuse, R10, RZ ;  /* 0x0000000a8808723c */ /* 0x040fe200000018ff */
[----:B------:R-:W4:Y:S02]  /*b8b0*/  SHFL.IDX PT, R46, R0, 0x1, 0x181f ;  /* 0x00381f00002e7f89 */ /* 0x000f2400000e0000 */
[----:B------:R-:W-:Y:S02]  /*b8c0*/  ISETP.NE.U32.AND P6, PT, R68, RZ, PT ;  /* 0x000000ff4400720c */ /* 0x000fe40003fc5070 */
[----:B------:R-:W-:Y:S03]  /*b8d0*/  SEL R62, RZ, 0x10, P0 ;  /* 0x00000010ff3e7807 */ /* 0x000fe60000000000 */
[C---:B------:R-:W-:Y:S01]  /*b8e0*/  HMMA.16816.F32 R12, R136.reuse, R16, RZ ;  /* 0x00000010880c723c */ /* 0x040fe200000018ff */
[----:B------:R-:W5:Y:S07]  /*b8f0*/  SHFL.IDX PT, R37, R36, 0x1, 0x181f ;  /* 0x00381f0024257f89 */ /* 0x000f6e00000e0000 */
[C---:B------:R-:W-:Y:S01]  /*b900*/  HMMA.16816.F32 R16, R136.reuse, R18, RZ ;  /* 0x000000128810723c */ /* 0x040fe200000018ff */
[----:B------:R-:W1:Y:S07]  /*b910*/  SHFL.IDX PT, R45, R0, 0x2, 0x181f ;  /* 0x00581f00002d7f89 */ /* 0x000e6e00000e0000 */
[C---:B------:R-:W-:Y:S01]  /*b920*/  HMMA.16816.F32 R20, R136.reuse, R24, RZ ;  /* 0x000000188814723c */ /* 0x040fe200000018ff */
[----:B------:R-:W3:Y:S07]  /*b930*/  SHFL.IDX PT, R54, R36, 0x2, 0x181f ;  /* 0x00581f0024367f89 */ /* 0x000eee00000e0000 */
[C---:B------:R-:W-:Y:S01]  /*b940*/  HMMA.16816.F32 R24, R136.reuse, R26, RZ ;  /* 0x0000001a8818723c */ /* 0x040fe200000018ff */
[----:B------:R-:W1:Y:S08]  /*b950*/  SHFL.IDX PT, R0, R0, 0x3, 0x181f ;  /* 0x00781f0000007f89 */ /* 0x000e7000000e0000 */
[----:B------:R1:W1:Y:S08]  /*b960*/  SHFL.IDX PT, R61, R36, 0x3, 0x181f ;  /* 0x00781f00243d7f89 */ /* 0x00027000000e0000 */
[----:B------:R-:W2:Y:S01]  /*b970*/  LDL R233, [R1+0x4] ;  /* 0x0000040001e97983 */ /* 0x000ea20000100800 */
[C---:B---3--:R-:W-:Y:S02]  /*b980*/  IADD3 R2, P4, R38.reuse, R55, RZ ;  /* 0x0000003726027210 */ /* 0x048fe40007f9e0ff */
[----:B------:R-:W-:Y:S02]  /*b990*/  IADD3 R38, P5, R38, R63, RZ ;  /* 0x0000003f26267210 */ /* 0x000fe40007fbe0ff */
[C---:B--2---:R-:W-:Y:S02]  /*b9a0*/  IADD3.X R3, R28.reuse, R44, RZ, P4, !PT ;  /* 0x0000002c1c037210 */ /* 0x044fe400027fe4ff */
[----:B------:R-:W-:Y:S02]  /*b9b0*/  IADD3.X R39, R28, R60, RZ, P5, !PT ;  /* 0x0000003c1c277210 */ /* 0x000fe40002ffe4ff */
[C---:B------:R-:W-:Y:S01]  /*b9c0*/  HMMA.16816.F32 R28, R136.reuse, R32, RZ ;  /* 0x00000020881c723c */ /* 0x040fe200000018ff */
[----:B------:R1:W-:Y:S01]  /*b9d0*/  LDGSTS.E.BYPASS.LTC128B.128 [R227+0x100], [R2.64], !P2 ;  /* 0x0010000002e37fae */ /* 0x0003e2000d101d46 */
[C---:B----4-:R-:W-:Y:S02]  /*b9e0*/  IADD3 R52, P4, R46.reuse, R55, RZ ;  /* 0x000000372e347210 */ /* 0x050fe40007f9e0ff */
[----:B------:R-:W-:Y:S02]  /*b9f0*/  IADD3 R46, P5, R46, R63, RZ ;  /* 0x0000003f2e2e7210 */ /* 0x000fe40007fbe0ff */
[C---:B-----5:R-:W-:Y:S02]  /*ba00*/  IADD3.X R53, R37.reuse, R44, RZ, P4, !PT ;  /* 0x0000002c25357210 */ /* 0x060fe400027fe4ff */
[C---:B------:R-:W-:Y:S01]  /*ba10*/  HMMA.16816.F32 R32, R136.reuse, R34, RZ ;  /* 0x000000228820723c */ /* 0x040fe200000018ff */
[----:B------:R2:W-:Y:S03]  /*ba20*/  LDGSTS.E.BYPASS.LTC128B.128 [R227+0x4100], [R38.64], !P0 ;  /* 0x0410000026e37fae */ /* 0x0005e6000c101d46 */
[----:B------:R-:W-:Y:S02]  /*ba30*/  IADD3.X R47, R37, R60, RZ, P5, !PT ;  /* 0x0000003c252f7210 */ /* 0x000fe40002ffe4ff */
[C---:B------:R-:W-:Y:S02]  /*ba40*/  ISETP.NE.U32.AND P5, PT, R62.reuse, RZ, PT ;  /* 0x000000ff3e00720c */ /* 0x040fe40003fa5070 */
[----:B------:R-:W-:Y:S01]  /*ba50*/  IADD3 R62, -R62, 0x10, RZ ;  /* 0x000000103e3e7810 */ /* 0x000fe20007ffe1ff */
[----:B------:R3:W-:Y:S03]  /*ba60*/  LDGSTS.E.BYPASS.LTC128B.128 [R227+0x1100], [R52.64], !P2 ;  /* 0x0110000034e37fae */ /* 0x0007e6000d101d46 */
[----:B------:R-:W-:Y:S05]  /*ba70*/  LOP3.LUT R62, R62, 0xf, RZ, 0xc0, !PT ;  /* 0x0000000f3e3e7812 */ /* 0x000fea00078ec0ff */
[----:B------:R4:W-:Y:S01]  /*ba80*/  LDGSTS.E.BYPASS.LTC128B.128 [R227+0x5100], [R46.64], !P0 ;  /* 0x051000002ee37fae */ /* 0x0009e2000c101d46 */
[C---:B-1----:R-:W-:Y:S04]  /*ba90*/  IADD3 R2, P4, R45.reuse, R55, RZ ;  /* 0x000000372d027210 */ /* 0x042fe80007f9e0ff */
[----:B------:R-:W-:Y:S01]  /*baa0*/  IADD3.X R3, R54, R44, RZ, P4, !PT ;  /* 0x0000002c36037210 */ /* 0x000fe200027fe4ff */
[C---:B--2---:R-:W-:Y:S04]  /*bab0*/  HMMA.16816.F32 R36, R136.reuse, R40, RZ ;  /* 0x000000288824723c */ /* 0x044fe800000018ff */
[----:B------:R1:W-:Y:S04]  /*bac0*/  LDGSTS.E.BYPASS.LTC128B.128 [R227+0x2100], [R2.64], !P2 ;  /* 0x0210000002e37fae */ /* 0x0003e8000d101d46 */
[C---:B------:R-:W-:Y:S01]  /*bad0*/  HMMA.16816.F32 R40, R136.reuse, R42, RZ ;  /* 0x0000002a8828723c */ /* 0x040fe200000018ff */
[----:B---3--:R-:W-:Y:S04]  /*bae0*/  IADD3 R52, -R68, 0x10, RZ ;  /* 0x0000001044347810 */ /* 0x008fe80007ffe1ff */
[----:B------:R-:W-:Y:S02]  /*baf0*/  LOP3.LUT R52, R52, 0xf, RZ, 0xc0, !PT ;  /* 0x0000000f34347812 */ /* 0x000fe400078ec0ff */
[----:B-1----:R-:W-:Y:S05]  /*bb00*/  IADD3 R2, P2, R45, R63, RZ ;  /* 0x0000003f2d027210 */ /* 0x002fea0007f5e0ff */
[----:B------:R-:W-:Y:S02]  /*bb10*/  IADD3.X R3, R54, R60, RZ, P2, !PT ;  /* 0x0000003c36037210 */ /* 0x000fe400017fe4ff */
[-C--:B------:R-:W-:Y:S03]  /*bb20*/  IADD3 R52, P4, P2, R52, R0.reuse, R55 ;  /* 0x0000000034347210 */ /* 0x080fe60007a9e037 */
[----:B------:R1:W-:Y:S01]  /*bb30*/  LDGSTS.E.BYPASS.LTC128B.128 [R227+0x6100], [R2.64], !P0 ;  /* 0x0610000002e37fae */ /* 0x0003e2000c101d46 */
[-C--:B------:R-:W-:Y:S02]  /*bb40*/  IADD3.X R53, RZ, R61.reuse, R44, P4, P2 ;  /* 0x0000003dff357210 */ /* 0x080fe400027e442c */
[C---:B----4-:R-:W-:Y:S01]  /*bb50*/  HMMA.16816.F32 R44, R136.reuse, R48, RZ ;  /* 0x00000030882c723c */ /* 0x050fe200000018ff */
[----:B------:R-:W-:Y:S04]  /*bb60*/  IADD3 R62, P4, P2, R62, R0, R63 ;  /* 0x000000003e3e7210 */ /* 0x000fe80007a9e03f */
[----:B------:R2:W-:Y:S01]  /*bb70*/  LDGSTS.E.BYPASS.LTC128B.128.ZFILL [R227+0x3100], [R52.64], P6 ;  /* 0x0310000034e37fae */ /* 0x0005e2000b141d46 */
[----:B------:R-:W-:Y:S02]  /*bb80*/  IADD3.X R63, RZ, R61, R60, P4, P2 ;  /* 0x0000003dff3f7210 */ /* 0x000fe400027e443c */
[C---:B------:R-:W-:Y:S05]  /*bb90*/  HMMA.16816.F32 R48, R136.reuse, R50, RZ ;  /* 0x000000328830723c */ /* 0x040fea00000018ff */
[----:B------:R3:W-:Y:S08]  /*bba0*/  LDGSTS.E.BYPASS.LTC128B.128.ZFILL [R227+0x7100], [R62.64], P5 ;  /* 0x071000003ee37fae */ /* 0x0007f0000a941d46 */
[----:B------:R-:W0:Y:S01]  /*bbb0*/  LDGDEPBAR ;  /* 0x00000000000079af */ /* 0x000e220000000000 */
[C---:B--2---:R-:W-:Y:S08]  /*bbc0*/  HMMA.16816.F32 R52, R136.reuse, R56, RZ ;  /* 0x000000388834723c */ /* 0x044ff000000018ff */
[C---:B------:R-:W-:Y:S08]  /*bbd0*/  HMMA.16816.F32 R56, R136.reuse, R58, RZ ;  /* 0x0000003a8838723c */ /* 0x040ff000000018ff */
[C---:B---3--:R-:W-:Y:S08]  /*bbe0*/  HMMA.16816.F32 R60, R136.reuse, R64, RZ ;  /* 0x00000040883c723c */ /* 0x048ff000000018ff */
[----:B------:R-:W-:Y:S08]  /*bbf0*/  HMMA.16816.F32 R64, R136, R66, RZ ;  /* 0x000000428840723c */ /* 0x000ff000000018ff */
[C---:B------:R-:W-:Y:S08]  /*bc00*/  HMMA.16816.F32 R4, R140.reuse, R144, R4 ;  /* 0x000000908c04723c */ /* 0x040ff00000001804 */
[C---:B------:R-:W-:Y:S01]  /*bc10*/  HMMA.16816.F32 R8, R140.reuse, R146, R8 ;  /* 0x000000928c08723c */ /* 0x040fe20000001808 */
[----:B------:R-:W2:Y:S07]  /*bc20*/  LDSM.16.M88.4 R144, [R201] ;  /* 0x00000000c990783b */ /* 0x000eae0000000200 */
        /* <DEDUP_REMOVED lines=15> */
[C---:B------:R-:W-:Y:S08]  /*bd20*/  HMMA.16816.F32 R52, R140.reuse, R168, R52 ;  /* 0x000000a88c34723c */ /* 0x040ff00000001834 */
[C---:B------:R-:W-:Y:S01]  /*bd30*/  HMMA.16816.F32 R56, R140.reuse, R170, R56 ;  /* 0x000000aa8c38723c */ /* 0x040fe20000001838 */
[----:B------:R-:W-:Y:S07]  /*bd40*/  LDSM.16.M88.4 R168, [R200+-0x3000] ;  /* 0xffd00000c8a8783b */ /* 0x000fee0000000200 */
[C---:B------:R-:W-:Y:S08]  /*bd50*/  HMMA.16816.F32 R60, R140.reuse, R172, R60 ;  /* 0x000000ac8c3c723c */ /* 0x040ff0000000183c */
[----:B------:R-:W-:Y:S08]  /*bd60*/  HMMA.16816.F32 R64, R140, R174, R64 ;  /* 0x000000ae8c40723c */ /* 0x000ff00000001840 */
[C---:B--2---:R-:W-:Y:S08]  /*bd70*/  HMMA.16816.F32 R4, R176.reuse, R144, R4 ;  /* 0x00000090b004723c */ /* 0x044ff00000001804 */
[C---:B------:R-:W-:Y:S01]  /*bd80*/  HMMA.16816.F32 R8, R176.reuse, R146, R8 ;  /* 0x00000092b008723c */ /* 0x040fe20000001808 */
[----:B------:R-:W2:Y:S07]  /*bd90*/  LDSM.16.M88.4 R144, [R201+0x3000] ;  /* 0x00300000c990783b */ /* 0x000eae0000000200 */
[C---:B---3--:R-:W-:Y:S03]  /*bda0*/  HMMA.16816.F32 R12, R176.reuse, R148, R12 ;  /* 0x00000094b00c723c */ /* 0x048fe6000000180c */
[----:B------:R-:W-:Y:S05]  /*bdb0*/  ISETP.GT.AND P2, PT, R232, R233, PT ;  /* 0x000000e9e800720c */ /* 0x000fea0003f44270 */
[C---:B------:R-:W-:Y:S01]  /*bdc0*/  HMMA.16816.F32 R16, R176.reuse, R150, R16 ;  /* 0x00000096b010723c */ /* 0x040fe20000001810 */
[----:B------:R-:W3:Y:S07]  /*bdd0*/  LDSM.16.M88.4 R148, [R201+0x3800] ;  /* 0x00380000c994783b */ /* 0x000eee0000000200 */
[C---:B----4-:R-:W-:Y:S08]  /*bde0*/  HMMA.16816.F32 R20, R176.reuse, R152, R20 ;  /* 0x00000098b014723c */ /* 0x050ff00000001814 */
[C---:B------:R-:W-:Y:S01]  /*bdf0*/  HMMA.16816.F32 R24, R176.reuse, R154, R24 ;  /* 0x0000009ab018723c */ /* 0x040fe20000001818 */
[----:B------:R-:W4:Y:S07]  /*be00*/  LDSM.16.M88.4 R152, [R200+-0x4000] ;  /* 0xffc00000c898783b */ /* 0x000f2e0000000200 */
[C---:B-----5:R-:W-:Y:S08]  /*be10*/  HMMA.16816.F32 R28, R176.reuse, R156, R28 ;  /* 0x0000009cb01c723c */ /* 0x060ff0000000181c */
[C---:B------:R-:W-:Y:S01]  /*be20*/  HMMA.16816.F32 R32, R176.reuse, R158, R32 ;  /* 0x0000009eb020723c */ /* 0x040fe20000001820 */
[----:B------:R-:W5:Y:S07]  /*be30*/  LDSM.16.M88.4 R156, [R200+-0x3800] ;  /* 0xffc80000c89c783b */ /* 0x000f6e0000000200 */
[C---:B-1----:R-:W-:Y:S08]  /*be40*/  HMMA.16816.F32 R36, R176.reuse, R160, R36 ;  /* 0x000000a0b024723c */ /* 0x042ff00000001824 */
[C---:B------:R-:W-:Y:S01]  /*be50*/  HMMA.16816.F32 R40, R176.reuse, R162, R40 ;  /* 0x000000a2b028723c */ /* 0x040fe20000001828 */
[----:B------:R-:W1:Y:S07]  /*be60*/  LDSM.16.M88.4 R160, [R200+-0x2800] ;  /* 0xffd80000c8a0783b */ /* 0x000e6e0000000200 */
[C---:B------:R-:W-:Y:S08]  /*be70*/  HMMA.16816.F32 R44, R176.reuse, R164, R44 ;  /* 0x000000a4b02c723c */ /* 0x040ff0000000182c */
[C---:B------:R-:W-:Y:S01]  /*be80*/  HMMA.16816.F32 R48, R176.reuse, R166, R48 ;  /* 0x000000a6b030723c */ /* 0x040fe20000001830 */
[----:B------:R-:W1:Y:S07]  /*be90*/  LDSM.16.M88.4 R164, [R200+-0x2000] ;  /* 0xffe00000c8a4783b */ /* 0x000e6e0000000200 */
[C---:B--2---:R-:W-:Y:S08]  /*bea0*/  HMMA.16816.F32 R52, R176.reuse, R144, R52 ;  /* 0x00000090b034723c */ /* 0x044ff00000001834 */
[C---:B------:R-:W-:Y:S01]  /*beb0*/  HMMA.16816.F32 R56, R176.reuse, R146, R56 ;  /* 0x00000092b038723c */ /* 0x040fe20000001838 */
[----:B------:R-:W2:Y:S07]  /*bec0*/  LDSM.16.M88.4 R144, [R200+-0x1800] ;  /* 0xffe80000c890783b */ /* 0x000eae0000000200 */
[C---:B---3--:R-:W-:Y:S08]  /*bed0*/  HMMA.16816.F32 R60, R176.reuse, R148, R60 ;  /* 0x00000094b03c723c */ /* 0x048ff0000000183c */
[----:B------:R-:W-:Y:S01]  /*bee0*/  HMMA.16816.F32 R64, R176, R150, R64 ;  /* 0x00000096b040723c */ /* 0x000fe20000001840 */
[----:B------:R-:W3:Y:S07]  /*bef0*/  LDSM.16.M88.4 R148, [R200+-0x1000] ;  /* 0xfff00000c894783b */ /* 0x000eee0000000200 */
[C---:B----4-:R-:W-:Y:S08]  /*bf00*/  HMMA.16816.F32 R4, R180.reuse, R152, R4 ;  /* 0x00000098b404723c */ /* 0x050ff00000001804 */
[C---:B------:R-:W-:Y:S01]  /*bf10*/  HMMA.16816.F32 R8, R180.reuse, R154, R8 ;  /* 0x0000009ab408723c */ /* 0x040fe20000001808 */
[----:B------:R-:W4:Y:S07]  /*bf20*/  LDSM.16.M88.4 R152, [R200+-0x800] ;  /* 0xfff80000c898783b */ /* 0x000f2e0000000200 */
[C---:B-----5:R-:W-:Y:S08]  /*bf30*/  HMMA.16816.F32 R12, R180.reuse, R156, R12 ;  /* 0x0000009cb40c723c */ /* 0x060ff0000000180c */
[C---:B------:R-:W-:Y:S01]  /*bf40*/  HMMA.16816.F32 R16, R180.reuse, R158, R16 ;  /* 0x0000009eb410723c */ /* 0x040fe20000001810 */
[----:B------:R-:W5:Y:S07]  /*bf50*/  LDSM.16.M88.4 R156, [R71+0x4000] ;  /* 0x00400000479c783b */ /* 0x000f6e0000000200 */
[C---:B------:R-:W-:Y:S08]  /*bf60*/  HMMA.16816.F32 R20, R180.reuse, R168, R20 ;  /* 0x000000a8b414723c */ /* 0x040ff00000001814 */
[C---:B------:R-:W-:Y:S01]  /*bf70*/  HMMA.16816.F32 R24, R180.reuse, R170, R24 ;  /* 0x000000aab418723c */ /* 0x040fe20000001818 */
[----:B------:R-:W-:Y:S07]  /*bf80*/  LDSM.16.M88.4 R168, [R71+0x5000] ;  /* 0x0050000047a8783b */ /* 0x000fee0000000200 */
[C---:B-1----:R-:W-:Y:S08]  /*bf90*/  HMMA.16816.F32 R28, R180.reuse, R160, R28 ;  /* 0x000000a0b41c723c */ /* 0x042ff0000000181c */
        /* <DEDUP_REMOVED lines=9> */
[C---:B------:R-:W-:Y:S01]  /*c030*/  HMMA.16816.F32 R56, R180.reuse, R150, R56 ;  /* 0x00000096b438723c */ /* 0x040fe20000001838 */
[----:B------:R-:W3:Y:S07]  /*c040*/  LDSM.16.M88.4 R148, [R71+0x6800] ;  /* 0x006800004794783b */ /* 0x000eee0000000200 */
[C---:B----4-:R-:W-:Y:S08]  /*c050*/  HMMA.16816.F32 R60, R180.reuse, R152, R60 ;  /* 0x00000098b43c723c */ /* 0x050ff0000000183c */
[----:B------:R-:W-:Y:S01]  /*c060*/  HMMA.16816.F32 R64, R180, R154, R64 ;  /* 0x0000009ab440723c */ /* 0x000fe20000001840 */
[----:B------:R-:W4:Y:S07]  /*c070*/  LDSM.16.M88.4 R152, [R71+0x7000] ;  /* 0x007000004798783b */ /* 0x000f2e0000000200 */
[C---:B-----5:R-:W-:Y:S08]  /*c080*/  HMMA.16816.F32 R4, R184.reuse, R156, R4 ;  /* 0x0000009cb804723c */ /* 0x060ff00000001804 */
[C---:B------:R-:W-:Y:S01]  /*c090*/  HMMA.16816.F32 R8, R184.reuse, R158, R8 ;  /* 0x0000009eb808723c */ /* 0x040fe20000001808 */
[----:B------:R-:W5:Y:S07]  /*c0a0*/  LDSM.16.M88.4 R156, [R71+0x7800] ;  /* 0x00780000479c783b */ /* 0x000f6e0000000200 */
[C---:B-1----:R-:W-:Y:S08]  /*c0b0*/  HMMA.16816.F32 R12, R184.reuse, R160, R12 ;  /* 0x000000a0b80c723c */ /* 0x042ff0000000180c */
[C---:B------:R-:W-:Y:S01]  /*c0c0*/  HMMA.16816.F32 R16, R184.reuse, R162, R16 ;  /* 0x000000a2b810723c */ /* 0x040fe20000001810 */
[----:B------:R-:W1:Y:S07]  /*c0d0*/  LDSM.16.M88.4 R160, [R207] ;  /* 0x00000000cfa0783b */ /* 0x000e6e0000000200 */
        /* <DEDUP_REMOVED lines=8> */
[----:B------:R-:W2:Y:S07]  /*c160*/  LDSM.16.M88.4 R144, [R210] ;  /* 0x00000000d290783b */ /* 0x000eae0000000200 */
[C---:B---3--:R-:W-:Y:S08]  /*c170*/  HMMA.16816.F32 R44, R184.reuse, R148, R44 ;  /* 0x00000094b82c723c */ /* 0x048ff0000000182c */
[C---:B------:R-:W-:Y:S01]  /*c180*/  HMMA.16816.F32 R48, R184.reuse, R150, R48 ;  /* 0x00000096b830723c */ /* 0x040fe20000001830 */
[----:B------:R-:W3:Y:S07]  /*c190*/  LDSM.16.M88.4 R148, [R211] ;  /* 0x00000000d394783b */ /* 0x000eee0000000200 */
[C---:B----4-:R-:W-:Y:S08]  /*c1a0*/  HMMA.16816.F32 R52, R184.reuse, R152, R52 ;  /* 0x00000098b834723c */ /* 0x050ff00000001834 */
[C---:B------:R-:W-:Y:S01]  /*c1b0*/  HMMA.16816.F32 R56, R184.reuse, R154, R56 ;  /* 0x0000009ab838723c */ /* 0x040fe20000001838 */
[----:B------:R-:W4:Y:S07]  /*c1c0*/  LDSM.16.M88.4 R152, [R212] ;  /* 0x00000000d498783b */ /* 0x000f2e0000000200 */
[C---:B-----5:R-:W-:Y:S08]  /*c1d0*/  HMMA.16816.F32 R60, R184.reuse, R156, R60 ;  /* 0x0000009cb83c723c */ /* 0x060ff0000000183c */
[----:B------:R-:W-:Y:S01]  /*c1e0*/  HMMA.16816.F32 R64, R184, R158, R64 ;  /* 0x0000009eb840723c */ /* 0x000fe20000001840 */
[----:B------:R-:W5:Y:S07]  /*c1f0*/  LDSM.16.M88.4 R156, [R213] ;  /* 0x00000000d59c783b */ /* 0x000f6e0000000200 */
[C---:B-1----:R-:W-:Y:S08]  /*c200*/  HMMA.16816.F32 R4, R188.reuse, R160, R4 ;  /* 0x000000a0bc04723c */ /* 0x042ff00000001804 */
[C---:B------:R-:W-:Y:S01]  /*c210*/  HMMA.16816.F32 R8, R188.reuse, R162, R8 ;  /* 0x000000a2bc08723c */ /* 0x040fe20000001808 */
[----:B------:R-:W1:Y:S07]  /*c220*/  LDSM.16.M88.4 R160, [R214] ;  /* 0x00000000d6a0783b */ /* 0x000e6e0000000200 */
        /* <DEDUP_REMOVED lines=13> */
[C---:B------:R-:W-:Y:S01]  /*c300*/  HMMA.16816.F32 R48, R188.reuse, R154, R48 ;  /* 0x0000009abc30723c */ /* 0x040fe20000001830 */
[----:B------:R-:W4:Y:S07]  /*c310*/  LDSM.16.M88.4 R152, [R201+0x6000] ;  /* 0x00600000c998783b */ /* 0x000f2e0000000200 */
[C---:B-----5:R-:W-:Y:S08]  /*c320*/  HMMA.16816.F32 R52, R188.reuse, R156, R52 ;  /* 0x0000009cbc34723c */ /* 0x060ff00000001834 */
[C---:B------:R-:W-:Y:S01]  /*c330*/  HMMA.16816.F32 R56, R188.reuse, R158, R56 ;  /* 0x0000009ebc38723c */ /* 0x040fe20000001838 */
[----:B------:R-:W5:Y:S07]  /*c340*/  LDSM.16.M88.4 R156, [R201+0x6800] ;  /* 0x00680000c99c783b */ /* 0x000f6e0000000200 */
[C---:B-1----:R-:W-:Y:S08]  /*c350*/  HMMA.16816.F32 R60, R188.reuse, R160, R60 ;  /* 0x000000a0bc3c723c */ /* 0x042ff0000000183c */
[----:B------:R-:W-:Y:S01]  /*c360*/  HMMA.16816.F32 R64, R188, R162, R64 ;  /* 0x000000a2bc40723c */ /* 0x000fe20000001840 */
[----:B------:R-:W1:Y:S07]  /*c370*/  LDSM.16.M88.4 R160, [R201+0x7000] ;  /* 0x00700000c9a0783b */ /* 0x000e6e0000000200 */
[C---:B------:R-:W-:Y:S08]  /*c380*/  HMMA.16816.F32 R4, R192.reuse, R168, R4 ;  /* 0x000000a8c004723c */ /* 0x040ff00000001804 */
[C---:B------:R-:W-:Y:S01]  /*c390*/  HMMA.16816.F32 R8, R192.reuse, R170, R8 ;  /* 0x000000aac008723c */ /* 0x040fe20000001808 */
[----:B------:R-:W1:Y:S07]  /*c3a0*/  LDSM.16.M88.4 R168, [R201+0x7800] ;  /* 0x00780000c9a8783b */ /* 0x000e6e0000000200 */
[C---:B------:R-:W-:Y:S08]  /*c3b0*/  HMMA.16816.F32 R12, R192.reuse, R164, R12 ;  /* 0x000000a4c00c723c */ /* 0x040ff0000000180c */
[C---:B------:R-:W-:Y:S01]  /*c3c0*/  HMMA.16816.F32 R16, R192.reuse, R166, R16 ;  /* 0x000000a6c010723c */ /* 0x040fe20000001810 */
[----:B------:R-:W1:Y:S07]  /*c3d0*/  LDSM.16.M88.4 R164, [R200] ;  /* 0x00000000c8a4783b */ /* 0x000e6e0000000200 */
[C---:B--2---:R-:W-:Y:S08]  /*c3e0*/  HMMA.16816.F32 R20, R192.reuse, R144, R20 ;  /* 0x00000090c014723c */ /* 0x044ff00000001814 */
[C---:B------:R-:W-:Y:S01]  /*c3f0*/  HMMA.16816.F32 R24, R192.reuse, R146, R24 ;  /* 0x00000092c018723c */ /* 0x040fe20000001818 */
[----:B------:R-:W2:Y:S07]  /*c400*/  LDSM.16.M88.4 R144, [R200+0x800] ;  /* 0x00080000c890783b */ /* 0x000eae0000000200 */
[C---:B---3--:R-:W-:Y:S08]  /*c410*/  HMMA.16816.F32 R28, R192.reuse, R148, R28 ;  /* 0x00000094c01c723c */ /* 0x048ff0000000181c */
[C---:B------:R-:W-:Y:S08]  /*c420*/  HMMA.16816.F32 R32, R192.reuse, R150, R32 ;  /* 0x00000096c020723c */ /* 0x040ff00000001820 */
[C---:B----4-:R-:W-:Y:S08]  /*c430*/  HMMA.16816.F32 R36, R192.reuse, R152, R36 ;  /* 0x00000098c024723c */ /* 0x050ff00000001824 */
[C---:B------:R-:W-:Y:S08]  /*c440*/  HMMA.16816.F32 R40, R192.reuse, R154, R40 ;  /* 0x0000009ac028723c */ /* 0x040ff00000001828 */
[C---:B-----5:R-:W-:Y:S08]  /*c450*/  HMMA.16816.F32 R44, R192.reuse, R156, R44 ;  /* 0x0000009cc02c723c */ /* 0x060ff0000000182c */
[C---:B------:R-:W-:Y:S08]  /*c460*/  HMMA.16816.F32 R48, R192.reuse, R158, R48 ;  /* 0x0000009ec030723c */ /* 0x040ff00000001830 */
[C---:B-1----:R-:W-:Y:S08]  /*c470*/  HMMA.16816.F32 R52, R192.reuse, R160, R52 ;  /* 0x000000a0c034723c */ /* 0x042ff00000001834 */
        /* <DEDUP_REMOVED lines=32> */
[----:B------:R-:W1:Y:S10]  /*c680*/  MUFU.TANH R169, R12 ;  /* 0x0000000c00a97308 */ /* 0x000e740000002400 */
        /* <DEDUP_REMOVED lines=41> */
[----:B------:R-:W2:Y:S01]  /*c920*/  MUFU.TANH R163, R23 ;  /* 0x0000001700a37308 */ /* 0x000ea20000002400 */
[C---:B------:R-:W-:Y:S01]  /*c930*/  HMMA.16816.F32 R48, R196.reuse, R10, R48 ;  /* 0x0000000ac430723c */ /* 0x040fe20000001830 */
[----:B------:R-:W5:Y:S01]  /*c940*/  LDSM.16.M88.4 R8, [R200+0x3800] ;  /* 0x00380000c808783b */ /* 0x000f620000000200 */
[----:B------:R-:W-:Y:S07]  /*c950*/  DEPBAR.LE SB0, 0x0 ;  /* 0x000080000000791a */ /* 0x000fee0000000000 */
[----:B------:R2:W2:Y:S01]  /*c960*/  MUFU.TANH R157, R24 ;  /* 0x00000018009d7308 */ /* 0x0004a20000002400 */
[----:B------:R-:W-:Y:S01]  /*c970*/  BAR.SYNC.DEFER_BLOCKING 0x0 ;  /* 0x0000000000007b1d */ /* 0x000fe20000010000 */
[C---:B-1----:R-:W-:Y:S08]  /*c980*/  HMMA.16816.F32 R52, R196.reuse, R4, R52 ;  /* 0x00000004c434723c */ /* 0x042ff00000001834 */
[----:B------:R1:W1:Y:S01]  /*c990*/  MUFU.TANH R154, R25 ;  /* 0x00000019009a7308 */ /* 0x0002620000002400 */
[C---:B------:R-:W-:Y:S09]  /*c9a0*/  HMMA.16816.F32 R56, R196.reuse, R6, R56 ;  /* 0x00000006c438723c */ /* 0x040ff20000001838 */
[----:B------:R3:W3:Y:S06]  /*c9b0*/  MUFU.TANH R161, R26 ;  /* 0x0000001a00a17308 */ /* 0x0006ec0000002400 */
[----:B--2---:R-:W-:Y:S04]  /*c9c0*/  FMUL.FTZ R24, R53, c[0x0][0x320] ;  /* 0x0000c80035187a20 */ /* 0x004fe80000410000 */
[----:B------:R2:W2:Y:S01]  /*c9d0*/  MUFU.TANH R160, R27 ;  /* 0x0000001b00a07308 */ /* 0x0004a20000002400 */
[C---:B-----5:R-:W-:Y:S03]  /*c9e0*/  HMMA.16816.F32 R60, R196.reuse, R8, R60 ;  /* 0x00000008c43c723c */ /* 0x060fe6000000183c */
[----:B-1----:R-:W-:Y:S02]  /*c9f0*/  FMUL.FTZ R25, R55, c[0x0][0x320] ;  /* 0x0000c80037197a20 */ /* 0x002fe40000410000 */
[----:B------:R-:W-:Y:S02]  /*ca00*/  FMUL.FTZ R21, R56, c[0x0][0x320] ;  /* 0x0000c80038157a20 */ /* 0x000fe40000410000 */
[----:B------:R-:W-:Y:S02]  /*ca10*/  FMUL.FTZ R20, R57, c[0x0][0x320] ;  /* 0x0000c80039147a20 */ /* 0x000fe40000410000 */
[----:B------:R1:W1:Y:S01]  /*ca20*/  MUFU.TANH R151, R28 ;  /* 0x0000001c00977308 */ /* 0x0002620000002400 */
[----:B------:R-:W-:Y:S03]  /*ca30*/  HMMA.16816.F32 R64, R196, R10, R64 ;  /* 0x0000000ac440723c */ /* 0x000fe60000001840 */
[----:B---3--:R-:W-:Y:S02]  /*ca40*/  FMUL.FTZ R26, R52, c[0x0][0x320] ;  /* 0x0000c800341a7a20 */ /* 0x008fe40000410000 */
[----:B------:R-:W-:Y:S02]  /*ca50*/  FMUL.FTZ R23, R58, c[0x0][0x320] ;  /* 0x0000c8003a177a20 */ /* 0x000fe40000410000 */
[----:B------:R-:W-:Y:S02]  /*ca60*/  FMUL.FTZ R22, R59, c[0x0][0x320] ;  /* 0x0000c8003b167a20 */ /* 0x000fe40000410000 */
[----:B------:R3:W3:Y:S03]  /*ca70*/  MUFU.TANH R150, R29 ;  /* 0x0000001d00967308 */ /* 0x0006e60000002400 */
[----:B--2---:R-:W-:Y:S02]  /*ca80*/  FMUL.FTZ R27, R54, c[0x0][0x320] ;  /* 0x0000c800361b7a20 */ /* 0x004fe40000410000 */
[----:B------:R-:W-:Y:S02]  /*ca90*/  FMUL.FTZ R19, R60, c[0x0][0x320] ;  /* 0x0000c8003c137a20 */ /* 0x000fe40000410000 */
[----:B------:R-:W-:Y:S03]  /*caa0*/  FMUL.FTZ R14, R61, c[0x0][0x320] ;  /* 0x0000c8003d0e7a20 */ /* 0x000fe60000410000 */
[----:B------:R2:W2:Y:S01]  /*cab0*/  MUFU.TANH R156, R30 ;  /* 0x0000001e009c7308 */ /* 0x0004a20000002400 */
[----:B------:R-:W-:Y:S02]  /*cac0*/  FMUL.FTZ R18, R62, c[0x0][0x320] ;  /* 0x0000c8003e127a20 */ /* 0x000fe40000410000 */
[----:B------:R-:W-:Y:S02]  /*cad0*/  FMUL.FTZ R17, R63, c[0x0][0x320] ;  /* 0x0000c8003f117a20 */ /* 0x000fe40000410000 */
[----:B-1----:R-:W-:Y:S02]  /*cae0*/  FMUL.FTZ R28, R49, c[0x0][0x320] ;  /* 0x0000c800311c7a20 */ /* 0x002fe40000410000 */
[----:B------:R-:W-:Y:S02]  /*caf0*/  FMUL.FTZ R13, R64, c[0x0][0x320] ;  /* 0x0000c800400d7a20 */ /* 0x000fe40000410000 */
[----:B------:R-:W-:Y:S01]  /*cb00*/  FMUL.FTZ R12, R65, c[0x0][0x320] ;  /* 0x0000c800410c7a20 */ /* 0x000fe20000410000 */
[----:B------:R1:W1:Y:S01]  /*cb10*/  MUFU.TANH R155, R31 ;  /* 0x0000001f009b7308 */ /* 0x0002620000002400 */
[----:B------:R-:W-:Y:S02]  /*cb20*/  FMUL.FTZ R16, R66, c[0x0][0x320] ;  /* 0x0000c80042107a20 */ /* 0x000fe40000410000 */
[----:B------:R-:W-:Y:S02]  /*cb30*/  FMUL.FTZ R15, R67, c[0x0][0x320] ;  /* 0x0000c800430f7a20 */ /* 0x000fe40000410000 */
[----:B---3--:R-:W-:Y:S05]  /*cb40*/  FMUL.FTZ R29, R48, c[0x0][0x320] ;  /* 0x0000c800301d7a20 */ /* 0x008fea0000410000 */
[----:B------:R3:W3:Y:S01]  /*cb50*/  MUFU.TANH R149, R32 ;  /* 0x0000002000957308 */ /* 0x0006e20000002400 */
[----:B--2---:R-:W-:Y:S09]  /*cb60*/  FMUL.FTZ R30, R51, c[0x0][0x320] ;  /* 0x0000c800331e7a20 */ /* 0x004ff20000410000 */
[----:B------:R2:W2:Y:S01]  /*cb70*/  MUFU.TANH R146, R33 ;  /* 0x0000002100927308 */ /* 0x0004a20000002400 */
[----:B-1----:R-:W-:Y:S09]  /*cb80*/  FMUL.FTZ R31, R50, c[0x0][0x320] ;  /* 0x0000c800321f7a20 */ /* 0x002ff20000410000 */
[----:B------:R1:W1:Y:S01]  /*cb90*/  MUFU.TANH R153, R34 ;  /* 0x0000002200997308 */ /* 0x0002620000002400 */
[----:B---3--:R-:W-:Y:S09]  /*cba0*/  FMUL.FTZ R32, R45, c[0x0][0x320] ;  /* 0x0000c8002d207a20 */ /* 0x008ff20000410000 */
        /* <DEDUP_REMOVED lines=9> */
[----:B-1----:R-:W-:Y:S02]  /*cc40*/  FMUL.FTZ R38, R40, c[0x0][0x320] ;  /* 0x0000c80028267a20 */ /* 0x002fe40000410000 */
[----:B------:R-:W-:Y:S07]  /*cc50*/  FMUL.FTZ R40, R42, c[0x0][0x320] ;  /* 0x0000c8002a287a20 */ /* 0x000fee0000410000 */
[----:B------:R-:W1:Y:S01]  /*cc60*/  MUFU.TANH R38, R38 ;  /* 0x0000002600267308 */ /* 0x000e620000002400 */
[----:B---3--:R-:W-:Y:S09]  /*cc70*/  FMUL.FTZ R39, R43, c[0x0][0x320] ;  /* 0x0000c8002b277a20 */ /* 0x008ff20000410000 */
[----:B------:R-:W3:Y:S10]  /*cc80*/  MUFU.TANH R35, R35 ;  /* 0x0000002300237308 */ /* 0x000ef40000002400 */
        /* <DEDUP_REMOVED lines=25> */
[----:B------:R-:W1:Y:S01]  /*ce20*/  MUFU.TANH R15, R15 ;  /* 0x0000000f000f7308 */ /* 0x000e620000002400 */
[----:B------:R-:W-:-:S05]  /*ce30*/  @!P2 BRA `(.L_x_96) ;  /* 0x000005a00000a947 */ /* 0x000fca0003800000 */
[----:B--234-:R-:W-:Y:S01]  /*ce40*/  SHF.R.S32.HI R6, RZ, 0x1f, R242 ;  /* 0x0000001fff067819 */ /* 0x01cfe200000114f2 */
[----:B------:R-:W2:Y:S01]  /*ce50*/  LDL R237, [R1+0x10] ;  /* 0x0000100001ed7983 */ /* 0x000ea20000100800 */
[----:B------:R-:W-:Y:S01]  /*ce60*/  SHF.R.S32.HI R7, RZ, 0x1f, R241 ;  /* 0x0000001fff077819 */ /* 0x000fe200000114f1 */
[----:B------:R-:W-:Y:S01]  /*ce70*/  IMAD.MOV.U32 R238, RZ, RZ, RZ ;  /* 0x000000ffffee7224 */ /* 0x000fe200078e00ff */
[C---:B------:R-:W-:Y:S01]  /*ce80*/  SHF.L.U64.HI R6, R242.reuse, 0x1, R6 ;  /* 0x00000001f2067819 */ /* 0x040fe20000010206 */
[----:B------:R-:W3:Y:S01]  /*ce90*/  LDL.64 R244, [R1+0x20] ;  /* 0x0000200001f47983 */ /* 0x000ee20000100a00 */
[----:B------:R-:W-:Y:S02]  /*cea0*/  IMAD.SHL.U32 R42, R242, 0x2, RZ ;  /* 0x00000002f22a7824 */ /* 0x000fe400078e00ff */
[----:B------:R-:W-:Y:S03]  /*ceb0*/  IMAD.SHL.U32 R41, R241, 0x2, RZ ;  /* 0x00000002f1297824 */ /* 0x000fe600078e00ff */
[----:B------:R-:W4:Y:S04]  /*cec0*/  LDL R236, [R1+0x34] ;  /* 0x0000340001ec7983 */ /* 0x000f280000100800 */
[----:B------:R-:W5:Y:S08]  /*ced0*/  S2R R233, SR_TID.X ;  /* 0x0000000000e97919 */ /* 0x000f700000002100 */
[----:B------:R-:W4:Y:S01]  /*cee0*/  LDL.64 R234, [R1+0x18] ;  /* 0x0000180001ea7983 */ /* 0x000f220000100a00 */
[--C-:B-----5:R-:W-:Y:S02]  /*cef0*/  SHF.R.S32.HI R240, RZ, 0x1f, R233.reuse ;  /* 0x0000001ffff07819 */ /* 0x120fe400000114e9 */
[----:B------:R-:W-:Y:S02]  /*cf00*/  SHF.R.S32.HI R243, RZ, 0x1f, R233 ;  /* 0x0000001ffff37819 */ /* 0x000fe400000114e9 */
[-C--:B------:R-:W-:Y:S02]  /*cf10*/  LEA.HI R240, R240, R233.reuse, RZ, 0x3 ;  /* 0x000000e9f0f07211 */ /* 0x080fe400078f18ff */
[----:B------:R-:W-:Y:S02]  /*cf20*/  LEA.HI R243, R243, R233, RZ, 0x3 ;  /* 0x000000e9f3f37211 */ /* 0x000fe400078f18ff */
[----:B------:R-:W-:Y:S02]  /*cf30*/  LOP3.LUT R240, R240, 0xfffffff8, RZ, 0xc0, !PT ;  /* 0xfffffff8f0f07812 */ /* 0x000fe400078ec0ff */
[----:B------:R-:W-:Y:S03]  /*cf40*/  SHF.R.S32.HI R243, RZ, 0x3, R243 ;  /* 0x00000003fff37819 */ /* 0x000fe600000114f3 */
[----:B------:R-:W-:Y:S02]  /*cf50*/  IMAD.IADD R240, R233, 0x1, -R240 ;  /* 0x00000001e9f07824 */ /* 0x000fe400078e0af0 */
[----:B------:R-:W5:Y:S02]  /*cf60*/  LDL R233, [R1+0x30] ;  /* 0x0000300001e97983 */ /* 0x000f640000100800 */
[----:B------:R-:W-:Y:S02]  /*cf70*/  IMAD R0, R240, 0x20, R243 ;  /* 0x00000020f0007824 */ /* 0x000fe400078e02f3 */
[----:B--2---:R-:W-:Y:S05]  /*cf80*/  IMAD R2, R232, 0x80, R237 ;  /* 0x00000080e8027824 */ /* 0x004fea00078e02ed */
[----:B------:R-:W-:Y:S05]  /*cf90*/  IADD3 R2, R2, -0x80, R0 ;  /* 0xffffff8002027810 */ /* 0x000fea0007ffe000 */
[----:B------:R-:W-:Y:S04]  /*cfa0*/  @P3 IMAD.HI.U32 R3, R2, c[0x0][0x2bc], RZ ;  /* 0x0000af0002033a27 */ /* 0x000fe800078e00ff */
[----:B------:R-:W-:Y:S01]  /*cfb0*/  IMAD.MOV.U32 R0, RZ, RZ, R2 ;  /* 0x000000ffff007224 */ /* 0x000fe200078e0002 */
[----:B------:R-:W-:Y:S04]  /*cfc0*/  @P3 SHF.R.U32.HI R0, RZ, c[0x0][0x2c0], R3 ;  /* 0x0000b000ff003a19 */ /* 0x000fe80000011603 */
[C---:B---3--:R-:W-:Y:S04]  /*cfd0*/  @!P1 IADD3 R3, P2, R0.reuse, R244, RZ ;  /* 0x000000f400039210 */ /* 0x048fe80007f5e0ff */
[----:B----4-:R-:W-:Y:S01]  /*cfe0*/  @!P1 LEA.HI.X.SX32 R5, R0, R236, 0x1, P2 ;  /* 0x000000ec00059211 */ /* 0x010fe200010f0eff */
        /* <DEDUP_REMOVED lines=10> */
[----:B--2---:R-:W-:Y:S02]  /*d090*/  SHF.L.U64.HI R5, R241, 0x1, R7 ;  /* 0x00000001f1057819 */ /* 0x004fe40000010207 */
[----:B---3--:R-:W-:Y:S01]  /*d0a0*/  SHF.R.S32.HI R4, RZ, 0x1f, R238 ;  /* 0x0000001fff047819 */ /* 0x008fe200000114ee */
[----:B------:R-:W-:Y:S04]  /*d0b0*/  IMAD.WIDE.U32 R2, R238, c[0x0][0x1f0], R2 ;  /* 0x00007c00ee027a25 */ /* 0x000fe800078e0002 */
[----:B------:R-:W-:Y:S01]  /*d0c0*/  IMAD R4, R4, c[0x0][0x1f0], RZ ;  /* 0x00007c0004047a24 */ /* 0x000fe200078e02ff */
[----:B------:R-:W-:Y:S03]  /*d0d0*/  IADD3 R0, P2, R234, R2, RZ ;  /* 0x00000002ea007210 */ /* 0x000fe60007f5e0ff */
[----:B------:R-:W-:Y:S05]  /*d0e0*/  IMAD R4, R238, c[0x0][0x1f4], R4 ;  /* 0x00007d00ee047a24 */ /* 0x000fea00078e0204 */
[----:B-----5:R-:W-:Y:S02]  /*d0f0*/  IADD3.X R2, R233, R3, R4, P2, !PT ;  /* 0x00000003e9027210 */ /* 0x020fe400017fe404 */
[C---:B------:R-:W-:Y:S04]  /*d100*/  LEA R4, P2, R0.reuse, c[0x0][0x1c8], 0x1 ;  /* 0x0000720000047a11 */ /* 0x040fe800078408ff */
[----:B------:R-:W-:Y:S01]  /*d110*/  LEA.HI.X R0, R0, c[0x0][0x1cc], R2, 0x1, P2 ;  /* 0x0000730000007a11 */ /* 0x000fe200010f0c02 */
[----:B------:R-:W-:-:S06]  /*d120*/  BRA.DIV ~URZ, `(.L_x_97) ;  /* 0x000068927f007947 */ /* 0x000fcc000b800000 */
[----:B------:R2:W3:Y:S02]  /*d130*/  SHFL.IDX PT, R7, R0, RZ, 0x181f ;  /* 0x00181fff00077589 */ /* 0x0004e400000e0000 */
.L_x_126:
[----:B------:R-:W-:-:S05]  /*d140*/  BRA.DIV ~URZ, `(.L_x_98) ;  /* 0x000068e27f007947 */ /* 0x000fca000b800000 */
[----:B------:R-:W4:Y:S01]  /*d150*/  SHFL.IDX PT, R8, R4, RZ, 0x181f ;  /* 0x00181fff04087589 */ /* 0x000f2200000e0000 */
[C---:B------:R-:W-:Y:S02]  /*d160*/  IADD3 R2, -R68.reuse, 0x10, RZ ;  /* 0x0000001044027810 */ /* 0x040fe40007ffe1ff */
[----:B------:R-:W-:Y:S01]  /*d170*/  ISETP.NE.U32.AND P2, PT, R68, RZ, PT ;  /* 0x000000ff4400720c */ /* 0x000fe20003f45070 */
[----:B------:R-:W5:Y:S01]  /*d180*/  SHFL.IDX PT, R3, R4, 0x1, 0x181f ;  /* 0x00381f0004037f89 */ /* 0x000f6200000e0000 */
[----:B------:R-:W-:Y:S04]  /*d190*/  LOP3.LUT R2, R2, 0xf, RZ, 0xc0, !PT ;  /* 0x0000000f02027812 */ /* 0x000fe800078ec0ff */
[----:B----4-:R-:W-:Y:S04]  /*d1a0*/  IADD3 R10, P5, P4, R2, R8, R41 ;  /* 0x00000008020a7210 */ /* 0x010fe80007cbe029 */
[----:B---3--:R-:W-:Y:S02]  /*d1b0*/  IADD3.X R11, RZ, R7, R5, P5, P4 ;  /* 0x00000007ff0b7210 */ /* 0x008fe40002fe8405 */
[-C--:B------:R-:W-:Y:S03]  /*d1c0*/  IADD3 R8, P4, R8, R42.reuse, RZ ;  /* 0x0000002a08087210 */ /* 0x080fe60007f9e0ff */
[----:B------:R-:W-:Y:S01]  /*d1d0*/  @!PT LDS RZ, [RZ] ;  /* 0x00000000fffff984 */ /* 0x000fe20000000800 */
[----:B------:R3:W-:Y:S02]  /*d1e0*/  LDGSTS.E.BYPASS.LTC128B.128.ZFILL [R227+0x8100], [R10.64], P2 ;  /* 0x081000000ae37fae */ /* 0x0007e40009141d46 */
[--C-:B------:R-:W-:Y:S02]  /*d1f0*/  IMAD.X R9, R7, 0x1, R6.reuse, P4 ;  /* 0x0000000107097824 */ /* 0x100fe400020e0606 */
[----:B------:R-:W4:Y:S04]  /*d200*/  SHFL.IDX PT, R7, R0, 0x1, 0x181f ;  /* 0x00381f0000077f89 */ /* 0x000f2800000e0000 */
[----:B------:R5:W-:Y:S02]  /*d210*/  LDGSTS.E.BYPASS.LTC128B.128 [R227+0xc100], [R8.64], !P0 ;  /* 0x0c10000008e37fae */ /* 0x000be4000c101d46 */
[C---:B-----5:R-:W-:Y:S04]  /*d220*/  IADD3 R8, P5, P4, R2.reuse, R3, R41 ;  /* 0x0000000302087210 */ /* 0x060fe80007cbe029 */
[----:B----4-:R-:W-:Y:S05]  /*d230*/  IADD3.X R9, RZ, R7, R5, P5, P4 ;  /* 0x00000007ff097210 */ /* 0x010fea0002fe8405 */
[----:B------:R4:W-:Y:S02]  /*d240*/  LDGSTS.E.BYPASS.LTC128B.128.ZFILL [R227+0x9100], [R8.64], P2 ;  /* 0x0910000008e37fae */ /* 0x0009e40009141d46 */
[----:B----4-:R-:W-:Y:S05]  /*d250*/  IADD3 R8, P4, R3, R42, RZ ;  /* 0x0000002a03087210 */ /* 0x010fea0007f9e0ff */
[--C-:B------:R-:W-:Y:S02]  /*d260*/  IMAD.X R9, R7, 0x1, R6.reuse, P4 ;  /* 0x0000000107097824 */ /* 0x100fe400020e0606 */
[----:B------:R-:W4:Y:S04]  /*d270*/  SHFL.IDX PT, R7, R4, 0x2, 0x181f ;  /* 0x00581f0004077f89 */ /* 0x000f2800000e0000 */
[----:B------:R5:W-:Y:S04]  /*d280*/  LDGSTS.E.BYPASS.LTC128B.128 [R227+0xd100], [R8.64], !P0 ;  /* 0x0d10000008e37fae */ /* 0x000be8000c101d46 */
[----:B------:R-:W-:Y:S01]  /*d290*/  SHFL.IDX PT, R4, R4, 0x3, 0x181f ;  /* 0x00781f0004047f89 */ /* 0x000fe200000e0000 */
[----:B----4-:R-:W-:Y:S03]  /*d2a0*/  IADD3 R2, P5, P4, R2, R7, R41 ;  /* 0x0000000702027210 */ /* 0x010fe60007cbe029 */
[----:B-----5:R-:W4:Y:S04]  /*d2b0*/  SHFL.IDX PT, R8, R0, 0x2, 0x181f ;  /* 0x00581f0000087f89 */ /* 0x020f2800000e0000 */
[----:B--2---:R-:W2:Y:S01]  /*d2c0*/  SHFL.IDX PT, R0, R0, 0x3, 0x181f ;  /* 0x00781f0000007f89 */ /* 0x004ea200000e0000 */
[----:B----4-:R-:W-:Y:S05]  /*d2d0*/  IADD3.X R3, RZ, R8, R5, P5, P4 ;  /* 0x00000008ff037210 */ /* 0x010fea0002fe8405 */
[----:B------:R4:W-:Y:S02]  /*d2e0*/  LDGSTS.E.BYPASS.LTC128B.128.ZFILL [R227+0xa100], [R2.64], P2 ;  /* 0x0a10000002e37fae */ /* 0x0009e40009141d46 */
[----:B----4-:R-:W-:Y:S05]  /*d2f0*/  IADD3 R2, P2, R7, R42, RZ ;  /* 0x0000002a07027210 */ /* 0x010fea0007f5e0ff */
[----:B------:R-:W-:Y:S05]  /*d300*/  IMAD.X R3, R8, 0x1, R6, P2 ;  /* 0x0000000108037824 */ /* 0x000fea00010e0606 */
[----:B------:R3:W-:Y:S03]  /*d310*/  LDGSTS.E.BYPASS.LTC128B.128 [R227+0xe100], [R2.64], !P0 ;  /* 0x0e10000002e37fae */ /* 0x0007e6000c101d46 */
.L_x_127:
[C---:B--23--:R-:W-:Y:S02]  /*d320*/  IADD3 R2, -R68.reuse, 0x10, RZ ;  /* 0x0000001044027810 */ /* 0x04cfe40007ffe1ff */
[----:B------:R-:W-:Y:S02]  /*d330*/  ISETP.NE.U32.AND P2, PT, R68, RZ, PT ;  /* 0x000000ff4400720c */ /* 0x000fe40003f45070 */
[----:B------:R-:W-:Y:S04]  /*d340*/  LOP3.LUT R2, R2, 0xf, RZ, 0xc0, !PT ;  /* 0x0000000f02027812 */ /* 0x000fe800078ec0ff */
[----:B------:R-:W-:Y:S04]  /*d350*/  IADD3 R2, P5, P4, R2, R4, R41 ;  /* 0x0000000402027210 */ /* 0x000fe80007cbe029 */
[----:B------:R-:W-:Y:S05]  /*d360*/  IADD3.X R3, RZ, R0, R5, P5, P4 ;  /* 0x00000000ff037210 */ /* 0x000fea0002fe8405 */
[----:B------:R-:W-:Y:S01]  /*d370*/  @!PT LDS RZ, [RZ] ;  /* 0x00000000fffff984 */ /* 0x000fe20000000800 */
[----:B------:R-:W-:Y:S01]  /*d380*/  @!PT LDS RZ, [RZ] ;  /* 0x00000000fffff984 */ /* 0x000fe20000000800 */
[----:B------:R-:W-:Y:S01]  /*d390*/  @!PT LDS RZ, [RZ] ;  /* 0x00000000fffff984 */ /* 0x000fe20000000800 */
[----:B------:R2:W-:Y:S02]  /*d3a0*/  LDGSTS.E.BYPASS.LTC128B.128.ZFILL [R227+0xb100], [R2.64], P2 ;  /* 0x0b10000002e37fae */ /* 0x0005e40009141d46 */
[----:B--2---:R-:W-:Y:S05]  /*d3b0*/  IADD3 R2, P2, R4, R42, RZ ;  /* 0x0000002a04027210 */ /* 0x004fea0007f5e0ff */
[----:B------:R-:W-:Y:S05]  /*d3c0*/  IMAD.X R3, R0, 0x1, R6, P2 ;  /* 0x0000000100037824 */ /* 0x000fea00010e0606 */
[----:B------:R2:W-:Y:S03]  /*d3d0*/  LDGSTS.E.BYPASS.LTC128B.128 [R227+0xf100], [R2.64], !P0 ;  /* 0x0f10000002e37fae */ /* 0x0005e6000c101d46 */
.L_x_96:
[----:B--234-:R-:W-:Y:S05]  /*d3e0*/  BSYNC B0 ;  /* 0x0000000000007941 */ /* 0x01cfea0003800000 */
.L_x_95:
        /* <DEDUP_REMOVED lines=37> */
[----:B-1----:R-:W-:Y:S02]  /*d640*/  FMNMX.FTZ R4, R38, R4, !PT ;  /* 0x0000000426047209 */ /* 0x002fe40007810000 */
        /* <DEDUP_REMOVED lines=26> */
[----:B------:R-:W-:Y:S01]  /*d7f0*/  FMNMX.FTZ R5, R15, R0, !PT ;  /* 0x000000000f057209 */ /* 0x000fe20007810000 */
[----:B------:R-:W-:-:S05]  /*d800*/  BRA.DIV ~URZ, `(.L_x_99) ;  /* 0x000066e27f007947 */ /* 0x000fca000b800000 */
[----:B------:R-:W1:Y:S02]  /*d810*/  SHFL.BFLY PT, R0, R4, 0x2, 0x1f ;  /* 0x0c401f0004007f89 */ /* 0x000e6400000e0000 */
[----:B-1----:R-:W-:Y:S05]  /*d820*/  FMNMX.FTZ R4, R4, R0, !PT ;  /* 0x0000000004047209 */ /* 0x002fea0007810000 */
[----:B------:R-:W1:Y:S02]  /*d830*/  SHFL.BFLY PT, R68, R4, 0x1, 0x1f ;  /* 0x0c201f0004447f89 */ /* 0x000e6400000e0000 */
[----:B-1----:R-:W-:Y:S02]  /*d840*/  FMNMX.FTZ R68, R4, R68, !PT ;  /* 0x0000004404447209 */ /* 0x002fe40007810000 */
[----:B------:R-:W1:Y:S02]  /*d850*/  SHFL.BFLY PT, R4, R5, 0x2, 0x1f ;  /* 0x0c401f0005047f89 */ /* 0x000e6400000e0000 */
[----:B-1----:R-:W-:Y:S05]  /*d860*/  FMNMX.FTZ R4, R5, R4, !PT ;  /* 0x0000000405047209 */ /* 0x002fea0007810000 */
[----:B------:R1:W2:Y:S02]  /*d870*/  SHFL.BFLY PT, R0, R4, 0x1, 0x1f ;  /* 0x0c201f0004007f89 */ /* 0x0002a400000e0000 */
.L_x_128:
[----:B------:R-:W3:Y:S01]  /*d880*/  LDL.LU R50, [R1] ;  /* 0x0000000001327983 */ /* 0x000ee20000300800 */
[----:B--2---:R-:W-:Y:S01]  /*d890*/  FMNMX.FTZ R3, R0, R4, !PT ;  /* 0x0000000400037209 */ /* 0x004fe20007810000 */
[C---:B-1----:R-:W-:Y:S01]  /*d8a0*/  FMUL.FTZ R4, R68.reuse, c[0x0][0x2d0] ;  /* 0x0000b40044047a20 */ /* 0x042fe20000410000 */
[----:B------:R-:W-:Y:S01]  /*d8b0*/  WARPSYNC 0xffffffff ;  /* 0xffffffff00007948 */ /* 0x000fe20003800000 */
[----:B------:R-:W-:Y:S02]  /*d8c0*/  FADD.FTZ R0, -R68, R69 ;  /* 0x0000004544007221 */ /* 0x000fe40000010100 */
[--C-:B------:R-:W-:Y:S02]  /*d8d0*/  FFMA.FTZ R6, R173, c[0x0][0x2d0], -R4.reuse ;  /* 0x0000b400ad067a23 */ /* 0x100fe40000010804 */
[----:B------:R-:W-:Y:S02]  /*d8e0*/  FMUL.FTZ R0, R0, c[0x0][0x2d0] ;  /* 0x0000b40000007a20 */ /* 0x000fe40000410000 */
[--C-:B------:R-:W-:Y:S02]  /*d8f0*/  FFMA.FTZ R5, R230, c[0x0][0x2d0], -R4.reuse ;  /* 0x0000b400e6057a23 */ /* 0x100fe40000010804 */
        /* <DEDUP_REMOVED lines=18> */
[----:B------:R4:W5:Y:S01]  /*da20*/  MUFU.EX2 R146, R7 ;  /* 0x0000000700927308 */ /* 0x0009620000000800 */
[--C-:B------:R-:W-:Y:S02]  /*da30*/  FFMA.FTZ R47, R13, c[0x0][0x2d0], -R4.reuse ;  /* 0x0000b4000d2f7a23 */ /* 0x100fe40000010804 */
        /* <DEDUP_REMOVED lines=15> */
[----:B------:R-:W-:Y:S04]  /*db30*/  FMUL.FTZ R4, R3, c[0x0][0x2d0] ;  /* 0x0000b40003047a20 */ /* 0x000fe80000410000 */
        /* <DEDUP_REMOVED lines=28> */
[----:B------:R-:W-:Y:S01]  /*dd00*/  FFMA.FTZ R166, R166, c[0x0][0x2d0], -R4 ;  /* 0x0000b400a6a67a23 */ /* 0x000fe20000010804 */
[----:B------:R-:W-:Y:S10]  /*dd10*/  MUFU.EX2 R161, R161 ;  /* 0x000000a100a17308 */ /* 0x000ff40000000800 */
[----:B------:R-:W-:Y:S10]  /*dd20*/  MUFU.EX2 R160, R160 ;  /* 0x000000a000a07308 */ /* 0x000ff40000000800 */
[----:B------:R-:W-:Y:S10]  /*dd30*/  MUFU.EX2 R170, R170 ;  /* 0x000000aa00aa7308 */ /* 0x000ff40000000800 */
[----:B------:R-:W-:Y:S10]  /*dd40*/  MUFU.EX2 R229, R229 ;  /* 0x000000e500e57308 */ /* 0x000ff40000000800 */
[----:B------:R-:W-:Y:S10]  /*dd50*/  MUFU.EX2 R236, R236 ;  /* 0x000000ec00ec7308 */ /* 0x000ff40000000800 */
[----:B------:R-:W-:Y:S10]  /*dd60*/  MUFU.EX2 R168, R168 ;  /* 0x000000a800a87308 */ /* 0x000ff40000000800 */
[----:B------:R-:W-:Y:S01]  /*dd70*/  MUFU.EX2 R166, R166 ;  /* 0x000000a600a67308 */ /* 0x000fe20000000800 */
[C---:B-1----:R-:W-:Y:S01]  /*dd80*/  FFMA.FTZ R0, R2.reuse, R246, R6 ;  /* 0x000000f602007223 */ /* 0x042fe20000010006 */
[C---:B--2---:R-:W-:Y:S01]  /*dd90*/  F2FP.PACK_AB R144, R5.reuse, R6 ;  /* 0x000000060590723e */ /* 0x044fe200000000ff */
[C---:B------:R-:W-:Y:S02]  /*dda0*/  FMUL.FTZ R64, R2.reuse, R72 ;  /* 0x0000004802407220 */ /* 0x040fe40000410000 */
[----:B----4-:R-:W-:Y:S02]  /*ddb0*/  FADD.FTZ R7, R5, R0 ;  /* 0x0000000005077221 */ /* 0x010fe40000010000 */
[----:B------:R-:W-:Y:S02]  /*ddc0*/  FADD.FTZ R0, -R3, R70 ;  /* 0x0000004603007221 */ /* 0x000fe40000010100 */
[----:B------:R-:W-:Y:S02]  /*ddd0*/  FMUL.FTZ R65, R2, R73 ;  /* 0x0000004902417220 */ /* 0x000fe40000410000 */
[----:B------:R-:W-:Y:S02]  /*dde0*/  FMUL.FTZ R0, R0, c[0x0][0x2d0] ;  /* 0x0000b40000007a20 */ /* 0x000fe40000410000 */
[--C-:B------:R-:W-:Y:S02]  /*ddf0*/  FFMA.FTZ R5, R228, c[0x0][0x2d0], -R4.reuse ;  /* 0x0000b400e4057a23 */ /* 0x100fe40000010804 */
[--C-:B------:R-:W-:Y:S02]  /*de00*/  FFMA.FTZ R6, R231, c[0x0][0x2d0], -R4.reuse ;  /* 0x0000b400e7067a23 */ /* 0x100fe40000010804 */
[----:B------:R-:W1:Y:S01]  /*de10*/  MUFU.EX2 R0, R0 ;  /* 0x0000000000007308 */ /* 0x000e620000000800 */
[--C-:B------:R-:W-:Y:S02]  /*de20*/  FFMA.FTZ R70, R175, c[0x0][0x2d0], -R4.reuse ;  /* 0x0000b400af467a23 */ /* 0x100fe40000010804 */
[--C-:B------:R-:W-:Y:S02]  /*de30*/  FFMA.FTZ R231, R34, c[0x0][0x2d0], -R4.reuse ;  /* 0x0000b40022e77a23 */ /* 0x100fe40000010804 */
[--C-:B------:R-:W-:Y:S02]  /*de40*/  FFMA.FTZ R228, R39, c[0x0][0x2d0], -R4.reuse ;  /* 0x0000b40027e47a23 */ /* 0x100fe40000010804 */
[--C-:B------:R-:W-:Y:S02]  /*de50*/  FFMA.FTZ R246, R27, c[0x0][0x2d0], -R4.reuse ;  /* 0x0000b4001bf67a23 */ /* 0x100fe40000010804 */
[----:B------:R-:W-:Y:S01]  /*de60*/  FFMA.FTZ R175, R40, c[0x0][0x2d0], -R4 ;  /* 0x0000b40028af7a23 */ /* 0x000fe20000010804 */
[----:B------:R2:W-:Y:S01]  /*de70*/  MUFU.EX2 R10, R5 ;  /* 0x00000005000a7308 */ /* 0x0005e20000000800 */
[----:B-----5:R-:W-:Y:S01]  /*de80*/  FADD.FTZ R4, R146, R7 ;  /* 0x0000000792047221 */ /* 0x020fe20000010000 */
[----:B------:R-:W-:Y:S01]  /*de90*/  F2FP.PACK_AB R146, R8, R146 ;  /* 0x000000920892723e */ /* 0x000fe200000000ff */
[----:B------:R-:W-:Y:S02]  /*dea0*/  FMUL.FTZ R33, R2, R105 ;  /* 0x0000006902217220 */ /* 0x000fe40000410000 */
[----:B------:R-:W-:Y:S02]  /*deb0*/  FADD.FTZ R148, R8, R4 ;  /* 0x0000000408947221 */ /* 0x000fe40000010000 */
[C---:B------:R-:W-:Y:S01]  /*dec0*/  FMUL.FTZ R4, R2.reuse, R132 ;  /* 0x0000008402047220 */ /* 0x040fe20000410000 */
[----:B------:R-:W-:Y:S01]  /*ded0*/  MOV R132, R15 ;  /* 0x0000000f00847202 */ /* 0x000fe20000000f00 */
[C---:B------:R-:W-:Y:S01]  /*dee0*/  FMUL.FTZ R8, R2.reuse, R128 ;  /* 0x0000008002087220 */ /* 0x040fe20000410000 */
[----:B------:R-:W-:Y:S01]  /*def0*/  MUFU.EX2 R145, R6 ;  /* 0x0000000600917308 */ /* 0x000fe20000000800 */
[C---:B------:R-:W-:Y:S01]  /*df00*/  FMUL.FTZ R9, R2.reuse, R129 ;  /* 0x0000008102097220 */ /* 0x040fe20000410000 */
[----:B------:R-:W-:Y:S01]  /*df10*/  MOV R129, R18 ;  /* 0x0000001200817202 */ /* 0x000fe20000000f00 */
[----:B------:R-:W-:Y:S01]  /*df20*/  FMUL.FTZ R20, R2, R116 ;  /* 0x0000007402147220 */ /* 0x000fe20000410000 */
[----:B------:R-:W-:Y:S01]  /*df30*/  MOV R116, R11 ;  /* 0x0000000b00747202 */ /* 0x000fe20000000f00 */
[C---:B-1----:R-:W-:Y:S01]  /*df40*/  FMUL.FTZ R66, R0.reuse, R74 ;  /* 0x0000004a00427220 */ /* 0x042fe20000410000 */
[----:B------:R-:W-:Y:S01]  /*df50*/  MOV R128, R43 ;  /* 0x0000002b00807202 */ /* 0x000fe20000000f00 */
[C---:B------:R-:W-:Y:S02]  /*df60*/  FMUL.FTZ R67, R0.reuse, R75 ;  /* 0x0000004b00437220 */ /* 0x040fe40000410000 */
[----:B------:R-:W1:Y:S01]  /*df70*/  LDSM.16.MT88.4 R72, [R202] ;  /* 0x00000000ca48783b */ /* 0x000e620000004200 */
[C---:B------:R-:W-:Y:S01]  /*df80*/  FMUL.FTZ R30, R0.reuse, R110 ;  /* 0x0000006e001e7220 */ /* 0x040fe20000410000 */
[----:B------:R-:W-:Y:S01]  /*df90*/  MUFU.EX2 R175, R175 ;  /* 0x000000af00af7308 */ /* 0x000fe20000000800 */
[----:B------:R-:W-:Y:S02]  /*dfa0*/  FMUL.FTZ R34, R0, R106 ;  /* 0x0000006a00227220 */ /* 0x000fe40000410000 */
[----:B--2---:R-:W-:Y:S01]  /*dfb0*/  FMUL.FTZ R5, R2, R133 ;  /* 0x0000008502057220 */ /* 0x004fe20000410000 */
[----:B------:R-:W-:Y:S01]  /*dfc0*/  MOV R133, R42 ;  /* 0x0000002a00857202 */ /* 0x000fe20000000f00 */
[C---:B------:R-:W-:Y:S02]  /*dfd0*/  FMUL.FTZ R7, R0.reuse, R135 ;  /* 0x0000008700077220 */ /* 0x040fe40000410000 */
[----:B------:R-:W-:Y:S02]  /*dfe0*/  FMUL.FTZ R11, R0, R131 ;  /* 0x00000083000b7220 */ /* 0x000fe40000410000 */
[C---:B------:R-:W-:Y:S01]  /*dff0*/  FMUL.FTZ R12, R2.reuse, R124 ;  /* 0x0000007c020c7220 */ /* 0x040fe20000410000 */
[----:B------:R-:W-:Y:S01]  /*e000*/  MUFU.EX2 R106, R69 ;  /* 0x00000045006a7308 */ /* 0x000fe20000000800 */
[C---:B------:R-:W-:Y:S01]  /*e010*/  FMUL.FTZ R13, R2.reuse, R125 ;  /* 0x0000007d020d7220 */ /* 0x040fe20000410000 */
[----:B------:R-:W-:Y:S01]  /*e020*/  MOV R125, R47 ;  /* 0x0000002f007d7202 */ /* 0x000fe20000000f00 */
[----:B------:R-:W-:Y:S01]  /*e030*/  FMUL.FTZ R16, R2, R120 ;  /* 0x0000007802107220 */ /* 0x000fe20000410000 */
[----:B------:R-:W-:Y:S01]  /*e040*/  MOV R120, R14 ;  /* 0x0000000e00787202 */ /* 0x000fe20000000f00 */
[C---:B------:R-:W-:Y:S01]  /*e050*/  FMUL.FTZ R14, R0.reuse, R126 ;  /* 0x0000007e000e7220 */ /* 0x040fe20000410000 */
[----:B------:R-:W-:Y:S01]  /*e060*/  MOV R124, R46 ;  /* 0x0000002e007c7202 */ /* 0x000fe20000000f00 */
[C---:B------:R-:W-:Y:S02]  /*e070*/  FMUL.FTZ R15, R0.reuse, R127 ;  /* 0x0000007f000f7220 */ /* 0x040fe40000410000 */
[----:B------:R-:W-:Y:S01]  /*e080*/  FMUL.FTZ R18, R0, R122 ;  /* 0x0000007a00127220 */ /* 0x000fe20000410000 */
[----:B------:R-:W2:Y:S01]  /*e090*/  MUFU.EX2 R110, R70 ;  /* 0x00000046006e7308 */ /* 0x000ea20000000800 */
[----:B------:R-:W-:Y:S01]  /*e0a0*/  FMUL.FTZ R17, R2, R121 ;  /* 0x0000007902117220 */ /* 0x000fe20000410000 */
[----:B------:R-:W-:Y:S01]  /*e0b0*/  MOV R121, R19 ;  /* 0x0000001300797202 */ /* 0x000fe20000000f00 */
[----:B------:R-:W-:Y:S02]  /*e0c0*/  FMUL.FTZ R19, R0, R123 ;  /* 0x0000007b00137220 */ /* 0x000fe40000410000 */
[----:B------:R-:W-:Y:S02]  /*e0d0*/  FMUL.FTZ R21, R2, R117 ;  /* 0x0000007502157220 */ /* 0x000fe40000410000 */
[C---:B------:R-:W-:Y:S02]  /*e0e0*/  FMUL.FTZ R22, R0.reuse, R118 ;  /* 0x0000007600167220 */ /* 0x040fe40000410000 */
[----:B------:R-:W-:Y:S01]  /*e0f0*/  FMUL.FTZ R23, R0, R119 ;  /* 0x0000007700177220 */ /* 0x000fe20000410000 */
[----:B------:R-:W4:Y:S01]  /*e100*/  MUFU.EX2 R69, R169 ;  /* 0x000000a900457308 */ /* 0x000f220000000800 */
[C---:B------:R-:W-:Y:S02]  /*e110*/  FMUL.FTZ R24, R2.reuse, R112 ;  /* 0x0000007002187220 */ /* 0x040fe40000410000 */
[----:B------:R-:W-:Y:S02]  /*e120*/  FMUL.FTZ R25, R2, R113 ;  /* 0x0000007102197220 */ /* 0x000fe40000410000 */
[C---:B------:R-:W-:Y:S02]  /*e130*/  FMUL.FTZ R26, R0.reuse, R114 ;  /* 0x00000072001a7220 */ /* 0x040fe40000410000 */
[----:B------:R-:W-:Y:S02]  /*e140*/  FMUL.FTZ R27, R0, R115 ;  /* 0x00000073001b7220 */ /* 0x000fe40000410000 */
[C---:B------:R-:W-:Y:S01]  /*e150*/  FMUL.FTZ R28, R2.reuse, R108 ;  /* 0x0000006c021c7220 */ /* 0x040fe20000410000 */
[----:B------:R-:W-:Y:S01]  /*e160*/  LDSM.16.MT88.4 R112, [R203+0x3800] ;  /* 0x00380000cb70783b */ /* 0x000fe20000004200 */
[----:B------:R-:W-:Y:S01]  /*e170*/  FMUL.FTZ R29, R2, R109 ;  /* 0x0000006d021d7220 */ /* 0x000fe20000410000 */
[----:B------:R-:W-:Y:S01]  /*e180*/  MUFU.EX2 R70, R162 ;  /* 0x000000a200467308 */ /* 0x000fe20000000800 */
[----:B------:R-:W-:Y:S01]  /*e190*/  FMUL.FTZ R31, R0, R111 ;  /* 0x0000006f001f7220 */ /* 0x000fe20000410000 */
[----:B--2---:R-:W-:Y:S01]  /*e1a0*/  F2FP.PACK_AB R147, R110, R106 ;  /* 0x0000006a6e93723e */ /* 0x004fe200000000ff */
[----:B------:R-:W-:Y:S02]  /*e1b0*/  FMUL.FTZ R35, R0, R107 ;  /* 0x0000006b00237220 */ /* 0x000fe40000410000 */
[C---:B------:R-:W-:Y:S02]  /*e1c0*/  FMUL.FTZ R32, R2.reuse, R104 ;  /* 0x0000006802207220 */ /* 0x040fe40000410000 */
[C---:B------:R-:W-:Y:S02]  /*e1d0*/  FMUL.FTZ R36, R2.reuse, R100 ;  /* 0x0000006402247220 */ /* 0x040fe40000410000 */
[----:B------:R-:W-:Y:S01]  /*e1e0*/  FMUL.FTZ R37, R2, R101 ;  /* 0x0000006502257220 */ /* 0x000fe20000410000 */
[----:B------:R-:W-:Y:S01]  /*e1f0*/  MUFU.EX2 R104, R251 ;  /* 0x000000fb00687308 */ /* 0x000fe20000000800 */
[C---:B------:R-:W-:Y:S02]  /*e200*/  FMUL.FTZ R38, R0.reuse, R102 ;  /* 0x0000006600267220 */ /* 0x040fe40000410000 */
[----:B------:R-:W-:Y:S02]  /*e210*/  FMUL.FTZ R39, R0, R103 ;  /* 0x0000006700277220 */ /* 0x000fe40000410000 */
[----:B------:R-:W-:Y:S01]  /*e220*/  FMUL.FTZ R41, R2, R97 ;  /* 0x0000006102297220 */ /* 0x000fe20000410000 */
[----:B------:R-:W-:Y:S01]  /*e230*/  LDSM.16.MT88.4 R100, [R202+0x7000] ;  /* 0x00700000ca64783b */ /* 0x000fe20000004200 */
[C---:B------:R-:W-:Y:S02]  /*e240*/  FMUL.FTZ R42, R0.reuse, R98 ;  /* 0x00000062002a7220 */ /* 0x040fe40000410000 */
[----:B------:R-:W-:Y:S01]  /*e250*/  FMUL.FTZ R43, R0, R99 ;  /* 0x00000063002b7220 */ /* 0x000fe20000410000 */
[----:B------:R-:W-:Y:S01]  /*e260*/  MUFU.EX2 R109, R150 ;  /* 0x00000096006d7308 */ /* 0x000fe20000000800 */
[C---:B------:R-:W-:Y:S02]  /*e270*/  FMUL.FTZ R40, R2.reuse, R96 ;  /* 0x0000006002287220 */ /* 0x040fe40000410000 */
[----:B------:R-:W-:Y:S02]  /*e280*/  FMUL.FTZ R45, R2, R93 ;  /* 0x0000005d022d7220 */ /* 0x000fe40000410000 */
[C---:B---3--:R-:W-:Y:S02]  /*e290*/  FFMA.FTZ R6, R0.reuse, R50, R10 ;  /* 0x0000003200067223 */ /* 0x048fe4000001000a */
[C---:B------:R-:W-:Y:S02]  /*e2a0*/  FMUL.FTZ R46, R0.reuse, R94 ;  /* 0x0000005e002e7220 */ /* 0x040fe40000410000 */
[C---:B------:R-:W-:Y:S01]  /*e2b0*/  FADD.FTZ R105, R145.reuse, R6 ;  /* 0x0000000691697221 */ /* 0x040fe20000010000 */
[----:B------:R-:W-:Y:S01]  /*e2c0*/  F2FP.PACK_AB R145, R145, R10 ;  /* 0x0000000a9191723e */ /* 0x000fe200000000ff */
[C---:B------:R-:W-:Y:S01]  /*e2d0*/  FMUL.FTZ R6, R0.reuse, R134 ;  /* 0x0000008600067220 */ /* 0x040fe20000410000 */
[----:B------:R-:W-:Y:S01]  /*e2e0*/  MUFU.EX2 R150, R129 ;  /* 0x0000008100967308 */ /* 0x000fe20000000800 */
[C---:B------:R-:W-:Y:S02]  /*e2f0*/  FMUL.FTZ R10, R0.reuse, R130 ;  /* 0x00000082000a7220 */ /* 0x040fe40000410000 */
[----:B------:R-:W-:Y:S02]  /*e300*/  FMUL.FTZ R47, R0, R95 ;  /* 0x0000005f002f7220 */ /* 0x000fe40000410000 */
[C---:B------:R-:W-:Y:S01]  /*e310*/  FMUL.FTZ R48, R2.reuse, R88 ;  /* 0x0000005802307220 */ /* 0x040fe20000410000 */
[C---:B-1----:R-:W-:Y:S04]  /*e320*/  HMMA.16816.F32 R4, R144.reuse, R72, R4 ;  /* 0x000000489004723c */ /* 0x042fe80000001804 */
[----:B------:R-:W-:Y:S01]  /*e330*/  MUFU.EX2 R108, R149 ;  /* 0x00000095006c7308 */ /* 0x000fe20000000800 */
[----:B------:R-:W-:Y:S02]  /*e340*/  FMUL.FTZ R49, R2, R89 ;  /* 0x0000005902317220 */ /* 0x000fe40000410000 */
[C---:B------:R-:W-:Y:S01]  /*e350*/  FMUL.FTZ R50, R0.reuse, R90 ;  /* 0x0000005a00327220 */ /* 0x040fe20000410000 */
[C---:B------:R-:W-:Y:S01]  /*e360*/  HMMA.16816.F32 R8, R144.reuse, R74, R8 ;  /* 0x0000004a9008723c */ /* 0x040fe20000001808 */
[----:B------:R-:W1:Y:S03]  /*e370*/  LDSM.16.MT88.4 R72, [R204] ;  /* 0x00000000cc48783b */ /* 0x000e660000004200 */
[----:B------:R-:W-:Y:S02]  /*e380*/  FMUL.FTZ R51, R0, R91 ;  /* 0x0000005b00337220 */ /* 0x000fe40000410000 */
[----:B------:R-:W-:Y:S01]  /*e390*/  FMUL.FTZ R53, R2, R85 ;  /* 0x0000005502357220 */ /* 0x000fe20000410000 */
[----:B------:R2:W-:Y:S01]  /*e3a0*/  MUFU.EX2 R149, R128 ;  /* 0x0000008000957308 */ /* 0x0005e20000000800 */
[C---:B------:R-:W-:Y:S01]  /*e3b0*/  FMUL.FTZ R54, R0.reuse, R86 ;  /* 0x0000005600367220 */ /* 0x040fe20000410000 */
[----:B------:R-:W-:Y:S03]  /*e3c0*/  LDSM.16.MT88.4 R88, [R204+0x1800] ;  /* 0x00180000cc58783b */ /* 0x000fe60000004200 */
[----:B------:R-:W-:Y:S02]  /*e3d0*/  FMUL.FTZ R55, R0, R87 ;  /* 0x0000005700377220 */ /* 0x000fe40000410000 */
[----:B------:R-:W-:Y:S02]  /*e3e0*/  FMUL.FTZ R57, R2, R81 ;  /* 0x0000005102397220 */ /* 0x000fe40000410000 */
        /* <DEDUP_REMOVED lines=9> */
[C---:B------:R-:W-:Y:S02]  /*e480*/  FMUL.FTZ R44, R2.reuse, R92 ;  /* 0x0000005c022c7220 */ /* 0x040fe40000410000 */
[C---:B------:R-:W-:Y:S02]  /*e490*/  FMUL.FTZ R52, R2.reuse, R84 ;  /* 0x0000005402347220 */ /* 0x040fe40000410000 */
[----:B------:R-:W-:Y:S02]  /*e4a0*/  FMUL.FTZ R56, R2, R80 ;  /* 0x0000005002387220 */ /* 0x000fe40000410000 */
[----:B----4-:R-:W-:Y:S01]  /*e4b0*/  FADD.FTZ R0, R69, R148 ;  /* 0x0000009445007221 */ /* 0x010fe20000010000 */
[----:B--2---:R-:W-:Y:S01]  /*e4c0*/  LDSM.16.MT88.4 R128, [R202+0x3800] ;  /* 0x00380000ca80783b */ /* 0x004fe20000004200 */
[----:B------:R-:W-:Y:S01]  /*e4d0*/  MUFU.EX2 R80, R165 ;  /* 0x000000a500507308 */ /* 0x000fe20000000800 */
[C---:B-1----:R-:W-:Y:S09]  /*e4e0*/  HMMA.16816.F32 R12, R144.reuse, R72, R12 ;  /* 0x00000048900c723c */ /* 0x042ff2000000180c */
[----:B------:R-:W-:Y:S01]  /*e4f0*/  MUFU.EX2 R84, R157 ;  /* 0x0000009d00547308 */ /* 0x000fe20000000800 */
[C---:B------:R-:W-:Y:S01]  /*e500*/  HMMA.16816.F32 R16, R144.reuse, R74, R16 ;  /* 0x0000004a9010723c */ /* 0x040fe20000001810 */
[----:B------:R-:W1:Y:S08]  /*e510*/  LDSM.16.MT88.4 R72, [R203] ;  /* 0x00000000cb48783b */ /* 0x000e700000004200 */
[----:B------:R-:W-:Y:S10]  /*e520*/  MUFU.EX2 R92, R172 ;  /* 0x000000ac005c7308 */ /* 0x000ff40000000800 */
[----:B------:R-:W-:Y:S10]  /*e530*/  MUFU.EX2 R157, R155 ;  /* 0x0000009b009d7308 */ /* 0x000ff40000000800 */
[----:B------:R-:W-:Y:S10]  /*e540*/  MUFU.EX2 R155, R152 ;  /* 0x00000098009b7308 */ /* 0x000ff40000000800 */
[----:B------:R-:W-:Y:S01]  /*e550*/  MUFU.EX2 R231, R231 ;  /* 0x000000e700e77308 */ /* 0x000fe20000000800 */
[C---:B-1----:R-:W-:Y:S09]  /*e560*/  HMMA.16816.F32 R20, R144.reuse, R72, R20 ;  /* 0x000000489014723c */ /* 0x042ff20000001814 */
[----:B------:R-:W-:Y:S01]  /*e570*/  MUFU.EX2 R152, R250 ;  /* 0x000000fa00987308 */ /* 0x000fe20000000800 */
[C---:B------:R-:W-:Y:S01]  /*e580*/  HMMA.16816.F32 R24, R144.reuse, R74, R24 ;  /* 0x0000004a9018723c */ /* 0x040fe20000001818 */
[----:B------:R-:W1:Y:S08]  /*e590*/  LDSM.16.MT88.4 R72, [R215] ;  /* 0x00000000d748783b */ /* 0x000e700000004200 */
[----:B------:R-:W2:Y:S10]  /*e5a0*/  MUFU.EX2 R2, R167 ;  /* 0x000000a700027308 */ /* 0x000eb40000000800 */
[----:B------:R-:W-:Y:S01]  /*e5b0*/  MUFU.EX2 R148, R133 ;  /* 0x0000008500947308 */ /* 0x000fe20000000800 */
[----:B--2---:R-:W-:Y:S04]  /*e5c0*/  FADD.FTZ R0, R2, R0 ;  /* 0x0000000002007221 */ /* 0x004fe80000010000 */
[----:B------:R-:W-:Y:S01]  /*e5d0*/  FADD.FTZ R0, R80, R0 ;  /* 0x0000000050007221 */ /* 0x000fe20000010000 */
[C---:B-1----:R-:W-:Y:S03]  /*e5e0*/  HMMA.16816.F32 R28, R144.reuse, R72, R28 ;  /* 0x00000048901c723c */ /* 0x042fe6000000181c */
[----:B------:R-:W-:Y:S05]  /*e5f0*/  FADD.FTZ R0, R70, R0 ;  /* 0x0000000046007221 */ /* 0x000fea0000010000 */
        /* <DEDUP_REMOVED lines=11> */
[C---:B-1----:R-:W-:Y:S07]  /*e6b0*/  HMMA.16816.F32 R60, R144.reuse, R72, R60 ;  /* 0x00000048903c723c */ /* 0x042fee000000183c */
[----:B------:R-:W-:Y:S01]  /*e6c0*/  F2FP.PACK_AB R72, R2, R69 ;  /* 0x000000450248723e */ /* 0x000fe200000000ff */
[----:B------:R-:W-:Y:S01]  /*e6d0*/  HMMA.16816.F32 R64, R144, R74, R64 ;  /* 0x0000004a9040723c */ /* 0x000fe20000001840 */
[----:B------:R1:W2:Y:S03]  /*e6e0*/  MUFU.EX2 R69, R159 ;  /* 0x0000009f00457308 */ /* 0x0002a60000000800 */
[----:B------:R-:W-:Y:S03]  /*e6f0*/  F2FP.PACK_AB R73, R108, R109 ;  /* 0x0000006d6c49723e */ /* 0x000fe600000000ff */
[----:B------:R-:W-:Y:S02]  /*e700*/  F2FP.PACK_AB R74, R70, R80 ;  /* 0x00000050464a723e */ /* 0x000fe400000000ff */
[----:B------:R-:W3:Y:S02]  /*e710*/  LDSM.16.MT88.4 R80, [R204+0x800] ;  /* 0x00080000cc50783b */ /* 0x000ee40000004200 */
[----:B------:R-:W-:Y:S01]  /*e720*/  MUFU.EX2 R144, R120 ;  /* 0x0000007800907308 */ /* 0x000fe20000000800 */
[----:B------:R-:W-:Y:S02]  /*e730*/  F2FP.PACK_AB R75, R166, R168 ;  /* 0x000000a8a64b723e */ /* 0x000fe400000000ff */
[----:B------:R-:W-:Y:S05]  /*e740*/  F2FP.PACK_AB R145, R149, R150 ;  /* 0x000000969591723e */ /* 0x000fea00000000ff */
[C---:B------:R-:W-:Y:S02]  /*e750*/  HMMA.16816.F32 R4, R72.reuse, R76, R4 ;  /* 0x0000004c4804723c */ /* 0x040fe40000001804 */
[----:B------:R-:W4:Y:S01]  /*e760*/  MUFU.EX2 R2, R158 ;  /* 0x0000009e00027308 */ /* 0x000f220000000800 */
[----:B-1----:R-:W5:Y:S02]  /*e770*/  LDL R159, [R1+0x4] ;  /* 0x00000400019f7983 */ /* 0x002f640000100800 */
[----:B--2---:R-:W-:Y:S03]  /*e780*/  FADD.FTZ R0, R69, R0 ;  /* 0x0000000045007221 */ /* 0x004fe60000010000 */
[C---:B------:R-:W-:Y:S01]  /*e790*/  HMMA.16816.F32 R8, R72.reuse, R78, R8 ;  /* 0x0000004e4808723c */ /* 0x040fe20000001808 */
[----:B------:R-:W1:Y:S03]  /*e7a0*/  LDSM.16.MT88.4 R76, [R203+0x800] ;  /* 0x00080000cb4c783b */ /* 0x000e660000004200 */
[----:B------:R-:W2:Y:S10]  /*e7b0*/  MUFU.EX2 R70, R154 ;  /* 0x0000009a00467308 */ /* 0x000eb40000000800 */
[----:B------:R-:W-:Y:S01]  /*e7c0*/  MUFU.EX2 R158, R156 ;  /* 0x0000009c009e7308 */ /* 0x000fe20000000800 */
[----:B----4-:R-:W-:Y:S01]  /*e7d0*/  FADD.FTZ R0, R2, R0 ;  /* 0x0000000002007221 */ /* 0x010fe20000010000 */
[C---:B---3--:R-:W-:Y:S08]  /*e7e0*/  HMMA.16816.F32 R12, R72.reuse, R80, R12 ;  /* 0x00000050480c723c */ /* 0x048ff0000000180c */
[----:B------:R-:W-:Y:S01]  /*e7f0*/  MUFU.EX2 R156, R153 ;  /* 0x00000099009c7308 */ /* 0x000fe20000000800 */
[----:B------:R-:W-:Y:S04]  /*e800*/  FADD.FTZ R0, R84, R0 ;  /* 0x0000000054007221 */ /* 0x000fe80000010000 */
[C---:B--2---:R-:W-:Y:S01]  /*e810*/  FADD.FTZ R0, R70.reuse, R0 ;  /* 0x0000000046007221 */ /* 0x044fe20000010000 */
[C---:B------:R-:W-:Y:S01]  /*e820*/  HMMA.16816.F32 R16, R72.reuse, R82, R16 ;  /* 0x000000524810723c */ /* 0x040fe20000001810 */
[----:B------:R-:W2:Y:S03]  /*e830*/  LDSM.16.MT88.4 R80, [R205+0x800] ;  /* 0x00080000cd50783b */ /* 0x000ea60000004200 */
[----:B------:R-:W-:Y:S04]  /*e840*/  MUFU.EX2 R154, R246 ;  /* 0x000000f6009a7308 */ /* 0x000fe80000000800 */
[C---:B-1----:R-:W-:Y:S06]  /*e850*/  HMMA.16816.F32 R20, R72.reuse, R76, R20 ;  /* 0x0000004c4814723c */ /* 0x042fec0000001814 */
[----:B------:R-:W-:Y:S02]  /*e860*/  MUFU.EX2 R153, R247 ;  /* 0x000000f700997308 */ /* 0x000fe40000000800 */
[C---:B------:R-:W-:Y:S01]  /*e870*/  HMMA.16816.F32 R24, R72.reuse, R78, R24 ;  /* 0x0000004e4818723c */ /* 0x040fe20000001818 */
[----:B------:R-:W1:Y:S07]  /*e880*/  LDSM.16.MT88.4 R76, [R202+0x4800] ;  /* 0x00480000ca4c783b */ /* 0x000e6e0000004200 */
[----:B------:R-:W-:Y:S01]  /*e890*/  MUFU.EX2 R146, R124 ;  /* 0x0000007c00927308 */ /* 0x000fe20000000800 */
        /* <DEDUP_REMOVED lines=13> */
[----:B------:R-:W-:Y:S01]  /*e970*/  HMMA.16816.F32 R64, R72, R82, R64 ;  /* 0x000000524840723c */ /* 0x000fe20000001840 */
[----:B------:R-:W2:Y:S06]  /*e980*/  LDSM.16.MT88.4 R80, [R204+0x1000] ;  /* 0x00100000cc50783b */ /* 0x000eac0000004200 */
[----:B------:R-:W-:Y:S02]  /*e990*/  F2FP.PACK_AB R74, R70, R84 ;  /* 0x00000054464a723e */ /* 0x000fe400000000ff */
[----:B------:R-:W3:Y:S01]  /*e9a0*/  LDSM.16.MT88.4 R84, [R203+0x1000] ;  /* 0x00100000cb54783b */ /* 0x000ee20000004200 */
[----:B------:R-:W-:Y:S02]  /*e9b0*/  MUFU.EX2 R70, R151 ;  /* 0x0000009700467308 */ /* 0x000fe40000000800 */
[----:B------:R-:W-:Y:S02]  /*e9c0*/  F2FP.PACK_AB R72, R2, R69 ;  /* 0x000000450248723e */ /* 0x000fe400000000ff */
[----:B------:R-:W-:Y:S02]  /*e9d0*/  F2FP.PACK_AB R73, R163, R164 ;  /* 0x000000a4a349723e */ /* 0x000fe400000000ff */
[----:B------:R-:W-:Y:S04]  /*e9e0*/  F2FP.PACK_AB R75, R160, R161 ;  /* 0x000000a1a04b723e */ /* 0x000fe800000000ff */
[----:B------:R-:W4:Y:S03]  /*e9f0*/  MUFU.EX2 R69, R174 ;  /* 0x000000ae00457308 */ /* 0x000f260000000800 */
[C---:B-1----:R-:W-:Y:S07]  /*ea00*/  HMMA.16816.F32 R4, R72.reuse, R76, R4 ;  /* 0x0000004c4804723c */ /* 0x042fee0000001804 */
[----:B------:R-:W1:Y:S01]  /*ea10*/  MUFU.EX2 R2, R173 ;  /* 0x000000ad00027308 */ /* 0x000e620000000800 */
[C---:B------:R-:W-:Y:S01]  /*ea20*/  HMMA.16816.F32 R8, R72.reuse, R78, R8 ;  /* 0x0000004e4808723c */ /* 0x040fe20000001808 */
[----:B------:R-:W3:Y:S08]  /*ea30*/  LDSM.16.MT88.4 R76, [R205+0x1000] ;  /* 0x00100000cd4c783b */ /* 0x000ef00000004200 */
[----:B------:R-:W-:Y:S01]  /*ea40*/  MUFU.EX2 R151, R252 ;  /* 0x000000fc00977308 */ /* 0x000fe20000000800 */
[C---:B--2---:R-:W-:Y:S03]  /*ea50*/  HMMA.16816.F32 R12, R72.reuse, R80, R12 ;  /* 0x00000050480c723c */ /* 0x044fe6000000180c */
[----:B----4-:R-:W-:Y:S05]  /*ea60*/  FADD.FTZ R0, R69, R0 ;  /* 0x0000000045007221 */ /* 0x010fea0000010000 */
[C---:B------:R-:W-:Y:S01]  /*ea70*/  HMMA.16816.F32 R16, R72.reuse, R82, R16 ;  /* 0x000000524810723c */ /* 0x040fe20000001810 */
[----:B------:R-:W2:Y:S03]  /*ea80*/  LDSM.16.MT88.4 R80, [R202+0x5000] ;  /* 0x00500000ca50783b */ /* 0x000ea60000004200 */
[----:B-1----:R-:W-:Y:S04]  /*ea90*/  FADD.FTZ R0, R2, R0 ;  /* 0x0000000002007221 */ /* 0x002fe80000010000 */
[C---:B---3--:R-:W-:Y:S04]  /*eaa0*/  HMMA.16816.F32 R20, R72.reuse, R84, R20 ;  /* 0x000000544814723c */ /* 0x048fe80000001814 */
[----:B------:R-:W-:Y:S04]  /*eab0*/  FADD.FTZ R0, R92, R0 ;  /* 0x000000005c007221 */ /* 0x000fe80000010000 */
[C---:B------:R-:W-:Y:S01]  /*eac0*/  HMMA.16816.F32 R24, R72.reuse, R86, R24 ;  /* 0x000000564818723c */ /* 0x040fe20000001818 */
[----:B------:R-:W1:Y:S03]  /*ead0*/  LDSM.16.MT88.4 R84, [R204+0x5000] ;  /* 0x00500000cc54783b */ /* 0x000e660000004200 */
[----:B------:R-:W-:Y:S04]  /*eae0*/  FADD.FTZ R0, R70, R0 ;  /* 0x0000000046007221 */ /* 0x000fe80000010000 */
[C---:B------:R-:W-:Y:S08]  /*eaf0*/  HMMA.16816.F32 R28, R72.reuse, R76, R28 ;  /* 0x0000004c481c723c */ /* 0x040ff0000000181c */
[C---:B------:R-:W-:Y:S01]  /*eb00*/  HMMA.16816.F32 R32, R72.reuse, R78, R32 ;  /* 0x0000004e4820723c */ /* 0x040fe20000001820 */
[----:B------:R-:W3:Y:S07]  /*eb10*/  LDSM.16.MT88.4 R76, [R203+0x5000] ;  /* 0x00500000cb4c783b */ /* 0x000eee0000004200 */
[C---:B--2---:R-:W-:Y:S08]  /*eb20*/  HMMA.16816.F32 R36, R72.reuse, R80, R36 ;  /* 0x000000504824723c */ /* 0x044ff00000001824 */
[C---:B------:R-:W-:Y:S01]  /*eb30*/  HMMA.16816.F32 R40, R72.reuse, R82, R40 ;  /* 0x000000524828723c */ /* 0x040fe20000001828 */
[----:B------:R-:W2:Y:S07]  /*eb40*/  LDSM.16.MT88.4 R80, [R205+0x5000] ;  /* 0x00500000cd50783b */ /* 0x000eae0000004200 */
[C---:B-1----:R-:W-:Y:S08]  /*eb50*/  HMMA.16816.F32 R44, R72.reuse, R84, R44 ;  /* 0x00000054482c723c */ /* 0x042ff0000000182c */
[C---:B------:R-:W-:Y:S01]  /*eb60*/  HMMA.16816.F32 R48, R72.reuse, R86, R48 ;  /* 0x000000564830723c */ /* 0x040fe20000001830 */
[----:B------:R-:W1:Y:S02]  /*eb70*/  LDSM.16.MT88.4 R84, [R202+0x1800] ;  /* 0x00180000ca54783b */ /* 0x000e640000004200 */
[----:B-----5:R-:W-:Y:S05]  /*eb80*/  ISETP.GT.AND P0, PT, R232, R159, PT ;  /* 0x0000009fe800720c */ /* 0x020fea0003f04270 */
[C---:B---3--:R-:W-:Y:S07]  /*eb90*/  HMMA.16816.F32 R52, R72.reuse, R76, R52 ;  /* 0x0000004c4834723c */ /* 0x048fee0000001834 */
[----:B------:R-:W-:Y:S01]  /*eba0*/  F2FP.PACK_AB R76, R2, R69 ;  /* 0x00000045024c723e */ /* 0x000fe200000000ff */
[C---:B------:R-:W-:Y:S01]  /*ebb0*/  HMMA.16816.F32 R56, R72.reuse, R78, R56 ;  /* 0x0000004e4838723c */ /* 0x040fe20000001838 */
[----:B------:R-:W3:Y:S03]  /*ebc0*/  MUFU.EX2 R69, R235 ;  /* 0x000000eb00457308 */ /* 0x000ee60000000800 */
[----:B------:R-:W-:Y:S03]  /*ebd0*/  F2FP.PACK_AB R77, R157, R158 ;  /* 0x0000009e9d4d723e */ /* 0x000fe600000000ff */
[----:B------:R-:W-:Y:S01]  /*ebe0*/  F2FP.PACK_AB R78, R70, R92 ;  /* 0x0000005c464e723e */ /* 0x000fe200000000ff */
[C---:B--2---:R-:W-:Y:S01]  /*ebf0*/  HMMA.16816.F32 R60, R72.reuse, R80, R60 ;  /* 0x00000050483c723c */ /* 0x044fe2000000183c */
[----:B------:R-:W-:Y:S02]  /*ec00*/  LDSM.16.MT88.4 R92, [R204+0x2000] ;  /* 0x00200000cc5c783b */ /* 0x000fe40000004200 */
[----:B------:R-:W2:Y:S01]  /*ec10*/  MUFU.EX2 R2, R234 ;  /* 0x000000ea00027308 */ /* 0x000ea20000000800 */
[----:B------:R-:W-:Y:S04]  /*ec20*/  F2FP.PACK_AB R79, R155, R156 ;  /* 0x0000009c9b4f723e */ /* 0x000fe800000000ff */
[----:B------:R-:W-:Y:S01]  /*ec30*/  HMMA.16816.F32 R64, R72, R82, R64 ;  /* 0x000000524840723c */ /* 0x000fe20000001840 */
[----:B------:R-:W4:Y:S04]  /*ec40*/  LDSM.16.MT88.4 R72, [R203+0x1800] ;  /* 0x00180000cb48783b */ /* 0x000f280000004200 */
[----:B------:R-:W5:Y:S03]  /*ec50*/  MUFU.EX2 R70, R230 ;  /* 0x000000e600467308 */ /* 0x000f660000000800 */
[C---:B-1----:R-:W-:Y:S01]  /*ec60*/  HMMA.16816.F32 R4, R76.reuse, R84, R4 ;  /* 0x000000544c04723c */ /* 0x042fe20000001804 */
[----:B------:R-:W1:Y:S04]  /*ec70*/  LDSM.16.MT88.4 R80, [R205+0x1800] ;  /* 0x00180000cd50783b */ /* 0x000e680000004200 */
[----:B---3--:R-:W-:Y:S03]  /*ec80*/  FADD.FTZ R0, R69, R0 ;  /* 0x0000000045007221 */ /* 0x008fe60000010000 */
[C---:B------:R-:W-:Y:S01]  /*ec90*/  HMMA.16816.F32 R8, R76.reuse, R86, R8 ;  /* 0x000000564c08723c */ /* 0x040fe20000001808 */
[----:B------:R-:W3:Y:S03]  /*eca0*/  LDSM.16.MT88.4 R84, [R202+0x5800] ;  /* 0x00580000ca54783b */ /* 0x000ee60000004200 */
[----:B--2---:R-:W-:Y:S04]  /*ecb0*/  FADD.FTZ R0, R2, R0 ;  /* 0x0000000002007221 */ /* 0x004fe80000010000 */
[C---:B------:R-:W-:Y:S04]  /*ecc0*/  HMMA.16816.F32 R12, R76.reuse, R88, R12 ;  /* 0x000000584c0c723c */ /* 0x040fe8000000180c */
[----:B------:R-:W-:Y:S04]  /*ecd0*/  FADD.FTZ R0, R96, R0 ;  /* 0x0000000060007221 */ /* 0x000fe80000010000 */
[C---:B------:R-:W-:Y:S01]  /*ece0*/  HMMA.16816.F32 R16, R76.reuse, R90, R16 ;  /* 0x0000005a4c10723c */ /* 0x040fe20000001810 */
[----:B------:R-:W-:Y:S03]  /*ecf0*/  LDSM.16.MT88.4 R88, [R203+0x5800] ;  /* 0x00580000cb58783b */ /* 0x000fe60000004200 */
[----:B-----5:R-:W-:Y:S04]  /*ed00*/  FADD.FTZ R0, R70, R0 ;  /* 0x0000000046007221 */ /* 0x020fe80000010000 */
[C---:B----4-:R-:W-:Y:S08]  /*ed10*/  HMMA.16816.F32 R20, R76.reuse, R72, R20 ;  /* 0x000000484c14723c */ /* 0x050ff00000001814 */
        /* <DEDUP_REMOVED lines=8> */
[C---:B--2---:R-:W-:Y:S07]  /*eda0*/  HMMA.16816.F32 R44, R76.reuse, R72, R44 ;  /* 0x000000484c2c723c */ /* 0x044fee000000182c */
[----:B------:R-:W-:Y:S01]  /*edb0*/  F2FP.PACK_AB R72, R2, R69 ;  /* 0x000000450248723e */ /* 0x000fe200000000ff */
[C---:B------:R-:W-:Y:S01]  /*edc0*/  HMMA.16816.F32 R48, R76.reuse, R74, R48 ;  /* 0x0000004a4c30723c */ /* 0x040fe20000001830 */
[----:B------:R-:W-:Y:S03]  /*edd0*/  MUFU.EX2 R69, R244 ;  /* 0x000000f400457308 */ /* 0x000fe60000000800 */
[----:B------:R-:W-:Y:S03]  /*ede0*/  F2FP.PACK_AB R73, R171, R170 ;  /* 0x000000aaab49723e */ /* 0x000fe600000000ff */
[----:B------:R-:W-:Y:S01]  /*edf0*/  F2FP.PACK_AB R74, R70, R96 ;  /* 0x00000060464a723e */ /* 0x000fe200000000ff */
[C---:B------:R-:W-:Y:S03]  /*ee00*/  HMMA.16816.F32 R52, R76.reuse, R88, R52 ;  /* 0x000000584c34723c */ /* 0x040fe60000001834 */
[----:B------:R-:W2:Y:S01]  /*ee10*/  MUFU.EX2 R96, R243 ;  /* 0x000000f300607308 */ /* 0x000ea20000000800 */
[----:B------:R-:W-:Y:S04]  /*ee20*/  F2FP.PACK_AB R75, R228, R175 ;  /* 0x000000afe44b723e */ /* 0x000fe800000000ff */
[C---:B------:R-:W-:Y:S01]  /*ee30*/  HMMA.16816.F32 R56, R76.reuse, R90, R56 ;  /* 0x0000005a4c38723c */ /* 0x040fe20000001838 */
[----:B------:R-:W4:Y:S04]  /*ee40*/  LDSM.16.MT88.4 R88, [R203+0x2000] ;  /* 0x00200000cb58783b */ /* 0x000f280000004200 */
[----:B------:R-:W5:Y:S03]  /*ee50*/  MUFU.EX2 R70, R240 ;  /* 0x000000f000467308 */ /* 0x000f660000000800 */
[C---:B-1----:R-:W-:Y:S07]  /*ee60*/  HMMA.16816.F32 R60, R76.reuse, R80, R60 ;  /* 0x000000504c3c723c */ /* 0x042fee000000183c */
[----:B------:R-:W1:Y:S01]  /*ee70*/  MUFU.EX2 R2, R245 ;  /* 0x000000f500027308 */ /* 0x000e620000000800 */
[----:B------:R-:W-:Y:S01]  /*ee80*/  HMMA.16816.F32 R64, R76, R82, R64 ;  /* 0x000000524c40723c */ /* 0x000fe20000001840 */
[----:B------:R-:W4:Y:S03]  /*ee90*/  LDSM.16.MT88.4 R76, [R205+0x2000] ;  /* 0x00200000cd4c783b */ /* 0x000f260000004200 */
[----:B--2---:R-:W-:Y:S04]  /*eea0*/  FADD.FTZ R0, R96, R0 ;  /* 0x0000000060007221 */ /* 0x004fe80000010000 */
[C---:B---3--:R-:W-:Y:S01]  /*eeb0*/  HMMA.16816.F32 R4, R72.reuse, R84, R4 ;  /* 0x000000544804723c */ /* 0x048fe20000001804 */
[----:B------:R-:W2:Y:S04]  /*eec0*/  LDSM.16.MT88.4 R80, [R202+0x6000] ;  /* 0x00600000ca50783b */ /* 0x000ea80000004200 */
[----:B-----5:R-:W-:Y:S03]  /*eed0*/  FADD.FTZ R0, R70, R0 ;  /* 0x0000000046007221 */ /* 0x020fe60000010000 */
[C---:B------:R-:W-:Y:S01]  /*eee0*/  HMMA.16816.F32 R8, R72.reuse, R86, R8 ;  /* 0x000000564808723c */ /* 0x040fe20000001808 */
[----:B------:R-:W3:Y:S03]  /*eef0*/  LDSM.16.MT88.4 R84, [R204+0x6000] ;  /* 0x00600000cc54783b */ /* 0x000ee60000004200 */
[----:B------:R-:W-:Y:S04]  /*ef00*/  FADD.FTZ R0, R69, R0 ;  /* 0x0000000045007221 */ /* 0x000fe80000010000 */
[C---:B------:R-:W-:Y:S04]  /*ef10*/  HMMA.16816.F32 R12, R72.reuse, R92, R12 ;  /* 0x0000005c480c723c */ /* 0x040fe8000000180c */
[----:B-1----:R-:W-:Y:S04]  /*ef20*/  FADD.FTZ R0, R2, R0 ;  /* 0x0000000002007221 */ /* 0x002fe80000010000 */
[C---:B------:R-:W-:Y:S01]  /*ef30*/  HMMA.16816.F32 R16, R72.reuse, R94, R16 ;  /* 0x0000005e4810723c */ /* 0x040fe20000001810 */
[----:B------:R-:W1:Y:S07]  /*ef40*/  LDSM.16.MT88.4 R92, [R203+0x6000] ;  /* 0x00600000cb5c783b */ /* 0x000e6e0000004200 */
        /* <DEDUP_REMOVED lines=10> */
[C---:B--2---:R-:W-:Y:S04]  /*eff0*/  HMMA.16816.F32 R36, R72.reuse, R80, R36 ;  /* 0x000000504824723c */ /* 0x044fe80000001824 */
[----:B------:R-:W-:Y:S01]  /*f000*/  F2FP.PACK_AB R79, R237, R236 ;  /* 0x000000eced4f723e */ /* 0x000fe200000000ff */
[----:B------:R-:W2:Y:S03]  /*f010*/  MUFU.EX2 R69, R249 ;  /* 0x000000f900457308 */ /* 0x000ea60000000800 */
[C---:B------:R-:W-:Y:S01]  /*f020*/  HMMA.16816.F32 R40, R72.reuse, R82, R40 ;  /* 0x000000524828723c */ /* 0x040fe20000001828 */
[----:B------:R-:W4:Y:S06]  /*f030*/  LDSM.16.MT88.4 R80, [R202+0x2800] ;  /* 0x00280000ca50783b */ /* 0x000f2c0000004200 */
[----:B------:R-:W4:Y:S01]  /*f040*/  MUFU.EX2 R2, R116 ;  /* 0x0000007400027308 */ /* 0x000f220000000800 */
[C---:B---3--:R-:W-:Y:S04]  /*f050*/  HMMA.16816.F32 R44, R72.reuse, R84, R44 ;  /* 0x00000054482c723c */ /* 0x048fe8000000182c */
[----:B-----5:R-:W-:Y:S04]  /*f060*/  FADD.FTZ R0, R70, R0 ;  /* 0x0000000046007221 */ /* 0x020fe80000010000 */
[C---:B------:R-:W-:Y:S01]  /*f070*/  HMMA.16816.F32 R48, R72.reuse, R86, R48 ;  /* 0x000000564830723c */ /* 0x040fe20000001830 */
[----:B------:R-:W3:Y:S03]  /*f080*/  LDSM.16.MT88.4 R84, [R204+0x2800] ;  /* 0x00280000cc54783b */ /* 0x000ee60000004200 */
[C---:B--2---:R-:W-:Y:S04]  /*f090*/  FADD.FTZ R0, R69.reuse, R0 ;  /* 0x0000000045007221 */ /* 0x044fe80000010000 */
[C---:B-1----:R-:W-:Y:S04]  /*f0a0*/  HMMA.16816.F32 R52, R72.reuse, R92, R52 ;  /* 0x0000005c4834723c */ /* 0x042fe80000001834 */
[----:B------:R-:W-:Y:S04]  /*f0b0*/  FADD.FTZ R0, R104, R0 ;  /* 0x0000000068007221 */ /* 0x000fe80000010000 */
[C---:B------:R-:W-:Y:S01]  /*f0c0*/  HMMA.16816.F32 R56, R72.reuse, R94, R56 ;  /* 0x0000005e4838723c */ /* 0x040fe20000001838 */
[----:B------:R-:W1:Y:S03]  /*f0d0*/  LDSM.16.MT88.4 R92, [R203+0x2800] ;  /* 0x00280000cb5c783b */ /* 0x000e660000004200 */
[C---:B----4-:R-:W-:Y:S04]  /*f0e0*/  FADD.FTZ R0, R2.reuse, R0 ;  /* 0x0000000002007221 */ /* 0x050fe80000010000 */
[C---:B------:R-:W-:Y:S08]  /*f0f0*/  HMMA.16816.F32 R60, R72.reuse, R88, R60 ;  /* 0x00000058483c723c */ /* 0x040ff0000000183c */
        /* <DEDUP_REMOVED lines=15> */
[----:B------:R-:W1:Y:S03]  /*f1f0*/  MUFU.EX2 R70, R132 ;  /* 0x0000008400467308 */ /* 0x000e660000000800 */
        /* <DEDUP_REMOVED lines=8> */
[C---:B------:R-:W-:Y:S04]  /*f280*/  HMMA.16816.F32 R44, R76.reuse, R96, R44 ;  /* 0x000000604c2c723c */ /* 0x040fe8000000182c */
[----:B-1----:R-:W-:Y:S04]  /*f290*/  F2FP.PACK_AB R147, R70, R148 ;  /* 0x000000944693723e */ /* 0x002fe800000000ff */
[C---:B------:R-:W-:Y:S01]  /*f2a0*/  HMMA.16816.F32 R48, R76.reuse, R98, R48 ;  /* 0x000000624c30723c */ /* 0x040fe20000001830 */
[----:B------:R-:W-:Y:S03]  /*f2b0*/  LDSM.16.MT88.4 R96, [R205+0x3000] ;  /* 0x00300000cd60783b */ /* 0x000fe60000004200 */
[----:B--2---:R-:W-:Y:S04]  /*f2c0*/  FADD.FTZ R0, R2, R0 ;  /* 0x0000000002007221 */ /* 0x004fe80000010000 */
[C---:B-----5:R-:W-:Y:S01]  /*f2d0*/  HMMA.16816.F32 R52, R76.reuse, R80, R52 ;  /* 0x000000504c34723c */ /* 0x060fe20000001834 */
[----:B------:R-:W-:Y:S03]  /*f2e0*/  LDSM.16.MT88.4 R120, [R204+0x3800] ;  /* 0x00380000cc78783b */ /* 0x000fe60000004200 */
[C---:B------:R-:W-:Y:S01]  /*f2f0*/  FADD.FTZ R0, R144.reuse, R0 ;  /* 0x0000000090007221 */ /* 0x040fe20000010000 */
[----:B------:R-:W-:Y:S01]  /*f300*/  F2FP.PACK_AB R144, R144, R2 ;  /* 0x000000029090723e */ /* 0x000fe200000000ff */
[----:B------:R-:W-:Y:S02]  /*f310*/  FADD.FTZ R2, R106, R105 ;  /* 0x000000696a027221 */ /* 0x000fe40000010000 */
[C---:B------:R-:W-:Y:S01]  /*f320*/  HMMA.16816.F32 R56, R76.reuse, R82, R56 ;  /* 0x000000524c38723c */ /* 0x040fe20000001838 */
[----:B------:R-:W1:Y:S03]  /*f330*/  LDSM.16.MT88.4 R80, [R203+0x3000] ;  /* 0x00300000cb50783b */ /* 0x000e660000004200 */
[----:B---3--:R-:W-:Y:S04]  /*f340*/  FADD.FTZ R0, R69, R0 ;  /* 0x0000000045007221 */ /* 0x008fe80000010000 */
        /* <DEDUP_REMOVED lines=67> */
[----:B------:R-:W-:Y:S01]  /*f780*/  FADD.FTZ R2, R148, R0 ;  /* 0x0000000094027221 */ /* 0x000fe20000010000 */
[----:B------:R-:W-:Y:S03]  /*f790*/  IADD3 R0, R232, -0x1, RZ ;  /* 0xffffffffe8007810 */ /* 0x000fe60007ffe0ff */
[C---:B------:R-:W-:Y:S04]  /*f7a0*/  HMMA.16816.F32 R92, R144.reuse, R88, R44 ;  /* 0x00000058905c723c */ /* 0x040fe8000000182c */
[----:B------:R-:W-:Y:S01]  /*f7b0*/  FADD.FTZ R2, R70, R2 ;  /* 0x0000000246027221 */ /* 0x000fe20000010000 */
[----:B------:R-:W-:Y:S02]  /*f7c0*/  MOV R232, R0 ;  /* 0x0000000000e87202 */ /* 0x000fe40000000f00 */
[----:B------:R-:W-:Y:S01]  /*f7d0*/  MOV R70, R3 ;  /* 0x0000000300467202 */ /* 0x000fe20000000f00 */
[C---:B------:R-:W-:Y:S01]  /*f7e0*/  HMMA.16816.F32 R88, R144.reuse, R90, R48 ;  /* 0x0000005a9058723c */ /* 0x040fe20000001830 */
[----:B------:R3:W-:Y:S07]  /*f7f0*/  STL [R1], R2 ;  /* 0x0000000201007387 */ /* 0x0007ee0000100800 */
[C---:B-1----:R-:W-:Y:S08]  /*f800*/  HMMA.16816.F32 R84, R144.reuse, R80, R52 ;  /* 0x000000509054723c */ /* 0x042ff00000001834 */
[C---:B------:R-:W-:Y:S08]  /*f810*/  HMMA.16816.F32 R80, R144.reuse, R82, R56 ;  /* 0x000000529050723c */ /* 0x040ff00000001838 */
[C---:B--2---:R-:W-:Y:S08]  /*f820*/  HMMA.16816.F32 R76, R144.reuse, R72, R60 ;  /* 0x00000048904c723c */ /* 0x044ff0000000183c */
[----:B------:R-:W-:Y:S01]  /*f830*/  HMMA.16816.F32 R72, R144, R74, R64 ;  /* 0x0000004a9048723c */ /* 0x000fe20000001840 */
[----:B------:R-:W-:Y:S07]  /*f840*/  @!UPT UIADD3 URZ, URZ, URZ, URZ ;  /* 0x0000003f3f3ff290 */ /* 0x000fee000fffe03f */
[----:B---3--:R-:W-:-:S11]  /*f850*/  @P0 BRA `(.L_x_100) ;  /* 0xffffbd4000000947 */ /* 0x008fd6000383ffff */
.L_x_93:
[----:B------:R-:W-:Y:S05]  /*f860*/  BRA.DIV ~URZ, `(.L_x_101) ;  /* 0x000047927f007947 */ /* 0x000fea000b800000 */
[----:B------:R1:W2:Y:S02]  /*f870*/  SHFL.BFLY PT, R5, R246, 0x2, 0x1f ;  /* 0x0c401f00f6057f89 */ /* 0x0002a400000e0000 */
.L_x_129:
[----:B--2---:R-:W-:Y:S01]  /*f880*/  FADD.FTZ R5, R5, R246 ;  /* 0x000000f605057221 */ /* 0x004fe20000010000 */
[----:B------:R-:W-:Y:S05]  /*f890*/  BRA.DIV ~URZ, `(.L_x_102) ;  /* 0x000047c27f007947 */ /* 0x000fea000b800000 */
[----:B------:R-:W2:Y:S04]  /*f8a0*/  LDL.LU R2, [R1] ;  /* 0x0000000001027983 */ /* 0x000ea80000300800 */
[----:B------:R-:W3:Y:S02]  /*f8b0*/  SHFL.BFLY PT, R0, R5, 0x1, 0x1f ;  /* 0x0c201f0005007f89 */ /* 0x000ee400000e0000 */
[----:B---3--:R-:W-:-:S02]  /*f8c0*/  FADD.FTZ R5, R5, R0 ;  /* 0x0000000005057221 */ /* 0x008fc40000010000 */
[----:B--2---:R-:W2:Y:S02]  /*f8d0*/  SHFL.BFLY PT, R4, R2, 0x2, 0x1f ;  /* 0x0c401f0002047f89 */ /* 0x004ea400000e0000 */
[----:B--2---:R-:W-:-:S05]  /*f8e0*/  FADD.FTZ R4, R4, R2 ;  /* 0x0000000204047221 */ /* 0x004fca0000010000 */
[----:B------:R2:W3:Y:S02]  /*f8f0*/  SHFL.BFLY PT, R3, R4, 0x1, 0x1f ;  /* 0x0c201f0004037f89 */ /* 0x0004e400000e0000 */
.L_x_130:
[----:B------:R-:W-:Y:S01]  /*f900*/  FSETP.NE.FTZ.AND P1, PT, R5, RZ, PT ;  /* 0x000000ff0500720b */ /* 0x000fe20003f35000 */
[----:B---3--:R-:W-:Y:S01]  /*f910*/  FADD.FTZ R3, R3, R4 ;  /* 0x0000000403037221 */ /* 0x008fe20000010000 */
[----:B------:R-:W-:Y:S02]  /*f920*/  MOV R2, RZ ;  /* 0x000000ff00027202 */ /* 0x000fe40000000f00 */
[----:B------:R-:W-:Y:S02]  /*f930*/  MOV R0, RZ ;  /* 0x000000ff00007202 */ /* 0x000fe40000000f00 */
[----:B------:R-:W-:Y:S02]  /*f940*/  FSETP.NE.FTZ.AND P0, PT, R3, RZ, PT ;  /* 0x000000ff0300720b */ /* 0x000fe40003f15000 */
[----:B------:R-:W-:Y:S02]  /*f950*/  MOV R17, 0xff800000 ;  /* 0xff80000000117802 */ /* 0x000fe40000000f00 */
[----:B------:R-:W-:-:S03]  /*f960*/  MOV R16, 0xff800000 ;  /* 0xff80000000107802 */ /* 0x000fc60000000f00 */
[----:B------:R-:W3:Y:S01]  /*f970*/  @P1 MUFU.RCP R2, R5 ;  /* 0x0000000500021308 */ /* 0x000ee20000001000 */
[----:B--2---:R-:W-:-:S05]  /*f980*/  @P1 MOV R4, 0x3f317218 ;  /* 0x3f31721800041802 */ /* 0x004fca0000000f00 */
[----:B------:R-:W-:Y:S02]  /*f990*/  @P1 FMUL.FTZ R4, R4, c[0x0][0x2d0] ;  /* 0x0000b40004041a20 */ /* 0x000fe40000410000 */
[----:B------:R-:W2:Y:S01]  /*f9a0*/  @P1 MUFU.LG2 R6, R5 ;  /* 0x0000000500061308 */ /* 0x000ea20000000c00 */
[----:B---3--:R-:W-:-:S07]  /*f9b0*/  FMUL.FTZ R132, R2, R132 ;  /* 0x0000008402847220 */ /* 0x008fce0000410000 */
[----:B------:R-:W3:Y:S01]  /*f9c0*/  @P0 MUFU.RCP R0, R3 ;  /* 0x0000000300000308 */ /* 0x000ee20000001000 */
        /* <DEDUP_REMOVED lines=31> */
[----:B------:R4:W5:Y:S01]  /*fbc0*/  @P0 MUFU.LG2 R2, R3 ;  /* 0x0000000300020308 */ /* 0x0009620000000c00 */
[----:B--2---:R-:W-:Y:S02]  /*fbd0*/  @P1 FMUL.FTZ R6, R6, 0.69314718246459960938 ;  /* 0x3f31721806061820 */ /* 0x004fe40000410000 */
[----:B---3--:R-:W-:Y:S02]  /*fbe0*/  FMUL.FTZ R134, R0, R134 ;  /* 0x0000008600867220 */ /* 0x008fe40000410000 */
[----:B------:R-:W-:Y:S01]  /*fbf0*/  @P1 FFMA.FTZ R17, R4, R68, R6 ;  /* 0x0000004404111223 */ /* 0x000fe20000010006 */
[----:B------:R-:W-:Y:S01]  /*fc00*/  MOV R4, 0x1 ;  /* 0x0000000100047802 */ /* 0x000fe20000000f00 */
[C---:B------:R-:W-:Y:S02]  /*fc10*/  FMUL.FTZ R135, R0.reuse, R135 ;  /* 0x0000008700877220 */ /* 0x040fe40000410000 */
[----:B------:R-:W-:-:S02]  /*fc20*/  FMUL.FTZ R130, R0, R130 ;  /* 0x0000008200827220 */ /* 0x000fc40000410000 */
[C---:B------:R-:W-:Y:S02]  /*fc30*/  FMUL.FTZ R131, R0.reuse, R131 ;  /* 0x0000008300837220 */ /* 0x040fe40000410000 */
[C---:B------:R-:W-:Y:S02]  /*fc40*/  FMUL.FTZ R126, R0.reuse, R126 ;  /* 0x0000007e007e7220 */ /* 0x040fe40000410000 */
[----:B------:R-:W-:Y:S01]  /*fc50*/  FMUL.FTZ R127, R0, R127 ;  /* 0x0000007f007f7220 */ /* 0x000fe20000410000 */
[----:B----4-:R-:W-:Y:S01]  /*fc60*/  @P0 MOV R3, 0x3f317218 ;  /* 0x3f31721800030802 */ /* 0x010fe20000000f00 */
[----:B-----5:R-:W-:Y:S02]  /*fc70*/  @P0 FMUL.FTZ R2, R2, 0.69314718246459960938 ;  /* 0x3f31721802020820 */ /* 0x020fe40000410000 */
[----:B------:R-:W-:Y:S02]  /*fc80*/  FMUL.FTZ R122, R0, R122 ;  /* 0x0000007a007a7220 */ /* 0x000fe40000410000 */
[----:B------:R-:W-:-:S02]  /*fc90*/  @P0 FMUL.FTZ R3, R3, c[0x0][0x2d0] ;  /* 0x0000b40003030a20 */ /* 0x000fc40000410000 */
        /* <DEDUP_REMOVED lines=24> */
[----:B------:R-:W-:Y:S01]  /*fe20*/  FMUL.FTZ R75, R0, R75 ;  /* 0x0000004b004b7220 */ /* 0x000fe20000410000 */
[----:B------:R-:W-:Y:S01]  /*fe30*/  PRMT R0, R4, 0x7610, R0 ;  /* 0x0000761004007816 */ /* 0x000fe20000000000 */
[----:B------:R-:W-:Y:S02]  /*fe40*/  @P0 FFMA.FTZ R16, R3, R12, R2 ;  /* 0x0000000c03100223 */ /* 0x000fe40000010002 */
.L_x_74:
[----:B--2---:R2:W5:Y:S01]  /*fe50*/  LDL R7, [R1+0x50] ;  /* 0x0000500001077983 */ /* 0x0045620000100800 */
[----:B------:R-:W-:Y:S03]  /*fe60*/  BSSY B0, `(.L_x_103) ;  /* 0x0000012000007945 */ /* 0x000fe60003800000 */
[----:B------:R-:W3:Y:S02]  /*fe70*/  S2R R6, SR_TID.X ;  /* 0x0000000000067919 */ /* 0x000ee40000002100 */
[----:B---3--:R-:W-:-:S13]  /*fe80*/  LOP3.LUT P6, RZ, R6, 0xff, RZ, 0xc0, !PT ;  /* 0x000000ff06ff7812 */ /* 0x008fda00078cc0ff */
[----:B------:R-:W-:Y:S05]  /*fe90*/  @P6 BRA `(.L_x_104) ;  /* 0x000000e000006947 */ /* 0x000fea0003800000 */
[----:B--2---:R-:W2:Y:S01]  /*fea0*/  S2R R4, SR_LANEID ;  /* 0x0000000000047919 */ /* 0x004ea20000000000 */
[----:B------:R-:W-:Y:S01]  /*feb0*/  VOTEU.ANY UR4, UPT, PT ;  /* 0x0000000000047886 */ /* 0x000fe200038e0100 */
[----:B------:R-:W-:Y:S01]  /*fec0*/  IMAD.MOV.U32 R5, RZ, RZ, c[0x0][0x584] ;  /* 0x00016100ff057624 */ /* 0x000fe200078e00ff */
[----:B------:R-:W2:Y:S08]  /*fed0*/  FLO.U32 R3, UR4 ;  /* 0x0000000400037d00 */ /* 0x000eb000080e0000 */
[----:B------:R-:W3:Y:S01]  /*fee0*/  POPC R2, UR4 ;  /* 0x0000000400027d09 */ /* 0x000ee20008000000 */
[----:B--2---:R-:W-:Y:S01]  /*fef0*/  ISETP.EQ.U32.AND P0, PT, R3, R4, PT ;  /* 0x000000040300720c */ /* 0x004fe20003f02070 */
[----:B------:R-:W-:-:S12]  /*ff00*/  IMAD.MOV.U32 R4, RZ, RZ, c[0x0][0x580] ;  /* 0x00016000ff047624 */ /* 0x000fd800078e00ff */
[----:B---3--:R2:W3:Y:S04]  /*ff10*/  @P0 ATOMG.E.ADD.STRONG.GPU PT, R2, [R4.64], R2 ;  /* 0x00000002040209a8 */ /* 0x0084e800081ee1c6 */
[----:B--2---:R-:W2:Y:S04]  /*ff20*/  S2R R4, SR_LTMASK ;  /* 0x0000000000047919 */ /* 0x004ea80000003900 */
[----:B---3--:R2:W3:Y:S02]  /*ff30*/  SHFL.IDX PT, R3, R2, R3, 0x1f ;  /* 0x00001f0302037589 */ /* 0x0084e400000e0000 */
[----:B--2---:R-:W-:-:S06]  /*ff40*/  LOP3.LUT R2, R4, UR4, RZ, 0xc0, !PT ;  /* 0x0000000404027c12 */ /* 0x004fcc000f8ec0ff */
[----:B------:R-:W3:Y:S02]  /*ff50*/  POPC R2, R2 ;  /* 0x0000000200027309 */ /* 0x000ee40000000000 */
[----:B---3-5:R-:W-:-:S05]  /*ff60*/  IADD3 R7, R3, c[0x0][0xc], R2 ;  /* 0x0000030003077a10 */ /* 0x028fca0007ffe002 */
[----:B------:R2:W-:Y:S02]  /*ff70*/  STL [R1+0x50], R7 ;  /* 0x0000500701007387 */ /* 0x0005e40000100800 */
.L_x_104:
[----:B--2---:R-:W-:Y:S05]  /*ff80*/  BSYNC B0 ;  /* 0x0000000000007941 */ /* 0x004fea0003800000 */
.L_x_103:
[----:B------:R-:W-:Y:S01]  /*ff90*/  PRMT R0, R0, 0x9910, RZ ;  /* 0x0000991000007816 */ /* 0x000fe200000000ff */
[----:B------:R-:W-:Y:S01]  /*ffa0*/  BSSY B1, `(.L_x_105) ;  /* 0x000013b000017945 */ /* 0x000fe20003800000 */
[----:B-----5:R-:W-:Y:S02]  /*ffb0*/  IMAD.MOV.U32 R18, RZ, RZ, R7 ;  /* 0x000000ffff127224 */ /* 0x020fe400078e0007 */
[----:B------:R-:W-:-:S13]  /*ffc0*/  ISETP.NE.AND P0, PT, R0, RZ, PT ;  /* 0x000000ff0000720c */ /* 0x000fda0003f05270 */
[----:B------:R-:W-:Y:S05]  /*ffd0*/  @!P0 BRA `(.L_x_106) ;  /* 0x000010b000008947 */ /* 0x000fea0003800000 */
[----:B------:R-:W-:Y:S01]  /*ffe0*/  WARPSYNC 0xffffffff ;  /* 0xffffffff00007948 */ /* 0x000fe20003800000 */
[----:B------:R-:W-:Y:S06]  /*fff0*/  BAR.SYNC.DEFER_BLOCKING 0x1, 0x100 ;  /* 0x0044000000007b1d */ /* 0x000fec0000010000 */
[----:B------:R-:W-:Y:S05]  /*10000*/  BRA.CONV ~URZ, `(.L_x_107) ;  /* 0x000000837f007947 */ /* 0x000fea000b800000 */
[----:B------:R-:W-:Y:S01]  /*10010*/  SHF.R.S32.HI R2, RZ, 0x1f, R6 ;  /* 0x0000001fff027819 */ /* 0x000fe20000011406 */
[----:B------:R-:W-:Y:S02]  /*10020*/  IMAD.MOV.U32 R52, RZ, RZ, RZ ;  /* 0x000000ffff347224 */ /* 0x000fe400078e00ff */
[----:B------:R-:W-:Y:S01]  /*10030*/  IMAD.MOV.U32 R3, RZ, RZ, 0x1f ;  /* 0x0000001fff037424 */ /* 0x000fe200078e00ff */
[----:B------:R-:W-:-:S04]  /*10040*/  LEA.HI R2, R2, R6, RZ, 0x7 ;  /* 0x0000000602027211 */ /* 0x000fc800078f38ff */
[----:B------:R-:W-:-:S05]  /*10050*/  SHF.R.S32.HI R2, RZ, 0x7, R2 ;  /* 0x00000007ff027819 */ /* 0x000fca0000011402 */
[----:B------:R-:W-:Y:S01]  /*10060*/  IMAD.MOV.U32 R36, RZ, RZ, R2 ;  /* 0x000000ffff247224 */ /* 0x000fe200078e0002 */
[----:B------:R-:W-:Y:S02]  /*10070*/  MOV R2, 0x10090 ;  /* 0x0001009000027802 */ /* 0x000fe40000000f00 */
[----:B-1----:R-:W-:Y:S05]  /*10080*/  CALL.REL.NOINC `($__internal_1_$__cuda_sm70_shflsync_idx_p) ;  /* 0x000041a000007944 */ /* 0x002fea0003c00000 */
.L_x_107:
[----:B------:R-:W2:Y:S04]  /*10090*/  LDL R8, [R1+0xcc] ;  /* 0x0000cc0001087983 */ /* 0x000ea80000100800 */
[----:B------:R-:W3:Y:S04]  /*100a0*/  LDL.LU R6, [R1+0x44] ;  /* 0x0000440001067983 */ /* 0x000ee80000300800 */
[----:B-1----:R-:W4:Y:S04]  /*100b0*/  LDL.LU R11, [R1+0x40] ;  /* 0x00004000010b7983 */ /* 0x002f280000300800 */
[----:B------:R-:W2:Y:S04]  /*100c0*/  LDL.LU R19, [R1+0x48] ;  /* 0x0000480001137983 */ /* 0x000ea80000300800 */
[----:B------:R-:W2:Y:S01]  /*100d0*/  LDL.LU R21, [R1+0x4c] ;  /* 0x00004c0001157983 */ /* 0x000ea20000300800 */
[----:B------:R-:W-:-:S03]  /*100e0*/  MOV R3, 0x1 ;  /* 0x0000000100037802 */ /* 0x000fc60000000f00 */
[----:B------:R-:W2:Y:S01]  /*100f0*/  LDL R20, [R1+0xd4] ;  /* 0x0000d40001147983 */ /* 0x000ea20000100800 */
[----:B------:R-:W-:-:S03]  /*10100*/  ISETP.NE.AND P1, PT, R3, c[0x0][0x4e8], PT ;  /* 0x00013a0003007a0c */ /* 0x000fc60003f25270 */
[----:B------:R-:W1:Y:S04]  /*10110*/  S2R R22, SR_TID.X ;  /* 0x0000000000167919 */ /* 0x000e680000002100 */
[----:B------:R1:W5:Y:S04]  /*10120*/  LDL R45, [R1+0x3c] ;  /* 0x00003c00012d7983 */ /* 0x0003680000100800 */
        /* <DEDUP_REMOVED lines=21> */
[----:B------:R1:W5:Y:S01]  /*10280*/  LDL R23, [R1+0x64] ;  /* 0x0000640001177983 */ /* 0x0003620000100800 */
[----:B---3--:R-:W-:Y:S01]  /*10290*/  SHF.R.S32.HI R0, RZ, 0x1f, R6 ;  /* 0x0000001fff007819 */ /* 0x008fe20000011406 */
[----:B------:R-:W-:Y:S01]  /*102a0*/  IMAD.WIDE.U32 R4, R6, c[0x0][0x4d0], RZ ;  /* 0x0001340006047a25 */ /* 0x000fe200078e00ff */
[----:B----4-:R-:W-:-:S03]  /*102b0*/  SHF.R.S32.HI R7, RZ, 0x1f, R11 ;  /* 0x0000001fff077819 */ /* 0x010fc6000001140b */
[C---:B------:R-:W-:Y:S02]  /*102c0*/  IMAD R2, R0.reuse, c[0x0][0x4d0], RZ ;  /* 0x0001340000027a24 */ /* 0x040fe400078e02ff */
[----:B------:R-:W-:Y:S02]  /*102d0*/  IMAD R3, R0, c[0x0][0x438], RZ ;  /* 0x00010e0000037a24 */ /* 0x000fe400078e02ff */
[----:B------:R-:W-:Y:S02]  /*102e0*/  IMAD R2, R6, c[0x0][0x4d4], R2 ;  /* 0x0001350006027a24 */ /* 0x000fe400078e0202 */
[----:B------:R-:W-:Y:S02]  /*102f0*/  IMAD R9, R7, c[0x0][0x4d8], RZ ;  /* 0x0001360007097a24 */ /* 0x000fe400078e02ff */
[----:B--2---:R-:W-:Y:S01]  /*10300*/  IMAD.IADD R0, R8, 0x1, R21 ;  /* 0x0000000108007824 */ /* 0x004fe200078e0215 */
[----:B------:R-:W-:Y:S01]  /*10310*/  IADD3 R5, R5, R2, RZ ;  /* 0x0000000205057210 */ /* 0x000fe20007ffe0ff */
[----:B------:R-:W-:-:S02]  /*10320*/  IMAD R8, R6, c[0x0][0x43c], R3 ;  /* 0x00010f0006087a24 */ /* 0x000fc400078e0203 */
[----:B------:R-:W-:Y:S01]  /*10330*/  IMAD.WIDE.U32 R2, R6, c[0x0][0x438], RZ ;  /* 0x00010e0006027a25 */ /* 0x000fe200078e00ff */
[----:B------:R-:W-:-:S03]  /*10340*/  MOV R6, R0 ;  /* 0x0000000000067202 */ /* 0x000fc60000000f00 */
[----:B------:R-:W-:Y:S01]  /*10350*/  @P1 IMAD.HI.U32 R10, R0, c[0x0][0x4ec], RZ ;  /* 0x00013b00000a1a27 */ /* 0x000fe200078e00ff */
[----:B------:R-:W-:-:S03]  /*10360*/  IADD3 R3, R3, R8, RZ ;  /* 0x0000000803037210 */ /* 0x000fc60007ffe0ff */
[----:B------:R-:W-:Y:S01]  /*10370*/  IMAD R8, R7, c[0x0][0x440], RZ ;  /* 0x0001100007087a24 */ /* 0x000fe200078e02ff */
[----:B------:R-:W-:Y:S01]  /*10380*/  @P1 SHF.R.U32.HI R6, RZ, c[0x0][0x4f0], R10 ;  /* 0x00013c00ff061a19 */ /* 0x000fe2000001160a */
[C---:B------:R-:W-:Y:S01]  /*10390*/  IMAD R9, R11.reuse, c[0x0][0x4dc], R9 ;  /* 0x000137000b097a24 */ /* 0x040fe200078e0209 */
[----:B------:R-:W-:Y:S01]  /*103a0*/  SHF.R.S32.HI R7, RZ, 0x1f, R19 ;  /* 0x0000001fff077819 */ /* 0x000fe20000011413 */
[----:B------:R-:W-:-:S04]  /*103b0*/  IMAD.WIDE.U32 R4, R11, c[0x0][0x4d8], R4 ;  /* 0x000136000b047a25 */ /* 0x000fc800078e0004 */
[----:B------:R-:W-:Y:S01]  /*103c0*/  IMAD R15, R11, c[0x0][0x444], R8 ;  /* 0x000111000b0f7a24 */ /* 0x000fe200078e0208 */
[----:B------:R-:W-:Y:S01]  /*103d0*/  IADD3 R8, -R6, RZ, RZ ;  /* 0x000000ff06087210 */ /* 0x000fe20007ffe1ff */
[----:B------:R-:W-:Y:S02]  /*103e0*/  IMAD.IADD R5, R5, 0x1, R9 ;  /* 0x0000000105057824 */ /* 0x000fe400078e0209 */
[----:B------:R-:W-:-:S04]  /*103f0*/  IMAD.WIDE.U32 R10, R11, c[0x0][0x440], R2 ;  /* 0x000110000b0a7a25 */ /* 0x000fc800078e0002 */
[----:B------:R-:W-:Y:S02]  /*10400*/  IMAD R3, R8, c[0x0][0x4e8], R0 ;  /* 0x00013a0008037a24 */ /* 0x000fe400078e0200 */
[----:B------:R-:W-:Y:S02]  /*10410*/  IMAD R12, R7, c[0x0][0x4e0], RZ ;  /* 0x00013800070c7a24 */ /* 0x000fe400078e02ff */
[----:B------:R-:W-:Y:S01]  /*10420*/  IMAD.WIDE.U32 R8, R19, c[0x0][0x4e0], R4 ;  /* 0x0001380013087a25 */ /* 0x000fe200078e0004 */
[----:B------:R-:W-:-:S03]  /*10430*/  SHF.R.S32.HI R13, RZ, 0x1f, R6 ;  /* 0x0000001fff0d7819 */ /* 0x000fc60000011406 */
[----:B------:R-:W-:Y:S01]  /*10440*/  @P1 IMAD.HI.U32 R4, R0, c[0x0][0x4ec], RZ ;  /* 0x00013b0000041a27 */ /* 0x000fe200078e00ff */
[----:B------:R-:W-:Y:S02]  /*10450*/  MOV R2, R0 ;  /* 0x0000000000027202 */ /* 0x000fe40000000f00 */
[----:B------:R-:W-:Y:S01]  /*10460*/  SHF.R.S32.HI R14, RZ, 0x1f, R3 ;  /* 0x0000001fff0e7819 */ /* 0x000fe20000011403 */
[----:B------:R-:W-:Y:S01]  /*10470*/  IMAD R12, R19, c[0x0][0x4e4], R12 ;  /* 0x00013900130c7a24 */ /* 0x000fe200078e020c */
[----:B------:R-:W-:Y:S02]  /*10480*/  IADD3 R6, P0, R6, R8, RZ ;  /* 0x0000000806067210 */ /* 0x000fe40007f1e0ff */
[----:B------:R-:W-:Y:S01]  /*10490*/  @P1 SHF.R.U32.HI R2, RZ, c[0x0][0x4f0], R4 ;  /* 0x00013c00ff021a19 */ /* 0x000fe20000011604 */
[----:B------:R-:W-:Y:S01]  /*104a0*/  IMAD.IADD R5, R11, 0x1, R15 ;  /* 0x000000010b057824 */ /* 0x000fe200078e020f */
[----:B------:R-:W-:Y:S01]  /*104b0*/  MOV R4, R10 ;  /* 0x0000000a00047202 */ /* 0x000fe20000000f00 */
[----:B------:R-:W-:Y:S01]  /*104c0*/  IMAD R8, R7, c[0x0][0x448], RZ ;  /* 0x0001120007087a24 */ /* 0x000fe200078e02ff */
[----:B------:R-:W-:Y:S01]  /*104d0*/  IADD3.X R7, R13, R9, R12, P0, !PT ;  /* 0x000000090d077210 */ /* 0x000fe200007fe40c */
[----:B------:R-:W-:Y:S01]  /*104e0*/  IMAD R9, R14, c[0x0][0x4c8], RZ ;  /* 0x000132000e097a24 */ /* 0x000fe200078e02ff */
[----:B------:R2:W5:Y:S01]  /*104f0*/  LDL R15, [R1+0x94] ;  /* 0x00009400010f7983 */ /* 0x0005620000100800 */
[----:B------:R-:W-:-:S02]  /*10500*/  IMAD R10, R19, c[0x0][0x44c], R8 ;  /* 0x00011300130a7a24 */ /* 0x000fc400078e0208 */
[----:B------:R-:W-:Y:S01]  /*10510*/  IMAD.WIDE.U32 R4, R19, c[0x0][0x448], R4 ;  /* 0x0001120013047a25 */ /* 0x000fe200078e0004 */
[----:B-1----:R-:W-:Y:S01]  /*10520*/  SHF.R.S32.HI R19, RZ, 0x1f, R22 ;  /* 0x0000001fff137819 */ /* 0x002fe20000011416 */
[----:B------:R2:W5:Y:S01]  /*10530*/  LDL R14, [R1+0x58] ;  /* 0x00005800010e7983 */ /* 0x0005620000100800 */
[----:B------:R-:W-:Y:S01]  /*10540*/  IADD3 R8, -R2, RZ, RZ ;  /* 0x000000ff02087210 */ /* 0x000fe20007ffe1ff */
[C---:B------:R-:W-:Y:S02]  /*10550*/  IMAD R9, R3.reuse, c[0x0][0x4cc], R9 ;  /* 0x0001330003097a24 */ /* 0x040fe400078e0209 */
[----:B------:R-:W-:Y:S01]  /*10560*/  IMAD.WIDE.U32 R6, R3, c[0x0][0x4c8], R6 ;  /* 0x0001320003067a25 */ /* 0x000fe200078e0006 */
[----:B------:R-:W-:Y:S01]  /*10570*/  SHF.R.S32.HI R3, RZ, 0x1f, R2 ;  /* 0x0000001fff037819 */ /* 0x000fe20000011402 */
[----:B------:R2:W5:Y:S01]  /*10580*/  LDL R13, [R1+0x90] ;  /* 0x00009000010d7983 */ /* 0x0005620000100800 */
[----:B------:R-:W-:Y:S01]  /*10590*/  LEA.HI R19, R19, R22, RZ, 0x5 ;  /* 0x0000001613137211 */ /* 0x000fe200078f28ff */
[----:B------:R-:W-:-:S02]  /*105a0*/  IMAD R8, R8, c[0x0][0x4e8], R0 ;  /* 0x00013a0008087a24 */ /* 0x000fc400078e0200 */
[----:B------:R-:W-:Y:S01]  /*105b0*/  IMAD R0, R3, c[0x0][0x430], RZ ;  /* 0x00010c0003007a24 */ /* 0x000fe200078e02ff */
[----:B------:R-:W-:Y:S01]  /*105c0*/  LOP3.LUT R19, R19, 0xffffffe0, RZ, 0xc0, !PT ;  /* 0xffffffe013137812 */ /* 0x000fe200078ec0ff */
[----:B------:R-:W-:Y:S01]  /*105d0*/  IMAD.IADD R5, R5, 0x1, R10 ;  /* 0x0000000105057824 */ /* 0x000fe200078e020a */
[----:B------:R2:W5:Y:S01]  /*105e0*/  LDL R12, [R1+0x54] ;  /* 0x00005400010c7983 */ /* 0x0005620000100800 */
[C---:B------:R-:W-:Y:S01]  /*105f0*/  IMAD R0, R2.reuse, c[0x0][0x434], R0 ;  /* 0x00010d0002007a24 */ /* 0x040fe200078e0200 */
[----:B------:R-:W-:Y:S01]  /*10600*/  IADD3 R19, -R19, R22, RZ ;  /* 0x0000001613137210 */ /* 0x000fe20007ffe1ff */
[----:B------:R-:W-:Y:S01]  /*10610*/  IMAD.WIDE.U32 R2, R2, c[0x0][0x430], R4 ;  /* 0x00010c0002027a25 */ /* 0x000fe200078e0004 */
[----:B------:R2:W5:Y:S02]  /*10620*/  LDL R22, [R1+0x9c] ;  /* 0x00009c0001167983 */ /* 0x0005640000100800 */
[----:B------:R-:W-:Y:S01]  /*10630*/  LOP3.LUT P1, RZ, R19, 0x3, RZ, 0xc0, !PT ;  /* 0x0000000313ff7812 */ /* 0x000fe2000782c0ff */
[----:B------:R-:W-:Y:S01]  /*10640*/  IMAD.IADD R3, R3, 0x1, R0 ;  /* 0x0000000103037824 */ /* 0x000fe200078e0200 */
[----:B------:R-:W-:Y:S01]  /*10650*/  IADD3 R0, R20, R21, RZ ;  /* 0x0000001514007210 */ /* 0x000fe20007ffe0ff */
[----:B------:R2:W5:Y:S04]  /*10660*/  LDL R19, [R1+0x5c] ;  /* 0x00005c0001137983 */ /* 0x0005680000100800 */
[----:B------:R2:W5:Y:S04]  /*10670*/  LDL R21, [R1+0x60] ;  /* 0x0000600001157983 */ /* 0x0005680000100800 */
[----:B------:R2:W5:Y:S01]  /*10680*/  LDL R20, [R1+0x98] ;  /* 0x0000980001147983 */ /* 0x0005620000100800 */
[----:B------:R-:W-:-:S02]  /*10690*/  IADD3 R7, R7, R9, RZ ;  /* 0x0000000907077210 */ /* 0x000fc40007ffe0ff */
[----:B------:R-:W-:-:S04]  /*106a0*/  LEA R9, P0, R6, c[0x0][0x4a8], 0x2 ;  /* 0x00012a0006097a11 */ /* 0x000fc800078010ff */
[----:B------:R-:W-:Y:S01]  /*106b0*/  LEA.HI.X R7, R6, c[0x0][0x4ac], R7, 0x2, P0 ;  /* 0x00012b0006077a11 */ /* 0x000fe200000f1407 */
[----:B------:R-:W-:Y:S01]  /*106c0*/  SHFL.IDX PT, R4, R9, RZ, 0x1c1f ;  /* 0x001c1fff09047589 */ /* 0x000fe200000e0000 */
[----:B------:R-:W-:-:S03]  /*106d0*/  ULDC UR5, c[0x0][0x4e8] ;  /* 0x00013a0000057ab9 */ /* 0x000fc60000000800 */
[----:B------:R-:W1:Y:S01]  /*106e0*/  SHFL.IDX PT, R5, R7, RZ, 0x1c1f ;  /* 0x001c1fff07057589 */ /* 0x000e6200000e0000 */
[----:B------:R-:W-:-:S03]  /*106f0*/  ULDC UR4, c[0x0][0x388] ;  /* 0x0000e20000047ab9 */ /* 0x000fc60000000800 */
[----:B------:R3:W-:Y:S04]  /*10700*/  SHFL.IDX PT, R6, R9, 0x1, 0x1c1f ;  /* 0x003c1f0009067f89 */ /* 0x0007e800000e0000 */
[----:B------:R-:W4:Y:S01]  /*10710*/  SHFL.IDX PT, R7, R7, 0x1, 0x1c1f ;  /* 0x003c1f0007077f89 */ /* 0x000f2200000e0000 */
[----:B------:R-:W-:-:S06]  /*10720*/  UIMAD UR4, UR5, UR4, URZ ;  /* 0x00000004050472a4 */ /* 0x000fcc000f8e023f */
[----:B------:R-:W-:Y:S02]  /*10730*/  ISETP.GE.OR P2, PT, R0, UR4, P1 ;  /* 0x0000000400007c0c */ /* 0x000fe40008f46670 */
[----:B---3--:R-:W-:-:S05]  /*10740*/  SHF.R.S32.HI R9, RZ, 0x1f, R8 ;  /* 0x0000001fff097819 */ /* 0x008fca0000011408 */
[----:B------:R-:W-:Y:S01]  /*10750*/  IMAD R10, R9, c[0x0][0x428], RZ ;  /* 0x00010a00090a7a24 */ /* 0x000fe200078e02ff */
[----:B------:R-:W-:-:S04]  /*10760*/  IADD3 R9, R0, 0x8, RZ ;  /* 0x0000000800097810 */ /* 0x000fc80007ffe0ff */
[----:B------:R-:W-:Y:S01]  /*10770*/  ISETP.GE.OR P1, PT, R9, UR4, P1 ;  /* 0x0000000409007c0c */ /* 0x000fe20008f26670 */
[C---:B------:R-:W-:Y:S01]  /*10780*/  IMAD R10, R8.reuse, c[0x0][0x42c], R10 ;  /* 0x00010b00080a7a24 */ /* 0x040fe200078e020a */
[----:B-1----:R2:W-:Y:S01]  /*10790*/  @!P2 ST.E [R4.64], R17 ;  /* 0x000000110400a985 */ /* 0x0025e2000c101906 */
[----:B------:R-:W-:-:S05]  /*107a0*/  IMAD.WIDE.U32 R2, R8, c[0x0][0x428], R2 ;  /* 0x00010a0008027a25 */ /* 0x000fca00078e0002 */
[----:B------:R-:W-:-:S05]  /*107b0*/  IADD3 R3, R3, R10, RZ ;  /* 0x0000000a03037210 */ /* 0x000fca0007ffe0ff */
[----:B----4-:R2:W-:Y:S01]  /*107c0*/  @!P1 ST.E [R6.64], R16 ;  /* 0x0000001006009985 */ /* 0x0105e2000c101906 */
[----:B------:R-:W-:Y:S02]  /*107d0*/  ISETP.GE.AND P1, PT, R0, UR4, PT ;  /* 0x0000000400007c0c */ /* 0x000fe4000bf26270 */
[----:B------:R-:W-:-:S04]  /*107e0*/  LEA R11, P0, R2, c[0x0][0x400], 0x2 ;  /* 0x00010000020b7a11 */ /* 0x000fc800078010ff */
[----:B------:R-:W-:Y:S01]  /*107f0*/  LEA.HI.X R10, R2, c[0x0][0x404], R3, 0x2, P0 ;  /* 0x00010100020a7a11 */ /* 0x000fe200000f1403 */
[----:B------:R-:W-:Y:S01]  /*10800*/  BSSY B0, `(.L_x_108) ;  /* 0x0000044000007945 */ /* 0x000fe20003800000 */
[----:B------:R2:W1:Y:S01]  /*10810*/  SHFL.IDX PT, R2, R11, RZ, 0x1c1f ;  /* 0x001c1fff0b027589 */ /* 0x00046200000e0000 */
[----:B------:R-:W-:-:S03]  /*10820*/  ISETP.GE.AND P0, PT, R9, UR4, PT ;  /* 0x0000000409007c0c */ /* 0x000fc6000bf06270 */
[----:B------:R2:W3:Y:S01]  /*10830*/  SHFL.IDX PT, R3, R10, RZ, 0x1c1f ;  /* 0x001c1fff0a037589 */ /* 0x0004e200000e0000 */
[----:B------:R-:W-:Y:S05]  /*10840*/  @P1 BRA `(.L_x_109) ;  /* 0x000003f000001947 */ /* 0x000fea0003800000 */
[----:B-----5:R-:W-:Y:S02]  /*10850*/  ISETP.GE.AND P5, PT, R45, c[0x0][0x3c8], PT ;  /* 0x0000f2002d007a0c */ /* 0x020fe40003fa6270 */
[----:B------:R-:W-:Y:S02]  /*10860*/  ISETP.GE.AND P1, PT, R43, c[0x0][0x3c8], PT ;  /* 0x0000f2002b007a0c */ /* 0x000fe40003f26270 */
[----:B------:R-:W-:Y:S02]  /*10870*/  ISETP.GE.AND P4, PT, R41, c[0x0][0x3c8], PT ;  /* 0x0000f20029007a0c */ /* 0x000fe40003f86270 */
[----:B------:R-:W-:-:S07]  /*10880*/  ISETP.GE.AND P2, PT, R39, c[0x0][0x3c8], PT ;  /* 0x0000f20027007a0c */ /* 0x000fce0003f46270 */
[----:B-123--:R-:W-:Y:S02]  /*10890*/  @!P5 IMAD.WIDE R6, R45, 0x4, R2 ;  /* 0x000000042d06d825 */ /* 0x00efe400078e0202 */
[----:B------:R-:W-:-:S03]  /*108a0*/  @!P1 LEA R4, P3, R43, R2, 0x2 ;  /* 0x000000022b049211 */ /* 0x000fc600078610ff */
[----:B------:R1:W-:Y:S01]  /*108b0*/  @!P5 ST.E.64 [R6.64], R132 ;  /* 0x000000840600d985 */ /* 0x0003e2000c101b06 */
[----:B------:R-:W-:Y:S02]  /*108c0*/  @!P1 LEA.HI.X R5, R43, R3, R44, 0x2, P3 ;  /* 0x000000032b059211 */ /* 0x000fe400018f142c */
[----:B------:R-:W-:-:S03]  /*108d0*/  ISETP.GE.AND P5, PT, R37, c[0x0][0x3c8], PT ;  /* 0x0000f20025007a0c */ /* 0x000fc60003fa6270 */
[----:B------:R2:W-:Y:S01]  /*108e0*/  @!P1 ST.E.64 [R4.64], R128 ;  /* 0x0000008004009985 */ /* 0x0005e2000c101b06 */
[----:B------:R-:W-:Y:S02]  /*108f0*/  ISETP.GE.AND P1, PT, R35, c[0x0][0x3c8], PT ;  /* 0x0000f20023007a0c */ /* 0x000fe40003f26270 */
[----:B-1----:R-:W-:-:S04]  /*10900*/  @!P4 LEA R6, P3, R41, R2, 0x2 ;  /* 0x000000022906c211 */ /* 0x002fc800078610ff */
[----:B------:R-:W-:Y:S02]  /*10910*/  @!P4 LEA.HI.X R7, R41, R3, R42, 0x2, P3 ;  /* 0x000000032907c211 */ /* 0x000fe400018f142a */
[----:B--2---:R-:W-:-:S03]  /*10920*/  @!P2 LEA R4, P3, R39, R2, 0x2 ;  /* 0x000000022704a211 */ /* 0x004fc600078610ff */
        /* <DEDUP_REMOVED lines=28> */
[----:B-1----:R-:W-:-:S04]  /*10af0*/  @!P3 LEA R6, P4, R25, R2, 0x2 ;  /* 0x000000021906b211 */ /* 0x002fc800078810ff */
[-C--:B------:R-:W-:Y:S02]  /*10b00*/  @!P3 LEA.HI.X R7, R25, R3.reuse, R26, 0x2, P4 ;  /* 0x000000031907b211 */ /* 0x080fe400020f141a */
[-C--:B--2---:R-:W-:Y:S02]  /*10b10*/  @!P2 LEA R4, P1, R23, R2.reuse, 0x2 ;  /* 0x000000021704a211 */ /* 0x084fe400078210ff */
[----:B------:R-:W-:Y:S01]  /*10b20*/  ISETP.GE.AND P4, PT, R19, c[0x0][0x3c8], PT ;  /* 0x0000f20013007a0c */ /* 0x000fe20003f86270 */
[----:B------:R1:W-:Y:S01]  /*10b30*/  @!P3 ST.E.64 [R6.64], R92 ;  /* 0x0000005c0600b985 */ /* 0x0003e2000c101b06 */
[----:B------:R-:W-:Y:S02]  /*10b40*/  @!P2 LEA.HI.X R5, R23, R3, R24, 0x2, P1 ;  /* 0x000000031705a211 */ /* 0x000fe400008f1418 */
[----:B------:R-:W-:Y:S02]  /*10b50*/  ISETP.GE.AND P3, PT, R14, c[0x0][0x3c8], PT ;  /* 0x0000f2000e007a0c */ /* 0x000fe40003f66270 */
[----:B------:R-:W-:Y:S01]  /*10b60*/  @!P5 LEA R8, P1, R21, R2, 0x2 ;  /* 0x000000021508d211 */ /* 0x000fe200078210ff */
[----:B------:R2:W-:Y:S01]  /*10b70*/  @!P2 ST.E.64 [R4.64], R88 ;  /* 0x000000580400a985 */ /* 0x0005e2000c101b06 */
[----:B------:R-:W-:-:S02]  /*10b80*/  ISETP.GE.AND P2, PT, R12, c[0x0][0x3c8], PT ;  /* 0x0000f2000c007a0c */ /* 0x000fc40003f46270 */
[----:B------:R-:W-:-:S05]  /*10b90*/  @!P5 LEA.HI.X R9, R21, R3, R22, 0x2, P1 ;  /* 0x000000031509d211 */ /* 0x000fca00008f1416 */
[----:B------:R3:W-:Y:S01]  /*10ba0*/  @!P5 ST.E.64 [R8.64], R84 ;  /* 0x000000540800d985 */ /* 0x0007e2000c101b06 */
[----:B-1----:R-:W-:-:S04]  /*10bb0*/  @!P4 LEA R6, P1, R19, R2, 0x2 ;  /* 0x000000021306c211 */ /* 0x002fc800078210ff */
[----:B------:R-:W-:Y:S02]  /*10bc0*/  @!P4 LEA.HI.X R7, R19, R3, R20, 0x2, P1 ;  /* 0x000000031307c211 */ /* 0x000fe400008f1414 */
[----:B--2---:R-:W-:-:S03]  /*10bd0*/  @!P3 LEA R4, P1, R14, R2, 0x2 ;  /* 0x000000020e04b211 */ /* 0x004fc600078210ff */
[----:B------:R3:W-:Y:S01]  /*10be0*/  @!P4 ST.E.64 [R6.64], R80 ;  /* 0x000000500600c985 */ /* 0x0007e2000c101b06 */
[----:B------:R-:W-:Y:S02]  /*10bf0*/  @!P3 LEA.HI.X R5, R14, R3, R15, 0x2, P1 ;  /* 0x000000030e05b211 */ /* 0x000fe400008f140f */
[----:B------:R-:W-:-:S03]  /*10c00*/  @!P2 LEA R2, P1, R12, R2, 0x2 ;  /* 0x000000020c02a211 */ /* 0x000fc600078210ff */
[----:B------:R3:W-:Y:S01]  /*10c10*/  @!P3 ST.E.64 [R4.64], R76 ;  /* 0x0000004c0400b985 */ /* 0x0007e2000c101b06 */
[----:B------:R-:W-:-:S05]  /*10c20*/  @!P2 LEA.HI.X R3, R12, R3, R13, 0x2, P1 ;  /* 0x000000030c03a211 */ /* 0x000fca00008f140d */
[----:B------:R3:W-:Y:S04]  /*10c30*/  @!P2 ST.E.64 [R2.64], R72 ;  /* 0x000000480200a985 */ /* 0x0007e8000c101b06 */
.L_x_109:
[----:B------:R-:W-:Y:S05]  /*10c40*/  BSYNC B0 ;  /* 0x0000000000007941 */ /* 0x000fea0003800000 */
.L_x_108:
[----:B---3--:R3:W4:Y:S04]  /*10c50*/  SHFL.IDX PT, R3, R10, 0x1, 0x1c1f ;  /* 0x003c1f000a037f89 */ /* 0x00872800000e0000 */
[----:B-1----:R3:W1:Y:S01]  /*10c60*/  SHFL.IDX PT, R2, R11, 0x1, 0x1c1f ;  /* 0x003c1f000b027f89 */ /* 0x00266200000e0000 */
[----:B------:R-:W-:Y:S05]  /*10c70*/  @P0 BRA `(.L_x_110) ;  /* 0x000006d000000947 */ /* 0x000fea0003800000 */
[----:B-----5:R-:W-:Y:S02]  /*10c80*/  ISETP.GE.AND P1, PT, R45, c[0x0][0x3c8], PT ;  /* 0x0000f2002d007a0c */ /* 0x020fe40003f26270 */
[----:B------:R-:W-:Y:S02]  /*10c90*/  ISETP.GE.AND P2, PT, R43, c[0x0][0x3c8], PT ;  /* 0x0000f2002b007a0c */ /* 0x000fe40003f46270 */
[----:B------:R-:W-:Y:S02]  /*10ca0*/  ISETP.GE.AND P3, PT, R41, c[0x0][0x3c8], PT ;  /* 0x0000f20029007a0c */ /* 0x000fe40003f66270 */
[----:B------:R-:W-:-:S07]  /*10cb0*/  ISETP.GE.AND P0, PT, R39, c[0x0][0x3c8], PT ;  /* 0x0000f20027007a0c */ /* 0x000fce0003f06270 */
[----:B-12-4-:R-:W-:Y:S02]  /*10cc0*/  @!P1 IMAD.WIDE R6, R45, 0x4, R2 ;  /* 0x000000042d069825 */ /* 0x016fe400078e0202 */
[----:B------:R-:W-:-:S03]  /*10cd0*/  @!P2 LEA R4, P5, R43, R2, 0x2 ;  /* 0x000000022b04a211 */ /* 0x000fc600078a10ff */
[----:B------:R1:W-:Y:S01]  /*10ce0*/  @!P1 ST.E.64 [R6.64], R134 ;  /* 0x0000008606009985 */ /* 0x0003e2000c101b06 */
[----:B------:R-:W-:Y:S02]  /*10cf0*/  ISETP.GE.AND P1, PT, R37, c[0x0][0x3c8], PT ;  /* 0x0000f20025007a0c */ /* 0x000fe40003f26270 */
[----:B------:R-:W-:-:S05]  /*10d00*/  @!P2 LEA.HI.X R5, R43, R3, R44, 0x2, P5 ;  /* 0x000000032b05a211 */ /* 0x000fca00028f142c */
[----:B------:R2:W-:Y:S01]  /*10d10*/  @!P2 ST.E.64 [R4.64], R130 ;  /* 0x000000820400a985 */ /* 0x0005e2000c101b06 */
[----:B------:R-:W-:Y:S02]  /*10d20*/  ISETP.GE.AND P2, PT, R35, c[0x0][0x3c8], PT ;  /* 0x0000f20023007a0c */ /* 0x000fe40003f46270 */
[----:B-1----:R-:W-:-:S04]  /*10d30*/  @!P3 LEA R6, P4, R41, R2, 0x2 ;  /* 0x000000022906b211 */ /* 0x002fc800078810ff */
[-C--:B------:R-:W-:Y:S02]  /*10d40*/  @!P3 LEA.HI.X R7, R41, R3.reuse, R42, 0x2, P4 ;  /* 0x000000032907b211 */ /* 0x080fe400020f142a */
[----:B------:R-:W-:Y:S02]  /*10d50*/  ISETP.GE.AND P4, PT, R33, c[0x0][0x3c8], PT ;  /* 0x0000f20021007a0c */ /* 0x000fe40003f86270 */
[-C--:B--2---:R-:W-:Y:S01]  /*10d60*/  @!P0 LEA R4, P5, R39, R2.reuse, 0x2 ;  /* 0x0000000227048211 */ /* 0x084fe200078a10ff */
[----:B------:R1:W-:Y:S01]  /*10d70*/  @!P3 ST.E.64 [R6.64], R126 ;  /* 0x0000007e0600b985 */ /* 0x0003e2000c101b06 */
[----:B------:R-:W-:Y:S02]  /*10d80*/  @!P1 LEA R8, P3, R37, R2, 0x2 ;  /* 0x0000000225089211 */ /* 0x000fe400078610ff */
[-C--:B------:R-:W-:Y:S02]  /*10d90*/  @!P0 LEA.HI.X R5, R39, R3.reuse, R40, 0x2, P5 ;  /* 0x0000000327058211 */ /* 0x080fe400028f1428 */
[----:B------:R-:W-:-:S02]  /*10da0*/  @!P1 LEA.HI.X R9, R37, R3, R38, 0x2, P3 ;  /* 0x0000000325099211 */ /* 0x000fc400018f1426 */
[----:B------:R-:W-:Y:S01]  /*10db0*/  ISETP.GE.AND P3, PT, R31, c[0x0][0x3c8], PT ;  /* 0x0000f2001f007a0c */ /* 0x000fe20003f66270 */
[----:B------:R2:W-:Y:S04]  /*10dc0*/  @!P0 ST.E.64 [R4.64], R122 ;  /* 0x0000007a04008985 */ /* 0x0005e8000c101b06 */
[----:B------:R4:W-:Y:S01]  /*10dd0*/  @!P1 ST.E.64 [R8.64], R118 ;  /* 0x0000007608009985 */ /* 0x0009e2000c101b06 */
[----:B------:R-:W-:Y:S02]  /*10de0*/  ISETP.GE.AND P1, PT, R29, c[0x0][0x3c8], PT ;  /* 0x0000f2001d007a0c */ /* 0x000fe40003f26270 */
[----:B-1----:R-:W-:-:S04]  /*10df0*/  @!P2 LEA R6, P0, R35, R2, 0x2 ;  /* 0x000000022306a211 */ /* 0x002fc800078010ff */
[-C--:B------:R-:W-:Y:S02]  /*10e00*/  @!P2 LEA.HI.X R7, R35, R3.reuse, R36, 0x2, P0 ;  /* 0x000000032307a211 */ /* 0x080fe400000f1424 */
[----:B------:R-:W-:Y:S02]  /*10e10*/  ISETP.GE.AND P0, PT, R27, c[0x0][0x3c8], PT ;  /* 0x0000f2001b007a0c */ /* 0x000fe40003f06270 */
[CC--:B--2---:R-:W-:Y:S01]  /*10e20*/  @!P4 LEA R4, P5, R33.reuse, R2.reuse, 0x2 ;  /* 0x000000022104c211 */ /* 0x0c4fe200078a10ff */
[----:B------:R1:W-:Y:S03]  /*10e30*/  @!P2 ST.E.64 [R6.64], R114 ;  /* 0x000000720600a985 */ /* 0x0003e6000c101b06 */
[----:B------:R-:W-:Y:S02]  /*10e40*/  @!P4 LEA.HI.X R5, R33, R3, R34, 0x2, P5 ;  /* 0x000000032105c211 */ /* 0x000fe400028f1422 */
[----:B----4-:R-:W-:-:S03]  /*10e50*/  @!P3 LEA R8, P2, R31, R2, 0x2 ;  /* 0x000000021f08b211 */ /* 0x010fc600078410ff */
[----:B------:R2:W-:Y:S01]  /*10e60*/  @!P4 ST.E.64 [R4.64], R110 ;  /* 0x0000006e0400c985 */ /* 0x0005e2000c101b06 */
[----:B------:R-:W-:Y:S02]  /*10e70*/  ISETP.GE.AND P4, PT, R25, c[0x0][0x3c8], PT ;  /* 0x0000f20019007a0c */ /* 0x000fe40003f86270 */
[----:B------:R-:W-:-:S05]  /*10e80*/  @!P3 LEA.HI.X R9, R31, R3, R32, 0x2, P2 ;  /* 0x000000031f09b211 */ /* 0x000fca00010f1420 */
[----:B------:R-:W-:Y:S01]  /*10e90*/  @!P3 ST.E.64 [R8.64], R106 ;  /* 0x0000006a0800b985 */ /* 0x000fe2000c101b06 */
[----:B------:R-:W-:Y:S02]  /*10ea0*/  ISETP.GE.AND P3, PT, R23, c[0x0][0x3c8], PT ;  /* 0x0000f20017007a0c */ /* 0x000fe40003f66270 */
[----:B-1----:R-:W-:-:S04]  /*10eb0*/  @!P0 LEA R6, P2, R27, R2, 0x2 ;  /* 0x000000021b068211 */ /* 0x002fc800078410ff */
[----:B------:R-:W-:Y:S02]  /*10ec0*/  @!P0 LEA.HI.X R7, R27, R3, R28, 0x2, P2 ;  /* 0x000000031b078211 */ /* 0x000fe400010f141c */
[----:B------:R-:W-:Y:S02]  /*10ed0*/  ISETP.GE.AND P2, PT, R21, c[0x0][0x3c8], PT ;  /* 0x0000f20015007a0c */ /* 0x000fe40003f46270 */
[----:B--2---:R-:W-:-:S04]  /*10ee0*/  @!P1 LEA R4, P5, R29, R2, 0x2 ;  /* 0x000000021d049211 */ /* 0x004fc800078a10ff */
[----:B------:R-:W-:-:S05]  /*10ef0*/  @!P1 LEA.HI.X R5, R29, R3, R30, 0x2, P5 ;  /* 0x000000031d059211 */ /* 0x000fca00028f141e */
[----:B------:R1:W-:Y:S01]  /*10f00*/  @!P1 ST.E.64 [R4.64], R102 ;  /* 0x0000006604009985 */ /* 0x0003e2000c101b06 */
[----:B------:R-:W-:-:S03]  /*10f10*/  ISETP.GE.AND P1, PT, R19, c[0x0][0x3c8], PT ;  /* 0x0000f20013007a0c */ /* 0x000fc60003f26270 */
[----:B------:R2:W-:Y:S01]  /*10f20*/  @!P0 ST.E.64 [R6.64], R98 ;  /* 0x0000006206008985 */ /* 0x0005e2000c101b06 */
[----:B------:R-:W-:Y:S02]  /*10f30*/  ISETP.GE.AND P0, PT, R14, c[0x0][0x3c8], PT ;  /* 0x0000f2000e007a0c */ /* 0x000fe40003f06270 */
[----:B-1----:R-:W-:-:S04]  /*10f40*/  @!P4 LEA R4, P5, R25, R2, 0x2 ;  /* 0x000000021904c211 */ /* 0x002fc800078a10ff */
[----:B------:R-:W-:Y:S02]  /*10f50*/  @!P4 LEA.HI.X R5, R25, R3, R26, 0x2, P5 ;  /* 0x000000031905c211 */ /* 0x000fe400028f141a */
[----:B---3--:R-:W-:-:S03]  /*10f60*/  @!P3 LEA R10, P5, R23, R2, 0x2 ;  /* 0x00000002170ab211 */ /* 0x008fc600078a10ff */
[----:B------:R1:W-:Y:S01]  /*10f70*/  @!P4 ST.E.64 [R4.64], R94 ;  /* 0x0000005e0400c985 */ /* 0x0003e2000c101b06 */
[-C--:B------:R-:W-:Y:S02]  /*10f80*/  @!P2 LEA R8, P4, R21, R2.reuse, 0x2 ;  /* 0x000000021508a211 */ /* 0x080fe400078810ff */
[-C--:B------:R-:W-:Y:S02]  /*10f90*/  @!P3 LEA.HI.X R11, R23, R3.reuse, R24, 0x2, P5 ;  /* 0x00000003170bb211 */ /* 0x080fe400028f1418 */
[----:B--2---:R-:W-:Y:S02]  /*10fa0*/  @!P1 LEA R6, P5, R19, R2, 0x2 ;  /* 0x0000000213069211 */ /* 0x004fe400078a10ff */
[-C--:B------:R-:W-:Y:S01]  /*10fb0*/  @!P2 LEA.HI.X R9, R21, R3.reuse, R22, 0x2, P4 ;  /* 0x000000031509a211 */ /* 0x080fe200020f1416 */
[----:B------:R2:W-:Y:S01]  /*10fc0*/  @!P3 ST.E.64 [R10.64], R90 ;  /* 0x0000005a0a00b985 */ /* 0x0005e2000c101b06 */
[----:B------:R-:W-:-:S03]  /*10fd0*/  @!P1 LEA.HI.X R7, R19, R3, R20, 0x2, P5 ;  /* 0x0000000313079211 */ /* 0x000fc600028f1414 */
[----:B------:R2:W-:Y:S04]  /*10fe0*/  @!P2 ST.E.64 [R8.64], R86 ;  /* 0x000000560800a985 */ /* 0x0005e8000c101b06 */
[----:B------:R2:W-:Y:S01]  /*10ff0*/  @!P1 ST.E.64 [R6.64], R82 ;  /* 0x0000005206009985 */ /* 0x0005e2000c101b06 */
[----:B-1----:R-:W-:-:S04]  /*11000*/  @!P0 LEA R4, P4, R14, R2, 0x2 ;  /* 0x000000020e048211 */ /* 0x002fc800078810ff */
[----:B------:R-:W-:-:S05]  /*11010*/  @!P0 LEA.HI.X R5, R14, R3, R15, 0x2, P4 ;  /* 0x000000030e058211 */ /* 0x000fca00020f140f */
[----:B------:R2:W-:Y:S01]  /*11020*/  @!P0 ST.E.64 [R4.64], R78 ;  /* 0x0000004e04008985 */ /* 0x0005e2000c101b06 */
[----:B------:R-:W-:-:S13]  /*11030*/  ISETP.GE.AND P0, PT, R12, c[0x0][0x3c8], PT ;  /* 0x0000f2000c007a0c */ /* 0x000fda0003f06270 */
[----:B------:R-:W-:Y:S05]  /*11040*/  @P0 BRA `(.L_x_110) ;  /* 0x0000030000000947 */ /* 0x000fea0003800000 */
[----:B------:R-:W-:-:S04]  /*11050*/  LEA R2, P0, R12, R2, 0x2 ;  /* 0x000000020c027211 */ /* 0x000fc800078010ff */
[----:B------:R-:W-:-:S05]  /*11060*/  LEA.HI.X R3, R12, R3, R13, 0x2, P0 ;  /* 0x000000030c037211 */ /* 0x000fca00000f140d */
[----:B------:R1:W-:Y:S01]  /*11070*/  ST.E.64 [R2.64], R74 ;  /* 0x0000004a02007985 */ /* 0x0003e2000c101b06 */
[----:B------:R-:W-:Y:S05]  /*11080*/  BRA `(.L_x_110) ;  /* 0x000002c000007947 */ /* 0x000fea0003800000 */
.L_x_106:
[----:B------:R-:W2:Y:S02]  /*11090*/  S2R R4, SR_TID.X ;  /* 0x0000000000047919 */ /* 0x000ea40000002100 */
[----:B--2---:R-:W-:-:S13]  /*110a0*/  ISETP.GT.AND P0, PT, R4, 0x7f, PT ;  /* 0x0000007f0400780c */ /* 0x004fda0003f04270 */
[----:B------:R-:W-:Y:S05]  /*110b0*/  @P0 BRA `(.L_x_110) ;  /* 0x0000029000000947 */ /* 0x000fea0003800000 */
[----:B------:R-:W2:Y:S01]  /*110c0*/  LDL.LU R3, [R1+0x4c] ;  /* 0x00004c0001037983 */ /* 0x000ea20000300800 */
[----:B------:R-:W-:-:S05]  /*110d0*/  MOV R2, c[0x0][0x4e8] ;  /* 0x00013a0000027a02 */ /* 0x000fca0000000f00 */
[----:B------:R-:W-:Y:S01]  /*110e0*/  IMAD R0, R2, c[0x0][0x388], RZ ;  /* 0x0000e20002007a24 */ /* 0x000fe200078e02ff */
[----:B--2---:R-:W-:-:S04]  /*110f0*/  IADD3 R6, R3, R4, RZ ;  /* 0x0000000403067210 */ /* 0x004fc80007ffe0ff */
[----:B------:R-:W-:-:S13]  /*11100*/  ISETP.GE.AND P0, PT, R6, R0, PT ;  /* 0x000000000600720c */ /* 0x000fda0003f06270 */
[----:B------:R-:W-:Y:S05]  /*11110*/  @P0 BRA `(.L_x_110) ;  /* 0x0000023000000947 */ /* 0x000fea0003800000 */
[----:B------:R-:W2:Y:S04]  /*11120*/  LDL.LU R3, [R1+0x44] ;  /* 0x0000440001037983 */ /* 0x000ea80000300800 */
[----:B------:R-:W3:Y:S04]  /*11130*/  LDL.LU R9, [R1+0x40] ;  /* 0x0000400001097983 */ /* 0x000ee80000300800 */
[----:B------:R-:W4:Y:S01]  /*11140*/  LDL.LU R8, [R1+0x48] ;  /* 0x0000480001087983 */ /* 0x000f220000300800 */
[----:B------:R-:W-:-:S13]  /*11150*/  ISETP.NE.AND P0, PT, R2, 0x1, PT ;  /* 0x000000010200780c */ /* 0x000fda0003f05270 */
[----:B------:R-:W-:Y:S01]  /*11160*/  @P0 IMAD.HI.U32 R7, R6, c[0x0][0x4ec], RZ ;  /* 0x00013b0006070a27 */ /* 0x000fe200078e00ff */
[----:B--2---:R-:W-:Y:S02]  /*11170*/  SHF.R.S32.HI R0, RZ, 0x1f, R3 ;  /* 0x0000001fff007819 */ /* 0x004fe40000011403 */
[----:B---3--:R-:W-:-:S03]  /*11180*/  SHF.R.S32.HI R5, RZ, 0x1f, R9 ;  /* 0x0000001fff057819 */ /* 0x008fc60000011409 */
[----:B------:R-:W-:-:S04]  /*11190*/  IMAD R0, R0, c[0x0][0x4d0], RZ ;  /* 0x0001340000007a24 */ /* 0x000fc800078e02ff */
[C---:B------:R-:W-:Y:S01]  /*111a0*/  IMAD R4, R3.reuse, c[0x0][0x4d4], R0 ;  /* 0x0001350003047a24 */ /* 0x040fe200078e0200 */
[----:B------:R-:W-:Y:S01]  /*111b0*/  MOV R0, R6 ;  /* 0x0000000600007202 */ /* 0x000fe20000000f00 */
[----:B------:R-:W-:Y:S01]  /*111c0*/  IMAD.WIDE.U32 R2, R3, c[0x0][0x4d0], RZ ;  /* 0x0001340003027a25 */ /* 0x000fe200078e00ff */
[----:B------:R-:W-:-:S03]  /*111d0*/  @P0 SHF.R.U32.HI R0, RZ, c[0x0][0x4f0], R7 ;  /* 0x00013c00ff000a19 */ /* 0x000fc60000011607 */
[----:B------:R-:W-:Y:S01]  /*111e0*/  IMAD R5, R5, c[0x0][0x4d8], RZ ;  /* 0x0001360005057a24 */ /* 0x000fe200078e02ff */
[----:B------:R-:W-:Y:S02]  /*111f0*/  IADD3 R3, R3, R4, RZ ;  /* 0x0000000403037210 */ /* 0x000fe40007ffe0ff */
[----:B----4-:R-:W-:Y:S01]  /*11200*/  SHF.R.S32.HI R4, RZ, 0x1f, R8 ;  /* 0x0000001fff047819 */ /* 0x010fe20000011408 */
[C---:B------:R-:W-:Y:S01]  /*11210*/  IMAD R7, R9.reuse, c[0x0][0x4dc], R5 ;  /* 0x0001370009077a24 */ /* 0x040fe200078e0205 */
[----:B------:R-:W-:Y:S01]  /*11220*/  IADD3 R5, -R0, RZ, RZ ;  /* 0x000000ff00057210 */ /* 0x000fe20007ffe1ff */
[----:B------:R-:W-:-:S05]  /*11230*/  IMAD.WIDE.U32 R2, R9, c[0x0][0x4d8], R2 ;  /* 0x0001360009027a25 */ /* 0x000fca00078e0002 */
[----:B------:R-:W-:Y:S01]  /*11240*/  IADD3 R3, R3, R7, RZ ;  /* 0x0000000703037210 */ /* 0x000fe20007ffe0ff */
[----:B------:R-:W-:Y:S02]  /*11250*/  IMAD R7, R4, c[0x0][0x4e0], RZ ;  /* 0x0001380004077a24 */ /* 0x000fe400078e02ff */
[----:B------:R-:W-:Y:S02]  /*11260*/  IMAD R4, R5, c[0x0][0x4e8], R6 ;  /* 0x00013a0005047a24 */ /* 0x000fe400078e0206 */
[----:B------:R-:W-:-:S03]  /*11270*/  IMAD.WIDE.U32 R2, R8, c[0x0][0x4e0], R2 ;  /* 0x0001380008027a25 */ /* 0x000fc600078e0002 */
[----:B------:R-:W-:Y:S01]  /*11280*/  SHF.R.S32.HI R5, RZ, 0x1f, R4 ;  /* 0x0000001fff057819 */ /* 0x000fe20000011404 */
[----:B------:R-:W-:Y:S01]  /*11290*/  IMAD R6, R8, c[0x0][0x4e4], R7 ;  /* 0x0001390008067a24 */ /* 0x000fe200078e0207 */
[----:B------:R-:W-:Y:S02]  /*112a0*/  SHF.R.S32.HI R7, RZ, 0x1f, R0 ;  /* 0x0000001fff077819 */ /* 0x000fe40000011400 */
[----:B------:R-:W-:Y:S01]  /*112b0*/  IADD3 R2, P0, R0, R2, RZ ;  /* 0x0000000200027210 */ /* 0x000fe20007f1e0ff */
[----:B------:R-:W-:-:S03]  /*112c0*/  IMAD R0, R5, c[0x0][0x4c8], RZ ;  /* 0x0001320005007a24 */ /* 0x000fc600078e02ff */
[----:B------:R-:W-:Y:S01]  /*112d0*/  IADD3.X R3, R7, R3, R6, P0, !PT ;  /* 0x0000000307037210 */ /* 0x000fe200007fe406 */
[----:B------:R-:W-:-:S04]  /*112e0*/  IMAD R0, R4, c[0x0][0x4cc], R0 ;  /* 0x0001330004007a24 */ /* 0x000fc800078e0200 */
[----:B------:R-:W-:-:S05]  /*112f0*/  IMAD.WIDE.U32 R2, R4, c[0x0][0x4c8], R2 ;  /* 0x0001320004027a25 */ /* 0x000fca00078e0002 */
[----:B------:R-:W-:Y:S02]  /*11300*/  IADD3 R0, R3, R0, RZ ;  /* 0x0000000003007210 */ /* 0x000fe40007ffe0ff */
[----:B------:R-:W-:-:S04]  /*11310*/  LEA R4, P0, R2, c[0x0][0x4a8], 0x2 ;  /* 0x00012a0002047a11 */ /* 0x000fc800078010ff */
[----:B------:R-:W-:Y:S02]  /*11320*/  LEA.HI.X R5, R2, c[0x0][0x4ac], R0, 0x2, P0 ;  /* 0x00012b0002057a11 */ /* 0x000fe400000f1400 */
[----:B------:R-:W-:-:S05]  /*11330*/  MOV R0, 0xff800000 ;  /* 0xff80000000007802 */ /* 0x000fca0000000f00 */
[----:B------:R2:W-:Y:S02]  /*11340*/  STG.E [R4.64], R0 ;  /* 0x0000000004007986 */ /* 0x0005e4000c101906 */
.L_x_110:
[----:B------:R-:W-:Y:S05]  /*11350*/  BSYNC B1 ;  /* 0x0000000000017941 */ /* 0x000fea0003800000 */
.L_x_105:
[----:B--2---:R-:W2:Y:S02]  /*11360*/  LDL R0, [R1+0xd0] ;  /* 0x0000d00001007983 */ /* 0x004ea40000100800 */
[----:B--2---:R-:W-:-:S13]  /*11370*/  ISETP.NE.AND P0, PT, R0, RZ, PT ;  /* 0x000000ff0000720c */ /* 0x004fda0003f05270 */
[----:B------:R-:W-:Y:S01]  /*11380*/  @P0 WARPSYNC 0xffffffff ;  /* 0xffffffff00000948 */ /* 0x000fe20003800000 */
[----:B------:R-:W-:Y:S06]  /*11390*/  @P0 BAR.SYNC.DEFER_BLOCKING 0x5, 0x100 ;  /* 0x0144000000000b1d */ /* 0x000fec0000010000 */
[----:B------:R-:W2:Y:S04]  /*113a0*/  @P0 LDS R0, [0x10100] ;  /* 0x01010000ff000984 */ /* 0x000ea80000000800 */
[----:B--2---:R2:W-:Y:S04]  /*113b0*/  @P0 STL [R1+0x50], R0 ;  /* 0x0000500001000387 */ /* 0x0045e80000100800 */
[----:B------:R-:W-:Y:S06]  /*113c0*/  @P0 BAR.ARV 0x4, 0x100 ;  /* 0x0104000000000b1d */ /* 0x000fec0000002000 */
[----:B------:R-:W-:Y:S05]  /*113d0*/  @P0 BRA `(.L_x_111) ;  /* 0x0000007000000947 */ /* 0x000fea0003800000 */
[----:B------:R-:W-:Y:S05]  /*113e0*/  BRA.DIV ~URZ, `(.L_x_112) ;  /* 0x00002d727f007947 */ /* 0x000fea000b800000 */
[----:B--2---:R2:W3:Y:S02]  /*113f0*/  SHFL.IDX PT, R0, R18, RZ, 0x1f ;  /* 0x00001fff12007589 */ /* 0x0044e400000e0000 */
.L_x_131:
[----:B------:R-:W-:Y:S01]  /*11400*/  WARPSYNC 0xffffffff ;  /* 0xffffffff00007948 */ /* 0x000fe20003800000 */
[----:B------:R-:W-:Y:S06]  /*11410*/  BAR.SYNC.DEFER_BLOCKING 0x4, 0x100 ;  /* 0x0104000000007b1d */ /* 0x000fec0000010000 */
[----:B---3--:R3:W-:Y:S04]  /*11420*/  STL [R1+0x50], R0 ;  /* 0x0000500001007387 */ /* 0x0087e80000100800 */
[----:B------:R3:W-:Y:S04]  /*11430*/  @!P6 STS [0x10100], R18 ;  /* 0x01010012ff00e388 */ /* 0x0007e80000000800 */
[----:B------:R-:W-:Y:S06]  /*11440*/  BAR.ARV 0x5, 0x100 ;  /* 0x0144000000007b1d */ /* 0x000fec0000002000 */
.L_x_111:
[----:B--23--:R-:W2:Y:S02]  /*11450*/  LDL R0, [R1+0x50] ;  /* 0x0000500001007983 */ /* 0x00cea40000100800 */
[----:B--2---:R-:W-:-:S13]  /*11460*/  ISETP.GE.AND P0, PT, R0, c[0x0][0x538], PT ;  /* 0x00014e0000007a0c */ /* 0x004fda0003f06270 */
[----:B-1--45:R-:W-:Y:S01]  /*11470*/  @P0 CALL.REL.NOINC `(.L_x_113) ;  /* 0x0000001000000944 */ /* 0x032fe20003c00000 */
[----:B------:R-:W-:Y:S05]  /*11480*/  BRA `(.L_x_114) ;  /* 0xfffef59000007947 */ /* 0x000fea000383ffff */
.L_x_113:
[----:B------:R-:W-:Y:S05]  /*11490*/  EXIT ;  /* 0x000000000000794d */ /* 0x000fea0003800000 */
.L_x_77:
[----:B------:R-:W-:Y:S01]  /*114a0*/  IMAD.MOV.U32 R36, RZ, RZ, R0 ;  /* 0x000000ffff247224 */ /* 0x000fe200078e0000 */
[----:B------:R-:W-:Y:S01]  /*114b0*/  MOV R52, RZ ;  /* 0x000000ff00347202 */ /* 0x000fe20000000f00 */
[----:B------:R-:W-:Y:S01]  /*114c0*/  IMAD.MOV.U32 R3, RZ, RZ, 0x181f ;  /* 0x0000181fff037424 */ /* 0x000fe200078e00ff */
[----:B------:R-:W-:Y:S02]  /*114d0*/  MOV R2, 0x114f0 ;  /* 0x000114f000027802 */ /* 0x000fe40000000f00 */
[----:B------:R-:W-:Y:S05]  /*114e0*/  CALL.REL.NOINC `($__internal_1_$__cuda_sm70_shflsync_idx_p) ;  /* 0x00002d4000007944 */ /* 0x000fea0003c00000 */
[----:B------:R-:W-:Y:S01]  /*114f0*/  MOV R5, R52 ;  /* 0x0000003400057202 */ /* 0x000fe20000000f00 */
[----:B------:R-:W-:Y:S05]  /*11500*/  BRA `(.L_x_115) ;  /* 0xffff268000007947 */ /* 0x000fea000383ffff */
.L_x_78:
[----:B------:R-:W-:Y:S01]  /*11510*/  IMAD.MOV.U32 R36, RZ, RZ, R4 ;  /* 0x000000ffff247224 */ /* 0x000fe200078e0004 */
[----:B------:R-:W-:Y:S01]  /*11520*/  MOV R52, RZ ;  /* 0x000000ff00347202 */ /* 0x000fe20000000f00 */
[----:B------:R-:W-:Y:S01]  /*11530*/  IMAD.MOV.U32 R3, RZ, RZ, 0x181f ;  /* 0x0000181fff037424 */ /* 0x000fe200078e00ff */
[----:B------:R-:W-:Y:S02]  /*11540*/  MOV R2, 0x11560 ;  /* 0x0001156000027802 */ /* 0x000fe40000000f00 */
[----:B-12---:R-:W-:Y:S05]  /*11550*/  CALL.REL.NOINC `($__internal_1_$__cuda_sm70_shflsync_idx_p) ;  /* 0x00002cd000007944 */ /* 0x006fea0003c00000 */
[----:B------:R-:W-:Y:S01]  /*11560*/  ISETP.GE.AND P2, PT, R241, c[0x0][0x1d4], PT ;  /* 0x00007500f1007a0c */ /* 0x000fe20003f46270 */
[----:B------:R-:W-:Y:S01]  /*11570*/  IMAD.MOV.U32 R36, RZ, RZ, R0 ;  /* 0x000000ffff247224 */ /* 0x000fe200078e0000 */
[----:B------:R-:W-:Y:S02]  /*11580*/  IADD3 R2, P0, R52, R158, RZ ;  /* 0x0000009e34027210 */ /* 0x000fe40007f1e0ff */
[----:B------:R-:W-:-:S03]  /*11590*/  SEL R6, RZ, 0x10, P2 ;  /* 0x00000010ff067807 */ /* 0x000fc60001000000 */
[----:B------:R-:W-:Y:S01]  /*115a0*/  IMAD.X R3, R5, 0x1, R68, P0 ;  /* 0x0000000105037824 */ /* 0x000fe200000e0644 */
[----:B------:R-:W-:-:S05]  /*115b0*/  ISETP.GE.AND P0, PT, R242, c[0x0][0x1d4], PT ;  /* 0x00007500f2007a0c */ /* 0x000fca0003f06270 */
[----:B------:R-:W-:Y:S01]  /*115c0*/  @!PT LDS RZ, [RZ] ;  /* 0x00000000fffff984 */ /* 0x000fe20000000800 */
[----:B------:R-:W-:Y:S01]  /*115d0*/  @!PT LDS RZ, [RZ] ;  /* 0x00000000fffff984 */ /* 0x000fe20000000800 */
[----:B------:R-:W-:Y:S01]  /*115e0*/  @!PT LDS RZ, [RZ] ;  /* 0x00000000fffff984 */ /* 0x000fe20000000800 */
[----:B------:R1:W-:Y:S02]  /*115f0*/  LDGSTS.E.BYPASS.LTC128B.128 [R227+0x8100], [R2.64], !P2 ;  /* 0x0810000002e37fae */ /* 0x0003e4000d101d46 */
[----:B-1----:R-:W-:Y:S01]  /*11600*/  IADD3 R2, P5, R52, R159, RZ ;  /* 0x0000009f34027210 */ /* 0x002fe20007fbe0ff */
[----:B------:R-:W-:-:S04]  /*11610*/  IMAD.MOV.U32 R52, RZ, RZ, 0x1 ;  /* 0x00000001ff347424 */ /* 0x000fc800078e00ff */
[----:B------:R-:W-:Y:S01]  /*11620*/  IMAD.X R3, R5, 0x1, R69, P5 ;  /* 0x0000000105037824 */ /* 0x000fe200028e0645 */
[----:B------:R-:W-:-:S04]  /*11630*/  SEL R5, RZ, 0x10, P0 ;  /* 0x00000010ff057807 */ /* 0x000fc80000000000 */
[----:B------:R1:W-:Y:S02]  /*11640*/  LDGSTS.E.BYPASS.LTC128B.128 [R227+0xc100], [R2.64], !P0 ;  /* 0x0c10000002e37fae */ /* 0x0003e4000c101d46 */
[----:B-1----:R-:W-:Y:S01]  /*11650*/  IMAD.MOV.U32 R3, RZ, RZ, 0x181f ;  /* 0x0000181fff037424 */ /* 0x002fe200078e00ff */
[----:B------:R-:W-:Y:S02]  /*11660*/  MOV R2, 0x11680 ;  /* 0x0001168000027802 */ /* 0x000fe40000000f00 */
[----:B------:R-:W-:Y:S05]  /*11670*/  CALL.REL.NOINC `($__internal_1_$__cuda_sm70_shflsync_idx_p) ;  /* 0x00002bb000007944 */ /* 0x000fea0003c00000 */
[----:B------:R-:W-:Y:S01]  /*11680*/  IMAD.MOV.U32 R7, RZ, RZ, R52 ;  /* 0x000000ffff077224 */ /* 0x000fe200078e0034 */
[----:B------:R-:W-:Y:S01]  /*11690*/  MOV R52, 0x1 ;  /* 0x0000000100347802 */ /* 0x000fe20000000f00 */
[----:B------:R-:W-:Y:S01]  /*116a0*/  IMAD.MOV.U32 R36, RZ, RZ, R4 ;  /* 0x000000ffff247224 */ /* 0x000fe200078e0004 */
[----:B------:R-:W-:Y:S02]  /*116b0*/  MOV R3, 0x181f ;  /* 0x0000181f00037802 */ /* 0x000fe40000000f00 */
[----:B------:R-:W-:Y:S02]  /*116c0*/  MOV R2, 0x116e0 ;  /* 0x000116e000027802 */ /* 0x000fe40000000f00 */
[----:B------:R-:W-:Y:S05]  /*116d0*/  CALL.REL.NOINC `($__internal_1_$__cuda_sm70_shflsync_idx_p) ;  /* 0x00002b5000007944 */ /* 0x000fea0003c00000 */
[----:B------:R-:W-:Y:S01]  /*116e0*/  IADD3 R8, -R6, 0x10, RZ ;  /* 0x0000001006087810 */ /* 0x000fe20007ffe1ff */
[----:B------:R-:W-:Y:S01]  /*116f0*/  IMAD.MOV.U32 R36, RZ, RZ, R0 ;  /* 0x000000ffff247224 */ /* 0x000fe200078e0000 */
[----:B------:R-:W-:-:S02]  /*11700*/  IADD3 R2, -R5, 0x10, RZ ;  /* 0x0000001005027810 */ /* 0x000fc40007ffe1ff */
[----:B------:R-:W-:Y:S02]  /*11710*/  LOP3.LUT R8, R8, 0xf, RZ, 0xc0, !PT ;  /* 0x0000000f08087812 */ /* 0x000fe400078ec0ff */
[----:B------:R-:W-:Y:S02]  /*11720*/  ISETP.NE.U32.AND P6, PT, R6, RZ, PT ;  /* 0x000000ff0600720c */ /* 0x000fe40003fc5070 */
[----:B------:R-:W-:Y:S02]  /*11730*/  IADD3 R8, P2, P0, R8, R52, R158 ;  /* 0x0000003408087210 */ /* 0x000fe4000785e09e */
[----:B------:R-:W-:Y:S02]  /*11740*/  ISETP.NE.U32.AND P5, PT, R5, RZ, PT ;  /* 0x000000ff0500720c */ /* 0x000fe40003fa5070 */
[----:B------:R-:W-:Y:S02]  /*11750*/  LOP3.LUT R2, R2, 0xf, RZ, 0xc0, !PT ;  /* 0x0000000f02027812 */ /* 0x000fe400078ec0ff */
[----:B------:R-:W-:-:S02]  /*11760*/  IADD3.X R9, RZ, R7, R68, P2, P0 ;  /* 0x00000007ff097210 */ /* 0x000fc400017e0444 */
[----:B------:R-:W-:Y:S01]  /*11770*/  IADD3 R2, P2, P0, R2, R52, R159 ;  /* 0x0000003402027210 */ /* 0x000fe2000785e09f */
[----:B------:R-:W-:Y:S02]  /*11780*/  IMAD.MOV.U32 R52, RZ, RZ, 0x2 ;  /* 0x00000002ff347424 */ /* 0x000fe400078e00ff */
[----:B------:R-:W-:Y:S01]  /*11790*/  @!PT LDS RZ, [RZ] ;  /* 0x00000000fffff984 */ /* 0x000fe20000000800 */
[----:B------:R-:W-:Y:S01]  /*117a0*/  @!PT LDS RZ, [RZ] ;  /* 0x00000000fffff984 */ /* 0x000fe20000000800 */
[----:B------:R-:W-:Y:S01]  /*117b0*/  @!PT LDS RZ, [RZ] ;  /* 0x00000000fffff984 */ /* 0x000fe20000000800 */
[----:B------:R1:W-:Y:S01]  /*117c0*/  LDGSTS.E.BYPASS.LTC128B.128.ZFILL [R227+0x9100], [R8.64], P6 ;  /* 0x0910000008e37fae */ /* 0x0003e2000b141d46 */
[----:B------:R-:W-:-:S05]  /*117d0*/  IADD3.X R3, RZ, R7, R69, P2, P0 ;  /* 0x00000007ff037210 */ /* 0x000fca00017e0445 */
[----:B------:R2:W-:Y:S02]  /*117e0*/  LDGSTS.E.BYPASS.LTC128B.128.ZFILL [R227+0xd100], [R2.64], P5 ;  /* 0x0d10000002e37fae */ /* 0x0005e4000a941d46 */
[----:B--2---:R-:W-:Y:S01]  /*117f0*/  IMAD.MOV.U32 R3, RZ, RZ, 0x181f ;  /* 0x0000181fff037424 */ /* 0x004fe200078e00ff */
[----:B------:R-:W-:Y:S02]  /*11800*/  MOV R2, 0x11820 ;  /* 0x0001182000027802 */ /* 0x000fe40000000f00 */
[----:B-1----:R-:W-:Y:S05]  /*11810*/  CALL.REL.NOINC `($__internal_1_$__cuda_sm70_shflsync_idx_p) ;  /* 0x00002a1000007944 */ /* 0x002fea0003c00000 */
        /* <DEDUP_REMOVED lines=32> */
[----:B------:R-:W-:Y:S01]  /*11a20*/  MOV R4, R52 ;  /* 0x0000003400047202 */ /* 0x000fe20000000f00 */
[----:B------:R-:W-:Y:S05]  /*11a30*/  BRA `(.L_x_116) ;  /* 0xffff233000007947 */ /* 0x000fea000383ffff */
.L_x_79:
[----:B------:R-:W-:Y:S01]  /*11a40*/  IMAD.MOV.U32 R36, RZ, RZ, R4 ;  /* 0x000000ffff247224 */ /* 0x000fe200078e0004 */
[----:B------:R-:W-:Y:S01]  /*11a50*/  MOV R52, RZ ;  /* 0x000000ff00347202 */ /* 0x000fe20000000f00 */
[----:B------:R-:W-:Y:S01]  /*11a60*/  IMAD.MOV.U32 R3, RZ, RZ, 0x1c1f ;  /* 0x00001c1fff037424 */ /* 0x000fe200078e00ff */
[----:B------:R-:W-:-:S02]  /*11a70*/  MOV R2, 0x11a90 ;  /* 0x00011a9000027802 */ /* 0x000fc40000000f00 */
[----:B------:R-:W-:Y:S05]  /*11a80*/  CALL.REL.NOINC `($__internal_1_$__cuda_sm70_shflsync_idx_p) ;  /* 0x000027a000007944 */ /* 0x000fea0003c00000 */
[----:B------:R-:W-:Y:S05]  /*11a90*/  BRA `(.L_x_117) ;  /* 0xffff24d000007947 */ /* 0x000fea000383ffff */
.L_x_80:
[----:B------:R-:W-:Y:S01]  /*11aa0*/  IMAD.MOV.U32 R36, RZ, RZ, R4 ;  /* 0x000000ffff247224 */ /* 0x000fe200078e0004 */
[----:B------:R-:W-:Y:S01]  /*11ab0*/  MOV R52, 0x1 ;  /* 0x0000000100347802 */ /* 0x000fe20000000f00 */
[----:B------:R-:W-:Y:S01]  /*11ac0*/  IMAD.MOV.U32 R3, RZ, RZ, 0x1c1f ;  /* 0x00001c1fff037424 */ /* 0x000fe200078e00ff */
[----:B------:R-:W-:-:S02]  /*11ad0*/  MOV R2, 0x11af0 ;  /* 0x00011af000027802 */ /* 0x000fc40000000f00 */
[----:B-1----:R-:W-:Y:S05]  /*11ae0*/  CALL.REL.NOINC `($__internal_1_$__cuda_sm70_shflsync_idx_p) ;  /* 0x0000274000007944 */ /* 0x002fea0003c00000 */
[----:B------:R-:W-:Y:S01]  /*11af0*/  IMAD.IADD R5, R5, 0x1, R52 ;  /* 0x0000000105057824 */ /* 0x000fe200078e0234 */
[----:B------:R-:W-:-:S04]  /*11b00*/  FMNMX.FTZ R0, R7, R9, !PT ;  /* 0x0000000907007209 */ /* 0x000fc80007810000 */
[----:B------:R-:W-:Y:S02]  /*11b10*/  IMNMX R6, R6, R5, PT ;  /* 0x0000000506067217 */ /* 0x000fe40003800200 */
[----:B------:R-:W-:Y:S02]  /*11b20*/  FMNMX.FTZ R0, R11, R0, !PT ;  /* 0x000000000b007209 */ /* 0x000fe40007810000 */
[C---:B------:R-:W-:Y:S02]  /*11b30*/  ISETP.GT.AND P5, PT, R6.reuse, RZ, PT ;  /* 0x000000ff0600720c */ /* 0x040fe40003fa4270 */
[C---:B------:R-:W-:Y:S02]  /*11b40*/  ISETP.GT.AND P2, PT, R6.reuse, 0x1, PT ;  /* 0x000000010600780c */ /* 0x040fe40003f44270 */
[----:B------:R-:W-:Y:S02]  /*11b50*/  ISETP.GT.AND P0, PT, R6, 0x8, PT ;  /* 0x000000080600780c */ /* 0x000fe40003f04270 */
[----:B------:R-:W-:-:S02]  /*11b60*/  FSEL R5, R129, -INF , P5 ;  /* 0xff80000081057808 */ /* 0x000fc40002800000 */
[----:B------:R-:W-:Y:S02]  /*11b70*/  FSEL R8, R128, -INF , P2 ;  /* 0xff80000080087808 */ /* 0x000fe40001000000 */
[----:B------:R-:W-:Y:S02]  /*11b80*/  ISETP.GT.AND P2, PT, R6, 0x9, PT ;  /* 0x000000090600780c */ /* 0x000fe40003f44270 */
[----:B------:R-:W-:Y:S02]  /*11b90*/  FSEL R10, R126, -INF , P0 ;  /* 0xff8000007e0a7808 */ /* 0x000fe40000000000 */
[----:B------:R-:W-:Y:S02]  /*11ba0*/  FMNMX.FTZ R2, R5, R8, !PT ;  /* 0x0000000805027209 */ /* 0x000fe40007810000 */
[----:B------:R-:W-:Y:S02]  /*11bb0*/  FMNMX.FTZ R68, R13, R0, !PT ;  /* 0x000000000d447209 */ /* 0x000fe40007810000 */
[----:B------:R-:W-:-:S02]  /*11bc0*/  ISETP.GT.AND P0, PT, R6, 0x10, PT ;  /* 0x000000100600780c */ /* 0x000fc40003f04270 */
[----:B------:R-:W-:Y:S02]  /*11bd0*/  FSEL R15, R127, -INF , P2 ;  /* 0xff8000007f0f7808 */ /* 0x000fe40001000000 */
[----:B------:R-:W-:Y:S02]  /*11be0*/  FMNMX.FTZ R0, R10, R2, !PT ;  /* 0x000000020a007209 */ /* 0x000fe40007810000 */
[----:B------:R-:W-:Y:S02]  /*11bf0*/  FMNMX.FTZ R68, R16, R68, !PT ;  /* 0x0000004410447209 */ /* 0x000fe40007810000 */
[----:B------:R-:W-:Y:S02]  /*11c00*/  ISETP.GT.AND P2, PT, R6, 0x11, PT ;  /* 0x000000110600780c */ /* 0x000fe40003f44270 */
[----:B------:R-:W-:Y:S02]  /*11c10*/  FSEL R14, R94, -INF , P0 ;  /* 0xff8000005e0e7808 */ /* 0x000fe40000000000 */
[----:B------:R-:W-:-:S02]  /*11c20*/  FMNMX.FTZ R0, R15, R0, !PT ;  /* 0x000000000f007209 */ /* 0x000fc40007810000 */
[----:B------:R-:W-:Y:S02]  /*11c30*/  FMNMX.FTZ R68, R17, R68, !PT ;  /* 0x0000004411447209 */ /* 0x000fe40007810000 */
[----:B------:R-:W-:Y:S02]  /*11c40*/  ISETP.GT.AND P0, PT, R6, 0x18, PT ;  /* 0x000000180600780c */ /* 0x000fe40003f04270 */
[----:B------:R-:W-:Y:S02]  /*11c50*/  FSEL R19, R93, -INF , P2 ;  /* 0xff8000005d137808 */ /* 0x000fe40001000000 */
[----:B------:R-:W-:Y:S01]  /*11c60*/  FMNMX.FTZ R12, R14, R0, !PT ;  /* 0x000000000e0c7209 */ /* 0x000fe20007810000 */
[----:B------:R-:W-:Y:S01]  /*11c70*/  IMAD.MOV.U32 R0, RZ, RZ, 0x2 ;  /* 0x00000002ff007424 */ /* 0x000fe200078e00ff */
        /* <DEDUP_REMOVED lines=101> */
[----:B------:R-:W-:Y:S02]  /*122d0*/  FSEL R171, R26, -INF , P2 ;  /* 0xff8000001aab7808 */ /* 0x000fe40001000000 */
[----:B------:R-:W-:Y:S01]  /*122e0*/  FMNMX.FTZ R12, R166, R12, !PT ;  /* 0x0000000ca60c7209 */ /* 0x000fe20007810000 */
[----:B------:R-:W-:Y:S01]  /*122f0*/  IMAD.MOV.U32 R4, RZ, RZ, R68 ;  /* 0x000000ffff047224 */ /* 0x000fe200078e0044 */
[----:B------:R-:W-:-:S02]  /*12300*/  MOV R2, 0x12330 ;  /* 0x0001233000027802 */ /* 0x000fc40000000f00 */
[----:B------:R-:W-:Y:S02]  /*12310*/  FMNMX.FTZ R12, R171, R12, !PT ;  /* 0x0000000cab0c7209 */ /* 0x000fe40007810000 */
[----:B------:R-:W-:Y:S05]  /*12320*/  CALL.REL.NOINC `($__internal_0_$__cuda_sm70_shflsync_bfly_p) ;  /* 0x00001ea000007944 */ /* 0x000fea0003c00000 */
[----:B------:R-:W-:Y:S01]  /*12330*/  FMNMX.FTZ R68, R68, R0, !PT ;  /* 0x0000000044447209 */ /* 0x000fe20007810000 */
[----:B------:R-:W-:Y:S01]  /*12340*/  IMAD.MOV.U32 R0, RZ, RZ, 0x1 ;  /* 0x00000001ff007424 */ /* 0x000fe200078e00ff */
[----:B------:R-:W-:-:S03]  /*12350*/  MOV R2, 0x12380 ;  /* 0x0001238000027802 */ /* 0x000fc60000000f00 */
[----:B------:R-:W-:Y:S02]  /*12360*/  IMAD.MOV.U32 R4, RZ, RZ, R68 ;  /* 0x000000ffff047224 */ /* 0x000fe400078e0044 */
[----:B------:R-:W-:Y:S05]  /*12370*/  CALL.REL.NOINC `($__internal_0_$__cuda_sm70_shflsync_bfly_p) ;  /* 0x00001e5000007944 */ /* 0x000fea0003c00000 */
[----:B------:R-:W-:Y:S01]  /*12380*/  FMNMX.FTZ R68, R68, R0, !PT ;  /* 0x0000000044447209 */ /* 0x000fe20007810000 */
[----:B------:R-:W-:Y:S01]  /*12390*/  IMAD.MOV.U32 R4, RZ, RZ, R12 ;  /* 0x000000ffff047224 */ /* 0x000fe200078e000c */
[----:B------:R-:W-:Y:S01]  /*123a0*/  MOV R2, 0x123d0 ;  /* 0x000123d000027802 */ /* 0x000fe20000000f00 */
[----:B------:R-:W-:Y:S02]  /*123b0*/  IMAD.MOV.U32 R0, RZ, RZ, 0x2 ;  /* 0x00000002ff007424 */ /* 0x000fe400078e00ff */
[----:B------:R-:W-:Y:S05]  /*123c0*/  CALL.REL.NOINC `($__internal_0_$__cuda_sm70_shflsync_bfly_p) ;  /* 0x00001e0000007944 */ /* 0x000fea0003c00000 */
[----:B------:R-:W-:Y:S01]  /*123d0*/  FMNMX.FTZ R12, R12, R0, !PT ;  /* 0x000000000c0c7209 */ /* 0x000fe20007810000 */
[----:B------:R-:W-:Y:S01]  /*123e0*/  IMAD.MOV.U32 R0, RZ, RZ, 0x1 ;  /* 0x00000001ff007424 */ /* 0x000fe200078e00ff */
[----:B------:R-:W-:-:S03]  /*123f0*/  MOV R2, 0x12420 ;  /* 0x0001242000027802 */ /* 0x000fc60000000f00 */
[----:B------:R-:W-:Y:S02]  /*12400*/  IMAD.MOV.U32 R4, RZ, RZ, R12 ;  /* 0x000000ffff047224 */ /* 0x000fe400078e000c */
[----:B------:R-:W-:Y:S05]  /*12410*/  CALL.REL.NOINC `($__internal_0_$__cuda_sm70_shflsync_bfly_p) ;  /* 0x00001db000007944 */ /* 0x000fea0003c00000 */
[----:B------:R-:W-:Y:S01]  /*12420*/  MOV R3, R0 ;  /* 0x0000000000037202 */ /* 0x000fe20000000f00 */
[----:B------:R-:W-:Y:S05]  /*12430*/  BRA `(.L_x_118) ;  /* 0xffff27e000007947 */ /* 0x000fea000383ffff */
.L_x_84:
[----:B------:R-:W-:Y:S01]  /*12440*/  MOV R52, RZ ;  /* 0x000000ff00347202 */ /* 0x000fe20000000f00 */
[----:B------:R-:W-:Y:S01]  /*12450*/  IMAD.MOV.U32 R36, RZ, RZ, R0 ;  /* 0x000000ffff247224 */ /* 0x000fe200078e0000 */
[----:B------:R-:W-:Y:S01]  /*12460*/  MOV R2, 0x12490 ;  /* 0x0001249000027802 */ /* 0x000fe20000000f00 */
[----:B------:R-:W-:Y:S02]  /*12470*/  IMAD.MOV.U32 R3, RZ, RZ, 0x181f ;  /* 0x0000181fff037424 */ /* 0x000fe400078e00ff */
[----:B------:R-:W-:Y:S05]  /*12480*/  CALL.REL.NOINC `($__internal_1_$__cuda_sm70_shflsync_idx_p) ;  /* 0x00001da000007944 */ /* 0x000fea0003c00000 */
[----:B------:R-:W-:Y:S01]  /*12490*/  MOV R7, R52 ;  /* 0x0000003400077202 */ /* 0x000fe20000000f00 */
[----:B------:R-:W-:-:S05]  /*124a0*/  BRA `(.L_x_119) ;  /* 0xffff467000007947 */ /* 0x000fca000383ffff */
.L_x_85:
[----:B------:R-:W-:Y:S01]  /*124b0*/  MOV R52, RZ ;  /* 0x000000ff00347202 */ /* 0x000fe20000000f00 */
[----:B------:R-:W-:Y:S01]  /*124c0*/  IMAD.MOV.U32 R36, RZ, RZ, R4 ;  /* 0x000000ffff247224 */ /* 0x000fe200078e0004 */
[----:B------:R-:W-:Y:S01]  /*124d0*/  MOV R2, 0x12500 ;  /* 0x0001250000027802 */ /* 0x000fe20000000f00 */
[----:B------:R-:W-:Y:S02]  /*124e0*/  IMAD.MOV.U32 R3, RZ, RZ, 0x181f ;  /* 0x0000181fff037424 */ /* 0x000fe400078e00ff */
[----:B-12---:R-:W-:Y:S05]  /*124f0*/  CALL.REL.NOINC `($__internal_1_$__cuda_sm70_shflsync_idx_p) ;  /* 0x00001d3000007944 */ /* 0x006fea0003c00000 */
[----:B------:R-:W-:Y:S01]  /*12500*/  ISETP.GE.AND P5, PT, R241, c[0x0][0x1d4], PT ;  /* 0x00007500f1007a0c */ /* 0x000fe20003fa6270 */
[----:B------:R-:W-:Y:S01]  /*12510*/  IMAD.MOV.U32 R36, RZ, RZ, R0 ;  /* 0x000000ffff247224 */ /* 0x000fe200078e0000 */
[----:B------:R-:W-:Y:S02]  /*12520*/  IADD3 R12, P2, R52, R20, RZ ;  /* 0x00000014340c7210 */ /* 0x000fe40007f5e0ff */
[----:B------:R-:W-:Y:S03]  /*12530*/  ISETP.GE.AND P0, PT, R242, c[0x0][0x1d4], PT ;  /* 0x00007500f2007a0c */ /* 0x000fe60003f06270 */
[C---:B------:R-:W-:Y:S01]  /*12540*/  IMAD.X R13, R7.reuse, 0x1, R5, P2 ;  /* 0x00000001070d7824 */ /* 0x040fe200010e0605 */
[----:B------:R-:W-:Y:S01]  /*12550*/  IADD3 R2, P2, R52, R21, RZ ;  /* 0x0000001534027210 */ /* 0x000fe20007f5e0ff */
[----:B------:R-:W-:Y:S04]  /*12560*/  IMAD.MOV.U32 R52, RZ, RZ, 0x1 ;  /* 0x00000001ff347424 */ /* 0x000fe800078e00ff */
[----:B------:R-:W-:Y:S01]  /*12570*/  @!PT LDS RZ, [RZ] ;  /* 0x00000000fffff984 */ /* 0x000fe20000000800 */
[----:B------:R-:W-:Y:S01]  /*12580*/  @!PT LDS RZ, [RZ] ;  /* 0x00000000fffff984 */ /* 0x000fe20000000800 */
[----:B------:R-:W-:Y:S01]  /*12590*/  @!PT LDS RZ, [RZ] ;  /* 0x00000000fffff984 */ /* 0x000fe20000000800 */
[----:B------:R1:W-:Y:S01]  /*125a0*/  LDGSTS.E.BYPASS.LTC128B.128 [R227+0x100], [R12.64], !P5 ;  /* 0x001000000ce37fae */ /* 0x0003e2000e901d46 */
[----:B------:R-:W-:Y:S01]  /*125b0*/  IMAD.X R3, R7, 0x1, R6, P2 ;  /* 0x0000000107037824 */ /* 0x000fe200010e0606 */
[----:B------:R-:W-:Y:S04]  /*125c0*/  SEL R7, RZ, 0x10, P5 ;  /* 0x00000010ff077807 */ /* 0x000fe80002800000 */
[----:B------:R2:W-:Y:S01]  /*125d0*/  LDGSTS.E.BYPASS.LTC128B.128 [R227+0x4100], [R2.64], !P0 ;  /* 0x0410000002e37fae */ /* 0x0005e2000c101d46 */
[----:B-1----:R-:W-:Y:S02]  /*125e0*/  SEL R12, RZ, 0x10, P0 ;  /* 0x00000010ff0c7807 */ /* 0x002fe40000000000 */
[----:B--2---:R-:W-:Y:S01]  /*125f0*/  MOV R2, 0x12620 ;  /* 0x0001262000027802 */ /* 0x004fe20000000f00 */
[----:B------:R-:W-:Y:S02]  /*12600*/  IMAD.MOV.U32 R3, RZ, RZ, 0x181f ;  /* 0x0000181fff037424 */ /* 0x000fe400078e00ff */
[----:B------:R-:W-:Y:S05]  /*12610*/  CALL.REL.NOINC `($__internal_1_$__cuda_sm70_shflsync_idx_p) ;  /* 0x00001c1000007944 */ /* 0x000fea0003c00000 */
[----:B------:R-:W-:Y:S01]  /*12620*/  MOV R3, 0x181f ;  /* 0x0000181f00037802 */ /* 0x000fe20000000f00 */
[----:B------:R-:W-:Y:S01]  /*12630*/  IMAD.MOV.U32 R13, RZ, RZ, R52 ;  /* 0x000000ffff0d7224 */ /* 0x000fe200078e0034 */
[----:B------:R-:W-:Y:S01]  /*12640*/  MOV R52, 0x1 ;  /* 0x0000000100347802 */ /* 0x000fe20000000f00 */
[----:B------:R-:W-:Y:S01]  /*12650*/  IMAD.MOV.U32 R36, RZ, RZ, R4 ;  /* 0x000000ffff247224 */ /* 0x000fe200078e0004 */
[----:B------:R-:W-:Y:S02]  /*12660*/  MOV R2, 0x12680 ;  /* 0x0001268000027802 */ /* 0x000fe40000000f00 */
[----:B------:R-:W-:Y:S05]  /*12670*/  CALL.REL.NOINC `($__internal_1_$__cuda_sm70_shflsync_idx_p) ;  /* 0x00001bb000007944 */ /* 0x000fea0003c00000 */
[C---:B------:R-:W-:Y:S01]  /*12680*/  IADD3 R2, -R7.reuse, 0x10, RZ ;  /* 0x0000001007027810 */ /* 0x040fe20007ffe1ff */
[----:B------:R-:W-:Y:S01]  /*12690*/  IMAD.MOV.U32 R36, RZ, RZ, R0 ;  /* 0x000000ffff247224 */ /* 0x000fe200078e0000 */
[----:B------:R-:W-:Y:S02]  /*126a0*/  ISETP.NE.U32.AND P5, PT, R7, RZ, PT ;  /* 0x000000ff0700720c */ /* 0x000fe40003fa5070 */
[----:B------:R-:W-:Y:S04]  /*126b0*/  LOP3.LUT R2, R2, 0xf, RZ, 0xc0, !PT ;  /* 0x0000000f02027812 */ /* 0x000fe800078ec0ff */
[-C--:B------:R-:W-:Y:S04]  /*126c0*/  IADD3 R2, P2, P0, R2, R52.reuse, R20 ;  /* 0x0000003402027210 */ /* 0x080fe8000785e014 */
[-C--:B------:R-:W-:Y:S05]  /*126d0*/  IADD3.X R3, RZ, R13.reuse, R5, P2, P0 ;  /* 0x0000000dff037210 */ /* 0x080fea00017e0405 */
[----:B------:R-:W-:Y:S01]  /*126e0*/  @!PT LDS RZ, [RZ] ;  /* 0x00000000fffff984 */ /* 0x000fe20000000800 */
[----:B------:R-:W-:Y:S01]  /*126f0*/  @!PT LDS RZ, [RZ] ;  /* 0x00000000fffff984 */ /* 0x000fe20000000800 */
[----:B------:R-:W-:Y:S01]  /*12700*/  @!PT LDS RZ, [RZ] ;  /* 0x00000000fffff984 */ /* 0x000fe20000000800 */
[----:B------:R1:W-:Y:S01]  /*12710*/  LDGSTS.E.BYPASS.LTC128B.128.ZFILL [R227+0x1100], [R2.64], P5 ;  /* 0x0110000002e37fae */ /* 0x0003e2000a941d46 */
[C---:B------:R-:W-:Y:S02]  /*12720*/  ISETP.NE.U32.AND P5, PT, R12.reuse, RZ, PT ;  /* 0x000000ff0c00720c */ /* 0x040fe40003fa5070 */
[----:B-1----:R-:W-:Y:S04]  /*12730*/  IADD3 R2, -R12, 0x10, RZ ;  /* 0x000000100c027810 */ /* 0x002fe80007ffe1ff */
[----:B------:R-:W-:Y:S04]  /*12740*/  LOP3.LUT R2, R2, 0xf, RZ, 0xc0, !PT ;  /* 0x0000000f02027812 */ /* 0x000fe800078ec0ff */
[----:B------:R-:W-:Y:S01]  /*12750*/  IADD3 R2, P2, P0, R2, R52, R21 ;  /* 0x0000003402027210 */ /* 0x000fe2000785e015 */
[----:B------:R-:W-:Y:S03]  /*12760*/  IMAD.MOV.U32 R52, RZ, RZ, 0x2 ;  /* 0x00000002ff347424 */ /* 0x000fe600078e00ff */
[----:B------:R-:W-:Y:S05]  /*12770*/  IADD3.X R3, RZ, R13, R6, P2, P0 ;  /* 0x0000000dff037210 */ /* 0x000fea00017e0406 */
[----:B------:R1:W-:Y:S02]  /*12780*/  LDGSTS.E.BYPASS.LTC128B.128.ZFILL [R227+0x5100], [R2.64], P5 ;  /* 0x0510000002e37fae */ /* 0x0003e4000a941d46 */
[----:B-1----:R-:W-:Y:S01]  /*12790*/  MOV R2, 0x127c0 ;  /* 0x000127c000027802 */ /* 0x002fe20000000f00 */
[----:B------:R-:W-:Y:S03]  /*127a0*/  IMAD.MOV.U32 R3, RZ, RZ, 0x181f ;  /* 0x0000181fff037424 */ /* 0x000fe600078e00ff */
        /* <DEDUP_REMOVED lines=33> */
[----:B------:R-:W-:Y:S01]  /*129c0*/  MOV R4, R52 ;  /* 0x0000003400047202 */ /* 0x000fe20000000f00 */
[----:B------:R-:W-:-:S05]  /*129d0*/  BRA `(.L_x_120) ;  /* 0xffff433000007947 */ /* 0x000fca000383ffff */
.L_x_88:
[----:B------:R-:W-:Y:S01]  /*129e0*/  MOV R52, RZ ;  /* 0x000000ff00347202 */ /* 0x000fe20000000f00 */
[----:B------:R-:W-:Y:S01]  /*129f0*/  IMAD.MOV.U32 R36, RZ, RZ, R0 ;  /* 0x000000ffff247224 */ /* 0x000fe200078e0000 */
[----:B------:R-:W-:Y:S01]  /*12a00*/  MOV R2, 0x12a30 ;  /* 0x00012a3000027802 */ /* 0x000fe20000000f00 */
[----:B------:R-:W-:Y:S02]  /*12a10*/  IMAD.MOV.U32 R3, RZ, RZ, 0x181f ;  /* 0x0000181fff037424 */ /* 0x000fe400078e00ff */
[----:B------:R-:W-:Y:S05]  /*12a20*/  CALL.REL.NOINC `($__internal_1_$__cuda_sm70_shflsync_idx_p) ;  /* 0x0000180000007944 */ /* 0x000fea0003c00000 */
[----:B------:R-:W-:Y:S01]  /*12a30*/  MOV R7, R52 ;  /* 0x0000003400077202 */ /* 0x000fe20000000f00 */
[----:B------:R-:W-:-:S05]  /*12a40*/  BRA `(.L_x_121) ;  /* 0xffff5a4000007947 */ /* 0x000fca000383ffff */
.L_x_89:
        /* <DEDUP_REMOVED lines=83> */
.L_x_90:
[----:B--2---:R-:W-:Y:S01]  /*12f80*/  MOV R52, RZ ;  /* 0x000000ff00347202 */ /* 0x004fe20000000f00 */
[----:B------:R-:W-:Y:S01]  /*12f90*/  IMAD.MOV.U32 R36, RZ, RZ, R4 ;  /* 0x000000ffff247224 */ /* 0x000fe200078e0004 */
[----:B------:R-:W-:Y:S01]  /*12fa0*/  MOV R2, 0x12fd0 ;  /* 0x00012fd000027802 */ /* 0x000fe20000000f00 */
[----:B------:R-:W-:Y:S02]  /*12fb0*/  IMAD.MOV.U32 R3, RZ, RZ, 0x1c1f ;  /* 0x00001c1fff037424 */ /* 0x000fe400078e00ff */
[----:B------:R-:W-:Y:S05]  /*12fc0*/  CALL.REL.NOINC `($__internal_1_$__cuda_sm70_shflsync_idx_p) ;  /* 0x0000126000007944 */ /* 0x000fea0003c00000 */
[----:B------:R-:W-:Y:S01]  /*12fd0*/  MOV R0, R52 ;  /* 0x0000003400007202 */ /* 0x000fe20000000f00 */
[----:B------:R-:W-:-:S05]  /*12fe0*/  BRA `(.L_x_123) ;  /* 0xffff587000007947 */ /* 0x000fca000383ffff */
.L_x_91:
[----:B------:R-:W-:Y:S01]  /*12ff0*/  MOV R52, 0x1 ;  /* 0x0000000100347802 */ /* 0x000fe20000000f00 */
[----:B------:R-:W-:Y:S01]  /*13000*/  IMAD.MOV.U32 R36, RZ, RZ, R4 ;  /* 0x000000ffff247224 */ /* 0x000fe200078e0004 */
[----:B------:R-:W-:Y:S01]  /*13010*/  MOV R2, 0x13040 ;  /* 0x0001304000027802 */ /* 0x000fe20000000f00 */
[----:B------:R-:W-:Y:S02]  /*13020*/  IMAD.MOV.U32 R3, RZ, RZ, 0x1c1f ;  /* 0x00001c1fff037424 */ /* 0x000fe400078e00ff */
[----:B-1----:R-:W-:Y:S05]  /*13030*/  CALL.REL.NOINC `($__internal_1_$__cuda_sm70_shflsync_idx_p) ;  /* 0x000011f000007944 */ /* 0x002fea0003c00000 */
[----:B------:R-:W-:Y:S05]  /*13040*/  IMAD.IADD R0, R5, 0x1, R52 ;  /* 0x0000000105007824 */ /* 0x000fea00078e0234 */
        /* <DEDUP_REMOVED lines=115> */
[----:B------:R-:W-:Y:S02]  /*13780*/  FSEL R10, R154, -INF , P6 ;  /* 0xff8000009a0a7808 */ /* 0x000fe40003000000 */
[----:B------:R-:W-:Y:S02]  /*13790*/  FMNMX.FTZ R144, R36, R2, !PT ;  /* 0x0000000224907209 */ /* 0x000fe40007810000 */
[----:B------:R-:W-:Y:S01]  /*137a0*/  FMNMX.FTZ R4, R14, R0, !PT ;  /* 0x000000000e047209 */ /* 0x000fe20007810000 */
[----:B------:R-:W-:Y:S01]  /*137b0*/  IMAD.MOV.U32 R0, RZ, RZ, 0x2 ;  /* 0x00000002ff007424 */ /* 0x000fe200078e00ff */
[----:B------:R-:W-:Y:S02]  /*137c0*/  FSEL R9, R153, -INF , P5 ;  /* 0xff80000099097808 */ /* 0x000fe40002800000 */
[----:B------:R-:W-:Y:S02]  /*137d0*/  FMNMX.FTZ R144, R10, R144, !PT ;  /* 0x000000900a907209 */ /* 0x000fe40007810000 */
[----:B------:R-:W-:Y:S02]  /*137e0*/  FMNMX.FTZ R4, R13, R4, !PT ;  /* 0x000000040d047209 */ /* 0x000fe40007810000 */
[----:B------:R-:W-:Y:S02]  /*137f0*/  FSEL R8, R150, -INF , P2 ;  /* 0xff80000096087808 */ /* 0x000fe40001000000 */
[----:B------:R-:W-:Y:S02]  /*13800*/  FMNMX.FTZ R144, R9, R144, !PT ;  /* 0x0000009009907209 */ /* 0x000fe40007810000 */
[----:B------:R-:W-:Y:S02]  /*13810*/  FMNMX.FTZ R4, R12, R4, !PT ;  /* 0x000000040c047209 */ /* 0x000fe40007810000 */
[----:B------:R-:W-:Y:S02]  /*13820*/  FSEL R7, R149, -INF , P0 ;  /* 0xff80000095077808 */ /* 0x000fe40000000000 */
[----:B------:R-:W-:Y:S02]  /*13830*/  FMNMX.FTZ R144, R8, R144, !PT ;  /* 0x0000009008907209 */ /* 0x000fe40007810000 */
[----:B------:R-:W-:Y:S02]  /*13840*/  FMNMX.FTZ R4, R11, R4, !PT ;  /* 0x000000040b047209 */ /* 0x000fe40007810000 */
[----:B------:R-:W-:Y:S02]  /*13850*/  FMNMX.FTZ R144, R7, R144, !PT ;  /* 0x0000009007907209 */ /* 0x000fe40007810000 */
[----:B------:R-:W-:Y:S02]  /*13860*/  MOV R2, 0x13880 ;  /* 0x0001388000027802 */ /* 0x000fe40000000f00 */
[----:B------:R-:W-:Y:S05]  /*13870*/  CALL.REL.NOINC `($__internal_0_$__cuda_sm70_shflsync_bfly_p) ;  /* 0x0000095000007944 */ /* 0x000fea0003c00000 */
[----:B------:R-:W-:Y:S01]  /*13880*/  FMNMX.FTZ R4, R4, R0, !PT ;  /* 0x0000000004047209 */ /* 0x000fe20007810000 */
[----:B------:R-:W-:Y:S01]  /*13890*/  IMAD.MOV.U32 R0, RZ, RZ, 0x1 ;  /* 0x00000001ff007424 */ /* 0x000fe200078e00ff */
[----:B------:R-:W-:Y:S02]  /*138a0*/  MOV R2, 0x138c0 ;  /* 0x000138c000027802 */ /* 0x000fe40000000f00 */
        /* <DEDUP_REMOVED lines=8> */
[----:B------:R-:W-:Y:S02]  /*13930*/  MOV R2, 0x13950 ;  /* 0x0001395000027802 */ /* 0x000fe40000000f00 */
[----:B------:R-:W-:Y:S05]  /*13940*/  CALL.REL.NOINC `($__internal_0_$__cuda_sm70_shflsync_bfly_p) ;  /* 0x0000088000007944 */ /* 0x000fea0003c00000 */
[----:B------:R-:W-:-:S05]  /*13950*/  BRA `(.L_x_124) ;  /* 0xffff5bb000007947 */ /* 0x000fca000383ffff */
.L_x_94:
[----:B-1--4-:R-:W-:Y:S01]  /*13960*/  MOV R3, 0x181f ;  /* 0x0000181f00037802 */ /* 0x012fe20000000f00 */
[----:B------:R-:W-:Y:S01]  /*13970*/  IMAD.MOV.U32 R52, RZ, RZ, RZ ;  /* 0x000000ffff347224 */ /* 0x000fe200078e00ff */
[----:B------:R-:W-:Y:S02]  /*13980*/  MOV R2, 0x139a0 ;  /* 0x000139a000027802 */ /* 0x000fe40000000f00 */
[----:B------:R-:W-:Y:S05]  /*13990*/  CALL.REL.NOINC `($__internal_1_$__cuda_sm70_shflsync_idx_p) ;  /* 0x0000089000007944 */ /* 0x000fea0003c00000 */
[----:B------:R-:W-:Y:S01]  /*139a0*/  MOV R28, R52 ;  /* 0x00000034001c7202 */ /* 0x000fe20000000f00 */
[----:B------:R-:W-:-:S05]  /*139b0*/  BRA `(.L_x_125) ;  /* 0xffff7e8000007947 */ /* 0x000fca000383ffff */
.L_x_97:
[----:B------:R-:W-:Y:S01]  /*139c0*/  MOV R52, RZ ;  /* 0x000000ff00347202 */ /* 0x000fe20000000f00 */
[----:B------:R-:W-:Y:S01]  /*139d0*/  IMAD.MOV.U32 R36, RZ, RZ, R0 ;  /* 0x000000ffff247224 */ /* 0x000fe200078e0000 */
[----:B------:R-:W-:Y:S01]  /*139e0*/  MOV R2, 0x13a10 ;  /* 0x00013a1000027802 */ /* 0x000fe20000000f00 */
[----:B------:R-:W-:Y:S02]  /*139f0*/  IMAD.MOV.U32 R3, RZ, RZ, 0x181f ;  /* 0x0000181fff037424 */ /* 0x000fe400078e00ff */
[----:B-1----:R-:W-:Y:S05]  /*13a00*/  CALL.REL.NOINC `($__internal_1_$__cuda_sm70_shflsync_idx_p) ;  /* 0x0000082000007944 */ /* 0x002fea0003c00000 */
[----:B------:R-:W-:Y:S01]  /*13a10*/  MOV R7, R52 ;  /* 0x0000003400077202 */ /* 0x000fe20000000f00 */
[----:B------:R-:W-:-:S05]  /*13a20*/  BRA `(.L_x_126) ;  /* 0xffff971000007947 */ /* 0x000fca000383ffff */
.L_x_98:
[----:B------:R-:W-:Y:S01]  /*13a30*/  MOV R52, RZ ;  /* 0x000000ff00347202 */ /* 0x000fe20000000f00 */
[----:B------:R-:W-:Y:S01]  /*13a40*/  IMAD.MOV.U32 R36, RZ, RZ, R4 ;  /* 0x000000ffff247224 */ /* 0x000fe200078e0004 */
[----:B------:R-:W-:Y:S01]  /*13a50*/  MOV R2, 0x13a80 ;  /* 0x00013a8000027802 */ /* 0x000fe20000000f00 */
[----:B------:R-:W-:Y:S02]  /*13a60*/  IMAD.MOV.U32 R3, RZ, RZ, 0x181f ;  /* 0x0000181fff037424 */ /* 0x000fe400078e00ff */
[----:B-123--:R-:W-:Y:S05]  /*13a70*/  CALL.REL.NOINC `($__internal_1_$__cuda_sm70_shflsync_idx_p) ;  /* 0x000007b000007944 */ /* 0x00efea0003c00000 */
[C---:B------:R-:W-:Y:S01]  /*13a80*/  IADD3 R8, -R68.reuse, 0x10, RZ ;  /* 0x0000001044087810 */ /* 0x040fe20007ffe1ff */
[----:B------:R-:W-:Y:S01]  /*13a90*/  IMAD.MOV.U32 R36, RZ, RZ, R0 ;  /* 0x000000ffff247224 */ /* 0x000fe200078e0000 */
[----:B------:R-:W-:Y:S02]  /*13aa0*/  ISETP.NE.U32.AND P2, PT, R68, RZ, PT ;  /* 0x000000ff4400720c */ /* 0x000fe40003f45070 */
[----:B------:R-:W-:Y:S04]  /*13ab0*/  LOP3.LUT R8, R8, 0xf, RZ, 0xc0, !PT ;  /* 0x0000000f08087812 */ /* 0x000fe800078ec0ff */
[----:B------:R-:W-:Y:S04]  /*13ac0*/  IADD3 R8, P5, P4, R8, R52, R41 ;  /* 0x0000003408087210 */ /* 0x000fe80007cbe029 */
[----:B------:R-:W-:Y:S02]  /*13ad0*/  IADD3.X R9, RZ, R7, R5, P5, P4 ;  /* 0x00000007ff097210 */ /* 0x000fe40002fe8405 */
[----:B------:R-:W-:Y:S01]  /*13ae0*/  IADD3 R2, P4, R52, R42, RZ ;  /* 0x0000002a34027210 */ /* 0x000fe20007f9e0ff */
[----:B------:R-:W-:Y:S02]  /*13af0*/  IMAD.MOV.U32 R52, RZ, RZ, 0x1 ;  /* 0x00000001ff347424 */ /* 0x000fe400078e00ff */
[----:B------:R-:W-:Y:S01]  /*13b00*/  @!PT LDS RZ, [RZ] ;  /* 0x00000000fffff984 */ /* 0x000fe20000000800 */
[----:B------:R-:W-:Y:S01]  /*13b10*/  @!PT LDS RZ, [RZ] ;  /* 0x00000000fffff984 */ /* 0x000fe20000000800 */
[----:B------:R-:W-:Y:S01]  /*13b20*/  @!PT LDS RZ, [RZ] ;  /* 0x00000000fffff984 */ /* 0x000fe20000000800 */
[----:B------:R1:W-:Y:S02]  /*13b30*/  LDGSTS.E.BYPASS.LTC128B.128.ZFILL [R227+0x8100], [R8.64], P2 ;  /* 0x0810000008e37fae */ /* 0x0003e40009141d46 */
[----:B------:R-:W-:Y:S05]  /*13b40*/  IMAD.X R3, R7, 0x1, R6, P4 ;  /* 0x0000000107037824 */ /* 0x000fea00020e0606 */
[----:B------:R2:W-:Y:S02]  /*13b50*/  LDGSTS.E.BYPASS.LTC128B.128 [R227+0xc100], [R2.64], !P0 ;  /* 0x0c10000002e37fae */ /* 0x0005e4000c101d46 */
[----:B--2---:R-:W-:Y:S01]  /*13b60*/  MOV R2, 0x13b90 ;  /* 0x00013b9000027802 */ /* 0x004fe20000000f00 */
[----:B------:R-:W-:Y:S02]  /*13b70*/  IMAD.MOV.U32 R3, RZ, RZ, 0x181f ;  /* 0x0000181fff037424 */ /* 0x000fe400078e00ff */
[----:B-1----:R-:W-:Y:S05]  /*13b80*/  CALL.REL.NOINC `($__internal_1_$__cuda_sm70_shflsync_idx_p) ;  /* 0x000006a000007944 */ /* 0x002fea0003c00000 */
        /* <DEDUP_REMOVED lines=54> */
.L_x_99:
[----:B------:R-:W-:Y:S02]  /*13ef0*/  MOV R0, 0x2 ;  /* 0x0000000200007802 */ /* 0x000fe40000000f00 */
        /* <DEDUP_REMOVED lines=16> */
.L_x_101:
[----:B------:R-:W-:Y:S01]  /*14000*/  IMAD.MOV.U32 R4, RZ, RZ, R246 ;  /* 0x000000ffff047224 */ /* 0x000fe200078e00f6 */
[----:B------:R-:W-:-:S02]  /*14010*/  MOV R0, 0x2 ;  /* 0x0000000200007802 */ /* 0x000fc40000000f00 */
[----:B------:R-:W-:Y:S02]  /*14020*/  MOV R2, 0x14040 ;  /* 0x0001404000027802 */ /* 0x000fe40000000f00 */
[----:B------:R-:W-:Y:S05]  /*14030*/  CALL.REL.NOINC `($__internal_0_$__cuda_sm70_shflsync_bfly_p) ;  /* 0x0000019000007944 */ /* 0x000fea0003c00000 */
[----:B------:R-:W-:Y:S01]  /*14040*/  MOV R5, R0 ;  /* 0x0000000000057202 */ /* 0x000fe20000000f00 */
[----:B------:R-:W-:Y:S05]  /*14050*/  BRA `(.L_x_129) ;  /* 0xffffb82000007947 */ /* 0x000fea000383ffff */
.L_x_102:
[----:B------:R-:W-:Y:S01]  /*14060*/  IMAD.MOV.U32 R4, RZ, RZ, R5 ;  /* 0x000000ffff047224 */ /* 0x000fe200078e0005 */
[----:B------:R-:W-:Y:S02]  /*14070*/  MOV R0, 0x1 ;  /* 0x0000000100007802 */ /* 0x000fe40000000f00 */
[----:B------:R-:W-:Y:S02]  /*14080*/  MOV R2, 0x140a0 ;  /* 0x000140a000027802 */ /* 0x000fe40000000f00 */
[----:B-1----:R-:W-:Y:S05]  /*14090*/  CALL.REL.NOINC `($__internal_0_$__cuda_sm70_shflsync_bfly_p) ;  /* 0x0000013000007944 */ /* 0x002fea0003c00000 */
[----:B------:R1:W5:Y:S01]  /*140a0*/  LDL R4, [R1] ;  /* 0x0000000001047983 */ /* 0x0003620000100800 */
[----:B------:R-:W-:Y:S01]  /*140b0*/  FADD.FTZ R5, R5, R0 ;  /* 0x0000000005057221 */ /* 0x000fe20000010000 */
[----:B------:R-:W-:Y:S02]  /*140c0*/  MOV R0, 0x2 ;  /* 0x0000000200007802 */ /* 0x000fe40000000f00 */
[----:B------:R-:W-:Y:S02]  /*140d0*/  MOV R2, 0x140f0 ;  /* 0x000140f000027802 */ /* 0x000fe40000000f00 */
[----:B-1---5:R-:W-:Y:S05]  /*140e0*/  CALL.REL.NOINC `($__internal_0_$__cuda_sm70_shflsync_bfly_p) ;  /* 0x000000e000007944 */ /* 0x022fea0003c00000 */
[----:B------:R-:W2:Y:S02]  /*140f0*/  LDL.LU R2, [R1] ;  /* 0x0000000001027983 */ /* 0x000ea40000300800 */
[----:B--2---:R-:W-:Y:S01]  /*14100*/  FADD.FTZ R4, R2, R0 ;  /* 0x0000000002047221 */ /* 0x004fe20000010000 */
[----:B------:R-:W-:-:S02]  /*14110*/  MOV R0, 0x1 ;  /* 0x0000000100007802 */ /* 0x000fc40000000f00 */
[----:B------:R-:W-:Y:S02]  /*14120*/  MOV R2, 0x14140 ;  /* 0x0001414000027802 */ /* 0x000fe40000000f00 */
[----:B------:R-:W-:Y:S05]  /*14130*/  CALL.REL.NOINC `($__internal_0_$__cuda_sm70_shflsync_bfly_p) ;  /* 0x0000009000007944 */ /* 0x000fea0003c00000 */
[----:B------:R-:W-:Y:S01]  /*14140*/  MOV R3, R0 ;  /* 0x0000000000037202 */ /* 0x000fe20000000f00 */
[----:B------:R-:W-:Y:S05]  /*14150*/  BRA `(.L_x_130) ;  /* 0xffffb7a000007947 */ /* 0x000fea000383ffff */
.L_x_112:
[----:B-----5:R-:W-:Y:S01]  /*14160*/  IMAD.MOV.U32 R36, RZ, RZ, R18 ;  /* 0x000000ffff247224 */ /* 0x020fe200078e0012 */
[----:B------:R-:W-:Y:S01]  /*14170*/  MOV R52, RZ ;  /* 0x000000ff00347202 */ /* 0x000fe20000000f00 */
[----:B-1--4-:R-:W-:Y:S01]  /*14180*/  IMAD.MOV.U32 R3, RZ, RZ, 0x1f ;  /* 0x0000001fff037424 */ /* 0x012fe200078e00ff */
[----:B------:R-:W-:Y:S02]  /*14190*/  MOV R2, 0x141b0 ;  /* 0x000141b000027802 */ /* 0x000fe40000000f00 */
[----:B--23--:R-:W-:Y:S05]  /*141a0*/  CALL.REL.NOINC `($__internal_1_$__cuda_sm70_shflsync_idx_p) ;  /* 0x0000008000007944 */ /* 0x00cfea0003c00000 */
[----:B------:R-:W-:Y:S01]  /*141b0*/  MOV R0, R52 ;  /* 0x0000003400007202 */ /* 0x000fe20000000f00 */
[----:B------:R-:W-:Y:S05]  /*141c0*/  BRA `(.L_x_131) ;  /* 0xffffd23000007947 */ /* 0x000fea000383ffff */
        .weak           $__internal_0_$__cuda_sm70_shflsync_bfly_p
        .type           $__internal_0_$__cuda_sm70_shflsync_bfly_p,@function
        .size           $__internal_0_$__cuda_sm70_shflsync_bfly_p,($__internal_1_$__cuda_sm70_shflsync_idx_p - $__internal_0_$__cuda_sm70_shflsync_bfly_p)
$__internal_0_$__cuda_sm70_shflsync_bfly_p:
[----:B------:R-:W-:Y:S02]  /*141d0*/  MOV R234, 0xffffffff ;  /* 0xffffffff00ea7802 */ /* 0x000fe40000000f00 */
[----:B------:R-:W-:Y:S02]  /*141e0*/  MOV R3, 0x1f ;  /* 0x0000001f00037802 */ /* 0x000fe40000000f00 */
[----:B------:R-:W-:Y:S04]  /*141f0*/  WARPSYNC R234 ;  /* 0x000000ea00007348 */ /* 0x000fe80003800000 */
[----:B------:R1:W2:Y:S02]  /*14200*/  SHFL.BFLY PT, R0, R4, R0, R3 ;  /* 0x0c00000004007389 */ /* 0x0002a400000e0003 */
[----:B-1----:R-:W-:-:S04]  /*14210*/  MOV R3, 0x0 ;  /* 0x0000000000037802 */ /* 0x002fc80000000f00 */
[----:B--2---:R-:W-:Y:S05]  /*14220*/  RET.REL.NODEC R2 `(_ZN7cutlass13device_kernelIN5flash19enable_sm80_to_sm89INS1_16FlashAttnFwdSm80INS1_25CollectiveMainloopFwdSm80ILi8ELi1ELb1EN4cute5tupleIJNS5_1CILi128EEES8_S8_EEELi128ENS_6half_tEfNS_4arch4Sm80ELb1ELb0ELb1ELb0ELb1ELb0ELb1ELb1EEENS1_21CollectiveEpilogueFwdIS9_NS6_IJNS7_ILi1EEESF_SF_EEESA_SC_Li256ELb0ELb1ELb1ELb0EEENS1_30DynamicPersistentTileSchedulerILi256ELi256ELb1ELb1ELb0EEEEEEEEEvNT_6ParamsE) ;  /* 0xfffebdd002007950 */ /* 0x004fea0003c3ffff */
        .weak           $__internal_1_$__cuda_sm70_shflsync_idx_p
        .type           $__internal_1_$__cuda_sm70_shflsync_idx_p,@function
        .size           $__internal_1_$__cuda_sm70_shflsync_idx_p,(.L_x_1786 - $__internal_1_$__cuda_sm70_shflsync_idx_p)
$__internal_1_$__cuda_sm70_shflsync_idx_p:
[----:B------:R-:W-:-:S04]  /*14230*/  MOV R62, 0xffffffff ;  /* 0xffffffff003e7802 */ /* 0x000fc80000000f00 */
[----:B------:R-:W-:Y:S04]  /*14240*/  WARPSYNC R62 ;  /* 0x0000003e00007348 */ /* 0x000fe80003800000 */
[----:B------:R1:W2:Y:S02]  /*14250*/  SHFL.IDX PT, R52, R36, R52, R3 ;  /* 0x0000003424347389 */ /* 0x0002a400000e0003 */
[----:B-1----:R-:W-:-:S04]  /*14260*/  MOV R3, 0x0 ;  /* 0x0000000000037802 */ /* 0x002fc80000000f00 */
[----:B--2---:R-:W-:Y:S05]  /*14270*/  RET.REL.NODEC R2 `(_ZN7cutlass13device_kernelIN5flash19enable_sm80_to_sm89INS1_16FlashAttnFwdSm80INS1_25CollectiveMainloopFwdSm80ILi8ELi1ELb1EN4cute5tupleIJNS5_1CILi128EEES8_S8_EEELi128ENS_6half_tEfNS_4arch4Sm80ELb1ELb0ELb1ELb0ELb1ELb0ELb1ELb1EEENS1_21CollectiveEpilogueFwdIS9_NS6_IJNS7_ILi1EEESF_SF_EEESA_SC_Li256ELb0ELb1ELb1ELb0EEENS1_30DynamicPersistentTileSchedulerILi256ELi256ELb1ELb1ELb0EEEEEEEEEvNT_6ParamsE) ;  /* 0xfffebd8002007950 */ /* 0x004fea0003c3ffff */
.L_x_132:
        /* <DEDUP_REMOVED lines=16> */
.L_x_1786:


//--------------------- .text._ZN7cutlass13device_kernelIN5flash19enable_sm80_to_sm89INS1_16FlashAttnFwdSm80INS1_25CollectiveMainloopFwdSm80ILi4ELi1ELb0EN4cute5tupleIJNS5_1CILi128EEENS7_ILi64EEES8_EEELi128ENS_6half_tEfNS_4arch4Sm80ELb0ELb0ELb1ELb0ELb1ELb0ELb1ELb1EEENS1_21CollectiveEpilogueFwdINS6_IJS8_S8_S9_EEENS6_IJNS7_ILi1EEESH_SH_EEESB_SD_Li128ELb0ELb1ELb1ELb0EEENS1_19SingleTileSchedulerILb0ELb1ELb1ELi128EEEEEEEEEvNT_6ParamsE --------------------------
	.section	.text._ZN7cutlass13device_kernelIN5flash19enable_sm80_to_sm89INS1_16FlashAttnFwdSm80INS1_25CollectiveMainloopFwdSm80ILi4ELi1ELb0EN4cute5tupleIJNS5_1CILi128EEENS7_ILi64EEES8_EEELi128ENS_6half_tEfNS_4arch4Sm80ELb0ELb0ELb1ELb0ELb1ELb0ELb1ELb1EEENS1_21CollectiveEpilogueFwdINS6_IJS8_S8_S9_EEENS6_IJNS7_ILi1EEESH_SH_EEESB_SD_Li128ELb0ELb1ELb1ELb0EEENS1_19SingleTileSchedulerILb0ELb1ELb1ELi128EEEEEEEEEvNT_6ParamsE,"ax",@progbits
	.sectioninfo	@"SHI_REGISTERS=255"
	.align	128
.text._ZN7cutlass13device_kernelIN5flash19enable_sm80_to_sm89INS1_16FlashAttnFwdSm80INS1_25CollectiveMainloopFwdSm80ILi4ELi1ELb0EN4cute5tupleIJNS5_1CILi128EEENS7_ILi64EEES8_EEELi128ENS_6half_tEfNS_4arch4Sm80ELb0ELb0ELb1ELb0ELb1ELb0ELb1ELb1EEENS1_21CollectiveEpilogueFwdINS6_IJS8_S8_S9_EEENS6_IJNS7_ILi1EEESH_SH_EEESB_SD_Li128ELb0ELb1ELb1ELb0EEENS1_19SingleTileSchedulerILb0ELb1ELb1ELi128EEEEEEEEEvNT_6ParamsE:
        .type           _ZN7cutlass13device_kernelIN5flash19enable_sm80_to_sm89INS1_16FlashAttnFwdSm80INS1_25CollectiveMainloopFwdSm80ILi4ELi1ELb0EN4cute5tupleIJNS5_1CILi128EEENS7_ILi64EEES8_EEELi128ENS_6half_tEfNS_4arch4Sm80ELb0ELb0ELb1ELb0ELb1ELb0ELb1ELb1EEENS1_21CollectiveEpilogueFwdINS6_IJS8_S8_S9_EEENS6_IJNS7_ILi1EEESH_SH_EEESB_SD_Li128ELb0ELb1ELb1ELb0EEENS1_19SingleTileSchedulerILb0ELb1ELb1ELi128EEEEEEEEEvNT_6ParamsE,@function
        .size           _ZN7cutlass13device_kernelIN5flash19enable_sm80_to_sm89INS1_16FlashAttnFwdSm80INS1_25CollectiveMainloopFwdSm80ILi4ELi1ELb0EN4cute5tupleIJNS5_1CILi128EEENS7_ILi64EEES8_EEELi128ENS_6half_tEfNS_4arch4Sm80ELb0ELb0ELb1ELb0ELb1ELb0ELb1ELb1EEENS1_21CollectiveEpilogueFwdINS6_IJS8_S8_S9_EEENS6_IJNS7_ILi1EEESH_SH_EEESB_SD_Li128ELb0ELb1ELb1ELb0EEENS1_19SingleTileSchedulerILb0ELb1ELb1ELi128EEEEEEEEEvNT_6ParamsE,(.L_x_1789 - _ZN7cutlass13device_kernelIN5flash19enable_sm80_to_sm89INS1_16FlashAttnFwdSm80INS1_25CollectiveMainloopFwdSm80ILi4ELi1ELb0EN4cute5tupleIJNS5_1CILi128EEENS7_ILi64EEES8_EEELi128ENS_6half_tEfNS_4arch4Sm80ELb0ELb0ELb1ELb0ELb1ELb0ELb1ELb1EEENS1_21CollectiveEpilogueFwdINS6_IJS8_S8_S9_EEENS6_IJNS7_ILi1EEESH_SH_EEESB_SD_Li128ELb0ELb1ELb1ELb0EEENS1_19SingleTileSchedulerILb0ELb1ELb1ELi128EEEEEEEEEvNT_6ParamsE)
        .other          _ZN7cutlass13device_kernelIN5flash19enable_sm80_to_sm89INS1_16FlashAttnFwdSm80INS1_25CollectiveMainloopFwdSm80ILi4ELi1ELb0EN4cute5tupleIJNS5_1CILi128EEENS7_ILi64EEES8_EEELi128ENS_6half_tEfNS_4arch4Sm80ELb0ELb0ELb1ELb0ELb1ELb0ELb1ELb1EEENS1_21CollectiveEpilogueFwdINS6_IJS8_S8_S9_EEENS6_IJNS7_ILi1EEESH_SH_EEESB_SD_Li128ELb0ELb1ELb1ELb0EEENS1_19SingleTileSchedulerILb0ELb1ELb1ELi128EEEEEEEEEvNT_6ParamsE,@"STO_CUDA_ENTRY STV_DEFAULT"
_ZN7cutlass13device_kernelIN5flash19enable_sm80_to_sm89INS1_16FlashAttnFwdSm80INS1_25CollectiveMainloopFwdSm80ILi4ELi1ELb0EN4cute5tupleIJNS5_1CILi128EEENS7_ILi64EEES8_EEELi128ENS_6half_tEfNS_4arch4Sm80ELb0ELb0ELb1ELb0ELb1ELb0ELb1ELb1EEENS1_21CollectiveEpilogueFwdINS6_IJS8_S8_S9_EEENS6_IJNS7_ILi1EEESH_SH_EEESB_SD_Li128ELb0ELb1ELb1ELb0EEENS1_19SingleTileSchedulerILb0ELb1ELb1ELi128EEEEEEEEEvNT_6ParamsE:
        /* <DEDUP_REMOVED lines=18> */
.L_x_133:
[----:B------:R-:W-:Y:S02]  /*0120*/  ULDC.64 UR4, c[0x0][0x550] ;  /* 0x0001540000047ab9 */ /* 0x000fe40000000a00 */
[----:B------:R-:W-:Y:S02]  /*0130*/  UISETP.NE.AND UP0, UPT, UR4, 0x1, UPT ;  /* 0x000000010400788c */ /* 0x000fe4000bf05270 */
[----:B------:R-:W-:-:S02]  /*0140*/  UIMAD.WIDE.U32 UR8, UR6, UR5, URZ ;  /* 0x00000005060872a5 */ /* 0x000fc4000f8e003f */
[----:B------:R-:W-:Y:S02]  /*0150*/  ULDC UR4, c[0x0][0x558] ;  /* 0x0001560000047ab9 */ /* 0x000fe40000000800 */
[----:B------:R-:W-:-:S05]  /*0160*/  UMOV UR10, UR6 ;  /* 0x00000006000a7c82 */ /* 0x000fca0008000000 */
[----:B------:R-:W-:-:S03]  /*0170*/  @UP0 USHF.R.U32.HI UR10, URZ, UR4, UR9 ;  /* 0x000000043f0a0299 */ /* 0x000fc60008011609 */
.L_x_134:
        /* <DEDUP_REMOVED lines=28> */
[----:B------:R-:W-:Y:S05]  /*0340*/  @!P0 BRA `(.L_x_135) ;  /* 0x0000023000008947 */ /* 0x000fea0003800000 */
[----:B------:R-:W-:Y:S02]  /*0350*/  USHF.R.U32.HI UR4, URZ, 0x10, UR7 ;  /* 0x000000103f047899 */ /* 0x000fe40008011607 */
[----:B------:R-:W-:Y:S02]  /*0360*/  ULDC UR5, c[0x0][0x338] ;  /* 0x0000ce0000057ab9 */ /* 0x000fe40000000800 */
[----:B------:R-:W-:Y:S02]  /*0370*/  UISETP.NE.AND UP0, UPT, UR4, URZ, UPT ;  /* 0x0000003f0400728c */ /* 0x000fe4000bf05270 */
[----:B------:R-:W-:Y:S02]  /*0380*/  UMOV UR18, URZ ;  /* 0x0000003f00127c82 */ /* 0x000fe40008000000 */
[----:B------:R-:W-:-:S04]  /*0390*/  USEL UR5, UR4, UR5, UP0 ;  /* 0x0000000504057287 */ /* 0x000fc80008000000 */
[----:B------:R-:W-:Y:S02]  /*03a0*/  UIADD3 UR17, UR6, -0x1, UR5 ;  /* 0xffffffff06117890 */ /* 0x000fe4000fffe005 */
[----:B------:R-:W-:-:S05]  /*03b0*/  IMAD.U32 R3, RZ, RZ, UR5 ;  /* 0x00000005ff037e24 */ /* 0x000fca000f8e00ff */
[----:B------:R-:W-:-:S04]  /*03c0*/  IABS R0, R3 ;  /* 0x0000000300007213 */ /* 0x000fc80000000000 */
[----:B------:R-:W3:Y:S02]  /*03d0*/  R2UR UR16, R0 ;  /* 0x00000000001073c2 */ /* 0x000ee400000e0000 */
[----:B---3--:R-:W3:Y:S08]  /*03e0*/  I2F.RP R0, UR16 ;  /* 0x0000001000007d06 */ /* 0x008ef00008209400 */
[----:B---3--:R-:W3:Y:S02]  /*03f0*/  MUFU.RCP R0, R0 ;  /* 0x0000000000007308 */ /* 0x008ee40000001000 */
[----:B---3--:R-:W-:-:S06]  /*0400*/  IADD3 R0, R0, 0xffffffe, RZ ;  /* 0x0ffffffe00007810 */ /* 0x008fcc0007ffe0ff */
[----:B------:R-:W3:Y:S02]  /*0410*/  F2I.FTZ.U32.TRUNC.NTZ R0, R0 ;  /* 0x0000000000007305 */ /* 0x000ee4000021f000 */
[----:B---3--:R3:W4:Y:S02]  /*0420*/  R2UR UR19, R0 ;  /* 0x00000000001373c2 */ /* 0x00872400000e0000 */
[----:B---3--:R-:W-:Y:S01]  /*0430*/  IMAD.U32 R0, RZ, RZ, UR17 ;  /* 0x00000011ff007e24 */ /* 0x008fe2000f8e00ff */
[----:B----4-:R-:W-:Y:S02]  /*0440*/  UIADD3 UR4, URZ, -UR19, URZ ;  /* 0x800000133f047290 */ /* 0x010fe4000fffe03f */
[----:B------:R-:W-:Y:S02]  /*0450*/  ULOP3.LUT UR17, UR17, UR5, URZ, 0x3c, !UPT ;  /* 0x0000000511117292 */ /* 0x000fe4000f8e3c3f */
[----:B-1----:R-:W-:Y:S01]  /*0460*/  IABS R2, R0 ;  /* 0x0000000000027213 */ /* 0x002fe20000000000 */
[----:B------:R-:W-:Y:S01]  /*0470*/  UIMAD UR4, UR4, UR16, URZ ;  /* 0x00000010040472a4 */ /* 0x000fe2000f8e023f */
[----:B------:R-:W-:-:S02]  /*0480*/  IABS R0, R3 ;  /* 0x0000000300007213 */ /* 0x000fc40000000000 */
[----:B------:R-:W1:Y:S01]  /*0490*/  R2UR UR15, R2 ;  /* 0x00000000020f73c2 */ /* 0x000e6200000e0000 */
[----:B------:R-:W-:Y:S02]  /*04a0*/  UIMAD.WIDE.U32 UR18, UR19, UR4, UR18 ;  /* 0x00000004131272a5 */ /* 0x000fe4000f8e0012 */
[----:B------:R-:W-:-:S05]  /*04b0*/  IMAD.MOV R0, RZ, RZ, -R0 ;  /* 0x000000ffff007224 */ /* 0x000fca00078e0a00 */
[----:B------:R-:W3:Y:S01]  /*04c0*/  R2UR UR14, R0 ;  /* 0x00000000000e73c2 */ /* 0x000ee200000e0000 */
[----:B-1----:R-:W-:-:S04]  /*04d0*/  UIMAD.WIDE.U32 UR18, UR19, UR15, URZ ;  /* 0x0000000f131272a5 */ /* 0x002fc8000f8e003f */
[----:B---3--:R-:W-:-:S04]  /*04e0*/  UIMAD UR14, UR19, UR14, UR15 ;  /* 0x0000000e130e72a4 */ /* 0x008fc8000f8e020f */
        /* <DEDUP_REMOVED lines=9> */
.L_x_135:
[----:B------:R-:W-:Y:S01]  /*0580*/  ULOP3.LUT UR7, UR7, 0xffff, URZ, 0xc0, !UPT ;  /* 0x0000ffff07077892 */ /* 0x000fe2000f8ec03f */
[----:B------:R-:W-:Y:S01]  /*0590*/  PLOP3.LUT P4, PT, PT, PT, PT, 0x80, 0x0 ;  /* 0x000000000000781c */ /* 0x000fe20003f8f070 */
[----:B------:R-:W-:Y:S01]  /*05a0*/  CS2R R20, SRZ ;  /* 0x0000000000147805 */ /* 0x000fe2000001ff00 */
[----:B------:R-:W-:Y:S01]  /*05b0*/  CS2R R18, SRZ ;  /* 0x0000000000127805 */ /* 0x000fe2000001ff00 */
[----:B------:R-:W-:Y:S01]  /*05c0*/  UIMAD UR7, UR7, UR19, URZ ;  /* 0x00000013070772a4 */ /* 0x000fe2000f8e023f */
[----:B------:R-:W-:Y:S01]  /*05d0*/  CS2R R126, SRZ ;  /* 0x00000000007e7805 */ /* 0x000fe2000001ff00 */
        /* <DEDUP_REMOVED lines=76> */
[----:B-1----:R-:W-:Y:S02]  /*0aa0*/  IMAD.U32 R2, RZ, RZ, UR4 ;  /* 0x00000004ff027e24 */ /* 0x002fe4000f8e00ff */
[----:B------:R-:W-:Y:S01]  /*0ab0*/  IMAD.U32 R3, RZ, RZ, UR5 ;  /* 0x00000005ff037e24 */ /* 0x000fe2000f8e00ff */
[----:B------:R-:W1:Y:S01]  /*0ac0*/  S2R R12, SR_CTAID.X ;  /* 0x00000000000c7919 */ /* 0x000e620000002500 */
[----:B------:R-:W-:Y:S01]  /*0ad0*/  SHF.R.S32.HI R23, RZ, 0x1f, R208 ;  /* 0x0000001fff177819 */ /* 0x000fe200000114d0 */
[----:B------:R-:W-:Y:S02]  /*0ae0*/  USHF.R.S32.HI UR14, URZ, 0x1f, UR10 ;  /* 0x0000001f3f0e7899 */ /* 0x000fe4000801140a */
[----:B------:R3:W4:Y:S01]  /*0af0*/  @P0 LDG.E R7, [R2.64] ;  /* 0x0000000c02070981 */ /* 0x000722000c1e1900 */
[----:B------:R-:W-:Y:S01]  /*0b00*/  ULDC.64 UR4, c[0x0][0x1b8] ;  /* 0x00006e0000047ab9 */ /* 0x000fe20000000a00 */
[----:B------:R-:W-:Y:S01]  /*0b10*/  LEA.HI R13, R23, R208, RZ, 0x4 ;  /* 0x000000d0170d7211 */ /* 0x000fe200078f20ff */
[----:B------:R-:W-:Y:S01]  /*0b20*/  UIMAD UR14, UR14, UR4, URZ ;  /* 0x000000040e0e72a4 */ /* 0x000fe2000f8e023f */
[----:B------:R-:W-:Y:S01]  /*0b30*/  BSSY B0, `(.L_x_137) ;  /* 0x0000051000007945 */ /* 0x000fe20003800000 */
[----:B------:R-:W-:-:S02]  /*0b40*/  UIMAD.WIDE.U32 UR16, UR10, UR4, URZ ;  /* 0x000000040a1072a5 */ /* 0x000fc4000f8e003f */
[----:B------:R-:W-:Y:S02]  /*0b50*/  UIMAD UR14, UR10, UR5, UR14 ;  /* 0x000000050a0e72a4 */ /* 0x000fe4000f8e020e */
[----:B------:R-:W-:Y:S02]  /*0b60*/  USHF.R.S32.HI UR15, URZ, 0x1f, UR11 ;  /* 0x0000001f3f0f7899 */ /* 0x000fe4000801140b */
[----:B------:R-:W-:Y:S02]  /*0b70*/  ULDC.64 UR4, c[0x0][0x1c0] ;  /* 0x0000700000047ab9 */ /* 0x000fe40000000a00 */
[----:B------:R-:W-:Y:S02]  /*0b80*/  UIADD3 UR17, UR17, UR14, URZ ;  /* 0x0000000e11117290 */ /* 0x000fe4000fffe03f */
[----:B------:R-:W-:Y:S02]  /*0b90*/  UIMAD UR15, UR15, UR4, URZ ;  /* 0x000000040f0f72a4 */ /* 0x000fe4000f8e023f */
[----:B------:R-:W-:-:S02]  /*0ba0*/  UIMAD.WIDE.U32 UR16, UR11, UR4, UR16 ;  /* 0x000000040b1072a5 */ /* 0x000fc4000f8e0010 */
[----:B------:R-:W-:Y:S02]  /*0bb0*/  UIMAD UR5, UR11, UR5, UR15 ;  /* 0x000000050b0572a4 */ /* 0x000fe4000f8e020f */
[----:B------:R-:W-:Y:S02]  /*0bc0*/  ULDC UR4, c[0x0][0x2c4] ;  /* 0x0000b10000047ab9 */ /* 0x000fe40000000800 */
[----:B------:R-:W-:Y:S01]  /*0bd0*/  UIADD3 UR5, UR17, UR5, URZ ;  /* 0x0000000511057290 */ /* 0x000fe2000fffe03f */
[----:B---3--:R-:W-:Y:S01]  /*0be0*/  LEA.HI R2, R23, R208, RZ, 0x3 ;  /* 0x000000d017027211 */ /* 0x008fe200078f18ff */
[----:B------:R-:W-:Y:S01]  /*0bf0*/  IMAD.MOV.U32 R3, RZ, RZ, c[0x0][0x2c4] ;  /* 0x0000b100ff037624 */ /* 0x000fe200078e00ff */
[----:B------:R-:W-:Y:S02]  /*0c00*/  ULDC UR14, c[0x0][0x168] ;  /* 0x00005a00000e7ab9 */ /* 0x000fe40000000800 */
[----:B------:R-:W-:Y:S01]  /*0c10*/  LOP3.LUT R0, R2, 0xfffffff8, RZ, 0xc0, !PT ;  /* 0xfffffff802007812 */ /* 0x000fe200078ec0ff */
[----:B------:R-:W-:Y:S01]  /*0c20*/  UIMAD UR14, UR4, UR14, URZ ;  /* 0x0000000e040e72a4 */ /* 0x000fe2000f8e023f */
[----:B------:R-:W-:Y:S01]  /*0c30*/  ISETP.NE.AND P1, PT, R3, 0x1, PT ;  /* 0x000000010300780c */ /* 0x000fe20003f25270 */
[----:B------:R-:W-:Y:S01]  /*0c40*/  IMAD.U32 R3, RZ, RZ, UR17 ;  /* 0x00000011ff037e24 */ /* 0x000fe2000f8e00ff */
[----:B------:R-:W-:Y:S01]  /*0c50*/  SHF.R.S32.HI R17, RZ, 0x3, R2 ;  /* 0x00000003ff117819 */ /* 0x000fe20000011402 */
[----:B------:R-:W-:-:S02]  /*0c60*/  IMAD.IADD R34, R208, 0x1, -R0 ;  /* 0x00000001d0227824 */ /* 0x000fc400078e0a00 */
[----:B------:R-:W-:Y:S02]  /*0c70*/  IMAD.U32 R2, RZ, RZ, UR16 ;  /* 0x00000010ff027e24 */ /* 0x000fe4000f8e00ff */
[----:B------:R-:W-:Y:S02]  /*0c80*/  IMAD R158, R34, 0x10, R17 ;  /* 0x00000010229e7824 */ /* 0x000fe400078e0211 */
[----:B------:R-:W-:Y:S02]  /*0c90*/  IMAD.U32 R3, RZ, RZ, UR5 ;  /* 0x00000005ff037e24 */ /* 0x000fe4000f8e00ff */
[----:B-1----:R-:W-:Y:S01]  /*0ca0*/  IMAD R5, R12, 0x80, R158 ;  /* 0x000000800c057824 */ /* 0x002fe200078e029e */
[----:B------:R1:W-:Y:S01]  /*0cb0*/  STL [R1+0x48], R158 ;  /* 0x0000489e01007387 */ /* 0x0003e20000100800 */
[----:B------:R-:W-:Y:S02]  /*0cc0*/  IMAD.SHL.U32 R132, R34, 0x8, RZ ;  /* 0x0000000822847824 */ /* 0x000fe400078e00ff */
[----:B------:R-:W-:-:S03]  /*0cd0*/  @P1 IMAD.HI.U32 R0, R5, c[0x0][0x2c8], RZ ;  /* 0x0000b20005001a27 */ /* 0x000fc600078e00ff */
[----:B------:R-:W-:Y:S01]  /*0ce0*/  IADD3 R22, R132, 0x40, RZ ;  /* 0x0000004084167810 */ /* 0x000fe20007ffe0ff */
[----:B------:R-:W-:Y:S01]  /*0cf0*/  IMAD.MOV.U32 R4, RZ, RZ, R5 ;  /* 0x000000ffff047224 */ /* 0x000fe200078e0005 */
[----:B------:R-:W-:Y:S01]  /*0d00*/  @P1 SHF.R.U32.HI R4, RZ, c[0x0][0x2cc], R0 ;  /* 0x0000b300ff041a19 */ /* 0x000fe20000011600 */
[----:B------:R-:W-:Y:S01]  /*0d10*/  IMAD R12, R12, 0x80, R17 ;  /* 0x000000800c0c7824 */ /* 0x000fe200078e0211 */
[----:B------:R-:W-:Y:S02]  /*0d20*/  ISETP.GE.AND P3, PT, R132, c[0x0][0x198], PT ;  /* 0x0000660084007a0c */ /* 0x000fe40003f66270 */
[--C-:B------:R-:W-:Y:S01]  /*0d30*/  SHF.R.S32.HI R6, RZ, 0x1f, R4.reuse ;  /* 0x0000001fff067819 */ /* 0x100fe20000011404 */
[----:B------:R-:W-:Y:S01]  /*0d40*/  IMAD.MOV R0, RZ, RZ, -R4 ;  /* 0x000000ffff007224 */ /* 0x000fe200078e0a04 */
[----:B------:R-:W-:Y:S01]  /*0d50*/  ISETP.GE.AND P4, PT, R12, UR14, PT ;  /* 0x0000000e0c007c0c */ /* 0x000fe2000bf86270 */
[----:B------:R-:W-:-:S04]  /*0d60*/  IMAD.WIDE.U32 R2, R4, c[0x0][0x1b0], R2 ;  /* 0x00006c0004027a25 */ /* 0x000fc800078e0002 */
[----:B------:R-:W-:Y:S02]  /*0d70*/  IMAD R5, R0, c[0x0][0x2c4], R5 ;  /* 0x0000b10000057a24 */ /* 0x000fe400078e0205 */
[----:B------:R-:W-:-:S03]  /*0d80*/  IMAD R6, R6, c[0x0][0x1b0], RZ ;  /* 0x00006c0006067a24 */ /* 0x000fc600078e02ff */
[----:B------:R-:W-:Y:S01]  /*0d90*/  SHF.R.S32.HI R0, RZ, 0x1f, R5 ;  /* 0x0000001fff007819 */ /* 0x000fe20000011405 */
[----:B------:R-:W-:-:S04]  /*0da0*/  IMAD R4, R4, c[0x0][0x1b4], R6 ;  /* 0x00006d0004047a24 */ /* 0x000fc800078e0206 */
[----:B------:R-:W-:Y:S02]  /*0db0*/  IMAD.IADD R3, R3, 0x1, R4 ;  /* 0x0000000103037824 */ /* 0x000fe400078e0204 */
[----:B------:R-:W-:Y:S02]  /*0dc0*/  IMAD R0, R0, c[0x0][0x1a8], RZ ;  /* 0x00006a0000007a24 */ /* 0x000fe400078e02ff */
[----:B------:R-:W-:-:S04]  /*0dd0*/  IMAD.WIDE.U32 R2, R5, c[0x0][0x1a8], R2 ;  /* 0x00006a0005027a25 */ /* 0x000fc800078e0002 */
[----:B------:R-:W-:Y:S01]  /*0de0*/  IMAD R0, R5, c[0x0][0x1ac], R0 ;  /* 0x00006b0005007a24 */ /* 0x000fe200078e0200 */
[----:B------:R-:W-:Y:S01]  /*0df0*/  LEA R11, P1, R2, c[0x0][0x160], 0x1 ;  /* 0x00005800020b7a11 */ /* 0x000fe200078208ff */
[----:B------:R-:W-:Y:S02]  /*0e00*/  IMAD.SHL.U32 R4, R17, 0x40, RZ ;  /* 0x0000004011047824 */ /* 0x000fe400078e00ff */
[----:B------:R-:W-:Y:S01]  /*0e10*/  IMAD.IADD R0, R3, 0x1, R0 ;  /* 0x0000000103007824 */ /* 0x000fe200078e0200 */
[----:B------:R-:W-:-:S04]  /*0e20*/  LOP3.LUT R3, R13, 0xfffffff0, RZ, 0xc0, !PT ;  /* 0xfffffff00d037812 */ /* 0x000fc800078ec0ff */
[----:B------:R-:W-:Y:S01]  /*0e30*/  LEA.HI.X R10, R2, c[0x0][0x164], R0, 0x1, P1 ;  /* 0x00005900020a7a11 */ /* 0x000fe200008f0c00 */
[----:B------:R-:W-:Y:S01]  /*0e40*/  IMAD.IADD R0, R208, 0x1, -R3 ;  /* 0x00000001d0007824 */ /* 0x000fe200078e0a03 */
[----:B------:R-:W-:Y:S02]  /*0e50*/  LOP3.LUT R2, R4, 0x1c0, RZ, 0xc0, !PT ;  /* 0x000001c004027812 */ /* 0x000fe400078ec0ff */
[----:B------:R1:W3:Y:S02]  /*0e60*/  SHFL.IDX PT, R4, R11, RZ, 0x181f ;  /* 0x00181fff0b047589 */ /* 0x0002e400000e0000 */
[----:B------:R-:W-:Y:S02]  /*0e70*/  SHF.R.S32.HI R6, RZ, 0x1f, R0 ;  /* 0x0000001fff067819 */ /* 0x000fe40000011400 */
[----:B------:R-:W-:Y:S01]  /*0e80*/  SHF.R.U32.HI R3, RZ, 0x3, R2 ;  /* 0x00000003ff037819 */ /* 0x000fe20000011602 */
[----:B------:R1:W2:Y:S01]  /*0e90*/  SHFL.IDX PT, R5, R10, RZ, 0x181f ;  /* 0x00181fff0a057589 */ /* 0x0002a200000e0000 */
[----:B------:R-:W-:-:S02]  /*0ea0*/  LOP3.LUT R2, R2, 0x38, R132, 0xf8, !PT ;  /* 0x0000003802027812 */ /* 0x000fc400078ef884 */
[----:B------:R-:W-:Y:S02]  /*0eb0*/  LEA.HI R19, R6, R0, RZ, 0x3 ;  /* 0x0000000006137211 */ /* 0x000fe400078f18ff */
[----:B------:R-:W-:Y:S02]  /*0ec0*/  LOP3.LUT R3, R2, R3, RZ, 0x3c, !PT ;  /* 0x0000000302037212 */ /* 0x000fe400078e3cff */
[----:B------:R-:W-:Y:S02]  /*0ed0*/  LOP3.LUT R2, R19, 0xfffffff8, RZ, 0xc0, !PT ;  /* 0xfffffff813027812 */ /* 0x000fe400078ec0ff */
[----:B------:R-:W-:-:S03]  /*0ee0*/  LEA.HI R6, R23, R208, RZ, 0x6 ;  /* 0x000000d017067211 */ /* 0x000fc600078f30ff */
[----:B------:R-:W-:Y:S02]  /*0ef0*/  IMAD.IADD R18, R0, 0x1, -R2 ;  /* 0x0000000100127824 */ /* 0x000fe400078e0a02 */
[----:B------:R-:W-:Y:S02]  /*0f00*/  IMAD.SHL.U32 R0, R6, 0x8, RZ ;  /* 0x0000000806007824 */ /* 0x000fe400078e00ff */
[----:B------:R-:W-:Y:S02]  /*0f10*/  IMAD.MOV.U32 R2, RZ, RZ, 0x10 ;  /* 0x00000010ff027424 */ /* 0x000fe400078e00ff */
[----:B------:R-:W-:Y:S01]  /*0f20*/  IMAD.MOV.U32 R6, RZ, RZ, 0x20 ;  /* 0x00000020ff067424 */ /* 0x000fe200078e00ff */
[----:B------:R-:W-:Y:S01]  /*0f30*/  LOP3.LUT R9, R3, 0xfffffe00, R0, 0xf8, !PT ;  /* 0xfffffe0003097812 */ /* 0x000fe200078ef800 */
[----:B----4-:R1:W4:Y:S01]  /*0f40*/  @P0 R2UR UR15, R7 ;  /* 0x00000000070f03c2 */ /* 0x01032200000e0000 */
[----:B------:R-:W-:Y:S01]  /*0f50*/  ISETP.GE.AND P0, PT, R22, c[0x0][0x198], PT ;  /* 0x0000660016007a0c */ /* 0x000fe20003f06270 */
[----:B----4-:R-:W-:-:S03]  /*0f60*/  @!UP0 UMOV UR15, UR11 ;  /* 0x0000000b000f8c82 */ /* 0x010fc60008000000 */
[----:B------:R-:W-:-:S05]  /*0f70*/  R2P PR, R18, 0x6 ;  /* 0x0000000612007804 */ /* 0x000fca0000000000 */
[----:B------:R-:W-:Y:S02]  /*0f80*/  SEL R3, R2, 0xfffffff0, !P1 ;  /* 0xfffffff002037807 */ /* 0x000fe40004800000 */
[----:B------:R-:W-:Y:S01]  /*0f90*/  SEL R0, R6, 0xffffffe0, !P2 ;  /* 0xffffffe006007807 */ /* 0x000fe20005000000 */
[----:B------:R-:W-:Y:S05]  /*0fa0*/  @P4 BRA `(.L_x_138) ;  /* 0x0000009000004947 */ /* 0x000fea0003800000 */
[----:B--23--:R-:W-:Y:S01]  /*0fb0*/  SHF.R.S32.HI R2, RZ, 0x1f, R22 ;  /* 0x0000001fff027819 */ /* 0x00cfe20000011416 */
[----:B-1----:R-:W-:-:S03]  /*0fc0*/  IMAD.WIDE R6, R132, 0x2, R4 ;  /* 0x0000000284067825 */ /* 0x002fc600078e0204 */
[----:B------:R-:W-:-:S04]  /*0fd0*/  LEA.HI R2, R2, R22, RZ, 0x3 ;  /* 0x0000001602027211 */ /* 0x000fc800078f18ff */
[----:B------:R-:W-:Y:S02]  /*0fe0*/  LOP3.LUT R8, R2, 0xfffffff8, RZ, 0xc0, !PT ;  /* 0xfffffff802087812 */ /* 0x000fe400078ec0ff */
[----:B------:R-:W-:-:S03]  /*0ff0*/  SHF.L.U32 R2, R9, 0x1, RZ ;  /* 0x0000000109027819 */ /* 0x000fc600000006ff */
[----:B------:R-:W-:Y:S02]  /*1000*/  IMAD.WIDE R4, R8, 0x2, R4 ;  /* 0x0000000208047825 */ /* 0x000fe400078e0204 */
[----:B------:R-:W-:Y:S01]  /*1010*/  @!PT LDS RZ, [RZ] ;  /* 0x00000000fffff984 */ /* 0x000fe20000000800 */
[----:B------:R1:W-:Y:S04]  /*1020*/  LDGSTS.E.BYPASS.LTC128B.128 [R2+0x8100], [R6.64], !P3 ;  /* 0x0810000006027fae */ /* 0x0003e8000d901d4c */
[----:B------:R1:W-:Y:S02]  /*1030*/  LDGSTS.E.BYPASS.LTC128B.128 [R2+0xc100], [R4.64], !P0 ;  /* 0x0c10000004027fae */ /* 0x0003e4000c101d4c */
.L_x_138:
[----:B--23--:R-:W-:Y:S05]  /*1040*/  BSYNC B0 ;  /* 0x0000000000007941 */ /* 0x00cfea0003800000 */
.L_x_137:
[----:B-1----:R-:W-:Y:S01]  /*1050*/  IADD3 R2, R12, 0x10, RZ ;  /* 0x000000100c027810 */ /* 0x002fe20007ffe0ff */
[----:B------:R1:W2:Y:S01]  /*1060*/  SHFL.IDX PT, R5, R10, 0x1, 0x181f ;  /* 0x00381f000a057f89 */ /* 0x0002a200000e0000 */
[----:B------:R-:W-:Y:S02]  /*1070*/  BSSY B0, `(.L_x_139) ;  /* 0x000000d000007945 */ /* 0x000fe40003800000 */
[----:B------:R-:W-:Y:S01]  /*1080*/  ISETP.GE.AND P1, PT, R2, UR14, PT ;  /* 0x0000000e02007c0c */ /* 0x000fe2000bf26270 */
[----:B------:R1:W3:-:S12]  /*1090*/  SHFL.IDX PT, R4, R11, 0x1, 0x181f ;  /* 0x00381f000b047f89 */ /* 0x0002d800000e0000 */
[----:B------:R-:W-:Y:S05]  /*10a0*/  @P1 BRA `(.L_x_140) ;  /* 0x0000009000001947 */ /* 0x000fea0003800000 */
[----:B------:R-:W-:Y:S01]  /*10b0*/  SHF.R.S32.HI R2, RZ, 0x1f, R22 ;  /* 0x0000001fff027819 */ /* 0x000fe20000011416 */
[----:B--23--:R-:W-:-:S03]  /*10c0*/  IMAD.WIDE R6, R132, 0x2, R4 ;  /* 0x0000000284067825 */ /* 0x00cfc600078e0204 */
[----:B------:R-:W-:-:S04]  /*10d0*/  LEA.HI R2, R2, R22, RZ, 0x3 ;  /* 0x0000001602027211 */ /* 0x000fc800078f18ff */
[----:B------:R-:W-:Y:S02]  /*10e0*/  LOP3.LUT R8, R2, 0xfffffff8, RZ, 0xc0, !PT ;  /* 0xfffffff802087812 */ /* 0x000fe400078ec0ff */
[----:B------:R-:W-:-:S03]  /*10f0*/  SHF.L.U32 R2, R9, 0x1, RZ ;  /* 0x0000000109027819 */ /* 0x000fc600000006ff */
[----:B------:R-:W-:Y:S02]  /*1100*/  IMAD.WIDE R4, R8, 0x2, R4 ;  /* 0x0000000208047825 */ /* 0x000fe400078e0204 */
[----:B------:R-:W-:Y:S01]  /*1110*/  @!PT LDS RZ, [RZ] ;  /* 0x00000000fffff984 */ /* 0x000fe20000000800 */
[----:B------:R2:W-:Y:S04]  /*1120*/  LDGSTS.E.BYPASS.LTC128B.128 [R2+0x8900], [R6.64], !P3 ;  /* 0x0890000006027fae */ /* 0x0005e8000d901d4c */
[----:B------:R2:W-:Y:S02]  /*1130*/  LDGSTS.E.BYPASS.LTC128B.128 [R2+0xc900], [R4.64], !P0 ;  /* 0x0c90000004027fae */ /* 0x0005e4000c101d4c */
.L_x_140:
[----:B------:R-:W-:Y:S05]  /*1140*/  BSYNC B0 ;  /* 0x0000000000007941 */ /* 0x000fea0003800000 */
.L_x_139:
[----:B--2---:R-:W-:Y:S01]  /*1150*/  IADD3 R2, R12, 0x20, RZ ;  /* 0x000000200c027810 */ /* 0x004fe20007ffe0ff */
[----:B------:R2:W4:Y:S01]  /*1160*/  SHFL.IDX PT, R5, R10, 0x2, 0x181f ;  /* 0x00581f000a057f89 */ /* 0x00052200000e0000 */
[----:B------:R-:W-:Y:S02]  /*1170*/  BSSY B0, `(.L_x_141) ;  /* 0x000000d000007945 */ /* 0x000fe40003800000 */
[----:B------:R-:W-:Y:S01]  /*1180*/  ISETP.GE.AND P1, PT, R2, UR14, PT ;  /* 0x0000000e02007c0c */ /* 0x000fe2000bf26270 */
[----:B---3--:R2:W3:-:S12]  /*1190*/  SHFL.IDX PT, R4, R11, 0x2, 0x181f ;  /* 0x00581f000b047f89 */ /* 0x0084d800000e0000 */
[----:B------:R-:W-:Y:S05]  /*11a0*/  @P1 BRA `(.L_x_142) ;  /* 0x0000009000001947 */ /* 0x000fea0003800000 */
[----:B------:R-:W-:Y:S01]  /*11b0*/  SHF.R.S32.HI R2, RZ, 0x1f, R22 ;  /* 0x0000001fff027819 */ /* 0x000fe20000011416 */
[----:B---34-:R-:W-:-:S03]  /*11c0*/  IMAD.WIDE R6, R132, 0x2, R4 ;  /* 0x0000000284067825 */ /* 0x018fc600078e0204 */
[----:B------:R-:W-:-:S04]  /*11d0*/  LEA.HI R2, R2, R22, RZ, 0x3 ;  /* 0x0000001602027211 */ /* 0x000fc800078f18ff */
[----:B------:R-:W-:Y:S02]  /*11e0*/  LOP3.LUT R8, R2, 0xfffffff8, RZ, 0xc0, !PT ;  /* 0xfffffff802087812 */ /* 0x000fe400078ec0ff */
[----:B------:R-:W-:-:S03]  /*11f0*/  SHF.L.U32 R2, R9, 0x1, RZ ;  /* 0x0000000109027819 */ /* 0x000fc600000006ff */
[----:B------:R-:W-:Y:S02]  /*1200*/  IMAD.WIDE R4, R8, 0x2, R4 ;  /* 0x0000000208047825 */ /* 0x000fe400078e0204 */
[----:B------:R-:W-:Y:S01]  /*1210*/  @!PT LDS RZ, [RZ] ;  /* 0x00000000fffff984 */ /* 0x000fe20000000800 */
[----:B------:R3:W-:Y:S04]  /*1220*/  LDGSTS.E.BYPASS.LTC128B.128 [R2+0x9100], [R6.64], !P3 ;  /* 0x0910000006027fae */ /* 0x0007e8000d901d4c */
[----:B------:R3:W-:Y:S02]  /*1230*/  LDGSTS.E.BYPASS.LTC128B.128 [R2+0xd100], [R4.64], !P0 ;  /* 0x0d10000004027fae */ /* 0x0007e4000c101d4c */
.L_x_142:
[----:B------:R-:W-:Y:S05]  /*1240*/  BSYNC B0 ;  /* 0x0000000000007941 */ /* 0x000fea0003800000 */
.L_x_141:
[----:B---3--:R-:W-:Y:S01]  /*1250*/  IADD3 R2, R12, 0x30, RZ ;  /* 0x000000300c027810 */ /* 0x008fe20007ffe0ff */
[----:B----4-:R3:W4:Y:S01]  /*1260*/  SHFL.IDX PT, R5, R10, 0x3, 0x181f ;  /* 0x00781f000a057f89 */ /* 0x01072200000e0000 */
[----:B------:R-:W-:Y:S02]  /*1270*/  BSSY B0, `(.L_x_143) ;  /* 0x000000d000007945 */ /* 0x000fe40003800000 */
[----:B------:R-:W-:Y:S01]  /*1280*/  ISETP.GE.AND P1, PT, R2, UR14, PT ;  /* 0x0000000e02007c0c */ /* 0x000fe2000bf26270 */
[----:B------:R3:W1:-:S12]  /*1290*/  SHFL.IDX PT, R4, R11, 0x3, 0x181f ;  /* 0x00781f000b047f89 */ /* 0x00065800000e0000 */
[----:B------:R-:W-:Y:S05]  /*12a0*/  @P1 BRA `(.L_x_144) ;  /* 0x0000009000001947 */ /* 0x000fea0003800000 */
[----:B------:R-:W-:Y:S01]  /*12b0*/  SHF.R.S32.HI R2, RZ, 0x1f, R22 ;  /* 0x0000001fff027819 */ /* 0x000fe20000011416 */
[----:B-1--4-:R-:W-:-:S03]  /*12c0*/  IMAD.WIDE R6, R132, 0x2, R4 ;  /* 0x0000000284067825 */ /* 0x012fc600078e0204 */
[----:B------:R-:W-:-:S04]  /*12d0*/  LEA.HI R2, R2, R22, RZ, 0x3 ;  /* 0x0000001602027211 */ /* 0x000fc800078f18ff */
[----:B------:R-:W-:Y:S02]  /*12e0*/  LOP3.LUT R8, R2, 0xfffffff8, RZ, 0xc0, !PT ;  /* 0xfffffff802087812 */ /* 0x000fe400078ec0ff */
[----:B------:R-:W-:-:S03]  /*12f0*/  SHF.L.U32 R2, R9, 0x1, RZ ;  /* 0x0000000109027819 */ /* 0x000fc600000006ff */
[----:B------:R-:W-:Y:S02]  /*1300*/  IMAD.WIDE R4, R8, 0x2, R4 ;  /* 0x0000000208047825 */ /* 0x000fe400078e0204 */
[----:B------:R-:W-:Y:S01]  /*1310*/  @!PT LDS RZ, [RZ] ;  /* 0x00000000fffff984 */ /* 0x000fe20000000800 */
[----:B------:R1:W-:Y:S04]  /*1320*/  LDGSTS.E.BYPASS.LTC128B.128 [R2+0x9900], [R6.64], !P3 ;  /* 0x0990000006027fae */ /* 0x0003e8000d901d4c */
[----:B------:R1:W-:Y:S02]  /*1330*/  LDGSTS.E.BYPASS.LTC128B.128 [R2+0xd900], [R4.64], !P0 ;  /* 0x0d90000004027fae */ /* 0x0003e4000c101d4c */
.L_x_144:
[----:B------:R-:W-:Y:S05]  /*1340*/  BSYNC B0 ;  /* 0x0000000000007941 */ /* 0x000fea0003800000 */
.L_x_143:
[----:B-1----:R-:W-:Y:S01]  /*1350*/  IADD3 R2, R12, 0x40, RZ ;  /* 0x000000400c027810 */ /* 0x002fe20007ffe0ff */
[----:B----4-:R1:W4:Y:S01]  /*1360*/  SHFL.IDX PT, R5, R10, 0x4, 0x181f ;  /* 0x00981f000a057f89 */ /* 0x01032200000e0000 */
[----:B------:R-:W-:Y:S02]  /*1370*/  BSSY B0, `(.L_x_145) ;  /* 0x000000d000007945 */ /* 0x000fe40003800000 */
[----:B------:R-:W-:Y:S01]  /*1380*/  ISETP.GE.AND P1, PT, R2, UR14, PT ;  /* 0x0000000e02007c0c */ /* 0x000fe2000bf26270 */
[----:B------:R1:W2:-:S12]  /*1390*/  SHFL.IDX PT, R4, R11, 0x4, 0x181f ;  /* 0x00981f000b047f89 */ /* 0x00029800000e0000 */
[----:B------:R-:W-:Y:S05]  /*13a0*/  @P1 BRA `(.L_x_146) ;  /* 0x0000009000001947 */ /* 0x000fea0003800000 */
[----:B------:R-:W-:Y:S01]  /*13b0*/  SHF.R.S32.HI R2, RZ, 0x1f, R22 ;  /* 0x0000001fff027819 */ /* 0x000fe20000011416 */
[----:B--2-4-:R-:W-:-:S03]  /*13c0*/  IMAD.WIDE R6, R132, 0x2, R4 ;  /* 0x0000000284067825 */ /* 0x014fc600078e0204 */
[----:B------:R-:W-:-:S04]  /*13d0*/  LEA.HI R2, R2, R22, RZ, 0x3 ;  /* 0x0000001602027211 */ /* 0x000fc800078f18ff */
[----:B------:R-:W-:Y:S02]  /*13e0*/  LOP3.LUT R8, R2, 0xfffffff8, RZ, 0xc0, !PT ;  /* 0xfffffff802087812 */ /* 0x000fe400078ec0ff */
[----:B------:R-:W-:-:S03]  /*13f0*/  SHF.L.U32 R2, R9, 0x1, RZ ;  /* 0x0000000109027819 */ /* 0x000fc600000006ff */
[----:B------:R-:W-:Y:S02]  /*1400*/  IMAD.WIDE R4, R8, 0x2, R4 ;  /* 0x0000000208047825 */ /* 0x000fe400078e0204 */
[----:B------:R-:W-:Y:S01]  /*1410*/  @!PT LDS RZ, [RZ] ;  /* 0x00000000fffff984 */ /* 0x000fe20000000800 */
[----:B------:R2:W-:Y:S04]  /*1420*/  LDGSTS.E.BYPASS.LTC128B.128 [R2+0xa100], [R6.64], !P3 ;  /* 0x0a10000006027fae */ /* 0x0005e8000d901d4c */
[----:B------:R2:W-:Y:S02]  /*1430*/  LDGSTS.E.BYPASS.LTC128B.128 [R2+0xe100], [R4.64], !P0 ;  /* 0x0e10000004027fae */ /* 0x0005e4000c101d4c */
.L_x_146:
[----:B------:R-:W-:Y:S05]  /*1440*/  BSYNC B0 ;  /* 0x0000000000007941 */ /* 0x000fea0003800000 */
.L_x_145:
[----:B--2---:R-:W-:Y:S01]  /*1450*/  IADD3 R2, R12, 0x50, RZ ;  /* 0x000000500c027810 */ /* 0x004fe20007ffe0ff */
        /* <DEDUP_REMOVED lines=14> */
.L_x_148:
[----:B------:R-:W-:Y:S05]  /*1540*/  BSYNC B0 ;  /* 0x0000000000007941 */ /* 0x000fea0003800000 */
.L_x_147:
        /* <DEDUP_REMOVED lines=15> */
.L_x_150:
[----:B------:R-:W-:Y:S05]  /*1640*/  BSYNC B0 ;  /* 0x0000000000007941 */ /* 0x000fea0003800000 */
.L_x_149:
[----:B------:R-:W-:Y:S01]  /*1650*/  UIADD3 UR11, UR6, -0x1, URZ ;  /* 0xffffffff060b7890 */ /* 0x000fe2000fffe03f */
[----:B--2-4-:R-:W-:Y:S01]  /*1660*/  MOV R5, c[0x0][0x2b8] ;  /* 0x0000ae0000057a02 */ /* 0x014fe20000000f00 */
[----:B------:R-:W-:Y:S01]  /*1670*/  SHFL.IDX PT, R4, R11, 0x7, 0x181f ;  /* 0x00f81f000b047f89 */ /* 0x000fe200000e0000 */
[----:B------:R-:W-:Y:S01]  /*1680*/  IADD3 R6, R12, 0x70, RZ ;  /* 0x000000700c067810 */ /* 0x000fe20007ffe0ff */
[----:B------:R-:W-:Y:S01]  /*1690*/  USHF.R.S32.HI UR18, URZ, 0x1f, UR15 ;  /* 0x0000001f3f127899 */ /* 0x000fe2000801140f */
[----:B------:R-:W-:Y:S01]  /*16a0*/  ISETP.NE.AND P1, PT, R5, 0x1, PT ;  /* 0x000000010500780c */ /* 0x000fe20003f25270 */
[----:B------:R-:W-:Y:S01]  /*16b0*/  IMAD.U32 R2, RZ, RZ, UR11 ;  /* 0x0000000bff027e24 */ /* 0x000fe2000f8e00ff */
[----:B------:R-:W2:Y:S01]  /*16c0*/  SHFL.IDX PT, R5, R10, 0x7, 0x181f ;  /* 0x00f81f000a057f89 */ /* 0x000ea200000e0000 */
[----:B------:R-:W-:Y:S01]  /*16d0*/  ISETP.GE.AND P4, PT, R6, UR14, PT ;  /* 0x0000000e06007c0c */ /* 0x000fe2000bf86270 */
[----:B------:R-:W-:Y:S01]  /*16e0*/  ULDC.64 UR4, c[0x0][0x2b0] ;  /* 0x0000ac0000047ab9 */ /* 0x000fe20000000a00 */
[----:B------:R-:W-:Y:S01]  /*16f0*/  SHF.R.S32.HI R7, RZ, 0x1f, R22 ;  /* 0x0000001fff077819 */ /* 0x000fe20000011416 */
[----:B------:R-:W-:Y:S01]  /*1700*/  UIMAD UR18, UR18, UR4, URZ ;  /* 0x00000004121272a4 */ /* 0x000fe2000f8e023f */
[----:B------:R-:W-:Y:S01]  /*1710*/  LEA R2, R2, R158, 0x6 ;  /* 0x0000009e02027211 */ /* 0x000fe200078e30ff */
[----:B------:R-:W-:Y:S01]  /*1720*/  UIMAD.WIDE.U32 UR16, UR15, UR4, URZ ;  /* 0x000000040f1072a5 */ /* 0x000fe2000f8e003f */
[----:B------:R-:W-:Y:S01]  /*1730*/  SHF.L.U32 R156, R9, 0x1, RZ ;  /* 0x00000001099c7819 */ /* 0x000fe200000006ff */
[----:B------:R-:W-:Y:S01]  /*1740*/  UIMAD UR15, UR15, UR5, UR18 ;  /* 0x000000050f0f72a4 */ /* 0x000fe2000f8e0212 */
[C---:B------:R-:W-:Y:S01]  /*1750*/  IADD3 R8, R2.reuse, UR8, RZ ;  /* 0x0000000802087c10 */ /* 0x040fe2000fffe0ff */
[----:B------:R-:W-:Y:S01]  /*1760*/  IMAD.MOV.U32 R24, RZ, RZ, RZ ;  /* 0x000000ffff187224 */ /* 0x000fe200078e00ff */
[----:B------:R-:W-:Y:S01]  /*1770*/  ISETP.GE.AND P5, PT, R2, UR9, PT ;  /* 0x0000000902007c0c */ /* 0x000fe2000bfa6270 */
[----:B------:R-:W-:Y:S01]  /*1780*/  UIADD3 UR15, UR17, UR15, URZ ;  /* 0x0000000f110f7290 */ /* 0x000fe2000fffe03f */
[----:B------:R-:W-:Y:S01]  /*1790*/  SHF.R.S32.HI R16, RZ, 0x4, R13 ;  /* 0x00000004ff107819 */ /* 0x000fe2000001140d */
[----:B------:R-:W-:Y:S01]  /*17a0*/  @P1 IMAD.HI.U32 R6, R8, c[0x0][0x2bc], RZ ;  /* 0x0000af0008061a27 */ /* 0x000fe200078e00ff */
[----:B------:R-:W-:Y:S01]  /*17b0*/  ISETP.GT.OR P5, PT, R158, 0x3f, P5 ;  /* 0x0000003f9e00780c */ /* 0x000fe20002fa4670 */
[----:B------:R-:W-:Y:S01]  /*17c0*/  USHF.R.S32.HI UR14, URZ, 0x1f, UR10 ;  /* 0x0000001f3f0e7899 */ /* 0x000fe2000801140a */
[----:B------:R-:W-:Y:S01]  /*17d0*/  LEA.HI R155, R23, R208, RZ, 0x5 ;  /* 0x000000d0179b7211 */ /* 0x000fe200078f28ff */
[----:B------:R-:W-:Y:S01]  /*17e0*/  IMAD.MOV.U32 R2, RZ, RZ, R8 ;  /* 0x000000ffff027224 */ /* 0x000fe200078e0008 */
[----:B------:R-:W-:Y:S01]  /*17f0*/  @P1 SHF.R.U32.HI R2, RZ, c[0x0][0x2c0], R6 ;  /* 0x0000b000ff021a19 */ /* 0x000fe20000011606 */
[----:B------:R-:W-:Y:S01]  /*1800*/  ULDC.64 UR4, c[0x0][0x1e8] ;  /* 0x00007a0000047ab9 */ /* 0x000fe20000000a00 */
[----:B------:R-:W-:Y:S01]  /*1810*/  LEA.HI R6, R7, R22, RZ, 0x3 ;  /* 0x0000001607067211 */ /* 0x000fe200078f18ff */
[----:B------:R-:W-:Y:S01]  /*1820*/  STL [R1+0x4], R156 ;  /* 0x0000049c01007387 */ /* 0x000fe20000100800 */
[----:B-123--:R-:W-:-:S02]  /*1830*/  @!P4 IMAD.WIDE R10, R132, 0x2, R4 ;  /* 0x00000002840ac825 */ /* 0x00efc400078e0204 */
[----:B------:R-:W-:-:S03]  /*1840*/  LOP3.LUT R134, R6, 0xfffffff8, RZ, 0xc0, !PT ;  /* 0xfffffff806867812 */ /* 0x000fc600078ec0ff */
[----:B------:R-:W-:Y:S01]  /*1850*/  @!P5 IADD3 R7, P2, R2, UR16, RZ ;  /* 0x000000100207dc10 */ /* 0x000fe2000ff5e0ff */
[----:B------:R-:W-:Y:S01]  /*1860*/  @!PT LDS RZ, [RZ] ;  /* 0x00000000fffff984 */ /* 0x000fe20000000800 */
[----:B------:R1:W-:Y:S01]  /*1870*/  @!P4 LDGSTS.E.BYPASS.LTC128B.128 [R156+0xb900], [R10.64], !P3 ;  /* 0x0b9000000a9ccfae */ /* 0x0003e2000d901d4c */
[----:B------:R-:W-:Y:S02]  /*1880*/  @!P4 IMAD.WIDE R4, R134, 0x2, R4 ;  /* 0x000000028604c825 */ /* 0x000fe400078e0204 */
[C---:B------:R-:W-:Y:S02]  /*1890*/  @!P5 LEA.HI.X.SX32 R9, R2.reuse, UR15, 0x1, P2 ;  /* 0x0000000f0209dc11 */ /* 0x040fe400090f0eff */
[C---:B------:R-:W-:Y:S01]  /*18a0*/  @!P5 LEA R6, P2, R7.reuse, c[0x0][0x2a0], 0x2 ;  /* 0x0000a8000706da11 */ /* 0x040fe200078410ff */
[----:B------:R2:W-:Y:S03]  /*18b0*/  @!P4 LDGSTS.E.BYPASS.LTC128B.128 [R156+0xf900], [R4.64], !P0 ;  /* 0x0f900000049ccfae */ /* 0x0005e6000c101d4c */
[----:B------:R-:W-:Y:S01]  /*18c0*/  @!P5 LEA.HI.X R7, R7, c[0x0][0x2a4], R9, 0x2, P2 ;  /* 0x0000a9000707da11 */ /* 0x000fe200010f1409 */
[----:B------:R-:W0:Y:S04]  /*18d0*/  LDGDEPBAR ;  /* 0x00000000000079af */ /* 0x000e280000000000 */
[----:B------:R-:W-:Y:S06]  /*18e0*/  BAR.SYNC.DEFER_BLOCKING 0x0 ;  /* 0x0000000000007b1d */ /* 0x000fec0000010000 */
[----:B------:R-:W3:Y:S01]  /*18f0*/  @!P5 LDG.E R24, [R6.64] ;  /* 0x0000000c0618d981 */ /* 0x000ee2000c1e1900 */
[----:B------:R-:W-:Y:S01]  /*1900*/  IADD3 R2, -R2, RZ, RZ ;  /* 0x000000ff02027210 */ /* 0x000fe20007ffe1ff */
[----:B------:R-:W-:Y:S01]  /*1910*/  UIMAD UR18, UR14, UR4, URZ ;  /* 0x000000040e1272a4 */ /* 0x000fe2000f8e023f */
[----:B------:R-:W-:Y:S01]  /*1920*/  ISETP.GE.AND P4, PT, R132, c[0x0][0x1d4], PT ;  /* 0x0000750084007a0c */ /* 0x000fe20003f86270 */
[----:B------:R-:W-:Y:S01]  /*1930*/  UIMAD.WIDE.U32 UR20, UR10, UR4, URZ ;  /* 0x000000040a1472a5 */ /* 0x000fe2000f8e003f */
[----:B------:R-:W-:Y:S01]  /*1940*/  ISETP.GE.AND P3, PT, R22, c[0x0][0x1d4], PT ;  /* 0x0000750016007a0c */ /* 0x000fe20003f66270 */
[----:B------:R-:W-:Y:S01]  /*1950*/  IMAD R25, R2, c[0x0][0x2b8], R8 ;  /* 0x0000ae0002197a24 */ /* 0x000fe200078e0208 */
[----:B------:R-:W-:Y:S01]  /*1960*/  UIMAD UR18, UR10, UR5, UR18 ;  /* 0x000000050a1272a4 */ /* 0x000fe2000f8e0212 */
[----:B------:R-:W-:Y:S01]  /*1970*/  SHF.R.S32.HI R157, RZ, 0x1f, R132 ;  /* 0x0000001fff9d7819 */ /* 0x000fe20000011484 */
[----:B------:R-:W-:Y:S01]  /*1980*/  UIMAD UR9, UR11, -0x40, UR9 ;  /* 0xffffffc00b0978a4 */ /* 0x000fe2000f8e0209 */
[----:B--2---:R-:W-:Y:S01]  /*1990*/  IMAD.WIDE.U32 R4, R25, c[0x0][0x1e0], RZ ;  /* 0x0000780019047a25 */ /* 0x004fe200078e00ff */
[----:B------:R-:W-:Y:S01]  /*19a0*/  SHF.R.S32.HI R20, RZ, 0x1f, R25 ;  /* 0x0000001fff147819 */ /* 0x000fe20000011419 */
[----:B------:R-:W-:Y:S01]  /*19b0*/  UIADD3 UR18, UR21, UR18, URZ ;  /* 0x0000001215127290 */ /* 0x000fe2000fffe03f */
[----:B------:R-:W-:Y:S01]  /*19c0*/  STL [R1+0x34], R25 ;  /* 0x0000341901007387 */ /* 0x000fe20000100800 */
[----:B------:R-:W-:Y:S01]  /*19d0*/  ULDC.64 UR4, c[0x0][0x210] ;  /* 0x0000840000047ab9 */ /* 0x000fe20000000a00 */
[----:B------:R-:W-:Y:S01]  /*19e0*/  IADD3 R33, -R17, UR9, RZ ;  /* 0x0000000911217c10 */ /* 0x000fe2000fffe1ff */
[----:B------:R-:W-:Y:S01]  /*19f0*/  IMAD R2, R20, c[0x0][0x1e0], RZ ;  /* 0x0000780014027a24 */ /* 0x000fe200078e02ff */
[----:B------:R-:W-:-:S02]  /*1a00*/  UIMAD UR14, UR14, UR4, URZ ;  /* 0x000000040e0e72a4 */ /* 0x000fc4000f8e023f */
[----:B------:R-:W-:Y:S01]  /*1a10*/  ISETP.GE.AND P6, PT, R33, 0x1, PT ;  /* 0x000000012100780c */ /* 0x000fe20003fc6270 */
[----:B------:R-:W-:Y:S01]  /*1a20*/  IMAD R2, R25, c[0x0][0x1e4], R2 ;  /* 0x0000790019027a24 */ /* 0x000fe200078e0202 */
[C---:B------:R-:W-:Y:S01]  /*1a30*/  ISETP.GE.AND P5, PT, R33.reuse, 0x11, PT ;  /* 0x000000112100780c */ /* 0x040fe20003fa6270 */
[----:B------:R-:W-:Y:S01]  /*1a40*/  UIMAD.WIDE.U32 UR22, UR10, UR4, URZ ;  /* 0x000000040a1672a5 */ /* 0x000fe2000f8e003f */
[----:B------:R-:W-:Y:S01]  /*1a50*/  ISETP.GE.AND P2, PT, R33, 0x21, PT ;  /* 0x000000212100780c */ /* 0x000fe20003f46270 */
[----:B------:R-:W-:Y:S01]  /*1a60*/  IMAD.IADD R5, R5, 0x1, R2 ;  /* 0x0000000105057824 */ /* 0x000fe200078e0202 */
[----:B------:R-:W-:Y:S02]  /*1a70*/  UIMAD UR4, UR10, UR5, UR14 ;  /* 0x000000050a0472a4 */ /* 0x000fe4000f8e020e */
[----:B------:R-:W-:Y:S02]  /*1a80*/  UISETP.GT.AND UP0, UPT, UR11, UR7, UPT ;  /* 0x000000070b00728c */ /* 0x000fe4000bf04270 */
[----:B------:R-:W-:Y:S01]  /*1a90*/  UIADD3 UR4, UR23, UR4, URZ ;  /* 0x0000000417047290 */ /* 0x000fe2000fffe03f */
[----:B---3--:R-:W-:Y:S01]  /*1aa0*/  SHF.R.S32.HI R21, RZ, 0x1f, R24 ;  /* 0x0000001fff157819 */ /* 0x008fe20000011418 */
[----:B------:R-:W-:Y:S01]  /*1ab0*/  IMAD.WIDE.U32 R4, R24, c[0x0][0x1f0], R4 ;  /* 0x00007c0018047a25 */ /* 0x000fe200078e0004 */
[----:B------:R-:W-:Y:S03]  /*1ac0*/  STL [R1+0x2c], R24 ;  /* 0x00002c1801007387 */ /* 0x000fe60000100800 */
[----:B------:R-:W-:Y:S01]  /*1ad0*/  IMAD R6, R21, c[0x0][0x1f0], RZ ;  /* 0x00007c0015067a24 */ /* 0x000fe200078e02ff */
[----:B------:R-:W-:-:S03]  /*1ae0*/  IADD3 R2, P0, R4, UR20, RZ ;  /* 0x0000001404027c10 */ /* 0x000fc6000ff1e0ff */
[----:B------:R-:W-:-:S05]  /*1af0*/  IMAD R6, R24, c[0x0][0x1f4], R6 ;  /* 0x00007d0018067a24 */ /* 0x000fca00078e0206 */
[----:B------:R-:W-:Y:S02]  /*1b00*/  IADD3.X R4, R5, UR18, R6, P0, !PT ;  /* 0x0000001205047c10 */ /* 0x000fe400087fe406 */
[----:B------:R-:W-:-:S04]  /*1b10*/  LEA R6, P0, R2, c[0x0][0x1c8], 0x1 ;  /* 0x0000720002067a11 */ /* 0x000fc800078008ff */
[----:B------:R-:W-:Y:S01]  /*1b20*/  LEA.HI.X R2, R2, c[0x0][0x1cc], R4, 0x1, P0 ;  /* 0x0000730002027a11 */ /* 0x000fe200000f0c04 */
[----:B-1----:R-:W-:Y:S01]  /*1b30*/  SHFL.IDX PT, R10, R6, RZ, 0x181f ;  /* 0x00181fff060a7589 */ /* 0x002fe200000e0000 */
[----:B------:R-:W-:-:S03]  /*1b40*/  ISETP.GT.AND P0, PT, R33, 0x30, PT ;  /* 0x000000302100780c */ /* 0x000fc60003f04270 */
[----:B------:R-:W1:Y:S04]  /*1b50*/  SHFL.IDX PT, R11, R2, RZ, 0x181f ;  /* 0x00181fff020b7589 */ /* 0x000e6800000e0000 */
[----:B------:R-:W-:Y:S04]  /*1b60*/  SHFL.IDX PT, R4, R6, 0x1, 0x181f ;  /* 0x00381f0006047f89 */ /* 0x000fe800000e0000 */
[----:B------:R-:W2:Y:S04]  /*1b70*/  SHFL.IDX PT, R5, R2, 0x1, 0x181f ;  /* 0x00381f0002057f89 */ /* 0x000ea800000e0000 */
[----:B------:R-:W-:Y:S04]  /*1b80*/  SHFL.IDX PT, R8, R6, 0x2, 0x181f ;  /* 0x00581f0006087f89 */ /* 0x000fe800000e0000 */
[----:B------:R-:W3:Y:S04]  /*1b90*/  SHFL.IDX PT, R9, R2, 0x2, 0x181f ;  /* 0x00581f0002097f89 */ /* 0x000ee800000e0000 */
[----:B------:R-:W-:Y:S04]  /*1ba0*/  SHFL.IDX PT, R6, R6, 0x3, 0x181f ;  /* 0x00781f0006067f89 */ /* 0x000fe800000e0000 */
[----:B------:R4:W5:Y:S01]  /*1bb0*/  SHFL.IDX PT, R7, R2, 0x3, 0x181f ;  /* 0x00781f0002077f89 */ /* 0x00096200000e0000 */
[----:B-1----:R-:W-:-:S05]  /*1bc0*/  @P6 IMAD.WIDE R14, R132, 0x2, R10 ;  /* 0x00000002840e6825 */ /* 0x002fca00078e020a */
[----:B------:R1:W-:Y:S01]  /*1bd0*/  @P6 LDGSTS.E.BYPASS.LTC128B.128 [R156+0x4100], [R14.64], !P4 ;  /* 0x041000000e9c6fae */ /* 0x0003e2000e101d4c */
[----:B----4-:R-:W-:Y:S01]  /*1be0*/  LEA.HI R2, R13, R16, RZ, 0x1 ;  /* 0x000000100d027211 */ /* 0x010fe200078f08ff */
[----:B------:R-:W-:-:S03]  /*1bf0*/  @P6 IMAD.WIDE R12, R134, 0x2, R10 ;  /* 0x00000002860c6825 */ /* 0x000fc600078e020a */
[----:B------:R-:W-:Y:S01]  /*1c00*/  LOP3.LUT R2, R2, 0xfffffffe, RZ, 0xc0, !PT ;  /* 0xfffffffe02027812 */ /* 0x000fe200078ec0ff */
[----:B--2---:R-:W-:Y:S01]  /*1c10*/  @P5 IMAD.WIDE R10, R132, 0x2, R4 ;  /* 0x00000002840a5825 */ /* 0x004fe200078e0204 */
[----:B------:R2:W-:Y:S02]  /*1c20*/  @P6 LDGSTS.E.BYPASS.LTC128B.128 [R156+0x6100], [R12.64], !P3 ;  /* 0x061000000c9c6fae */ /* 0x0005e4000d901d4c */
[----:B------:R-:W-:Y:S02]  /*1c30*/  IADD3 R16, R16, -R2, RZ ;  /* 0x8000000210107210 */ /* 0x000fe40007ffe0ff */
[----:B------:R3:W-:Y:S01]  /*1c40*/  @P5 LDGSTS.E.BYPASS.LTC128B.128 [R156+0x4900], [R10.64], !P4 ;  /* 0x049000000a9c5fae */ /* 0x0007e2000e101d4c */
[----:B------:R-:W-:-:S04]  /*1c50*/  SHF.L.U32 R2, R34, 0x6, RZ ;  /* 0x0000000622027819 */ /* 0x000fc800000006ff */
[----:B------:R-:W-:Y:S01]  /*1c60*/  LOP3.LUT R2, R2, 0x1c0, RZ, 0xc0, !PT ;  /* 0x000001c002027812 */ /* 0x000fe200078ec0ff */
[----:B--2---:R-:W-:-:S04]  /*1c70*/  @P5 IMAD.WIDE R12, R134, 0x2, R4 ;  /* 0x00000002860c5825 */ /* 0x004fc800078e0204 */
[--C-:B---3--:R-:W-:Y:S01]  /*1c80*/  @P2 IMAD.WIDE R10, R132, 0x2, R8.reuse ;  /* 0x00000002840a2825 */ /* 0x108fe200078e0208 */
[----:B------:R2:W-:Y:S01]  /*1c90*/  @P5 LDGSTS.E.BYPASS.LTC128B.128 [R156+0x6900], [R12.64], !P3 ;  /* 0x069000000c9c5fae */ /* 0x0005e2000d901d4c */
[----:B------:R-:W-:Y:S02]  /*1ca0*/  ISETP.GE.AND P5, PT, R22, c[0x0][0x1d4], PT ;  /* 0x0000750016007a0c */ /* 0x000fe40003fa6270 */
[----:B------:R-:W-:Y:S01]  /*1cb0*/  @P2 IMAD.WIDE R8, R134, 0x2, R8 ;  /* 0x0000000286082825 */ /* 0x000fe200078e0208 */
[----:B------:R3:W-:Y:S03]  /*1cc0*/  @P2 LDGSTS.E.BYPASS.LTC128B.128 [R156+0x5100], [R10.64], !P4 ;  /* 0x051000000a9c2fae */ /* 0x0007e6000e101d4c */
[--C-:B-----5:R-:W-:Y:S01]  /*1cd0*/  @P0 IMAD.WIDE R4, R132, 0x2, R6.reuse ;  /* 0x0000000284040825 */ /* 0x120fe200078e0206 */
[----:B------:R4:W-:Y:S03]  /*1ce0*/  @P2 LDGSTS.E.BYPASS.LTC128B.128 [R156+0x7100], [R8.64], !P3 ;  /* 0x07100000089c2fae */ /* 0x0009e6000d901d4c */
[----:B------:R-:W-:Y:S01]  /*1cf0*/  @P0 IMAD.WIDE R6, R134, 0x2, R6 ;  /* 0x0000000286060825 */ /* 0x000fe200078e0206 */
[----:B------:R5:W-:Y:S04]  /*1d00*/  @P0 LDGSTS.E.BYPASS.LTC128B.128 [R156+0x5900], [R4.64], !P4 ;  /* 0x05900000049c0fae */ /* 0x000be8000e101d4c */
[----:B------:R1:W-:Y:S04]  /*1d10*/  @P0 LDGSTS.E.BYPASS.LTC128B.128 [R156+0x7900], [R6.64], !P3 ;  /* 0x07900000069c0fae */ /* 0x0003e8000d901d4c */
[----:B------:R-:W0:Y:S01]  /*1d20*/  LDGDEPBAR ;  /* 0x00000000000079af */ /* 0x000e220000000000 */
[----:B--2---:R-:W-:-:S04]  /*1d30*/  IMAD.WIDE.U32 R12, R25, c[0x0][0x208], RZ ;  /* 0x00008200190c7a25 */ /* 0x004fc800078e00ff */
[----:B----4-:R-:W-:Y:S02]  /*1d40*/  IMAD.SHL.U32 R8, R17, 0x8, RZ ;  /* 0x0000000811087824 */ /* 0x010fe400078e00ff */
[----:B-----5:R-:W-:Y:S01]  /*1d50*/  IMAD.SHL.U32 R4, R18, 0x40, RZ ;  /* 0x0000004012047824 */ /* 0x020fe200078e00ff */
[----:B------:R-:W-:Y:S02]  /*1d60*/  SHF.L.U32 R5, R16, 0x3, RZ ;  /* 0x0000000310057819 */ /* 0x000fe400000006ff */
[----:B------:R-:W-:Y:S01]  /*1d70*/  LOP3.LUT R8, R2, 0x8, R8, 0xf8, !PT ;  /* 0x0000000802087812 */ /* 0x000fe200078ef808 */
[----:B------:R-:W-:-:S04]  /*1d80*/  DEPBAR.LE SB0, 0x1 ;  /* 0x000080400000791a */ /* 0x000fc80000000000 */
[----:B------:R-:W-:-:S04]  /*1d90*/  DEPBAR.LE SB0, 0x0 ;  /* 0x000080000000791a */ /* 0x000fc80000000000 */
[----:B------:R-:W-:Y:S02]  /*1da0*/  LOP3.LUT R4, R4, 0x1c0, RZ, 0xc0, !PT ;  /* 0x000001c004047812 */ /* 0x000fe400078ec0ff */
[----:B-1----:R-:W-:Y:S02]  /*1db0*/  SHF.R.U32.HI R6, RZ, 0x3, R2 ;  /* 0x00000003ff067819 */ /* 0x002fe40000011602 */
[----:B------:R-:W-:Y:S01]  /*1dc0*/  LOP3.LUT R7, R4, 0x8, R5, 0xf8, !PT ;  /* 0x0000000804077812 */ /* 0x000fe200078ef805 */
[----:B------:R-:W-:Y:S01]  /*1dd0*/  IMAD.SHL.U32 R5, R19, 0x40, RZ ;  /* 0x0000004013057824 */ /* 0x000fe200078e00ff */
[----:B------:R-:W-:Y:S02]  /*1de0*/  SHF.R.U32.HI R4, RZ, 0x3, R4 ;  /* 0x00000003ff047819 */ /* 0x000fe40000011604 */
[----:B------:R-:W-:Y:S02]  /*1df0*/  SHF.L.U32 R2, R155, 0x5, RZ ;  /* 0x000000059b027819 */ /* 0x000fe400000006ff */
[----:B------:R-:W-:-:S02]  /*1e00*/  LOP3.LUT R6, R8, R6, RZ, 0x3c, !PT ;  /* 0x0000000608067212 */ /* 0x000fc400078e3cff */
[----:B------:R-:W-:Y:S02]  /*1e10*/  LOP3.LUT R154, R7, R4, RZ, 0x3c, !PT ;  /* 0x00000004079a7212 */ /* 0x000fe400078e3cff */
[----:B------:R-:W-:Y:S02]  /*1e20*/  LOP3.LUT R153, R5, 0xfffffe00, RZ, 0xc0, !PT ;  /* 0xfffffe0005997812 */ /* 0x000fe400078ec0ff */
[----:B------:R-:W-:Y:S02]  /*1e30*/  LOP3.LUT R4, R2, 0x7ffffc00, RZ, 0xc0, !PT ;  /* 0x7ffffc0002047812 */ /* 0x000fe400078ec0ff */
[----:B------:R-:W-:Y:S02]  /*1e40*/  LEA R2, R16, R6, 0x9 ;  /* 0x0000000610027211 */ /* 0x000fe400078e48ff */
[----:B------:R-:W-:-:S03]  /*1e50*/  IADD3 R4, R154, R153, R4 ;  /* 0x000000999a047210 */ /* 0x000fc60007ffe004 */
[----:B------:R-:W-:Y:S01]  /*1e60*/  IMAD.SHL.U32 R232, R2, 0x2, RZ ;  /* 0x0000000202e87824 */ /* 0x000fe200078e00ff */
[----:B------:R-:W-:Y:S01]  /*1e70*/  BAR.SYNC.DEFER_BLOCKING 0x0 ;  /* 0x0000000000007b1d */ /* 0x000fe20000010000 */
[----:B------:R-:W-:Y:S01]  /*1e80*/  SHF.L.U32 R239, R4, 0x1, RZ ;  /* 0x0000000104ef7819 */ /* 0x000fe200000006ff */
[----:B------:R-:W-:Y:S02]  /*1e90*/  IMAD R2, R20, c[0x0][0x208], RZ ;  /* 0x0000820014027a24 */ /* 0x000fe400078e02ff */
[----:B------:R-:W-:Y:S02]  /*1ea0*/  IADD3 R243, R232, 0x4120, RZ ;  /* 0x00004120e8f37810 */ /* 0x000fe40007ffe0ff */
[----:B------:R-:W-:Y:S01]  /*1eb0*/  IMAD R2, R25, c[0x0][0x20c], R2 ;  /* 0x0000830019027a24 */ /* 0x000fe200078e0202 */
[----:B------:R-:W-:Y:S01]  /*1ec0*/  LEA R240, R0, R239, 0x1 ;  /* 0x000000ef00f07211 */ /* 0x000fe200078e08ff */
[----:B------:R-:W-:-:S03]  /*1ed0*/  IMAD R241, R3, 0x2, R239 ;  /* 0x0000000203f17824 */ /* 0x000fc600078e02ef */
[----:B------:R-:W-:Y:S01]  /*1ee0*/  IADD3 R13, R13, R2, RZ ;  /* 0x000000020d0d7210 */ /* 0x000fe20007ffe0ff */
[----:B------:R-:W-:Y:S01]  /*1ef0*/  IMAD R2, R21, c[0x0][0x218], RZ ;  /* 0x0000860015027a24 */ /* 0x000fe200078e02ff */
[----:B------:R-:W-:Y:S02]  /*1f00*/  LEA R242, R0, R241, 0x1 ;  /* 0x000000f100f27211 */ /* 0x000fe400078e08ff */
[----:B------:R-:W-:Y:S01]  /*1f10*/  LEA R244, R3, R240, 0x1 ;  /* 0x000000f003f47211 */ /* 0x000fe200078e08ff */
[----:B------:R-:W-:-:S04]  /*1f20*/  IMAD.WIDE.U32 R12, R24, c[0x0][0x218], R12 ;  /* 0x00008600180c7a25 */ /* 0x000fc800078e000c */
[----:B------:R-:W-:Y:S01]  /*1f30*/  IMAD R2, R24, c[0x0][0x21c], R2 ;  /* 0x0000870018027a24 */ /* 0x000fe200078e0202 */
[----:B------:R-:W-:Y:S01]  /*1f40*/  IADD3 R14, P2, R12, UR22, RZ ;  /* 0x000000160c0e7c10 */ /* 0x000fe2000ff5e0ff */
[----:B------:R-:W-:Y:S01]  /*1f50*/  IMAD.WIDE R24, R132, 0x2, RZ ;  /* 0x0000000284187825 */ /* 0x000fe200078e02ff */
[----:B------:R-:W-:Y:S02]  /*1f60*/  LDSM.16.M88.4 R4, [R239+0xa100] ;  /* 0x00a10000ef04783b */ /* 0x000fe40000000200 */
[C---:B------:R-:W-:Y:S02]  /*1f70*/  LEA R12, P0, R14.reuse, c[0x0][0x1f8], 0x1 ;  /* 0x00007e000e0c7a11 */ /* 0x040fe400078008ff */
[----:B------:R-:W-:Y:S01]  /*1f80*/  IADD3.X R2, R13, UR4, R2, P2, !PT ;  /* 0x000000040d027c10 */ /* 0x000fe200097fe402 */
[----:B------:R-:W1:Y:S03]  /*1f90*/  LDSM.16.M88.4 R16, [R232+0x4100] ;  /* 0x00410000e810783b */ /* 0x000e660000000200 */
[----:B------:R-:W-:Y:S01]  /*1fa0*/  LEA.HI.X R2, R14, c[0x0][0x1fc], R2, 0x1, P0 ;  /* 0x00007f000e027a11 */ /* 0x000fe200000f0c02 */
[----:B------:R-:W-:Y:S01]  /*1fb0*/  LDSM.16.M88.4 R36, [R232+0x4900] ;  /* 0x00490000e824783b */ /* 0x000fe20000000200 */
[----:B------:R-:W-:-:S03]  /*1fc0*/  LOP3.LUT P0, RZ, R34, 0x2, RZ, 0xc0, !PT ;  /* 0x0000000222ff7812 */ /* 0x000fc6000780c0ff */
[----:B------:R-:W-:Y:S04]  /*1fd0*/  LDSM.16.M88.4 R40, [R232+0x5100] ;  /* 0x00510000e828783b */ /* 0x000fe80000000200 */
[----:B------:R-:W-:Y:S04]  /*1fe0*/  LDSM.16.M88.4 R48, [R232+0x5900] ;  /* 0x00590000e830783b */ /* 0x000fe80000000200 */
[----:B------:R-:W-:Y:S04]  /*1ff0*/  SHFL.IDX PT, R20, R12, RZ, 0x181f ;  /* 0x00181fff0c147589 */ /* 0x000fe800000e0000 */
[----:B------:R-:W2:Y:S04]  /*2000*/  SHFL.IDX PT, R13, R12, 0x2, 0x181f ;  /* 0x00581f000c0d7f89 */ /* 0x000ea800000e0000 */
[----:B------:R-:W-:Y:S04]  /*2010*/  SHFL.IDX PT, R21, R2, RZ, 0x181f ;  /* 0x00181fff02157589 */ /* 0x000fe800000e0000 */
[----:B------:R-:W-:Y:S04]  /*2020*/  SHFL.IDX PT, R30, R12, 0x3, 0x181f ;  /* 0x00781f000c1e7f89 */ /* 0x000fe800000e0000 */
[----:B------:R-:W4:Y:S04]  /*2030*/  SHFL.IDX PT, R31, R2, 0x2, 0x181f ;  /* 0x00581f00021f7f89 */ /* 0x000f2800000e0000 */
[----:B------:R-:W-:Y:S01]  /*2040*/  SHFL.IDX PT, R32, R2, 0x1, 0x181f ;  /* 0x00381f0002207f89 */ /* 0x000fe200000e0000 */
[----:B-1----:R-:W-:Y:S03]  /*2050*/  HMMA.16816.F32 R64, R4, R16, RZ ;  /* 0x000000100440723c */ /* 0x002fe600000018ff */
[----:B---3--:R-:W1:Y:S01]  /*2060*/  LDSM.16.M88.4 R8, [R239+0x8100] ;  /* 0x00810000ef08783b */ /* 0x008e620000000200 */
[----:B--2---:R-:W-:-:S04]  /*2070*/  IADD3 R14, P2, R24, R13, RZ ;  /* 0x0000000d180e7210 */ /* 0x004fc80007f5e0ff */
[C---:B------:R-:W-:Y:S08]  /*2080*/  HMMA.16816.F32 R68, R4.reuse, R36, RZ ;  /* 0x000000240444723c */ /* 0x040ff000000018ff */
[----:B------:R-:W-:Y:S01]  /*2090*/  HMMA.16816.F32 R72, R4, R40, RZ ;  /* 0x000000280448723c */ /* 0x000fe200000018ff */
[----:B----4-:R-:W-:-:S07]  /*20a0*/  IMAD.X R15, R25, 0x1, R31, P2 ;  /* 0x00000001190f7824 */ /* 0x010fce00010e061f */
[C---:B------:R-:W-:Y:S08]  /*20b0*/  HMMA.16816.F32 R76, R4.reuse, R48, RZ ;  /* 0x00000030044c723c */ /* 0x040ff000000018ff */
[C---:B------:R-:W-:Y:S08]  /*20c0*/  HMMA.16816.F32 R84, R4.reuse, R18, RZ ;  /* 0x000000120454723c */ /* 0x040ff000000018ff */
[C---:B------:R-:W-:Y:S08]  /*20d0*/  HMMA.16816.F32 R92, R4.reuse, R38, RZ ;  /* 0x00000026045c723c */ /* 0x040ff000000018ff */
[C---:B------:R-:W-:Y:S08]  /*20e0*/  HMMA.16816.F32 R100, R4.reuse, R42, RZ ;  /* 0x0000002a0464723c */ /* 0x040ff000000018ff */
[----:B------:R-:W-:Y:S01]  /*20f0*/  HMMA.16816.F32 R96, R4, R50, RZ ;  /* 0x000000320460723c */ /* 0x000fe200000018ff */
[----:B------:R-:W2:Y:S04]  /*2100*/  SHFL.IDX PT, R6, R12, 0x1, 0x181f ;  /* 0x00381f000c067f89 */ /* 0x000ea800000e0000 */
[----:B------:R3:W4:Y:S02]  /*2110*/  SHFL.IDX PT, R7, R2, 0x3, 0x181f ;  /* 0x00781f0002077f89 */ /* 0x00072400000e0000 */
[----:B------:R-:W-:Y:S01]  /*2120*/  IMAD.WIDE R4, R134, 0x2, RZ ;  /* 0x0000000286047825 */ /* 0x000fe200078e02ff */
[C---:B-1----:R-:W-:Y:S08]  /*2130*/  HMMA.16816.F32 R108, R8.reuse, R16, RZ ;  /* 0x00000010086c723c */ /* 0x042ff000000018ff */
[C---:B------:R-:W-:Y:S01]  /*2140*/  HMMA.16816.F32 R140, R8.reuse, R18, RZ ;  /* 0x00000012088c723c */ /* 0x040fe200000018ff */
[----:B------:R-:W-:Y:S07]  /*2150*/  LDSM.16.M88.4 R16, [R241+0xa100] ;  /* 0x00a10000f110783b */ /* 0x000fee0000000200 */
[----:B------:R-:W-:Y:S01]  /*2160*/  HMMA.16816.F32 R104, R8, R36, RZ ;  /* 0x000000240868723c */ /* 0x000fe200000018ff */
[----:B--2---:R-:W-:-:S02]  /*2170*/  IADD3 R22, P6, R24, R6, RZ ;  /* 0x0000000618167210 */ /* 0x004fc40007fde0ff */
[----:B---3--:R-:W-:Y:S02]  /*2180*/  IADD3 R2, R232, 0x4100, RZ ;  /* 0x00004100e8027810 */ /* 0x008fe40007ffe0ff */
[----:B------:R-:W-:Y:S02]  /*2190*/  IADD3.X R23, R25, R32, RZ, P6, !PT ;  /* 0x0000002019177210 */ /* 0x000fe400037fe4ff */
[----:B------:R-:W-:Y:S01]  /*21a0*/  @P0 IADD3 R243, R2, -0x20, RZ ;  /* 0xffffffe002f30810 */ /* 0x000fe20007ffe0ff */
[----:B------:R-:W-:Y:S01]  /*21b0*/  HMMA.16816.F32 R112, R8, R38, RZ ;  /* 0x000000260870723c */ /* 0x000fe200000018ff */
[----:B------:R-:W-:Y:S01]  /*21c0*/  IADD3 R26, P0, R20, R24, RZ ;  /* 0x00000018141a7210 */ /* 0x000fe20007f1e0ff */
[----:B------:R-:W-:Y:S01]  /*21d0*/  IMAD.MOV.U32 R2, RZ, RZ, 0x40 ;  /* 0x00000040ff027424 */ /* 0x000fe200078e00ff */
[----:B------:R-:W-:Y:S01]  /*21e0*/  ISETP.GE.AND P6, PT, R132, c[0x0][0x1d4], PT ;  /* 0x0000750084007a0c */ /* 0x000fe20003fc6270 */
[----:B------:R-:W1:Y:S01]  /*21f0*/  LDSM.16.M88.4 R56, [R243] ;  /* 0x00000000f338783b */ /* 0x000e620000000200 */
[----:B------:R-:W-:-:S02]  /*2200*/  IADD3.X R27, R21, R25, RZ, P0, !PT ;  /* 0x00000019151b7210 */ /* 0x000fc400007fe4ff */
[----:B------:R-:W-:Y:S01]  /*2210*/  IADD3 R28, P0, R24, R30, RZ ;  /* 0x0000001e181c7210 */ /* 0x000fe20007f1e0ff */
[----:B------:R-:W2:Y:S01]  /*2220*/  LDSM.16.M88.4 R52, [R243+0x800] ;  /* 0x00080000f334783b */ /* 0x000ea20000000200 */
[----:B------:R-:W-:Y:S01]  /*2230*/  IADD3 R24, P2, R20, R4, RZ ;  /* 0x0000000414187210 */ /* 0x000fe20007f5e0ff */
[C---:B------:R-:W-:Y:S01]  /*2240*/  HMMA.16816.F32 R60, R8.reuse, R48, RZ ;  /* 0x00000030083c723c */ /* 0x040fe200000018ff */
[----:B----4-:R-:W-:Y:S01]  /*2250*/  IADD3.X R29, R25, R7, RZ, P0, !PT ;  /* 0x00000007191d7210 */ /* 0x010fe200007fe4ff */
[----:B------:R-:W-:Y:S01]  /*2260*/  LDSM.16.M88.4 R44, [R243+0x1000] ;  /* 0x00100000f32c783b */ /* 0x000fe20000000200 */
[----:B------:R-:W-:Y:S02]  /*2270*/  IADD3.X R25, R21, R5, RZ, P2, !PT ;  /* 0x0000000515197210 */ /* 0x000fe400017fe4ff */
[C---:B------:R-:W-:Y:S01]  /*2280*/  IADD3 R12, P2, R4.reuse, R13, RZ ;  /* 0x0000000d040c7210 */ /* 0x040fe20007f5e0ff */
[----:B------:R-:W3:Y:S01]  /*2290*/  LDSM.16.M88.4 R36, [R243+0x1800] ;  /* 0x00180000f324783b */ /* 0x000ee20000000200 */
[----:B------:R-:W-:Y:S01]  /*22a0*/  IADD3 R20, P0, R4, R6, RZ ;  /* 0x0000000604147210 */ /* 0x000fe20007f1e0ff */
[----:B------:R-:W-:Y:S01]  /*22b0*/  HMMA.16816.F32 R88, R8, R40, RZ ;  /* 0x000000280858723c */ /* 0x000fe200000018ff */
[----:B------:R-:W-:-:S02]  /*22c0*/  IADD3.X R13, R5, R31, RZ, P2, !PT ;  /* 0x0000001f050d7210 */ /* 0x000fc400017fe4ff */
[----:B------:R-:W-:Y:S01]  /*22d0*/  ISETP.LT.OR P2, PT, R33, 0x1, P6 ;  /* 0x000000012100780c */ /* 0x000fe20003741670 */
[----:B------:R-:W-:Y:S01]  /*22e0*/  IMAD.X R21, R5, 0x1, R32, P0 ;  /* 0x0000000105157824 */ /* 0x000fe200000e0620 */
[----:B------:R-:W-:Y:S02]  /*22f0*/  IADD3 R30, P0, R4, R30, RZ ;  /* 0x0000001e041e7210 */ /* 0x000fe40007f1e0ff */
[----:B------:R-:W-:Y:S01]  /*2300*/  IADD3 R251, R243, 0x800, RZ ;  /* 0x00000800f3fb7810 */ /* 0x000fe20007ffe0ff */
[----:B------:R-:W-:Y:S01]  /*2310*/  HMMA.16816.F32 R80, R8, R42, RZ ;  /* 0x0000002a0850723c */ /* 0x000fe200000018ff */
[----:B------:R-:W-:Y:S02]  /*2320*/  IADD3.X R31, R5, R7, RZ, P0, !PT ;  /* 0x00000007051f7210 */ /* 0x000fe400007fe4ff */
[----:B------:R-:W-:Y:S01]  /*2330*/  ISETP.LT.OR P0, PT, R33, 0x1, P5 ;  /* 0x000000012100780c */ /* 0x000fe20002f01670 */
[----:B------:R-:W4:Y:S01]  /*2340*/  LDSM.16.M88.4 R4, [R241+0x8100] ;  /* 0x00810000f104783b */ /* 0x000f220000000200 */
[----:B------:R-:W-:-:S02]  /*2350*/  IADD3 R250, R243, 0x1000, RZ ;  /* 0x00001000f3fa7810 */ /* 0x000fc40007ffe0ff */
[----:B------:R-:W-:Y:S01]  /*2360*/  IADD3 R249, R243, 0x1800, RZ ;  /* 0x00001800f3f97810 */ /* 0x000fe20007ffe0ff */
[----:B------:R-:W-:Y:S01]  /*2370*/  @!PT LDS RZ, [RZ] ;  /* 0x00000000fffff984 */ /* 0x000fe20000000800 */
[----:B------:R-:W-:Y:S01]  /*2380*/  @!PT LDS RZ, [RZ] ;  /* 0x00000000fffff984 */ /* 0x000fe20000000800 */
[----:B------:R-:W-:Y:S01]  /*2390*/  @!PT LDS RZ, [RZ] ;  /* 0x00000000fffff984 */ /* 0x000fe20000000800 */
[----:B------:R5:W-:Y:S01]  /*23a0*/  LDGSTS.E.BYPASS.LTC128B.128 [R156+0x100], [R26.64], !P2 ;  /* 0x001000001a9c7fae */ /* 0x000be2000d101d4c */
[----:B------:R-:W-:Y:S01]  /*23b0*/  ISETP.LT.OR P2, PT, R33, 0x11, P6 ;  /* 0x000000112100780c */ /* 0x000fe20003741670 */
[----:B------:R-:W-:Y:S01]  /*23c0*/  HMMA.16816.F32 R48, R8, R50, RZ ;  /* 0x000000320830723c */ /* 0x000fe200000018ff */
[C---:B------:R-:W-:Y:S02]  /*23d0*/  IADD3 R248, R243.reuse, 0x2000, RZ ;  /* 0x00002000f3f87810 */ /* 0x040fe40007ffe0ff */
[C---:B------:R-:W-:Y:S02]  /*23e0*/  IADD3 R247, R243.reuse, 0x2800, RZ ;  /* 0x00002800f3f77810 */ /* 0x040fe40007ffe0ff */
[----:B------:R-:W-:Y:S01]  /*23f0*/  IADD3 R246, R243, 0x3000, RZ ;  /* 0x00003000f3f67810 */ /* 0x000fe20007ffe0ff */
[----:B------:R5:W-:Y:S01]  /*2400*/  LDGSTS.E.BYPASS.LTC128B.128 [R156+0x2100], [R24.64], !P0 ;  /* 0x02100000189c7fae */ /* 0x000be2000c101d4c */
[----:B------:R-:W-:Y:S01]  /*2410*/  ISETP.LT.OR P0, PT, R33, 0x11, P5 ;  /* 0x000000112100780c */ /* 0x000fe20002f01670 */
[----:B-1----:R-:W-:Y:S01]  /*2420*/  HMMA.16816.F32 R40, R16, R56, R64 ;  /* 0x000000381028723c */ /* 0x002fe20000001840 */
[----:B------:R-:W-:-:S03]  /*2430*/  IADD3 R245, R243, 0x3800, RZ ;  /* 0x00003800f3f57810 */ /* 0x000fc60007ffe0ff */
[----:B------:R1:W-:Y:S01]  /*2440*/  LDGSTS.E.BYPASS.LTC128B.128 [R156+0x900], [R22.64], !P2 ;  /* 0x00900000169c7fae */ /* 0x0003e2000d101d4c */
[C---:B------:R-:W-:Y:S02]  /*2450*/  ISETP.LT.OR P2, PT, R33.reuse, 0x21, P6 ;  /* 0x000000212100780c */ /* 0x040fe40003741670 */
[C---:B------:R-:W-:Y:S01]  /*2460*/  ISETP.LT.OR P6, PT, R33.reuse, 0x31, P6 ;  /* 0x000000312100780c */ /* 0x040fe200037c1670 */
[C---:B--2---:R-:W-:Y:S04]  /*2470*/  HMMA.16816.F32 R128, R16.reuse, R52, R68 ;  /* 0x000000341080723c */ /* 0x044fe80000001844 */
[----:B------:R1:W-:Y:S01]  /*2480*/  LDGSTS.E.BYPASS.LTC128B.128 [R156+0x2900], [R20.64], !P0 ;  /* 0x02900000149c7fae */ /* 0x0003e2000c101d4c */
[C---:B------:R-:W-:Y:S02]  /*2490*/  ISETP.LT.OR P0, PT, R33.reuse, 0x21, P5 ;  /* 0x000000212100780c */ /* 0x040fe40002f01670 */
[----:B------:R-:W-:Y:S01]  /*24a0*/  ISETP.LT.OR P5, PT, R33, 0x31, P5 ;  /* 0x000000312100780c */ /* 0x000fe20002fa1670 */
[----:B---3--:R-:W-:Y:S02]  /*24b0*/  HMMA.16816.F32 R68, R16, R36, R76 ;  /* 0x000000241044723c */ /* 0x008fe4000000184c */
[----:B------:R2:W-:Y:S01]  /*24c0*/  LDGSTS.E.BYPASS.LTC128B.128 [R156+0x1100], [R14.64], !P2 ;  /* 0x011000000e9c7fae */ /* 0x0005e2000d101d4c */
[----:B------:R-:W-:-:S04]  /*24d0*/  LOP3.LUT P2, RZ, R34, 0x4, RZ, 0xc0, !PT ;  /* 0x0000000422ff7812 */ /* 0x000fc8000784c0ff */
[----:B------:R-:W-:Y:S01]  /*24e0*/  SEL R2, R2, 0xffffffc0, !P2 ;  /* 0xffffffc002027807 */ /* 0x000fe20005000000 */
[----:B------:R-:W-:Y:S01]  /*24f0*/  HMMA.16816.F32 R72, R16, R44, R72 ;  /* 0x0000002c1048723c */ /* 0x000fe20000001848 */
[----:B------:R-:W-:Y:S01]  /*2500*/  PLOP3.LUT P2, PT, PT, PT, UP0, 0x80, 0x0 ;  /* 0x000000000000781c */ /* 0x000fe20003f4f008 */
[----:B------:R2:W-:Y:S01]  /*2510*/  LDGSTS.E.BYPASS.LTC128B.128 [R156+0x3100], [R12.64], !P0 ;  /* 0x031000000c9c7fae */ /* 0x0005e2000c101d4c */
[----:B------:R-:W-:Y:S01]  /*2520*/  IADD3 R238, R232, R2, RZ ;  /* 0x00000002e8ee7210 */ /* 0x000fe20007ffe0ff */
[----:B------:R-:W-:Y:S01]  /*2530*/  IMAD.IADD R237, R2, 0x1, R243 ;  /* 0x0000000102ed7824 */ /* 0x000fe200078e02f3 */
[----:B------:R-:W-:Y:S01]  /*2540*/  ISETP.GT.AND P0, PT, R158, 0x3f, PT ;  /* 0x0000003f9e00780c */ /* 0x000fe20003f04270 */
[----:B------:R3:W-:Y:S02]  /*2550*/  LDGSTS.E.BYPASS.LTC128B.128 [R156+0x1900], [R28.64], !P6 ;  /* 0x019000001c9c7fae */ /* 0x0007e4000f101d4c */
[----:B----4-:R-:W-:Y:S02]  /*2560*/  HMMA.16816.F32 R32, R4, R56, R108 ;  /* 0x000000380420723c */ /* 0x010fe4000000186c */
[----:B------:R3:W-:Y:S04]  /*2570*/  LDGSTS.E.BYPASS.LTC128B.128 [R156+0x3900], [R30.64], !P5 ;  /* 0x039000001e9c7fae */ /* 0x0007e8000e901d4c */
[----:B------:R-:W-:Y:S02]  /*2580*/  LDSM.16.M88.4 R8, [R240+0xa100] ;  /* 0x00a10000f008783b */ /* 0x000fe40000000200 */
[C---:B------:R-:W-:Y:S02]  /*2590*/  HMMA.16816.F32 R64, R16.reuse, R58, R84 ;  /* 0x0000003a1040723c */ /* 0x040fe40000001854 */
[----:B-1----:R-:W-:Y:S04]  /*25a0*/  LDSM.16.M88.4 R20, [R238+0x5100] ;  /* 0x00510000ee14783b */ /* 0x002fe80000000200 */
[----:B-----5:R-:W-:Y:S02]  /*25b0*/  LDSM.16.M88.4 R24, [R238+0x4900] ;  /* 0x00490000ee18783b */ /* 0x020fe40000000200 */
[C---:B------:R-:W-:Y:S02]  /*25c0*/  HMMA.16816.F32 R76, R16.reuse, R54, R92 ;  /* 0x00000036104c723c */ /* 0x040fe4000000185c */
[----:B------:R-:W-:Y:S04]  /*25d0*/  LDSM.16.M88.4 R84, [R237+0x1000] ;  /* 0x00100000ed54783b */ /* 0x000fe80000000200 */
[----:B--2---:R-:W-:Y:S02]  /*25e0*/  LDSM.16.M88.4 R12, [R240+0x8100] ;  /* 0x00810000f00c783b */ /* 0x004fe40000000200 */
[C---:B------:R-:W-:Y:S02]  /*25f0*/  HMMA.16816.F32 R144, R16.reuse, R46, R100 ;  /* 0x0000002e1090723c */ /* 0x040fe40000001864 */
[----:B------:R-:W-:Y:S04]  /*2600*/  LDSM.16.M88.4 R100, [R237+0x1800] ;  /* 0x00180000ed64783b */ /* 0x000fe80000000200 */
[----:B---3--:R-:W1:Y:S02]  /*2610*/  LDSM.16.M88.4 R28, [R238+0x4100] ;  /* 0x00410000ee1c783b */ /* 0x008e640000000200 */
[----:B------:R-:W-:Y:S02]  /*2620*/  HMMA.16816.F32 R136, R16, R38, R96 ;  /* 0x000000261088723c */ /* 0x000fe40000001860 */
[----:B------:R-:W2:Y:S04]  /*2630*/  LDSM.16.M88.4 R16, [R238+0x5900] ;  /* 0x00590000ee10783b */ /* 0x000ea80000000200 */
[----:B------:R-:W0:Y:S02]  /*2640*/  LDGDEPBAR ;  /* 0x00000000000079af */ /* 0x000e240000000000 */
[C---:B------:R-:W-:Y:S08]  /*2650*/  HMMA.16816.F32 R92, R4.reuse, R58, R140 ;  /* 0x0000003a045c723c */ /* 0x040ff0000000188c */
[C---:B------:R-:W-:Y:S01]  /*2660*/  HMMA.16816.F32 R116, R4.reuse, R36, R60 ;  /* 0x000000240474723c */ /* 0x040fe2000000183c */
[----:B------:R-:W-:Y:S07]  /*2670*/  LDSM.16.M88.4 R60, [R232+0x6100] ;  /* 0x00610000e83c783b */ /* 0x000fee0000000200 */
[C---:B------:R-:W-:Y:S01]  /*2680*/  HMMA.16816.F32 R48, R4.reuse, R38, R48 ;  /* 0x000000260430723c */ /* 0x040fe20000001830 */
[----:B------:R-:W-:Y:S07]  /*2690*/  LDSM.16.M88.4 R36, [R242+0x8100] ;  /* 0x00810000f224783b */ /* 0x000fee0000000200 */
[----:B------:R-:W-:Y:S08]  /*26a0*/  HMMA.16816.F32 R120, R4, R52, R104 ;  /* 0x000000340478723c */ /* 0x000ff00000001868 */
[----:B-1----:R-:W-:Y:S01]  /*26b0*/  HMMA.16816.F32 R56, R8, R28, R40 ;  /* 0x0000001c0838723c */ /* 0x002fe20000001828 */
[----:B------:R-:W1:Y:S07]  /*26c0*/  LDSM.16.M88.4 R40, [R237] ;  /* 0x00000000ed28783b */ /* 0x000e6e0000000200 */
[C---:B------:R-:W-:Y:S08]  /*26d0*/  HMMA.16816.F32 R124, R4.reuse, R44, R88 ;  /* 0x0000002c047c723c */ /* 0x040ff00000001858 */
[C---:B------:R-:W-:Y:S01]  /*26e0*/  HMMA.16816.F32 R112, R4.reuse, R54, R112 ;  /* 0x000000360470723c */ /* 0x040fe20000001870 */
[----:B------:R-:W-:Y:S07]  /*26f0*/  LDSM.16.M88.4 R52, [R237+0x800] ;  /* 0x00080000ed34783b */ /* 0x000fee0000000200 */
[----:B------:R-:W-:Y:S01]  /*2700*/  HMMA.16816.F32 R108, R4, R46, R80 ;  /* 0x0000002e046c723c */ /* 0x000fe20000001850 */
[----:B------:R-:W3:Y:S07]  /*2710*/  LDSM.16.M88.4 R4, [R242+0xa100] ;  /* 0x00a10000f204783b */ /* 0x000eee0000000200 */
[----:B------:R-:W-:Y:S01]  /*2720*/  HMMA.16816.F32 R44, R12, R28, R32 ;  /* 0x0000001c0c2c723c */ /* 0x000fe20000001820 */
[----:B------:R-:W4:Y:S07]  /*2730*/  LDSM.16.M88.4 R32, [R239+0xc100] ;  /* 0x00c10000ef20783b */ /* 0x000f2e0000000200 */
[C---:B------:R-:W-:Y:S08]  /*2740*/  HMMA.16816.F32 R96, R8.reuse, R20, R72 ;  /* 0x000000140860723c */ /* 0x040ff00000001848 */
[C---:B--2---:R-:W-:Y:S08]  /*2750*/  HMMA.16816.F32 R88, R8.reuse, R16, R68 ;  /* 0x000000100858723c */ /* 0x044ff00000001844 */
[C---:B------:R-:W-:Y:S08]  /*2760*/  HMMA.16816.F32 R104, R8.reuse, R24, R128 ;  /* 0x000000180868723c */ /* 0x040ff00000001880 */
[C---:B------:R-:W-:Y:S08]  /*2770*/  HMMA.16816.F32 R80, R8.reuse, R30, R64 ;  /* 0x0000001e0850723c */ /* 0x040ff00000001840 */
[C---:B------:R-:W-:Y:S08]  /*2780*/  HMMA.16816.F32 R76, R8.reuse, R26, R76 ;  /* 0x0000001a084c723c */ /* 0x040ff0000000184c */
[C---:B------:R-:W-:Y:S08]  /*2790*/  HMMA.16816.F32 R72, R8.reuse, R22, R144 ;  /* 0x000000160848723c */ /* 0x040ff00000001890 */
[----:B------:R-:W-:Y:S08]  /*27a0*/  HMMA.16816.F32 R68, R8, R18, R136 ;  /* 0x000000120844723c */ /* 0x000ff00000001888 */
[----:B-1----:R-:W-:Y:S08]  /*27b0*/  HMMA.16816.F32 R8, R36, R40, R44 ;  /* 0x000000282408723c */ /* 0x002ff0000000182c */
[C---:B------:R-:W-:Y:S01]  /*27c0*/  HMMA.16816.F32 R64, R12.reuse, R30, R92 ;  /* 0x0000001e0c40723c */ /* 0x040fe2000000185c */
[----:B------:R-:W1:Y:S07]  /*27d0*/  LDSM.16.M88.4 R28, [R239+0xe100] ;  /* 0x00e10000ef1c783b */ /* 0x000e6e0000000200 */
[C---:B------:R-:W-:Y:S08]  /*27e0*/  HMMA.16816.F32 R92, R12.reuse, R24, R120 ;  /* 0x000000180c5c723c */ /* 0x040ff00000001878 */
[C---:B------:R-:W-:Y:S08]  /*27f0*/  HMMA.16816.F32 R120, R12.reuse, R16, R116 ;  /* 0x000000100c78723c */ /* 0x040ff00000001874 */
[C---:B------:R-:W-:Y:S01]  /*2800*/  HMMA.16816.F32 R112, R12.reuse, R26, R112 ;  /* 0x0000001a0c70723c */ /* 0x040fe20000001870 */
[----:B------:R-:W-:Y:S07]  /*2810*/  LDSM.16.M88.4 R24, [R241+0xc100] ;  /* 0x00c10000f118783b */ /* 0x000fee0000000200 */
[C---:B------:R-:W-:Y:S08]  /*2820*/  HMMA.16816.F32 R124, R12.reuse, R20, R124 ;  /* 0x000000140c7c723c */ /* 0x040ff0000000187c */
[C---:B------:R-:W-:Y:S01]  /*2830*/  HMMA.16816.F32 R108, R12.reuse, R22, R108 ;  /* 0x000000160c6c723c */ /* 0x040fe2000000186c */
[----:B------:R-:W-:Y:S07]  /*2840*/  LDSM.16.M88.4 R20, [R241+0xe100] ;  /* 0x00e10000f114783b */ /* 0x000fee0000000200 */
[----:B------:R-:W-:Y:S01]  /*2850*/  HMMA.16816.F32 R116, R12, R18, R48 ;  /* 0x000000120c74723c */ /* 0x000fe20000001830 */
[----:B------:R-:W-:Y:S04]  /*2860*/  LDSM.16.M88.4 R48, [R238+0x6100] ;  /* 0x00610000ee30783b */ /* 0x000fe80000000200 */
[----:B------:R-:W-:Y:S03]  /*2870*/  LDSM.16.M88.4 R16, [R240+0xc100] ;  /* 0x00c10000f010783b */ /* 0x000fe60000000200 */
[----:B---3--:R-:W-:Y:S01]  /*2880*/  HMMA.16816.F32 R12, R4, R40, R56 ;  /* 0x00000028040c723c */ /* 0x008fe20000001838 */
[----:B------:R-:W2:Y:S07]  /*2890*/  LDSM.16.M88.4 R56, [R243+0x2000] ;  /* 0x00200000f338783b */ /* 0x000eae0000000200 */
[----:B----4-:R-:W-:Y:S08]  /*28a0*/  HMMA.16816.F32 R8, R32, R60, R8 ;  /* 0x0000003c2008723c */ /* 0x010ff00000001808 */
[C---:B------:R-:W-:Y:S08]  /*28b0*/  HMMA.16816.F32 R80, R4.reuse, R42, R80 ;  /* 0x0000002a0450723c */ /* 0x040ff00000001850 */
[C---:B------:R-:W-:Y:S08]  /*28c0*/  HMMA.16816.F32 R104, R4.reuse, R52, R104 ;  /* 0x000000340468723c */ /* 0x040ff00000001868 */
[C---:B------:R-:W-:Y:S08]  /*28d0*/  HMMA.16816.F32 R128, R4.reuse, R54, R76 ;  /* 0x000000360480723c */ /* 0x040ff0000000184c */
[C---:B------:R-:W-:Y:S08]  /*28e0*/  HMMA.16816.F32 R96, R4.reuse, R84, R96 ;  /* 0x000000540460723c */ /* 0x040ff00000001860 */
[C---:B------:R-:W-:Y:S08]  /*28f0*/  HMMA.16816.F32 R136, R4.reuse, R86, R72 ;  /* 0x000000560488723c */ /* 0x040ff00000001848 */
[C---:B------:R-:W-:Y:S08]  /*2900*/  HMMA.16816.F32 R140, R4.reuse, R100, R88 ;  /* 0x00000064048c723c */ /* 0x040ff00000001858 */
[----:B------:R-:W-:Y:S08]  /*2910*/  HMMA.16816.F32 R144, R4, R102, R68 ;  /* 0x000000660490723c */ /* 0x000ff00000001844 */
[----:B-1----:R-:W-:Y:S01]  /*2920*/  HMMA.16816.F32 R4, R28, R60, R12 ;  /* 0x0000003c1c04723c */ /* 0x002fe2000000180c */
[----:B------:R-:W1:Y:S07]  /*2930*/  LDSM.16.M88.4 R12, [R240+0xe100] ;  /* 0x00e10000f00c783b */ /* 0x000e6e0000000200 */
[----:B--2---:R-:W-:Y:S01]  /*2940*/  HMMA.16816.F32 R44, R24, R56, R8 ;  /* 0x00000038182c723c */ /* 0x004fe20000001808 */
[----:B------:R-:W-:Y:S07]  /*2950*/  LDSM.16.M88.4 R8, [R242+0xc100] ;  /* 0x00c10000f208783b */ /* 0x000fee0000000200 */
[C---:B------:R-:W-:Y:S01]  /*2960*/  HMMA.16816.F32 R64, R36.reuse, R42, R64 ;  /* 0x0000002a2440723c */ /* 0x040fe20000001840 */
[----:B------:R-:W2:Y:S07]  /*2970*/  LDSM.16.M88.4 R40, [R237+0x2000] ;  /* 0x00200000ed28783b */ /* 0x000eae0000000200 */
[C---:B------:R-:W-:Y:S08]  /*2980*/  HMMA.16816.F32 R92, R36.reuse, R52, R92 ;  /* 0x00000034245c723c */ /* 0x040ff0000000185c */
[----:B------:R-:W-:Y:S08]  /*2990*/  HMMA.16816.F32 R112, R36, R54, R112 ;  /* 0x000000362470723c */ /* 0x000ff00000001870 */
[----:B------:R-:W-:Y:S01]  /*29a0*/  HMMA.16816.F32 R52, R20, R56, R4 ;  /* 0x000000381434723c */ /* 0x000fe20000001804 */
[----:B------:R-:W-:Y:S07]  /*29b0*/  LDSM.16.M88.4 R4, [R244+0xe100] ;  /* 0x00e10000f404783b */ /* 0x000fee0000000200 */
[----:B------:R-:W-:Y:S01]  /*29c0*/  HMMA.16816.F32 R68, R16, R48, R44 ;  /* 0x000000301044723c */ /* 0x000fe2000000182c */
[----:B------:R-:W3:Y:S07]  /*29d0*/  LDSM.16.M88.4 R44, [R232+0x6900] ;  /* 0x00690000e82c783b */ /* 0x000eee0000000200 */
[-C--:B------:R-:W-:Y:S08]  /*29e0*/  HMMA.16816.F32 R64, R32, R62.reuse, R64 ;  /* 0x0000003e2040723c */ /* 0x080ff00000001840 */
[----:B------:R-:W-:Y:S08]  /*29f0*/  HMMA.16816.F32 R72, R28, R62, R80 ;  /* 0x0000003e1c48723c */ /* 0x000ff00000001850 */
[----:B-1----:R-:W-:Y:S01]  /*2a00*/  HMMA.16816.F32 R60, R12, R48, R52 ;  /* 0x000000300c3c723c */ /* 0x002fe20000001834 */
[----:B------:R-:W1:Y:S07]  /*2a10*/  LDSM.16.M88.4 R52, [R243+0x2800] ;  /* 0x00280000f334783b */ /* 0x000e6e0000000200 */
[----:B------:R-:W-:Y:S08]  /*2a20*/  HMMA.16816.F32 R64, R24, R58, R64 ;  /* 0x0000003a1840723c */ /* 0x000ff00000001840 */
[----:B--2---:R-:W-:Y:S08]  /*2a30*/  HMMA.16816.F32 R76, R8, R40, R68 ;  /* 0x00000028084c723c */ /* 0x004ff00000001844 */
[----:B------:R-:W-:Y:S08]  /*2a40*/  HMMA.16816.F32 R72, R20, R58, R72 ;  /* 0x0000003a1448723c */ /* 0x000ff00000001848 */
[----:B---3--:R-:W-:Y:S08]  /*2a50*/  HMMA.16816.F32 R68, R32, R44, R92 ;  /* 0x0000002c2044723c */ /* 0x008ff0000000185c */
[----:B------:R-:W-:Y:S01]  /*2a60*/  HMMA.16816.F32 R124, R36, R84, R124 ;  /* 0x00000054247c723c */ /* 0x000fe2000000187c */
[----:B------:R-:W-:-:S04]  /*2a70*/  FMUL.FTZ R2, R76, c[0x0][0x320] ;  /* 0x0000c8004c027a20 */ /* 0x000fc80000410000 */
[----:B------:R2:W3:Y:S03]  /*2a80*/  MUFU.TANH R152, R2 ;  /* 0x0000000200987308 */ /* 0x0004e60000002400 */
[C---:B------:R-:W-:Y:S08]  /*2a90*/  HMMA.16816.F32 R108, R36.reuse, R86, R108 ;  /* 0x00000056246c723c */ /* 0x040ff0000000186c */
[----:B------:R-:W-:Y:S01]  /*2aa0*/  HMMA.16816.F32 R120, R36, R100, R120 ;  /* 0x000000642478723c */ /* 0x000fe20000001878 */
[----:B--2---:R-:W-:-:S07]  /*2ab0*/  FMUL.FTZ R2, R77, c[0x0][0x320] ;  /* 0x0000c8004d027a20 */ /* 0x004fce0000410000 */
[----:B------:R-:W-:Y:S01]  /*2ac0*/  HMMA.16816.F32 R116, R36, R102, R116 ;  /* 0x000000662474723c */ /* 0x000fe20000001874 */
[----:B------:R-:W2:Y:S01]  /*2ad0*/  LDSM.16.M88.4 R36, [R238+0x6900] ;  /* 0x00690000ee24783b */ /* 0x000ea20000000200 */
[----:B------:R4:W1:Y:S06]  /*2ae0*/  MUFU.TANH R151, R2 ;  /* 0x0000000200977308 */ /* 0x00086c0000002400 */
[----:B------:R-:W-:Y:S08]  /*2af0*/  HMMA.16816.F32 R80, R4, R40, R60 ;  /* 0x000000280450723c */ /* 0x000ff0000000183c */
[----:B------:R-:W-:Y:S01]  /*2b00*/  HMMA.16816.F32 R60, R16, R50, R64 ;  /* 0x00000032103c723c */ /* 0x000fe20000001840 */
[----:B----4-:R-:W-:-:S04]  /*2b10*/  FMUL.FTZ R2, R78, c[0x0][0x320] ;  /* 0x0000c8004e027a20 */ /* 0x010fc80000410000 */
[----:B------:R4:W1:Y:S03]  /*2b20*/  MUFU.TANH R150, R2 ;  /* 0x0000000200967308 */ /* 0x0008660000002400 */
[----:B------:R-:W-:Y:S08]  /*2b30*/  HMMA.16816.F32 R56, R28, R44, R104 ;  /* 0x0000002c1c38723c */ /* 0x000ff00000001868 */
[----:B------:R-:W-:Y:S01]  /*2b40*/  HMMA.16816.F32 R64, R12, R50, R72 ;  /* 0x000000320c40723c */ /* 0x000fe20000001848 */
[----:B------:R-:W5:Y:S01]  /*2b50*/  LDSM.16.M88.4 R48, [R237+0x2800] ;  /* 0x00280000ed30783b */ /* 0x000f620000000200 */
[----:B----4-:R-:W-:-:S06]  /*2b60*/  FMUL.FTZ R2, R79, c[0x0][0x320] ;  /* 0x0000c8004f027a20 */ /* 0x010fcc0000410000 */
[----:B-1----:R-:W-:Y:S01]  /*2b70*/  HMMA.16816.F32 R68, R24, R52, R68 ;  /* 0x000000341844723c */ /* 0x002fe20000001844 */
[----:B------:R1:W4:Y:S07]  /*2b80*/  MUFU.TANH R149, R2 ;  /* 0x0000000200957308 */ /* 0x00032e0000002400 */
[----:B------:R-:W-:Y:S08]  /*2b90*/  HMMA.16816.F32 R72, R8, R42, R60 ;  /* 0x0000002a0848723c */ /* 0x000ff0000000183c */
[----:B------:R-:W-:Y:S01]  /*2ba0*/  HMMA.16816.F32 R60, R20, R52, R56 ;  /* 0x00000034143c723c */ /* 0x000fe20000001838 */
[----:B------:R-:W3:Y:S01]  /*2bb0*/  LDSM.16.M88.4 R56, [R232+0x7100] ;  /* 0x00710000e838783b */ /* 0x000ee20000000200 */
[----:B-1----:R-:W-:-:S04]  /*2bc0*/  FMUL.FTZ R2, R80, c[0x0][0x320] ;  /* 0x0000c80050027a20 */ /* 0x002fc80000410000 */
[----:B------:R1:W1:Y:S02]  /*2bd0*/  MUFU.TANH R148, R2 ;  /* 0x0000000200947308 */ /* 0x0002640000002400 */
[----:B------:R-:W-:Y:S08]  /*2be0*/  HMMA.16816.F32 R84, R4, R42, R64 ;  /* 0x0000002a0454723c */ /* 0x000ff00000001840 */
[----:B------:R-:W-:Y:S01]  /*2bf0*/  HMMA.16816.F32 R40, R32, R46, R112 ;  /* 0x0000002e2028723c */ /* 0x000fe20000001870 */
[----:B-1----:R-:W-:-:S07]  /*2c00*/  FMUL.FTZ R2, R81, c[0x0][0x320] ;  /* 0x0000c80051027a20 */ /* 0x002fce0000410000 */
[----:B--2---:R-:W-:Y:S01]  /*2c10*/  HMMA.16816.F32 R64, R16, R36, R68 ;  /* 0x000000241040723c */ /* 0x004fe20000001844 */
[----:B------:R1:W2:Y:S07]  /*2c20*/  MUFU.TANH R135, R2 ;  /* 0x0000000200877308 */ /* 0x0002ae0000002400 */
[----:B------:R-:W-:Y:S08]  /*2c30*/  HMMA.16816.F32 R68, R28, R46, R128 ;  /* 0x0000002e1c44723c */ /* 0x000ff00000001880 */
[----:B------:R-:W-:Y:S01]  /*2c40*/  HMMA.16816.F32 R44, R12, R36, R60 ;  /* 0x000000240c2c723c */ /* 0x000fe2000000183c */
[----:B-1----:R-:W-:-:S04]  /*2c50*/  FMUL.FTZ R2, R82, c[0x0][0x320] ;  /* 0x0000c80052027a20 */ /* 0x002fc80000410000 */
[----:B------:R1:W1:Y:S03]  /*2c60*/  MUFU.TANH R133, R2 ;  /* 0x0000000200857308 */ /* 0x0002660000002400 */
[----:B------:R-:W-:Y:S01]  /*2c70*/  HMMA.16816.F32 R60, R24, R54, R40 ;  /* 0x00000036183c723c */ /* 0x000fe20000001828 */
[----:B------:R-:W2:Y:S01]  /*2c80*/  LDSM.16.M88.4 R40, [R243+0x3000] ;  /* 0x00300000f328783b */ /* 0x000ea20000000200 */
[----:B-1----:R-:W-:Y:S11]  /*2c90*/  FMUL.FTZ R2, R83, c[0x0][0x320] ;  /* 0x0000c80053027a20 */ /* 0x002ff60000410000 */
[----:B------:R-:W-:Y:S03]  /*2ca0*/  @!UPT UIADD3 URZ, URZ, URZ, URZ ;  /* 0x0000003f3f3ff290 */ /* 0x000fe6000fffe03f */
[----:B-----5:R-:W-:Y:S01]  /*2cb0*/  HMMA.16816.F32 R76, R4, R48, R44 ;  /* 0x00000030044c723c */ /* 0x020fe2000000182c */
[----:B------:R1:W1:Y:S07]  /*2cc0*/  MUFU.TANH R114, R2 ;  /* 0x0000000200727308 */ /* 0x00026e0000002400 */
[----:B------:R-:W-:Y:S08]  /*2cd0*/  HMMA.16816.F32 R60, R16, R38, R60 ;  /* 0x00000026103c723c */ /* 0x000ff0000000183c */
[----:B---3--:R-:W-:Y:S01]  /*2ce0*/  HMMA.16816.F32 R44, R28, R56, R96 ;  /* 0x000000381c2c723c */ /* 0x008fe20000001860 */
[----:B-1----:R-:W-:-:S04]  /*2cf0*/  FMUL.FTZ R2, R72, c[0x0][0x320] ;  /* 0x0000c80048027a20 */ /* 0x002fc80000410000 */
[----:B------:R1:W3:Y:S02]  /*2d00*/  MUFU.TANH R115, R2 ;  /* 0x0000000200737308 */ /* 0x0002e40000002400 */
[----:B-1----:R-:W-:-:S06]  /*2d10*/  FMUL.FTZ R2, R73, c[0x0][0x320] ;  /* 0x0000c80049027a20 */ /* 0x002fcc0000410000 */
[----:B------:R1:W1:Y:S02]  /*2d20*/  MUFU.TANH R113, R2 ;  /* 0x0000000200717308 */ /* 0x0002640000002400 */
[----:B-1----:R-:W-:-:S06]  /*2d30*/  FMUL.FTZ R2, R74, c[0x0][0x320] ;  /* 0x0000c8004a027a20 */ /* 0x002fcc0000410000 */
[----:B------:R1:W1:Y:S02]  /*2d40*/  MUFU.TANH R112, R2 ;  /* 0x0000000200707308 */ /* 0x0002640000002400 */
[----:B-1----:R-:W-:Y:S02]  /*2d50*/  FMUL.FTZ R2, R75, c[0x0][0x320] ;  /* 0x0000c8004b027a20 */ /* 0x002fe40000410000 */
[----:B------:R-:W-:Y:S04]  /*2d60*/  HMMA.16816.F32 R72, R8, R48, R64 ;  /* 0x000000300848723c */ /* 0x000fe80000001840 */
[----:B------:R1:W1:Y:S04]  /*2d70*/  MUFU.TANH R107, R2 ;  /* 0x00000002006b7308 */ /* 0x0002680000002400 */
[----:B------:R-:W-:Y:S01]  /*2d80*/  HMMA.16816.F32 R64, R20, R54, R68 ;  /* 0x000000361440723c */ /* 0x000fe20000001844 */
[----:B------:R-:W5:Y:S07]  /*2d90*/  LDSM.16.M88.4 R52, [R238+0x7100] ;  /* 0x00710000ee34783b */ /* 0x000f6e0000000200 */
[----:B------:R-:W-:Y:S01]  /*2da0*/  HMMA.16816.F32 R68, R32, R56, R124 ;  /* 0x000000382044723c */ /* 0x000fe2000000187c */
[----:B-1----:R-:W-:-:S04]  /*2db0*/  FMUL.FTZ R2, R84, c[0x0][0x320] ;  /* 0x0000c80054027a20 */ /* 0x002fc80000410000 */
[----:B------:R1:W1:Y:S11]  /*2dc0*/  MUFU.TANH R106, R2 ;  /* 0x00000002006a7308 */ /* 0x0002760000002400 */
[----:B------:R-:W-:Y:S01]  /*2dd0*/  HMMA.16816.F32 R64, R12, R38, R64 ;  /* 0x000000260c40723c */ /* 0x000fe20000001840 */
[----:B------:R-:W3:Y:S01]  /*2de0*/  LDSM.16.M88.4 R36, [R237+0x3000] ;  /* 0x00300000ed24783b */ /* 0x000ee20000000200 */
[----:B-1----:R-:W-:-:S06]  /*2df0*/  FMUL.FTZ R2, R85, c[0x0][0x320] ;  /* 0x0000c80055027a20 */ /* 0x002fcc0000410000 */
[----:B--2---:R-:W-:Y:S01]  /*2e00*/  HMMA.16816.F32 R68, R24, R40, R68 ;  /* 0x000000281844723c */ /* 0x004fe20000001844 */
[----:B------:R1:W2:Y:S11]  /*2e10*/  MUFU.TANH R105, R2 ;  /* 0x0000000200697308 */ /* 0x0002b60000002400 */
[----:B------:R-:W-:Y:S04]  /*2e20*/  @!UPT UIADD3 URZ, URZ, URZ, URZ ;  /* 0x0000003f3f3ff290 */ /* 0x000fe8000fffe03f */
[----:B------:R-:W-:Y:S01]  /*2e30*/  HMMA.16816.F32 R80, R4, R50, R64 ;  /* 0x000000320450723c */ /* 0x000fe20000001840 */
[----:B-1----:R-:W-:-:S04]  /*2e40*/  FMUL.FTZ R2, R86, c[0x0][0x320] ;  /* 0x0000c80056027a20 */ /* 0x002fc80000410000 */
[----:B------:R1:W1:Y:S03]  /*2e50*/  MUFU.TANH R104, R2 ;  /* 0x0000000200687308 */ /* 0x0002660000002400 */
[----:B-----5:R-:W-:Y:S08]  /*2e60*/  HMMA.16816.F32 R64, R16, R52, R68 ;  /* 0x000000341040723c */ /* 0x020ff00000001844 */
[----:B------:R-:W-:Y:S01]  /*2e70*/  HMMA.16816.F32 R68, R28, R58, R136 ;  /* 0x0000003a1c44723c */ /* 0x000fe20000001888 */
[----:B-1----:R-:W-:-:S04]  /*2e80*/  FMUL.FTZ R2, R87, c[0x0][0x320] ;  /* 0x0000c80057027a20 */ /* 0x002fc80000410000 */
[----:B------:R1:W1:Y:S11]  /*2e90*/  MUFU.TANH R102, R2 ;  /* 0x0000000200667308 */ /* 0x0002760000002400 */
[----:B------:R-:W-:Y:S08]  /*2ea0*/  @!UPT UIADD3 URZ, URZ, URZ, URZ ;  /* 0x0000003f3f3ff290 */ /* 0x000ff0000fffe03f */
[----:B------:R-:W-:Y:S01]  /*2eb0*/  HMMA.16816.F32 R68, R20, R42, R68 ;  /* 0x0000002a1444723c */ /* 0x000fe20000001844 */
[----:B-1----:R-:W-:-:S04]  /*2ec0*/  FMUL.FTZ R2, R72, c[0x0][0x320] ;  /* 0x0000c80048027a20 */ /* 0x002fc80000410000 */
[----:B------:R1:W1:Y:S02]  /*2ed0*/  MUFU.TANH R103, R2 ;  /* 0x0000000200677308 */ /* 0x0002640000002400 */
[----:B-1----:R-:W-:Y:S11]  /*2ee0*/  FMUL.FTZ R2, R73, c[0x0][0x320] ;  /* 0x0000c80049027a20 */ /* 0x002ff60000410000 */
[----:B------:R-:W-:Y:S06]  /*2ef0*/  @!UPT UIADD3 URZ, URZ, URZ, URZ ;  /* 0x0000003f3f3ff290 */ /* 0x000fec000fffe03f */
[----:B------:R-:W-:Y:S01]  /*2f00*/  HMMA.16816.F32 R68, R12, R54, R68 ;  /* 0x000000360c44723c */ /* 0x000fe20000001844 */
[----:B------:R1:W1:Y:S02]  /*2f10*/  MUFU.TANH R101, R2 ;  /* 0x0000000200657308 */ /* 0x0002640000002400 */
[----:B-1----:R-:W-:-:S06]  /*2f20*/  FMUL.FTZ R2, R74, c[0x0][0x320] ;  /* 0x0000c8004a027a20 */ /* 0x002fcc0000410000 */
[----:B------:R1:W1:Y:S11]  /*2f30*/  MUFU.TANH R100, R2 ;  /* 0x0000000200647308 */ /* 0x0002760000002400 */
[----:B------:R-:W-:Y:S04]  /*2f40*/  @!UPT UIADD3 URZ, URZ, URZ, URZ ;  /* 0x0000003f3f3ff290 */ /* 0x000fe8000fffe03f */
[----:B---3--:R-:W-:Y:S01]  /*2f50*/  HMMA.16816.F32 R68, R4, R38, R68 ;  /* 0x000000260444723c */ /* 0x008fe20000001844 */
[----:B-1----:R-:W-:-:S07]  /*2f60*/  FMUL.FTZ R2, R75, c[0x0][0x320] ;  /* 0x0000c8004b027a20 */ /* 0x002fce0000410000 */
[----:B------:R-:W-:Y:S01]  /*2f70*/  HMMA.16816.F32 R72, R8, R50, R60 ;  /* 0x000000320848723c */ /* 0x000fe2000000183c */
[----:B------:R1:W3:Y:S07]  /*2f80*/  MUFU.TANH R95, R2 ;  /* 0x00000002005f7308 */ /* 0x0002ee0000002400 */
[----:B------:R-:W-:Y:S01]  /*2f90*/  HMMA.16816.F32 R60, R20, R40, R44 ;  /* 0x00000028143c723c */ /* 0x000fe2000000182c */
[----:B------:R-:W5:Y:S07]  /*2fa0*/  LDSM.16.M88.4 R44, [R232+0x7900] ;  /* 0x00790000e82c783b */ /* 0x000f6e0000000200 */
[----:B------:R-:W-:-:S02]  /*2fb0*/  FMUL.FTZ R68, R68, c[0x0][0x320] ;  /* 0x0000c80044447a20 */ /* 0x000fc40000410000 */
[----:B------:R-:W-:Y:S02]  /*2fc0*/  FMUL.FTZ R69, R69, c[0x0][0x320] ;  /* 0x0000c80045457a20 */ /* 0x000fe40000410000 */
[----:B------:R-:W-:Y:S01]  /*2fd0*/  FMUL.FTZ R70, R70, c[0x0][0x320] ;  /* 0x0000c80046467a20 */ /* 0x000fe20000410000 */
[----:B------:R-:W-:Y:S01]  /*2fe0*/  HMMA.16816.F32 R48, R32, R58, R108 ;  /* 0x0000003a2030723c */ /* 0x000fe2000000186c */
[----:B------:R-:W2:Y:S01]  /*2ff0*/  MUFU.TANH R68, R68 ;  /* 0x0000004400447308 */ /* 0x000ea20000002400 */
[----:B-1----:R-:W-:-:S07]  /*3000*/  FMUL.FTZ R2, R76, c[0x0][0x320] ;  /* 0x0000c8004c027a20 */ /* 0x002fce0000410000 */
[----:B------:R1:W1:Y:S02]  /*3010*/  MUFU.TANH R94, R2 ;  /* 0x00000002005e7308 */ /* 0x0002640000002400 */
[----:B------:R-:W-:Y:S06]  /*3020*/  HMMA.16816.F32 R56, R12, R52, R60 ;  /* 0x000000340c38723c */ /* 0x000fec000000183c */
[----:B------:R-:W2:Y:S07]  /*3030*/  MUFU.TANH R69, R69 ;  /* 0x0000004500457308 */ /* 0x000eae0000002400 */
[----:B------:R-:W-:Y:S01]  /*3040*/  HMMA.16816.F32 R60, R24, R42, R48 ;  /* 0x0000002a183c723c */ /* 0x000fe20000001830 */
[----:B-1----:R-:W-:Y:S01]  /*3050*/  FMUL.FTZ R2, R77, c[0x0][0x320] ;  /* 0x0000c8004d027a20 */ /* 0x002fe20000410000 */
[----:B------:R-:W1:Y:S01]  /*3060*/  LDSM.16.M88.4 R48, [R243+0x3800] ;  /* 0x00380000f330783b */ /* 0x000e620000000200 */
[----:B------:R-:W1:Y:S03]  /*3070*/  MUFU.TANH R70, R70 ;  /* 0x0000004600467308 */ /* 0x000e660000002400 */
[----:B------:R-:W1:Y:S05]  /*3080*/  LDSM.16.M88.4 R40, [R238+0x7900] ;  /* 0x00790000ee28783b */ /* 0x000e6a0000000200 */
[----:B------:R2:W1:Y:S02]  /*3090*/  MUFU.TANH R93, R2 ;  /* 0x00000002005d7308 */ /* 0x0004640000002400 */
[----:B--2---:R-:W-:-:S06]  /*30a0*/  FMUL.FTZ R2, R78, c[0x0][0x320] ;  /* 0x0000c8004e027a20 */ /* 0x004fcc0000410000 */
[----:B------:R2:W1:Y:S02]  /*30b0*/  MUFU.TANH R92, R2 ;  /* 0x00000002005c7308 */ /* 0x0004640000002400 */
[----:B--2---:R-:W-:Y:S02]  /*30c0*/  FMUL.FTZ R2, R79, c[0x0][0x320] ;  /* 0x0000c8004f027a20 */ /* 0x004fe40000410000 */
[----:B------:R-:W-:Y:S04]  /*30d0*/  HMMA.16816.F32 R76, R4, R36, R56 ;  /* 0x00000024044c723c */ /* 0x000fe80000001838 */
[----:B------:R2:W1:Y:S04]  /*30e0*/  MUFU.TANH R89, R2 ;  /* 0x0000000200597308 */ /* 0x0004680000002400 */
[----:B------:R-:W-:Y:S08]  /*30f0*/  HMMA.16816.F32 R56, R16, R54, R60 ;  /* 0x000000361038723c */ /* 0x000ff0000000183c */
[----:B-----5:R-:W-:Y:S01]  /*3100*/  HMMA.16816.F32 R60, R28, R44, R140 ;  /* 0x0000002c1c3c723c */ /* 0x020fe2000000188c */
[----:B--2---:R-:W-:-:S04]  /*3110*/  FMUL.FTZ R2, R72, c[0x0][0x320] ;  /* 0x0000c80048027a20 */ /* 0x004fc80000410000 */
[----:B------:R2:W1:Y:S03]  /*3120*/  MUFU.TANH R91, R2 ;  /* 0x00000002005b7308 */ /* 0x0004660000002400 */
[----:B------:R-:W-:Y:S01]  /*3130*/  HMMA.16816.F32 R28, R28, R46, R144 ;  /* 0x0000002e1c1c723c */ /* 0x000fe20000001890 */
[----:B--2---:R-:W-:Y:S11]  /*3140*/  FMUL.FTZ R2, R73, c[0x0][0x320] ;  /* 0x0000c80049027a20 */ /* 0x004ff60000410000 */
[----:B------:R-:W-:Y:S04]  /*3150*/  @!UPT UIADD3 URZ, URZ, URZ, URZ ;  /* 0x0000003f3f3ff290 */ /* 0x000fe8000fffe03f */
[----:B-1----:R-:W-:Y:S01]  /*3160*/  HMMA.16816.F32 R60, R20, R48, R60 ;  /* 0x00000030143c723c */ /* 0x002fe2000000183c */
[----:B------:R1:W2:Y:S02]  /*3170*/  MUFU.TANH R90, R2 ;  /* 0x00000002005a7308 */ /* 0x0002a40000002400 */
[----:B-1----:R-:W-:-:S06]  /*3180*/  FMUL.FTZ R2, R74, c[0x0][0x320] ;  /* 0x0000c8004a027a20 */ /* 0x002fcc0000410000 */
[----:B------:R1:W1:Y:S02]  /*3190*/  MUFU.TANH R88, R2 ;  /* 0x0000000200587308 */ /* 0x0002640000002400 */
[----:B-1----:R-:W-:Y:S02]  /*31a0*/  FMUL.FTZ R2, R75, c[0x0][0x320] ;  /* 0x0000c8004b027a20 */ /* 0x002fe40000410000 */
[----:B------:R-:W-:Y:S04]  /*31b0*/  HMMA.16816.F32 R72, R8, R36, R64 ;  /* 0x000000240848723c */ /* 0x000fe80000001840 */
[----:B------:R1:W1:Y:S04]  /*31c0*/  MUFU.TANH R87, R2 ;  /* 0x0000000200577308 */ /* 0x0002680000002400 */
[----:B------:R-:W-:Y:S01]  /*31d0*/  HMMA.16816.F32 R64, R32, R44, R120 ;  /* 0x0000002c2040723c */ /* 0x000fe20000001878 */
[----:B-1----:R-:W-:-:S04]  /*31e0*/  FMUL.FTZ R2, R80, c[0x0][0x320] ;  /* 0x0000c80050027a20 */ /* 0x002fc80000410000 */
[----:B------:R1:W1:Y:S11]  /*31f0*/  MUFU.TANH R86, R2 ;  /* 0x0000000200567308 */ /* 0x0002760000002400 */
[----:B------:R-:W-:Y:S08]  /*3200*/  @!UPT UIADD3 URZ, URZ, URZ, URZ ;  /* 0x0000003f3f3ff290 */ /* 0x000ff0000fffe03f */
[----:B------:R-:W-:Y:S01]  /*3210*/  HMMA.16816.F32 R52, R24, R48, R64 ;  /* 0x000000301834723c */ /* 0x000fe20000001840 */
[----:B-1----:R-:W-:-:S07]  /*3220*/  FMUL.FTZ R2, R81, c[0x0][0x320] ;  /* 0x0000c80051027a20 */ /* 0x002fce0000410000 */
[----:B------:R-:W-:Y:S01]  /*3230*/  HMMA.16816.F32 R64, R8, R38, R56 ;  /* 0x000000260840723c */ /* 0x000fe20000001838 */
[----:B------:R1:W1:Y:S07]  /*3240*/  MUFU.TANH R85, R2 ;  /* 0x0000000200557308 */ /* 0x00026e0000002400 */
[----:B------:R-:W-:Y:S01]  /*3250*/  HMMA.16816.F32 R56, R32, R46, R116 ;  /* 0x0000002e2038723c */ /* 0x000fe20000001874 */
[----:B------:R-:W5:Y:S01]  /*3260*/  LDSM.16.M88.4 R32, [R237+0x3800] ;  /* 0x00380000ed20783b */ /* 0x000f620000000200 */
[----:B------:R-:W-:-:S06]  /*3270*/  DEPBAR.LE SB0, 0x0 ;  /* 0x000080000000791a */ /* 0x000fcc0000000000 */
[----:B------:R-:W-:Y:S01]  /*3280*/  HMMA.16816.F32 R52, R16, R40, R52 ;  /* 0x000000281034723c */ /* 0x000fe20000001834 */
[----:B-1----:R-:W-:-:S04]  /*3290*/  FMUL.FTZ R2, R82, c[0x0][0x320] ;  /* 0x0000c80052027a20 */ /* 0x002fc80000410000 */
[----:B------:R1:W1:Y:S03]  /*32a0*/  MUFU.TANH R82, R2 ;  /* 0x0000000200527308 */ /* 0x0002660000002400 */
[----:B------:R-:W-:Y:S01]  /*32b0*/  HMMA.16816.F32 R36, R12, R40, R60 ;  /* 0x000000280c24723c */ /* 0x000fe2000000183c */
[----:B------:R-:W-:Y:S02]  /*32c0*/  FMUL.FTZ R65, R65, c[0x0][0x320] ;  /* 0x0000c80041417a20 */ /* 0x000fe40000410000 */
[----:B------:R-:W-:Y:S02]  /*32d0*/  FMUL.FTZ R66, R66, c[0x0][0x320] ;  /* 0x0000c80042427a20 */ /* 0x000fe40000410000 */
[----:B------:R-:W-:Y:S02]  /*32e0*/  FMUL.FTZ R67, R67, c[0x0][0x320] ;  /* 0x0000c80043437a20 */ /* 0x000fe40000410000 */
[----:B------:R-:W2:Y:S01]  /*32f0*/  MUFU.TANH R65, R65 ;  /* 0x0000004100417308 */ /* 0x000ea20000002400 */
[----:B------:R-:W-:Y:S01]  /*3300*/  HMMA.16816.F32 R24, R24, R50, R56 ;  /* 0x000000321818723c */ /* 0x000fe20000001838 */
[----:B-1----:R-:W-:-:S06]  /*3310*/  FMUL.FTZ R2, R83, c[0x0][0x320] ;  /* 0x0000c80053027a20 */ /* 0x002fcc0000410000 */
[----:B------:R-:W1:Y:S01]  /*3320*/  MUFU.TANH R66, R66 ;  /* 0x0000004200427308 */ /* 0x000e620000002400 */
[----:B------:R-:W-:Y:S07]  /*3330*/  HMMA.16816.F32 R48, R20, R50, R28 ;  /* 0x000000321430723c */ /* 0x000fee000000181c */
[----:B------:R1:W1:Y:S01]  /*3340*/  MUFU.TANH R81, R2 ;  /* 0x0000000200517308 */ /* 0x0002620000002400 */
[----:B-----5:R-:W-:Y:S07]  /*3350*/  HMMA.16816.F32 R52, R8, R32, R52 ;  /* 0x000000200834723c */ /* 0x020fee0000001834 */
[----:B------:R-:W2:Y:S01]  /*3360*/  MUFU.TANH R67, R67 ;  /* 0x0000004300437308 */ /* 0x000ea20000002400 */
[----:B------:R-:W-:Y:S01]  /*3370*/  HMMA.16816.F32 R16, R16, R42, R24 ;  /* 0x0000002a1010723c */ /* 0x000fe20000001818 */
[----:B-1----:R-:W-:-:S07]  /*3380*/  FMUL.FTZ R2, R72, c[0x0][0x320] ;  /* 0x0000c80048027a20 */ /* 0x002fce0000410000 */
[----:B------:R-:W-:Y:S01]  /*3390*/  HMMA.16816.F32 R12, R12, R42, R48 ;  /* 0x0000002a0c0c723c */ /* 0x000fe20000001830 */
[----:B------:R1:W1:Y:S07]  /*33a0*/  MUFU.TANH R83, R2 ;  /* 0x0000000200537308 */ /* 0x00026e0000002400 */
[----:B------:R-:W-:Y:S01]  /*33b0*/  HMMA.16816.F32 R20, R4, R32, R36 ;  /* 0x000000200414723c */ /* 0x000fe20000001824 */
[----:B------:R-:W-:Y:S02]  /*33c0*/  FMUL.FTZ R52, R52, c[0x0][0x320] ;  /* 0x0000c80034347a20 */ /* 0x000fe40000410000 */
[----:B------:R-:W-:-:S02]  /*33d0*/  FMUL.FTZ R53, R53, c[0x0][0x320] ;  /* 0x0000c80035357a20 */ /* 0x000fc40000410000 */
[----:B------:R-:W-:Y:S02]  /*33e0*/  FMUL.FTZ R54, R54, c[0x0][0x320] ;  /* 0x0000c80036367a20 */ /* 0x000fe40000410000 */
[----:B------:R-:W2:Y:S01]  /*33f0*/  MUFU.TANH R52, R52 ;  /* 0x0000003400347308 */ /* 0x000ea20000002400 */
[----:B------:R-:W-:Y:S01]  /*3400*/  HMMA.16816.F32 R8, R8, R34, R16 ;  /* 0x000000220808723c */ /* 0x000fe20000001810 */
[----:B-1----:R-:W-:-:S06]  /*3410*/  FMUL.FTZ R2, R73, c[0x0][0x320] ;  /* 0x0000c80049027a20 */ /* 0x002fcc0000410000 */
[----:B------:R1:W1:Y:S01]  /*3420*/  MUFU.TANH R84, R2 ;  /* 0x0000000200547308 */ /* 0x0002620000002400 */
[----:B------:R-:W-:Y:S07]  /*3430*/  HMMA.16816.F32 R4, R4, R34, R12 ;  /* 0x000000220404723c */ /* 0x000fee000000180c */
[----:B------:R-:W2:Y:S01]  /*3440*/  MUFU.TANH R53, R53 ;  /* 0x0000003500357308 */ /* 0x000ea20000002400 */
[----:B------:R-:W-:Y:S01]  /*3450*/  FMUL.FTZ R20, R20, c[0x0][0x320] ;  /* 0x0000c80014147a20 */ /* 0x000fe20000410000 */
[----:B------:R-:W-:Y:S01]  /*3460*/  SHF.R.S32.HI R15, RZ, 0x1f, R134 ;  /* 0x0000001fff0f7819 */ /* 0x000fe20000011486 */
[----:B------:R-:W-:-:S02]  /*3470*/  FMUL.FTZ R21, R21, c[0x0][0x320] ;  /* 0x0000c80015157a20 */ /* 0x000fc40000410000 */
[----:B------:R-:W-:Y:S02]  /*3480*/  FMUL.FTZ R22, R22, c[0x0][0x320] ;  /* 0x0000c80016167a20 */ /* 0x000fe40000410000 */
[----:B------:R-:W-:Y:S01]  /*3490*/  FMUL.FTZ R23, R23, c[0x0][0x320] ;  /* 0x0000c80017177a20 */ /* 0x000fe20000410000 */
[----:B------:R-:W2:Y:S01]  /*34a0*/  MUFU.TANH R54, R54 ;  /* 0x0000003600367308 */ /* 0x000ea20000002400 */
[----:B-1----:R-:W-:Y:S02]  /*34b0*/  FMUL.FTZ R2, R74, c[0x0][0x320] ;  /* 0x0000c8004a027a20 */ /* 0x002fe40000410000 */
[----:B------:R-:W-:Y:S02]  /*34c0*/  FMUL.FTZ R8, R8, c[0x0][0x320] ;  /* 0x0000c80008087a20 */ /* 0x000fe40000410000 */
[----:B------:R-:W-:Y:S02]  /*34d0*/  FMUL.FTZ R9, R9, c[0x0][0x320] ;  /* 0x0000c80009097a20 */ /* 0x000fe40000410000 */
[----:B------:R-:W-:Y:S01]  /*34e0*/  FMUL.FTZ R10, R10, c[0x0][0x320] ;  /* 0x0000c8000a0a7a20 */ /* 0x000fe20000410000 */
[----:B------:R1:W1:Y:S01]  /*34f0*/  MUFU.TANH R80, R2 ;  /* 0x0000000200507308 */ /* 0x0002620000002400 */
[----:B------:R-:W-:-:S02]  /*3500*/  FMUL.FTZ R11, R11, c[0x0][0x320] ;  /* 0x0000c8000b0b7a20 */ /* 0x000fc40000410000 */
[----:B------:R-:W-:Y:S02]  /*3510*/  FMUL.FTZ R5, R5, c[0x0][0x320] ;  /* 0x0000c80005057a20 */ /* 0x000fe40000410000 */
[----:B------:R-:W-:Y:S02]  /*3520*/  FMUL.FTZ R6, R6, c[0x0][0x320] ;  /* 0x0000c80006067a20 */ /* 0x000fe40000410000 */
[----:B------:R-:W-:Y:S01]  /*3530*/  FMUL.FTZ R7, R7, c[0x0][0x320] ;  /* 0x0000c80007077a20 */ /* 0x000fe20000410000 */
[----:B------:R-:W2:Y:S01]  /*3540*/  MUFU.TANH R33, R20 ;  /* 0x0000001400217308 */ /* 0x000ea20000002400 */
[----:B------:R-:W-:Y:S02]  /*3550*/  FMUL.FTZ R4, R4, c[0x0][0x320] ;  /* 0x0000c80004047a20 */ /* 0x000fe40000410000 */
[----:B-1----:R-:W-:-:S05]  /*3560*/  FMUL.FTZ R2, R75, c[0x0][0x320] ;  /* 0x0000c8004b027a20 */ /* 0x002fca0000410000 */
[----:B------:R-:W1:Y:S08]  /*3570*/  MUFU.TANH R32, R21 ;  /* 0x0000001500207308 */ /* 0x000e700000002400 */
[----:B------:R5:W1:Y:S08]  /*3580*/  MUFU.TANH R75, R2 ;  /* 0x00000002004b7308 */ /* 0x000a700000002400 */
[----:B------:R-:W1:Y:S01]  /*3590*/  MUFU.TANH R31, R22 ;  /* 0x00000016001f7308 */ /* 0x000e620000002400 */
[----:B-----5:R-:W-:-:S07]  /*35a0*/  FMUL.FTZ R2, R76, c[0x0][0x320] ;  /* 0x0000c8004c027a20 */ /* 0x020fce0000410000 */
        /* <DEDUP_REMOVED lines=16> */
[----:B------:R5:W1:Y:S08]  /*36b0*/  MUFU.TANH R28, R4 ;  /* 0x00000004001c7308 */ /* 0x000a700000002400 */
[----:B------:R1:W1:Y:S01]  /*36c0*/  MUFU.TANH R44, R2 ;  /* 0x00000002002c7308 */ /* 0x0002620000002400 */
[----:B-----5:R-:W-:Y:S01]  /*36d0*/  LOP3.LUT R4, R154, R153, RZ, 0xfc, !PT ;  /* 0x000000999a047212 */ /* 0x020fe200078efcff */
[----:B-1----:R-:W-:-:S06]  /*36e0*/  FMUL.FTZ R2, R71, c[0x0][0x320] ;  /* 0x0000c80047027a20 */ /* 0x002fcc0000410000 */
[----:B------:R1:W1:Y:S02]  /*36f0*/  MUFU.TANH R40, R2 ;  /* 0x0000000200287308 */ /* 0x0002640000002400 */
[----:B-1----:R-:W-:-:S06]  /*3700*/  FMUL.FTZ R2, R55, c[0x0][0x320] ;  /* 0x0000c80037027a20 */ /* 0x002fcc0000410000 */
[----:B------:R1:W1:Y:S02]  /*3710*/  MUFU.TANH R190, R2 ;  /* 0x0000000200be7308 */ /* 0x0002640000002400 */
[----:B-1----:R-:W-:-:S05]  /*3720*/  IADD3 R2, R156, 0x100, RZ ;  /* 0x000001009c027810 */ /* 0x002fca0007ffe0ff */
[----:B------:R1:W-:Y:S04]  /*3730*/  STL [R1+0x30], R2 ;  /* 0x0000300201007387 */ /* 0x0003e80000100800 */
[----:B------:R-:W-:Y:S06]  /*3740*/  BAR.SYNC.DEFER_BLOCKING 0x0 ;  /* 0x0000000000007b1d */ /* 0x000fec0000010000 */
[----:B------:R-:W-:Y:S05]  /*3750*/  @!P2 BRA `(.L_x_151) ;  /* 0x000004900000a947 */ /* 0x000fea0003800000 */
[----:B--234-:R-:W-:Y:S01]  /*3760*/  ULEA UR11, UR11, UR8, 0x6 ;  /* 0x000000080b0b7291 */ /* 0x01cfe2000f8e303f */
[----:B------:R-:W-:-:S05]  /*3770*/  IMAD.MOV.U32 R9, RZ, RZ, RZ ;  /* 0x000000ffff097224 */ /* 0x000fca00078e00ff */
[----:B------:R-:W-:-:S05]  /*3780*/  IMAD.U32 R5, RZ, RZ, UR11 ;  /* 0x0000000bff057e24 */ /* 0x000fca000f8e00ff */
[----:B------:R-:W-:-:S05]  /*3790*/  IADD3 R5, R5, -0x40, R158 ;  /* 0xffffffc005057810 */ /* 0x000fca0007ffe09e */
[----:B------:R-:W-:-:S04]  /*37a0*/  @P1 IMAD.HI.U32 R6, R5, c[0x0][0x2bc], RZ ;  /* 0x0000af0005061a27 */ /* 0x000fc800078e00ff */
[----:B-1----:R-:W-:Y:S01]  /*37b0*/  IMAD.MOV.U32 R2, RZ, RZ, R5 ;  /* 0x000000ffff027224 */ /* 0x002fe200078e0005 */
[----:B------:R-:W-:-:S04]  /*37c0*/  @P1 SHF.R.U32.HI R2, RZ, c[0x0][0x2c0], R6 ;  /* 0x0000b000ff021a19 */ /* 0x000fc80000011606 */
[----:B------:R-:W-:-:S04]  /*37d0*/  @!P0 IADD3 R7, P2, R2, UR16, RZ ;  /* 0x0000001002078c10 */ /* 0x000fc8000ff5e0ff */
[----:B------:R-:W-:Y:S02]  /*37e0*/  @!P0 LEA.HI.X.SX32 R8, R2, UR15, 0x1, P2 ;  /* 0x0000000f02088c11 */ /* 0x000fe400090f0eff */
[----:B------:R-:W-:-:S04]  /*37f0*/  @!P0 LEA R6, P2, R7, c[0x0][0x2a0], 0x2 ;  /* 0x0000a80007068a11 */ /* 0x000fc800078410ff */
[----:B------:R-:W-:-:S05]  /*3800*/  @!P0 LEA.HI.X R7, R7, c[0x0][0x2a4], R8, 0x2, P2 ;  /* 0x0000a90007078a11 */ /* 0x000fca00010f1408 */
[----:B------:R1:W2:Y:S01]  /*3810*/  @!P0 LDG.E R9, [R6.64] ;  /* 0x0000000c06098981 */ /* 0x0002a2000c1e1900 */
[----:B------:R-:W-:Y:S01]  /*3820*/  IMAD.MOV R2, RZ, RZ, -R2 ;  /* 0x000000ffff027224 */ /* 0x000fe200078e0a02 */
[----:B------:R-:W-:Y:S01]  /*3830*/  SEL R26, RZ, 0x10, P4 ;  /* 0x00000010ff1a7807 */ /* 0x000fe20002000000 */
[----:B------:R-:W-:Y:S01]  /*3840*/  IMAD.SHL.U32 R12, R132, 0x2, RZ ;  /* 0x00000002840c7824 */ /* 0x000fe200078e00ff */
[----:B------:R-:W-:Y:S01]  /*3850*/  SEL R25, RZ, 0x10, P3 ;  /* 0x00000010ff197807 */ /* 0x000fe20001800000 */
[----:B------:R-:W-:Y:S01]  /*3860*/  IMAD R10, R2, c[0x0][0x2b8], R5 ;  /* 0x0000ae00020a7a24 */ /* 0x000fe200078e0205 */
[----:B------:R-:W-:Y:S02]  /*3870*/  IADD3 R22, -R26, 0x10, RZ ;  /* 0x000000101a167810 */ /* 0x000fe40007ffe1ff */
[----:B------:R-:W-:Y:S02]  /*3880*/  IADD3 R11, -R25, 0x10, RZ ;  /* 0x00000010190b7810 */ /* 0x000fe40007ffe1ff */
[----:B------:R-:W-:Y:S01]  /*3890*/  SHF.R.S32.HI R2, RZ, 0x1f, R10 ;  /* 0x0000001fff027819 */ /* 0x000fe2000001140a */
[----:B------:R-:W-:Y:S01]  /*38a0*/  STL [R1+0x34], R10 ;  /* 0x0000340a01007387 */ /* 0x000fe20000100800 */
[----:B------:R-:W-:-:S02]  /*38b0*/  LOP3.LUT R22, R22, 0xf, RZ, 0xc0, !PT ;  /* 0x0000000f16167812 */ /* 0x000fc400078ec0ff */
[----:B------:R-:W-:Y:S01]  /*38c0*/  LOP3.LUT R11, R11, 0xf, RZ, 0xc0, !PT ;  /* 0x0000000f0b0b7812 */ /* 0x000fe200078ec0ff */
[----:B------:R-:W-:-:S04]  /*38d0*/  IMAD R2, R2, c[0x0][0x1e0], RZ ;  /* 0x0000780002027a24 */ /* 0x000fc800078e02ff */
[C---:B------:R-:W-:Y:S02]  /*38e0*/  IMAD R2, R10.reuse, c[0x0][0x1e4], R2 ;  /* 0x000079000a027a24 */ /* 0x040fe400078e0202 */
[----:B-1----:R-:W-:-:S04]  /*38f0*/  IMAD.WIDE.U32 R6, R10, c[0x0][0x1e0], RZ ;  /* 0x000078000a067a25 */ /* 0x002fc800078e00ff */
[----:B------:R-:W-:Y:S01]  /*3900*/  IMAD.IADD R7, R7, 0x1, R2 ;  /* 0x0000000107077824 */ /* 0x000fe200078e0202 */
[----:B--2---:R-:W-:-:S03]  /*3910*/  SHF.R.S32.HI R2, RZ, 0x1f, R9 ;  /* 0x0000001fff027819 */ /* 0x004fc60000011409 */
[----:B------:R-:W-:Y:S01]  /*3920*/  IMAD.WIDE.U32 R6, R9, c[0x0][0x1f0], R6 ;  /* 0x00007c0009067a25 */ /* 0x000fe200078e0006 */
[----:B------:R-:W-:Y:S03]  /*3930*/  STL [R1+0x2c], R9 ;  /* 0x00002c0901007387 */ /* 0x000fe60000100800 */
[----:B------:R-:W-:-:S04]  /*3940*/  IMAD R2, R2, c[0x0][0x1f0], RZ ;  /* 0x00007c0002027a24 */ /* 0x000fc800078e02ff */
[----:B------:R-:W-:Y:S01]  /*3950*/  IMAD R5, R9, c[0x0][0x1f4], R2 ;  /* 0x00007d0009057a24 */ /* 0x000fe200078e0202 */
[----:B------:R-:W-:-:S04]  /*3960*/  IADD3 R2, P2, R6, UR20, RZ ;  /* 0x0000001406027c10 */ /* 0x000fc8000ff5e0ff */
[----:B------:R-:W-:Y:S02]  /*3970*/  IADD3.X R6, R7, UR18, R5, P2, !PT ;  /* 0x0000001207067c10 */ /* 0x000fe400097fe405 */
[----:B------:R-:W-:-:S04]  /*3980*/  LEA R5, P2, R2, c[0x0][0x1c8], 0x1 ;  /* 0x0000720002057a11 */ /* 0x000fc800078408ff */
[----:B------:R-:W-:Y:S01]  /*3990*/  LEA.HI.X R2, R2, c[0x0][0x1cc], R6, 0x1, P2 ;  /* 0x0000730002027a11 */ /* 0x000fe200010f0c06 */
[----:B------:R-:W1:Y:S01]  /*39a0*/  SHFL.IDX PT, R10, R5, 0x3, 0x181f ;  /* 0x00781f00050a7f89 */ /* 0x000e6200000e0000 */
[----:B------:R-:W-:-:S03]  /*39b0*/  SHF.L.U64.HI R6, R132, 0x1, R157 ;  /* 0x0000000184067819 */ /* 0x000fc6000001029d */
[----:B------:R-:W2:Y:S04]  /*39c0*/  SHFL.IDX PT, R7, R2, 0x3, 0x181f ;  /* 0x00781f0002077f89 */ /* 0x000ea800000e0000 */
[----:B------:R-:W3:Y:S04]  /*39d0*/  SHFL.IDX PT, R18, R5, RZ, 0x181f ;  /* 0x00181fff05127589 */ /* 0x000ee800000e0000 */
[----:B------:R-:W-:Y:S04]  /*39e0*/  SHFL.IDX PT, R14, R5, 0x1, 0x181f ;  /* 0x00381f00050e7f89 */ /* 0x000fe800000e0000 */
[----:B------:R-:W4:Y:S04]  /*39f0*/  SHFL.IDX PT, R8, R2, RZ, 0x181f ;  /* 0x00181fff02087589 */ /* 0x000f2800000e0000 */
[----:B------:R5:W5:Y:S04]  /*3a00*/  SHFL.IDX PT, R9, R5, 0x2, 0x181f ;  /* 0x00581f0005097f89 */ /* 0x000b6800000e0000 */
[----:B------:R-:W5:Y:S01]  /*3a10*/  SHFL.IDX PT, R13, R2, 0x1, 0x181f ;  /* 0x00381f00020d7f89 */ /* 0x000f6200000e0000 */
[----:B-1----:R-:W-:-:S03]  /*3a20*/  IADD3 R22, P5, P2, R22, R10, R12 ;  /* 0x0000000a16167210 */ /* 0x002fc60007abe00c */
[----:B------:R1:W1:Y:S01]  /*3a30*/  SHFL.IDX PT, R24, R2, 0x2, 0x181f ;  /* 0x00581f0002187f89 */ /* 0x00026200000e0000 */
[----:B--2---:R-:W-:Y:S02]  /*3a40*/  IADD3.X R23, RZ, R7, R6, P5, P2 ;  /* 0x00000007ff177210 */ /* 0x004fe40002fe4406 */
[----:B---3--:R-:W-:-:S05]  /*3a50*/  IADD3 R20, P6, R18, R12, RZ ;  /* 0x0000000c12147210 */ /* 0x008fca0007fde0ff */
[----:B----4-:R-:W-:Y:S01]  /*3a60*/  IMAD.X R21, R8, 0x1, R6, P6 ;  /* 0x0000000108157824 */ /* 0x010fe200030e0606 */
[----:B-----5:R-:W-:-:S04]  /*3a70*/  SHF.L.U64.HI R5, R134, 0x1, R15 ;  /* 0x0000000186057819 */ /* 0x020fc8000001020f */
[----:B------:R2:W-:Y:S01]  /*3a80*/  LDGSTS.E.BYPASS.LTC128B.128 [R156+0x4100], [R20.64], !P4 ;  /* 0x04100000149c7fae */ /* 0x0005e2000e101d4c */
[----:B-1----:R-:W-:-:S05]  /*3a90*/  IMAD.SHL.U32 R2, R134, 0x2, RZ ;  /* 0x0000000286027824 */ /* 0x002fca00078e00ff */
[----:B------:R-:W-:-:S04]  /*3aa0*/  IADD3 R10, P5, P2, R11, R10, R2 ;  /* 0x0000000a0b0a7210 */ /* 0x000fc80007abe002 */
[--C-:B------:R-:W-:Y:S02]  /*3ab0*/  IADD3.X R11, RZ, R7, R5.reuse, P5, P2 ;  /* 0x00000007ff0b7210 */ /* 0x100fe40002fe4405 */
[----:B------:R-:W-:Y:S02]  /*3ac0*/  IADD3 R18, P5, R18, R2, RZ ;  /* 0x0000000212127210 */ /* 0x000fe40007fbe0ff */
[C---:B------:R-:W-:Y:S02]  /*3ad0*/  IADD3 R16, P2, R14.reuse, R12, RZ ;  /* 0x0000000c0e107210 */ /* 0x040fe40007f5e0ff */
[----:B------:R-:W-:Y:S01]  /*3ae0*/  IADD3 R14, P6, R14, R2, RZ ;  /* 0x000000020e0e7210 */ /* 0x000fe20007fde0ff */
[--C-:B------:R-:W-:Y:S01]  /*3af0*/  IMAD.X R19, R8, 0x1, R5.reuse, P5 ;  /* 0x0000000108137824 */ /* 0x100fe200028e0605 */
[----:B------:R-:W-:Y:S01]  /*3b00*/  IADD3 R12, P5, R9, R12, RZ ;  /* 0x0000000c090c7210 */ /* 0x000fe20007fbe0ff */
[--C-:B------:R-:W-:Y:S01]  /*3b10*/  IMAD.X R17, R13, 0x1, R6.reuse, P2 ;  /* 0x000000010d117824 */ /* 0x100fe200010e0606 */
[----:B------:R-:W-:Y:S01]  /*3b20*/  IADD3 R8, P2, R9, R2, RZ ;  /* 0x0000000209087210 */ /* 0x000fe20007f5e0ff */
[--C-:B------:R-:W-:Y:S01]  /*3b30*/  IMAD.X R15, R13, 0x1, R5.reuse, P6 ;  /* 0x000000010d0f7824 */ /* 0x100fe200030e0605 */
[----:B------:R-:W-:Y:S01]  /*3b40*/  ISETP.NE.U32.AND P6, PT, R26, RZ, PT ;  /* 0x000000ff1a00720c */ /* 0x000fe20003fc5070 */
[C---:B------:R-:W-:Y:S01]  /*3b50*/  IMAD.X R13, R24.reuse, 0x1, R6, P5 ;  /* 0x00000001180d7824 */ /* 0x040fe200028e0606 */
        /* <DEDUP_REMOVED lines=9> */
.L_x_151:
[----:B-1234-:R-:W-:Y:S01]  /*3bf0*/  LOP3.LUT R2, R155, 0xffffffe0, RZ, 0xc0, !PT ;  /* 0xffffffe09b027812 */ /* 0x01efe200078ec0ff */
[----:B------:R-:W-:Y:S01]  /*3c00*/  IMAD.U32 R5, RZ, RZ, UR9 ;  /* 0x00000009ff057e24 */ /* 0x000fe2000f8e00ff */
[----:B------:R-:W-:Y:S01]  /*3c10*/  STL [R1+0x90], R251 ;  /* 0x000090fb01007387 */ /* 0x000fe20000100800 */
[----:B------:R-:W-:-:S02]  /*3c20*/  IMAD.SHL.U32 R233, R4, 0x2, RZ ;  /* 0x0000000204e97824 */ /* 0x000fc400078e00ff */
[----:B------:R-:W-:Y:S01]  /*3c30*/  IMAD.IADD R2, R208, 0x1, -R2 ;  /* 0x00000001d0027824 */ /* 0x000fe200078e0a02 */
[----:B------:R-:W-:Y:S01]  /*3c40*/  STL [R1+0x8c], R250 ;  /* 0x00008cfa01007387 */ /* 0x000fe20000100800 */
[----:B------:R-:W-:Y:S01]  /*3c50*/  IMAD R234, R3, 0x2, R233 ;  /* 0x0000000203ea7824 */ /* 0x000fe200078e02e9 */
[C---:B------:R-:W-:Y:S02]  /*3c60*/  LEA R236, R0.reuse, R233, 0x1 ;  /* 0x000000e900ec7211 */ /* 0x040fe400078e08ff */
[----:B------:R-:W-:Y:S01]  /*3c70*/  SHF.R.S32.HI R8, RZ, 0x1f, R2 ;  /* 0x0000001fff087819 */ /* 0x000fe20000011402 */
[----:B------:R-:W-:Y:S01]  /*3c80*/  STL [R1+0x88], R249 ;  /* 0x000088f901007387 */ /* 0x000fe20000100800 */
[----:B------:R-:W-:Y:S02]  /*3c90*/  IMAD R235, R0, 0x2, R234 ;  /* 0x0000000200eb7824 */ /* 0x000fe400078e02ea */
[----:B------:R-:W-:Y:S01]  /*3ca0*/  LEA.HI R8, R8, R2, RZ, 0x2 ;  /* 0x0000000208087211 */ /* 0x000fe200078f10ff */
[----:B------:R-:W-:Y:S03]  /*3cb0*/  STL [R1+0x84], R248 ;  /* 0x000084f801007387 */ /* 0x000fe60000100800 */
[----:B------:R-:W-:Y:S01]  /*3cc0*/  LOP3.LUT R8, R8, 0x7ffffffc, RZ, 0xc0, !PT ;  /* 0x7ffffffc08087812 */ /* 0x000fe200078ec0ff */
[----:B------:R-:W-:Y:S03]  /*3cd0*/  STL [R1+0x80], R247 ;  /* 0x000080f701007387 */ /* 0x000fe60000100800 */
[----:B------:R-:W-:Y:S01]  /*3ce0*/  IADD3 R8, R2, -R8, RZ ;  /* 0x8000000802087210 */ /* 0x000fe20007ffe0ff */
[----:B------:R-:W-:Y:S04]  /*3cf0*/  STL [R1+0x7c], R246 ;  /* 0x00007cf601007387 */ /* 0x000fe80000100800 */
[----:B------:R-:W-:Y:S01]  /*3d00*/  IMAD R8, R8, -0x2, R5 ;  /* 0xfffffffe08087824 */ /* 0x000fe200078e0205 */
[----:B------:R-:W-:Y:S04]  /*3d10*/  STL [R1+0x78], R245 ;  /* 0x000078f501007387 */ /* 0x000fe80000100800 */
[C---:B------:R-:W-:Y:S01]  /*3d20*/  ISETP.GT.AND P2, PT, R8.reuse, RZ, PT ;  /* 0x000000ff0800720c */ /* 0x040fe20003f44270 */
[----:B------:R-:W-:Y:S01]  /*3d30*/  STL [R1+0x74], R244 ;  /* 0x000074f401007387 */ /* 0x000fe20000100800 */
[----:B------:R-:W-:-:S02]  /*3d40*/  ISETP.GT.AND P6, PT, R8, 0x1, PT ;  /* 0x000000010800780c */ /* 0x000fc40003fc4270 */
[----:B------:R-:W-:Y:S01]  /*3d50*/  ISETP.GT.AND P5, PT, R8, 0x8, PT ;  /* 0x000000080800780c */ /* 0x000fe20003fa4270 */
[----:B------:R-:W-:Y:S01]  /*3d60*/  STL [R1+0x70], R243 ;  /* 0x000070f301007387 */ /* 0x000fe20000100800 */
[----:B------:R-:W-:Y:S02]  /*3d70*/  FSEL R6, R148, -INF , P2 ;  /* 0xff80000094067808 */ /* 0x000fe40001000000 */
[----:B------:R-:W-:Y:S01]  /*3d80*/  FSEL R7, R135, -INF , P6 ;  /* 0xff80000087077808 */ /* 0x000fe20003000000 */
[----:B------:R-:W-:Y:S01]  /*3d90*/  STL [R1+0x6c], R242 ;  /* 0x00006cf201007387 */ /* 0x000fe20000100800 */
[----:B------:R-:W-:Y:S02]  /*3da0*/  FSEL R11, R133, -INF , P2 ;  /* 0xff800000850b7808 */ /* 0x000fe40001000000 */
[----:B------:R-:W-:Y:S01]  /*3db0*/  FSEL R120, R150, -INF , P2 ;  /* 0xff80000096787808 */ /* 0x000fe20001000000 */
[----:B------:R-:W-:Y:S01]  /*3dc0*/  STL [R1+0x68], R241 ;  /* 0x000068f101007387 */ /* 0x000fe20000100800 */
[----:B------:R-:W-:-:S02]  /*3dd0*/  FSEL R96, R152, -INF , P2 ;  /* 0xff80000098607808 */ /* 0x000fc40001000000 */
[----:B------:R-:W-:Y:S01]  /*3de0*/  ISETP.GT.AND P2, PT, R8, 0x9, PT ;  /* 0x000000090800780c */ /* 0x000fe20003f44270 */
[----:B------:R-:W-:Y:S01]  /*3df0*/  STL [R1+0x64], R240 ;  /* 0x000064f001007387 */ /* 0x000fe20000100800 */
[----:B------:R-:W-:Y:S02]  /*3e00*/  FSEL R9, R106, -INF , P5 ;  /* 0xff8000006a097808 */ /* 0x000fe40002800000 */
[----:B------:R-:W-:Y:S01]  /*3e10*/  FMNMX.FTZ R2, R6, R7, !PT ;  /* 0x0000000706027209 */ /* 0x000fe20007810000 */
        /* <DEDUP_REMOVED lines=15> */
[----:B------:R1:W-:Y:S01]  /*3f10*/  STL [R1+0x4c], R132 ;  /* 0x00004c8401007387 */ /* 0x0003e20000100800 */
[----:B------:R-:W-:Y:S02]  /*3f20*/  FSEL R17, R94, -INF , P6 ;  /* 0xff8000005e117808 */ /* 0x000fe40003000000 */
[----:B------:R-:W-:Y:S01]  /*3f30*/  FMNMX.FTZ R2, R10, R2, !PT ;  /* 0x000000020a027209 */ /* 0x000fe20007810000 */
[----:B------:R-:W-:Y:S01]  /*3f40*/  LDSM.16.MT88.4 R60, [R235+0x900] ;  /* 0x00090000eb3c783b */ /* 0x000fe20000004200 */
[----:B------:R-:W-:Y:S02]  /*3f50*/  FSEL R16, R102, -INF , P2 ;  /* 0xff80000066107808 */ /* 0x000fe40001000000 */
[----:B------:R-:W-:Y:S01]  /*3f60*/  FSEL R123, R107, -INF , P2 ;  /* 0xff8000006b7b7808 */ /* 0x000fe20001000000 */
[----:B------:R-:W-:Y:S01]  /*3f70*/  LDSM.16.MT88.4 R56, [R233+0x900] ;  /* 0x00090000e938783b */ /* 0x000fe20000004200 */
[----:B------:R-:W-:-:S02]  /*3f80*/  FSEL R99, R113, -INF , P2 ;  /* 0xff80000071637808 */ /* 0x000fc40001000000 */
[----:B------:R-:W-:Y:S01]  /*3f90*/  ISETP.GT.AND P2, PT, R8, 0x18, PT ;  /* 0x000000180800780c */ /* 0x000fe20003f44270 */
[----:B------:R-:W-:Y:S01]  /*3fa0*/  LDSM.16.MT88.4 R104, [R236+0x2100] ;  /* 0x00210000ec68783b */ /* 0x000fe20000004200 */
        /* <DEDUP_REMOVED lines=11> */
[----:B------:R-:W0:Y:S01]  /*4060*/  LDGDEPBAR ;  /* 0x00000000000079af */ /* 0x000e220000000000 */
[----:B------:R-:W-:Y:S02]  /*4070*/  FSEL R22, R89, -INF , P5 ;  /* 0xff80000059167808 */ /* 0x000fe40002800000 */
[----:B------:R-:W-:Y:S02]  /*4080*/  FSEL R125, R95, -INF , P5 ;  /* 0xff8000005f7d7808 */ /* 0x000fe40002800000 */
[----:B------:R-:W-:Y:S01]  /*4090*/  FSEL R113, R101, -INF , P5 ;  /* 0xff80000065717808 */ /* 0x000fe20002800000 */
[----:B------:R-:W-:Y:S01]  /*40a0*/  LDSM.16.MT88.4 R92, [R233+0x2100] ;  /* 0x00210000e95c783b */ /* 0x000fe20000004200 */
[----:B------:R-:W-:-:S02]  /*40b0*/  ISETP.GT.AND P5, PT, R8, 0x20, PT ;  /* 0x000000200800780c */ /* 0x000fc40003fa4270 */
[----:B------:R-:W-:Y:S01]  /*40c0*/  FSEL R20, R85, -INF , P6 ;  /* 0xff80000055147808 */ /* 0x000fe20003000000 */
[----:B------:R-:W-:Y:S01]  /*40d0*/  LDSM.16.MT88.4 R100, [R234+0x2100] ;  /* 0x00210000ea64783b */ /* 0x000fe20000004200 */
[----:B------:R-:W-:Y:S02]  /*40e0*/  FMNMX.FTZ R2, R19, R2, !PT ;  /* 0x0000000213027209 */ /* 0x000fe40007810000 */
[----:B------:R-:W-:Y:S02]  /*40f0*/  FSEL R23, R82, -INF , P2 ;  /* 0xff80000052177808 */ /* 0x000fe40001000000 */
[----:B------:R-:W-:Y:S02]  /*4100*/  FSEL R126, R88, -INF , P2 ;  /* 0xff800000587e7808 */ /* 0x000fe40001000000 */
[----:B------:R-:W-:Y:S02]  /*4110*/  FSEL R115, R91, -INF , P2 ;  /* 0xff8000005b737808 */ /* 0x000fe40001000000 */
[----:B------:R-:W-:-:S02]  /*4120*/  ISETP.GT.AND P2, PT, R8, 0x21, PT ;  /* 0x000000210800780c */ /* 0x000fc40003f44270 */
[----:B------:R-:W-:Y:S02]  /*4130*/  FSEL R180, R74, -INF , P5 ;  /* 0xff8000004ab47808 */ /* 0x000fe40002800000 */
[----:B------:R-:W-:Y:S02]  /*4140*/  FMNMX.FTZ R2, R20, R2, !PT ;  /* 0x0000000214027209 */ /* 0x000fe40007810000 */
[----:B------:R-:W-:Y:S02]  /*4150*/  FSEL R24, R81, -INF , P6 ;  /* 0xff80000051187808 */ /* 0x000fe40003000000 */
[----:B------:R-:W-:Y:S02]  /*4160*/  FSEL R127, R87, -INF , P6 ;  /* 0xff800000577f7808 */ /* 0x000fe40003000000 */
[----:B------:R-:W-:Y:S02]  /*4170*/  FSEL R114, R90, -INF , P6 ;  /* 0xff8000005a727808 */ /* 0x000fe40003000000 */
[----:B------:R-:W-:Y:S01]  /*4180*/  ISETP.GT.AND P6, PT, R8, 0x28, PT ;  /* 0x000000280800780c */ /* 0x000fe20003fc4270 */
[----:B------:R-:W-:Y:S01]  /*4190*/  LDSM.16.MT88.4 R88, [R235+0x100] ;  /* 0x00010000eb58783b */ /* 0x000fe20000004200 */
[----:B------:R-:W-:-:S02]  /*41a0*/  FSEL R175, R73, -INF , P2 ;  /* 0xff80000049af7808 */ /* 0x000fc40001000000 */
[----:B------:R-:W-:Y:S02]  /*41b0*/  FMNMX.FTZ R2, R180, R2, !PT ;  /* 0x00000002b4027209 */ /* 0x000fe40007810000 */
[----:B------:R-:W-:Y:S02]  /*41c0*/  FSEL R184, R72, -INF , P5 ;  /* 0xff80000048b87808 */ /* 0x000fe40002800000 */
[----:B------:R-:W-:Y:S02]  /*41d0*/  FSEL R172, R80, -INF , P5 ;  /* 0xff80000050ac7808 */ /* 0x000fe40002800000 */
[----:B------:R-:W-:Y:S02]  /*41e0*/  FSEL R169, R83, -INF , P5 ;  /* 0xff80000053a97808 */ /* 0x000fe40002800000 */
[----:B------:R-:W-:Y:S02]  /*41f0*/  ISETP.GT.AND P5, PT, R8, 0x29, PT ;  /* 0x000000290800780c */ /* 0x000fe40003fa4270 */
[----:B------:R-:W-:-:S02]  /*4200*/  FSEL R174, R68, -INF , P6 ;  /* 0xff80000044ae7808 */ /* 0x000fc40003000000 */
[----:B------:R-:W-:Y:S02]  /*4210*/  FMNMX.FTZ R2, R175, R2, !PT ;  /* 0x00000002af027209 */ /* 0x000fe40007810000 */
[----:B------:R-:W-:Y:S02]  /*4220*/  FSEL R183, R45, -INF , P2 ;  /* 0xff8000002db77808 */ /* 0x000fe40001000000 */
[----:B------:R-:W-:Y:S02]  /*4230*/  FSEL R171, R75, -INF , P2 ;  /* 0xff8000004bab7808 */ /* 0x000fe40001000000 */
[----:B------:R-:W-:Y:S01]  /*4240*/  FSEL R168, R84, -INF , P2 ;  /* 0xff80000054a87808 */ /* 0x000fe20001000000 */
[----:B------:R-:W-:Y:S01]  /*4250*/  LDSM.16.MT88.4 R72, [R236+0x900] ;  /* 0x00090000ec48783b */ /* 0x000fe20000004200 */
[----:B------:R-:W-:Y:S02]  /*4260*/  ISETP.GT.AND P2, PT, R8, 0x30, PT ;  /* 0x000000300800780c */ /* 0x000fe40003f44270 */
[----:B------:R-:W-:Y:S01]  /*4270*/  FSEL R173, R69, -INF , P5 ;  /* 0xff80000045ad7808 */ /* 0x000fe20002800000 */
[----:B------:R-:W-:Y:S01]  /*4280*/  LDSM.16.MT88.4 R84, [R236+0x100] ;  /* 0x00010000ec54783b */ /* 0x000fe20000004200 */
[----:B------:R-:W-:-:S02]  /*4290*/  FMNMX.FTZ R2, R174, R2, !PT ;  /* 0x00000002ae027209 */ /* 0x000fc40007810000 */
[----:B------:R-:W-:Y:S02]  /*42a0*/  FSEL R181, R40, -INF , P5 ;  /* 0xff80000028b57808 */ /* 0x000fe40002800000 */
[----:B------:R-:W-:Y:S01]  /*42b0*/  FSEL R136, R67, -INF , P5 ;  /* 0xff80000043887808 */ /* 0x000fe20002800000 */
[----:B------:R-:W-:Y:S01]  /*42c0*/  LDSM.16.MT88.4 R40, [R233+0x100] ;  /* 0x00010000e928783b */ /* 0x000fe20000004200 */
[----:B------:R-:W-:Y:S02]  /*42d0*/  FSEL R133, R65, -INF , P5 ;  /* 0xff80000041857808 */ /* 0x000fe40002800000 */
[----:B------:R-:W-:Y:S02]  /*42e0*/  FSEL R205, R33, -INF , P2 ;  /* 0xff80000021cd7808 */ /* 0x000fe40001000000 */
[----:B------:R-:W-:Y:S02]  /*42f0*/  ISETP.GT.AND P5, PT, R8, 0x31, PT ;  /* 0x000000310800780c */ /* 0x000fe40003fa4270 */
[----:B------:R-:W-:-:S02]  /*4300*/  FMNMX.FTZ R2, R173, R2, !PT ;  /* 0x00000002ad027209 */ /* 0x000fc40007810000 */
[----:B------:R-:W-:Y:S02]  /*4310*/  FSEL R182, R70, -INF , P6 ;  /* 0xff80000046b67808 */ /* 0x000fe40003000000 */
[----:B------:R-:W-:Y:S01]  /*4320*/  FSEL R170, R66, -INF , P6 ;  /* 0xff80000042aa7808 */ /* 0x000fe20003000000 */
[----:B------:R-:W-:Y:S01]  /*4330*/  LDSM.16.MT88.4 R68, [R233+0x2900] ;  /* 0x00290000e944783b */ /* 0x000fe20000004200 */
[----:B------:R-:W-:Y:S02]  /*4340*/  FSEL R135, R44, -INF , P6 ;  /* 0xff8000002c877808 */ /* 0x000fe40003000000 */
[----:B------:R-:W-:Y:S01]  /*4350*/  ISETP.GT.AND P6, PT, R8, 0x38, PT ;  /* 0x000000380800780c */ /* 0x000fe20003fc4270 */
[----:B------:R-:W-:Y:S01]  /*4360*/  LDSM.16.MT88.4 R64, [R234+0x2900] ;  /* 0x00290000ea40783b */ /* 0x000fe20000004200 */
[----:B-1----:R-:W-:Y:S02]  /*4370*/  FSEL R132, R32, -INF , P5 ;  /* 0xff80000020847808 */ /* 0x002fe40002800000 */
[----:B------:R-:W-:-:S02]  /*4380*/  FMNMX.FTZ R2, R205, R2, !PT ;  /* 0x00000002cd027209 */ /* 0x000fc40007810000 */
[----:B------:R-:W-:Y:S02]  /*4390*/  ISETP.GT.AND P5, PT, R8, 0x39, PT ;  /* 0x000000390800780c */ /* 0x000fe40003fa4270 */
[----:B------:R-:W-:Y:S02]  /*43a0*/  FSEL R241, R28, -INF , P6 ;  /* 0xff8000001cf17808 */ /* 0x000fe40003000000 */
[----:B------:R-:W-:Y:S02]  /*43b0*/  FMNMX.FTZ R2, R132, R2, !PT ;  /* 0x0000000284027209 */ /* 0x000fe40007810000 */
[----:B------:R-:W-:Y:S02]  /*43c0*/  FSEL R237, R27, -INF , P5 ;  /* 0xff8000001bed7808 */ /* 0x000fe40002800000 */
[----:B------:R-:W-:Y:S02]  /*43d0*/  FMNMX.FTZ R2, R241, R2, !PT ;  /* 0x00000002f1027209 */ /* 0x000fe40007810000 */
[----:B------:R-:W-:-:S02]  /*43e0*/  FSEL R240, R31, -INF , P2 ;  /* 0xff8000001ff07808 */ /* 0x000fc40001000000 */
[----:B------:R-:W-:Y:S02]  /*43f0*/  FMNMX.FTZ R2, R237, R2, !PT ;  /* 0x00000002ed027209 */ /* 0x000fe40007810000 */
[----:B------:R-:W-:Y:S02]  /*4400*/  FSEL R229, R54, -INF , P2 ;  /* 0xff80000036e57808 */ /* 0x000fe40001000000 */
[----:B------:R-:W-:Y:S01]  /*4410*/  FSEL R228, R52, -INF , P2 ;  /* 0xff80000034e47808 */ /* 0x000fe20001000000 */
[----:B------:R-:W1:Y:S01]  /*4420*/  SHFL.BFLY PT, R5, R2, 0x2, 0x1f ;  /* 0x0c401f0002057f89 */ /* 0x000e6200000e0000 */
[----:B------:R-:W-:Y:S02]  /*4430*/  FSEL R232, R30, -INF , P6 ;  /* 0xff8000001ee87808 */ /* 0x000fe40003000000 */
[----:B------:R-:W-:Y:S02]  /*4440*/  FSEL R212, R29, -INF , P5 ;  /* 0xff8000001dd47808 */ /* 0x000fe40002800000 */
[----:B------:R-:W-:-:S02]  /*4450*/  FMNMX.FTZ R0, R96, R97, !PT ;  /* 0x0000006160007209 */ /* 0x000fc40007810000 */
[----:B------:R-:W-:Y:S02]  /*4460*/  FSEL R191, R35, -INF , P6 ;  /* 0xff80000023bf7808 */ /* 0x000fe40003000000 */
[----:B------:R-:W-:Y:S02]  /*4470*/  FMNMX.FTZ R0, R98, R0, !PT ;  /* 0x0000000062007209 */ /* 0x000fe40007810000 */
[----:B------:R-:W-:Y:S02]  /*4480*/  FSEL R195, R34, -INF , P5 ;  /* 0xff80000022c37808 */ /* 0x000fe40002800000 */
[----:B------:R-:W-:Y:S02]  /*4490*/  FMNMX.FTZ R0, R99, R0, !PT ;  /* 0x0000000063007209 */ /* 0x000fe40007810000 */
[----:B------:R-:W-:Y:S02]  /*44a0*/  FSEL R189, R189, -INF , P6 ;  /* 0xff800000bdbd7808 */ /* 0x000fe40003000000 */
[----:B------:R-:W-:-:S02]  /*44b0*/  FMNMX.FTZ R0, R112, R0, !PT ;  /* 0x0000000070007209 */ /* 0x000fc40007810000 */
[----:B------:R-:W-:Y:S02]  /*44c0*/  FSEL R188, R188, -INF , P5 ;  /* 0xff800000bcbc7808 */ /* 0x000fe40002800000 */
[----:B------:R-:W-:Y:S02]  /*44d0*/  FMNMX.FTZ R0, R113, R0, !PT ;  /* 0x0000000071007209 */ /* 0x000fe40007810000 */
[----:B-1----:R-:W-:Y:S02]  /*44e0*/  FMNMX.FTZ R2, R2, R5, !PT ;  /* 0x0000000502027209 */ /* 0x002fe40007810000 */
[----:B------:R-:W-:-:S03]  /*44f0*/  FMNMX.FTZ R0, R115, R0, !PT ;  /* 0x0000000073007209 */ /* 0x000fc60007810000 */
[----:B------:R-:W1:Y:S01]  /*4500*/  SHFL.BFLY PT, R137, R2, 0x1, 0x1f ;  /* 0x0c201f0002897f89 */ /* 0x000e6200000e0000 */
[----:B------:R-:W-:-:S04]  /*4510*/  FMNMX.FTZ R0, R114, R0, !PT ;  /* 0x0000000072007209 */ /* 0x000fc80007810000 */
[----:B------:R-:W-:-:S04]  /*4520*/  FMNMX.FTZ R0, R169, R0, !PT ;  /* 0x00000000a9007209 */ /* 0x000fc80007810000 */
[----:B------:R-:W-:-:S04]  /*4530*/  FMNMX.FTZ R0, R168, R0, !PT ;  /* 0x00000000a8007209 */ /* 0x000fc80007810000 */
[----:B------:R-:W-:-:S04]  /*4540*/  FMNMX.FTZ R0, R135, R0, !PT ;  /* 0x0000000087007209 */ /* 0x000fc80007810000 */
[----:B------:R-:W-:-:S04]  /*4550*/  FMNMX.FTZ R0, R133, R0, !PT ;  /* 0x0000000085007209 */ /* 0x000fc80007810000 */
[----:B------:R-:W-:Y:S02]  /*4560*/  FMNMX.FTZ R0, R228, R0, !PT ;  /* 0x00000000e4007209 */ /* 0x000fe40007810000 */
[----:B-1----:R-:W-:Y:S02]  /*4570*/  FMNMX.FTZ R137, R2, R137, !PT ;  /* 0x0000008902897209 */ /* 0x002fe40007810000 */
[----:B------:R-:W-:Y:S02]  /*4580*/  FMNMX.FTZ R2, R11, R14, !PT ;  /* 0x0000000e0b027209 */ /* 0x000fe40007810000 */
[C---:B------:R-:W-:Y:S01]  /*4590*/  FSETP.NEU.FTZ.AND P2, PT, R137.reuse, -INF , PT ;  /* 0xff8000008900780b */ /* 0x040fe20003f5d000 */
[----:B------:R-:W-:Y:S01]  /*45a0*/  FMUL.FTZ R13, R137, c[0x0][0x2d0] ;  /* 0x0000b400890d7a20 */ /* 0x000fe20000410000 */
[----:B------:R-:W-:-:S04]  /*45b0*/  FMNMX.FTZ R2, R15, R2, !PT ;  /* 0x000000020f027209 */ /* 0x000fc80007810000 */
[----:B------:R-:W-:Y:S02]  /*45c0*/  FMNMX.FTZ R2, R16, R2, !PT ;  /* 0x0000000210027209 */ /* 0x000fe40007810000 */
[----:B------:R-:W-:Y:S02]  /*45d0*/  FSEL R13, R13, RZ, P2 ;  /* 0x000000ff0d0d7208 */ /* 0x000fe40001000000 */
[----:B------:R-:W-:Y:S02]  /*45e0*/  FMNMX.FTZ R2, R21, R2, !PT ;  /* 0x0000000215027209 */ /* 0x000fe40007810000 */
[----:B------:R-:W-:Y:S02]  /*45f0*/  ISETP.GT.AND P2, PT, R8, 0x31, PT ;  /* 0x000000310800780c */ /* 0x000fe40003f44270 */
[----:B------:R-:W-:Y:S02]  /*4600*/  FMNMX.FTZ R2, R22, R2, !PT ;  /* 0x0000000216027209 */ /* 0x000fe40007810000 */
[----:B------:R-:W-:-:S02]  /*4610*/  FSEL R239, R36, -INF , P2 ;  /* 0xff80000024ef7808 */ /* 0x000fc40001000000 */
[----:B------:R-:W-:-:S04]  /*4620*/  FMNMX.FTZ R2, R23, R2, !PT ;  /* 0x0000000217027209 */ /* 0x000fc80007810000 */
        /* <DEDUP_REMOVED lines=8> */
[----:B------:R-:W-:-:S05]  /*46b0*/  FMNMX.FTZ R2, R212, R2, !PT ;  /* 0x00000002d4027209 */ /* 0x000fca0007810000 */
[----:B------:R-:W1:Y:S02]  /*46c0*/  SHFL.BFLY PT, R5, R2, 0x2, 0x1f ;  /* 0x0c401f0002057f89 */ /* 0x000e6400000e0000 */
[----:B-1----:R-:W-:-:S05]  /*46d0*/  FMNMX.FTZ R2, R2, R5, !PT ;  /* 0x0000000502027209 */ /* 0x002fca0007810000 */
[----:B------:R-:W1:Y:S02]  /*46e0*/  SHFL.BFLY PT, R5, R2, 0x1, 0x1f ;  /* 0x0c201f0002057f89 */ /* 0x000e6400000e0000 */
[----:B-1----:R-:W-:Y:S01]  /*46f0*/  FMNMX.FTZ R2, R5, R2, !PT ;  /* 0x0000000205027209 */ /* 0x002fe20007810000 */
[----:B------:R-:W-:-:S03]  /*4700*/  FFMA.FTZ R5, R6, c[0x0][0x2d0], -R13 ;  /* 0x0000b40006057a23 */ /* 0x000fc6000001080d */
[C---:B------:R-:W-:Y:S01]  /*4710*/  FSETP.NEU.FTZ.AND P2, PT, R2.reuse, -INF , PT ;  /* 0xff8000000200780b */ /* 0x040fe20003f5d000 */
[----:B------:R-:W-:Y:S01]  /*4720*/  FMUL.FTZ R12, R2, c[0x0][0x2d0] ;  /* 0x0000b400020c7a20 */ /* 0x000fe20000410000 */
[----:B------:R1:W-:Y:S04]  /*4730*/  MUFU.EX2 R134, R5 ;  /* 0x0000000500867308 */ /* 0x0003e80000000800 */
[----:B------:R-:W-:Y:S02]  /*4740*/  FSEL R12, R12, RZ, P2 ;  /* 0x000000ff0c0c7208 */ /* 0x000fe40001000000 */
[----:B------:R-:W-:Y:S02]  /*4750*/  ISETP.GT.AND P2, PT, R8, 0x31, PT ;  /* 0x000000310800780c */ /* 0x000fe40003f44270 */
[----:B------:R-:W-:Y:S01]  /*4760*/  FMNMX.FTZ R8, R120, R121, !PT ;  /* 0x0000007978087209 */ /* 0x000fe20007810000 */
[--C-:B------:R-:W-:Y:S01]  /*4770*/  FFMA.FTZ R3, R15, c[0x0][0x2d0], -R12.reuse ;  /* 0x0000b4000f037a23 */ /* 0x100fe2000001080c */
[----:B------:R-:W-:Y:S01]  /*4780*/  FSEL R194, R53, -INF , P2 ;  /* 0xff80000035c27808 */ /* 0x000fe20001000000 */
[----:B------:R-:W-:Y:S01]  /*4790*/  FFMA.FTZ R4, R14, c[0x0][0x2d0], -R12 ;  /* 0x0000b4000e047a23 */ /* 0x000fe2000001080c */
[----:B------:R-:W-:Y:S01]  /*47a0*/  FMNMX.FTZ R8, R122, R8, !PT ;  /* 0x000000087a087209 */ /* 0x000fe20007810000 */
[----:B------:R2:W-:Y:S01]  /*47b0*/  MUFU.EX2 R246, R3 ;  /* 0x0000000300f67308 */ /* 0x0005e20000000800 */
[----:B------:R-:W-:Y:S01]  /*47c0*/  FMNMX.FTZ R0, R194, R0, !PT ;  /* 0x00000000c2007209 */ /* 0x000fe20007810000 */
[----:B------:R-:W-:Y:S01]  /*47d0*/  LDSM.16.MT88.4 R52, [R234+0x900] ;  /* 0x00090000ea34783b */ /* 0x000fe20000004200 */
[----:B-1----:R-:W-:Y:S01]  /*47e0*/  FFMA.FTZ R5, R7, c[0x0][0x2d0], -R13 ;  /* 0x0000b40007057a23 */ /* 0x002fe2000001080d */
[----:B------:R-:W-:-:S02]  /*47f0*/  FSEL R190, R190, -INF , P2 ;  /* 0xff800000bebe7808 */ /* 0x000fc40001000000 */
[----:B------:R-:W-:Y:S02]  /*4800*/  FMNMX.FTZ R0, R191, R0, !PT ;  /* 0x00000000bf007209 */ /* 0x000fe40007810000 */
[----:B------:R1:W3:Y:S02]  /*4810*/  MUFU.EX2 R214, R5 ;  /* 0x0000000500d67308 */ /* 0x0002e40000000800 */
[----:B------:R-:W-:Y:S01]  /*4820*/  FMNMX.FTZ R0, R195, R0, !PT ;  /* 0x00000000c3007209 */ /* 0x000fe20007810000 */
[----:B--2---:R-:W-:-:S05]  /*4830*/  FFMA.FTZ R3, R16, c[0x0][0x2d0], -R12 ;  /* 0x0000b40010037a23 */ /* 0x004fca000001080c */
[----:B------:R3:W-:Y:S01]  /*4840*/  MUFU.EX2 R230, R4 ;  /* 0x0000000400e67308 */ /* 0x0007e20000000800 */
[----:B-1----:R-:W-:-:S07]  /*4850*/  FFMA.FTZ R5, R9, c[0x0][0x2d0], -R13 ;  /* 0x0000b40009057a23 */ /* 0x002fce000001080d */
[----:B------:R1:W2:Y:S01]  /*4860*/  MUFU.EX2 R213, R3 ;  /* 0x0000000300d57308 */ /* 0x0002a20000000800 */
[----:B------:R-:W4:Y:S07]  /*4870*/  SHFL.BFLY PT, R9, R0, 0x2, 0x1f ;  /* 0x0c401f0000097f89 */ /* 0x000f2e00000e0000 */
[----:B------:R4:W-:Y:S01]  /*4880*/  MUFU.EX2 R206, R5 ;  /* 0x0000000500ce7308 */ /* 0x0009e20000000800 */
[----:B---3--:R-:W-:Y:S01]  /*4890*/  F2FP.PACK_AB R4, R214, R134 ;  /* 0x00000086d604723e */ /* 0x008fe200000000ff */
[----:B-1----:R-:W-:Y:S01]  /*48a0*/  FFMA.FTZ R3, R17, c[0x0][0x2d0], -R13 ;  /* 0x0000b40011037a23 */ /* 0x002fe2000001080d */
[----:B--2---:R-:W-:-:S05]  /*48b0*/  F2FP.PACK_AB R7, R213, R246 ;  /* 0x000000f6d507723e */ /* 0x004fca00000000ff */
[----:B------:R1:W-:Y:S01]  /*48c0*/  MUFU.EX2 R238, R3 ;  /* 0x0000000300ee7308 */ /* 0x0003e20000000800 */
[----:B----4-:R-:W-:Y:S01]  /*48d0*/  FFMA.FTZ R5, R10, c[0x0][0x2d0], -R13 ;  /* 0x0000b4000a057a23 */ /* 0x010fe2000001080d */
[----:B------:R-:W-:-:S06]  /*48e0*/  FMNMX.FTZ R0, R0, R9, !PT ;  /* 0x0000000900007209 */ /* 0x000fcc0007810000 */
[----:B------:R2:W3:Y:S01]  /*48f0*/  MUFU.EX2 R243, R5 ;  /* 0x0000000500f37308 */ /* 0x0004e20000000800 */
[----:B------:R-:W4:Y:S01]  /*4900*/  SHFL.BFLY PT, R16, R0, 0x1, 0x1f ;  /* 0x0c201f0000107f89 */ /* 0x000f2200000e0000 */
[----:B-1----:R-:W-:-:S06]  /*4910*/  FFMA.FTZ R3, R18, c[0x0][0x2d0], -R13 ;  /* 0x0000b40012037a23 */ /* 0x002fcc000001080d */
[----:B------:R1:W-:Y:S01]  /*4920*/  MUFU.EX2 R250, R3 ;  /* 0x0000000300fa7308 */ /* 0x0003e20000000800 */
[----:B--2---:R-:W-:Y:S01]  /*4930*/  FFMA.FTZ R5, R11, c[0x0][0x2d0], -R12 ;  /* 0x0000b4000b057a23 */ /* 0x004fe2000001080c */
[----:B---3--:R-:W-:-:S06]  /*4940*/  F2FP.PACK_AB R6, R243, R206 ;  /* 0x000000cef306723e */ /* 0x008fcc00000000ff */
[----:B------:R-:W2:Y:S01]  /*4950*/  MUFU.EX2 R242, R5 ;  /* 0x0000000500f27308 */ /* 0x000ea20000000800 */
[----:B----4-:R-:W-:Y:S02]  /*4960*/  FMNMX.FTZ R139, R0, R16, !PT ;  /* 0x00000010008b7209 */ /* 0x010fe40007810000 */
[----:B-1----:R-:W-:Y:S01]  /*4970*/  FMNMX.FTZ R3, R123, R8, !PT ;  /* 0x000000087b037209 */ /* 0x002fe20007810000 */
[----:B------:R-:W-:Y:S01]  /*4980*/  FFMA.FTZ R8, R19, c[0x0][0x2d0], -R13 ;  /* 0x0000b40013087a23 */ /* 0x000fe2000001080d */
[----:B------:R-:W-:Y:S02]  /*4990*/  FSETP.NEU.FTZ.AND P2, PT, R139, -INF , PT ;  /* 0xff8000008b00780b */ /* 0x000fe40003f5d000 */
[----:B------:R-:W-:Y:S01]  /*49a0*/  FMNMX.FTZ R3, R124, R3, !PT ;  /* 0x000000037c037209 */ /* 0x000fe20007810000 */
[----:B------:R1:W-:Y:S03]  /*49b0*/  MUFU.EX2 R207, R8 ;  /* 0x0000000800cf7308 */ /* 0x0003e60000000800 */
[----:B------:R-:W-:-:S02]  /*49c0*/  FMNMX.FTZ R3, R125, R3, !PT ;  /* 0x000000037d037209 */ /* 0x000fc40007810000 */
[----:B--2---:R-:W-:Y:S02]  /*49d0*/  F2FP.PACK_AB R5, R230, R242 ;  /* 0x000000f2e605723e */ /* 0x004fe400000000ff */
[----:B------:R-:W-:-:S04]  /*49e0*/  FMNMX.FTZ R3, R126, R3, !PT ;  /* 0x000000037e037209 */ /* 0x000fc80007810000 */
[----:B------:R-:W-:Y:S01]  /*49f0*/  FMNMX.FTZ R3, R127, R3, !PT ;  /* 0x000000037f037209 */ /* 0x000fe20007810000 */
[----:B------:R-:W-:Y:S03]  /*4a00*/  HMMA.16816.F32 R152, R4, R92, RZ ;  /* 0x0000005c0498723c */ /* 0x000fe600000018ff */
[----:B------:R-:W-:Y:S01]  /*4a10*/  FMNMX.FTZ R3, R172, R3, !PT ;  /* 0x00000003ac037209 */ /* 0x000fe20007810000 */
[----:B-1----:R-:W-:-:S04]  /*4a20*/  FFMA.FTZ R8, R20, c[0x0][0x2d0], -R13 ;  /* 0x0000b40014087a23 */ /* 0x002fc8000001080d */
[----:B------:R1:W2:Y:S01]  /*4a30*/  MUFU.EX2 R185, R8 ;  /* 0x0000000800b97308 */ /* 0x0002a20000000800 */
[C---:B------:R-:W-:Y:S08]  /*4a40*/  HMMA.16816.F32 R160, R4.reuse, R88, RZ ;  /* 0x0000005804a0723c */ /* 0x040ff000000018ff */
[----:B------:R-:W-:Y:S01]  /*4a50*/  HMMA.16816.F32 R148, R4, R100, RZ ;  /* 0x000000640494723c */ /* 0x000fe200000018ff */
[----:B-1----:R-:W-:Y:S01]  /*4a60*/  FFMA.FTZ R8, R21, c[0x0][0x2d0], -R12 ;  /* 0x0000b40015087a23 */ /* 0x002fe2000001080c */
[----:B--2---:R-:W-:-:S06]  /*4a70*/  F2FP.PACK_AB R10, R185, R207 ;  /* 0x000000cfb90a723e */ /* 0x004fcc00000000ff */
[C---:B------:R-:W-:Y:S01]  /*4a80*/  HMMA.16816.F32 R44, R4.reuse, R40, RZ ;  /* 0x00000028042c723c */ /* 0x040fe200000018ff */
[----:B------:R1:W-:Y:S07]  /*4a90*/  MUFU.EX2 R251, R8 ;  /* 0x0000000800fb7308 */ /* 0x0003ee0000000800 */
[C---:B------:R-:W-:Y:S08]  /*4aa0*/  HMMA.16816.F32 R164, R4.reuse, R84, RZ ;  /* 0x0000005404a4723c */ /* 0x040ff000000018ff */
[----:B------:R-:W-:Y:S01]  /*4ab0*/  HMMA.16816.F32 R144, R4, R104, RZ ;  /* 0x000000680490723c */ /* 0x000fe200000018ff */
[----:B-1----:R-:W-:Y:S01]  /*4ac0*/  FMNMX.FTZ R8, R171, R3, !PT ;  /* 0x00000003ab087209 */ /* 0x002fe20007810000 */
[----:B------:R-:W-:-:S03]  /*4ad0*/  FFMA.FTZ R3, R22, c[0x0][0x2d0], -R12 ;  /* 0x0000b40016037a23 */ /* 0x000fc6000001080c */
[----:B------:R-:W-:Y:S01]  /*4ae0*/  FMNMX.FTZ R8, R170, R8, !PT ;  /* 0x00000008aa087209 */ /* 0x000fe20007810000 */
[----:B------:R1:W2:Y:S02]  /*4af0*/  MUFU.EX2 R249, R3 ;  /* 0x0000000300f97308 */ /* 0x0002a40000000800 */
[C---:B------:R-:W-:Y:S08]  /*4b00*/  HMMA.16816.F32 R156, R4.reuse, R76, RZ ;  /* 0x0000004c049c723c */ /* 0x040ff000000018ff */
[----:B------:R-:W-:Y:S01]  /*4b10*/  HMMA.16816.F32 R140, R4, R108, RZ ;  /* 0x0000006c048c723c */ /* 0x000fe200000018ff */
[----:B-1----:R-:W-:Y:S01]  /*4b20*/  FMNMX.FTZ R3, R136, R8, !PT ;  /* 0x0000000888037209 */ /* 0x002fe20007810000 */
[----:B------:R-:W-:Y:S01]  /*4b30*/  FFMA.FTZ R8, R23, c[0x0][0x2d0], -R12 ;  /* 0x0000b40017087a23 */ /* 0x000fe2000001080c */
[----:B--2---:R-:W-:-:S05]  /*4b40*/  F2FP.PACK_AB R9, R249, R251 ;  /* 0x000000fbf909723e */ /* 0x004fca00000000ff */
[----:B------:R-:W-:Y:S01]  /*4b50*/  HMMA.16816.F32 R128, R4, R42, RZ ;  /* 0x0000002a0480723c */ /* 0x000fe200000018ff */
[----:B------:R-:W-:Y:S01]  /*4b60*/  FMNMX.FTZ R3, R229, R3, !PT ;  /* 0x00000003e5037209 */ /* 0x000fe20007810000 */
[----:B------:R1:W-:Y:S03]  /*4b70*/  MUFU.EX2 R187, R8 ;  /* 0x0000000800bb7308 */ /* 0x0003e60000000800 */
[----:B------:R-:W-:-:S03]  /*4b80*/  FMNMX.FTZ R3, R190, R3, !PT ;  /* 0x00000003be037209 */ /* 0x000fc60007810000 */
[----:B------:R-:W-:Y:S01]  /*4b90*/  HMMA.16816.F32 R116, R4, R78, RZ ;  /* 0x0000004e0474723c */ /* 0x000fe200000018ff */
[----:B------:R-:W-:-:S04]  /*4ba0*/  FMNMX.FTZ R3, R189, R3, !PT ;  /* 0x00000003bd037209 */ /* 0x000fc80007810000 */
[----:B------:R-:W-:Y:S01]  /*4bb0*/  FMNMX.FTZ R14, R188, R3, !PT ;  /* 0x00000003bc0e7209 */ /* 0x000fe20007810000 */
[----:B------:R-:W-:Y:S02]  /*4bc0*/  FMUL.FTZ R3, R139, c[0x0][0x2d0] ;  /* 0x0000b4008b037a20 */ /* 0x000fe40000410000 */
[C---:B------:R-:W-:Y:S01]  /*4bd0*/  HMMA.16816.F32 R80, R4.reuse, R86, RZ ;  /* 0x000000560450723c */ /* 0x040fe200000018ff */
[----:B-1----:R-:W-:Y:S01]  /*4be0*/  FFMA.FTZ R8, R24, c[0x0][0x2d0], -R12 ;  /* 0x0000b40018087a23 */ /* 0x002fe2000001080c */
[----:B------:R-:W1:Y:S01]  /*4bf0*/  SHFL.BFLY PT, R15, R14, 0x2, 0x1f ;  /* 0x0c401f000e0f7f89 */ /* 0x000e6200000e0000 */
[----:B------:R-:W-:Y:S02]  /*4c00*/  FSEL R3, R3, RZ, P2 ;  /* 0x000000ff03037208 */ /* 0x000fe40001000000 */
[----:B------:R2:W3:Y:S03]  /*4c10*/  MUFU.EX2 R247, R8 ;  /* 0x0000000800f77308 */ /* 0x0004e60000000800 */
[C---:B------:R-:W-:Y:S08]  /*4c20*/  HMMA.16816.F32 R36, R4.reuse, R90, RZ ;  /* 0x0000005a0424723c */ /* 0x040ff000000018ff */
[----:B------:R-:W-:Y:S01]  /*4c30*/  HMMA.16816.F32 R32, R4, R94, RZ ;  /* 0x0000005e0420723c */ /* 0x000fe200000018ff */
[----:B--2---:R-:W-:-:S02]  /*4c40*/  F2FP.PACK_AB R8, R250, R238 ;  /* 0x000000eefa08723e */ /* 0x004fc400000000ff */
[----:B---3--:R-:W-:-:S05]  /*4c50*/  F2FP.PACK_AB R11, R247, R187 ;  /* 0x000000bbf70b723e */ /* 0x008fca00000000ff */
[----:B------:R-:W-:Y:S01]  /*4c60*/  HMMA.16816.F32 R28, R4, R102, RZ ;  /* 0x00000066041c723c */ /* 0x000fe200000018ff */
[----:B-1----:R-:W-:-:S07]  /*4c70*/  FMNMX.FTZ R0, R14, R15, !PT ;  /* 0x0000000f0e007209 */ /* 0x002fce0007810000 */
[C---:B------:R-:W-:Y:S07]  /*4c80*/  HMMA.16816.F32 R16, R8.reuse, R68, R152 ;  /* 0x000000440810723c */ /* 0x040fee0000001898 */
[----:B------:R-:W-:Y:S01]  /*4c90*/  IMAD.MOV.U32 R155, RZ, RZ, R214 ;  /* 0x000000ffff9b7224 */ /* 0x000fe200078e00d6 */
[C---:B------:R-:W-:Y:S08]  /*4ca0*/  HMMA.16816.F32 R176, R8.reuse, R60, R160 ;  /* 0x0000003c08b0723c */ /* 0x040ff000000018a0 */
[----:B------:R-:W-:Y:S01]  /*4cb0*/  HMMA.16816.F32 R208, R8, R56, R44 ;  /* 0x0000003808d0723c */ /* 0x000fe2000000182c */
[----:B------:R-:W-:Y:S07]  /*4cc0*/  LDSM.16.MT88.4 R44, [R235+0x2900] ;  /* 0x00290000eb2c783b */ /* 0x000fee0000004200 */
[----:B------:R-:W-:Y:S01]  /*4cd0*/  MOV R204, R17 ;  /* 0x0000001100cc7202 */ /* 0x000fe20000000f00 */
[----:B------:R-:W-:Y:S01]  /*4ce0*/  IMAD.MOV.U32 R154, RZ, RZ, R19 ;  /* 0x000000ffff9a7224 */ /* 0x000fe200078e0013 */
[----:B------:R-:W-:Y:S01]  /*4cf0*/  MOV R152, R16 ;  /* 0x0000001000987202 */ /* 0x000fe20000000f00 */
[----:B------:R-:W-:Y:S01]  /*4d00*/  IMAD.MOV.U32 R153, RZ, RZ, R18 ;  /* 0x000000ffff997224 */ /* 0x000fe200078e0012 */
[----:B------:R-:W-:Y:S08]  /*4d10*/  HMMA.16816.F32 R24, R4, R106, RZ ;  /* 0x0000006a0418723c */ /* 0x000ff000000018ff */
[----:B------:R-:W-:Y:S08]  /*4d20*/  HMMA.16816.F32 R16, R8, R64, R148 ;  /* 0x000000400810723c */ /* 0x000ff00000001894 */
[----:B------:R-:W-:Y:S01]  /*4d30*/  HMMA.16816.F32 R20, R4, R110, RZ ;  /* 0x0000006e0414723c */ /* 0x000fe200000018ff */
[----:B------:R-:W1:Y:S06]  /*4d40*/  SHFL.BFLY PT, R5, R0, 0x1, 0x1f ;  /* 0x0c201f0000057f89 */ /* 0x000e6c00000e0000 */
[----:B------:R-:W-:Y:S01]  /*4d50*/  FFMA.FTZ R4, R96, c[0x0][0x2d0], -R3 ;  /* 0x0000b40060047a23 */ /* 0x000fe20000010803 */
[C---:B------:R-:W-:Y:S03]  /*4d60*/  HMMA.16816.F32 R224, R8.reuse, R72, R164 ;  /* 0x0000004808e0723c */ /* 0x040fe600000018a4 */
[----:B------:R2:W-:Y:S04]  /*4d70*/  MUFU.EX2 R193, R4 ;  /* 0x0000000400c17308 */ /* 0x0005e80000000800 */
[----:B------:R-:W-:Y:S01]  /*4d80*/  IMAD.MOV.U32 R167, RZ, RZ, R176 ;  /* 0x000000ffffa77224 */ /* 0x000fe200078e00b0 */
[----:B------:R-:W-:Y:S01]  /*4d90*/  MOV R166, R177 ;  /* 0x000000b100a67202 */ /* 0x000fe20000000f00 */
[----:B------:R-:W-:Y:S01]  /*4da0*/  IMAD.MOV.U32 R165, RZ, RZ, R178 ;  /* 0x000000ffffa57224 */ /* 0x000fe200078e00b2 */
[----:B------:R-:W-:Y:S01]  /*4db0*/  MOV R177, R19 ;  /* 0x0000001300b17202 */ /* 0x000fe20000000f00 */
[----:B------:R-:W-:Y:S01]  /*4dc0*/  IMAD.MOV.U32 R164, RZ, RZ, R179 ;  /* 0x000000ffffa47224 */ /* 0x000fe200078e00b3 */
[----:B------:R-:W-:Y:S01]  /*4dd0*/  HMMA.16816.F32 R220, R8, R52, R156 ;  /* 0x0000003408dc723c */ /* 0x000fe2000000189c */
[----:B------:R-:W-:-:S02]  /*4de0*/  IMAD.MOV.U32 R179, RZ, RZ, R17 ;  /* 0x000000ffffb37224 */ /* 0x000fc400078e0011 */
[----:B------:R-:W-:Y:S02]  /*4df0*/  IMAD.MOV.U32 R178, RZ, RZ, R18 ;  /* 0x000000ffffb27224 */ /* 0x000fe400078e0012 */
[----:B------:R-:W-:Y:S01]  /*4e00*/  IMAD.MOV.U32 R176, RZ, RZ, R16 ;  /* 0x000000ffffb07224 */ /* 0x000fe200078e0010 */
[----:B-1----:R-:W-:Y:S01]  /*4e10*/  FMNMX.FTZ R138, R0, R5, !PT ;  /* 0x00000005008a7209 */ /* 0x002fe20007810000 */
[--C-:B--2---:R-:W-:Y:S01]  /*4e20*/  FFMA.FTZ R4, R97, c[0x0][0x2d0], -R3.reuse ;  /* 0x0000b40061047a23 */ /* 0x104fe20000010803 */
[C---:B------:R-:W-:Y:S01]  /*4e30*/  HMMA.16816.F32 R16, R8.reuse, R48, R144 ;  /* 0x000000300810723c */ /* 0x040fe20000001890 */
[--C-:B------:R-:W-:Y:S01]  /*4e40*/  FFMA.FTZ R0, R113, c[0x0][0x2d0], -R3.reuse ;  /* 0x0000b40071007a23 */ /* 0x100fe20000010803 */
[----:B------:R-:W-:Y:S01]  /*4e50*/  FSETP.NEU.FTZ.AND P2, PT, R138, -INF , PT ;  /* 0xff8000008a00780b */ /* 0x000fe20003f5d000 */
[----:B------:R1:W-:Y:S05]  /*4e60*/  MUFU.EX2 R192, R4 ;  /* 0x0000000400c07308 */ /* 0x0003ea0000000800 */
[C---:B------:R-:W-:Y:S03]  /*4e70*/  HMMA.16816.F32 R128, R8.reuse, R58, R128 ;  /* 0x0000003a0880723c */ /* 0x040fe60000001880 */
[----:B------:R2:W-:Y:S05]  /*4e80*/  MUFU.EX2 R147, R0 ;  /* 0x0000000000937308 */ /* 0x0005ea0000000800 */
[----:B------:R-:W-:Y:S01]  /*4e90*/  HMMA.16816.F32 R156, R8, R54, R116 ;  /* 0x00000036089c723c */ /* 0x000fe20000001874 */
[----:B-1----:R-:W-:-:S04]  /*4ea0*/  FFMA.FTZ R4, R98, c[0x0][0x2d0], -R3 ;  /* 0x0000b40062047a23 */ /* 0x002fc80000010803 */
[----:B------:R1:W-:Y:S03]  /*4eb0*/  MUFU.EX2 R245, R4 ;  /* 0x0000000400f57308 */ /* 0x0003e60000000800 */
[----:B------:R-:W-:Y:S01]  /*4ec0*/  IMAD.MOV.U32 R146, RZ, RZ, R17 ;  /* 0x000000ffff927224 */ /* 0x000fe200078e0011 */
[----:B------:R-:W-:Y:S01]  /*4ed0*/  MOV R145, R19 ;  /* 0x0000001300917202 */ /* 0x000fe20000000f00 */
[----:B------:R-:W-:Y:S01]  /*4ee0*/  IMAD.MOV.U32 R144, RZ, RZ, R18 ;  /* 0x000000ffff907224 */ /* 0x000fe200078e0012 */
[----:B------:R-:W-:Y:S01]  /*4ef0*/  HMMA.16816.F32 R196, R8, R74, R80 ;  /* 0x0000004a08c4723c */ /* 0x000fe20000001850 */
[----:B--2---:R-:W-:-:S05]  /*4f00*/  FMUL.FTZ R0, R138, c[0x0][0x2d0] ;  /* 0x0000b4008a007a20 */ /* 0x004fca0000410000 */
[----:B------:R-:W-:Y:S02]  /*4f10*/  FSEL R0, R0, RZ, P2 ;  /* 0x000000ff00007208 */ /* 0x000fe40001000000 */
[----:B------:R-:W-:Y:S01]  /*4f20*/  HMMA.16816.F32 R200, R8, R62, R36 ;  /* 0x0000003e08c8723c */ /* 0x000fe20000001824 */
[----:B-1----:R-:W-:-:S04]  /*4f30*/  FFMA.FTZ R4, R99, c[0x0][0x2d0], -R3 ;  /* 0x0000b40063047a23 */ /* 0x002fc80000010803 */
[----:B------:R1:W-:Y:S03]  /*4f40*/  MUFU.EX2 R244, R4 ;  /* 0x0000000400f47308 */ /* 0x0003e60000000800 */
[C---:B------:R-:W-:Y:S01]  /*4f50*/  HMMA.16816.F32 R216, R8.reuse, R66, R28 ;  /* 0x0000004208d8723c */ /* 0x040fe2000000181c */
[--C-:B-1----:R-:W-:Y:S02]  /*4f60*/  FFMA.FTZ R4, R112, c[0x0][0x2d0], -R3.reuse ;  /* 0x0000b40070047a23 */ /* 0x102fe40000010803 */
[----:B------:R-:W-:Y:S02]  /*4f70*/  IMAD.MOV.U32 R112, RZ, RZ, R16 ;  /* 0x000000ffff707224 */ /* 0x000fe400078e0010 */
[----:B------:R1:W-:Y:S03]  /*4f80*/  MUFU.EX2 R15, R4 ;  /* 0x00000004000f7308 */ /* 0x0003e60000000800 */
[----:B------:R-:W-:Y:S01]  /*4f90*/  HMMA.16816.F32 R16, R8, R44, R140 ;  /* 0x0000002c0810723c */ /* 0x000fe2000000188c */
[----:B-1----:R-:W-:Y:S01]  /*4fa0*/  FFMA.FTZ R4, R115, c[0x0][0x2d0], -R3 ;  /* 0x0000b40073047a23 */ /* 0x002fe20000010803 */
[----:B------:R-:W-:-:S03]  /*4fb0*/  MOV R115, R213 ;  /* 0x000000d500737202 */ /* 0x000fc60000000f00 */
[----:B------:R1:W-:Y:S11]  /*4fc0*/  MUFU.EX2 R248, R4 ;  /* 0x0000000400f87308 */ /* 0x0003f60000000800 */
[----:B------:R-:W-:Y:S08]  /*4fd0*/  @!UPT UIADD3 URZ, URZ, URZ, URZ ;  /* 0x0000003f3f3ff290 */ /* 0x000ff0000fffe03f */
[----:B------:R-:W-:Y:S01]  /*4fe0*/  MOV R141, R18 ;  /* 0x00000012008d7202 */ /* 0x000fe20000000f00 */
[----:B------:R-:W-:Y:S01]  /*4ff0*/  IMAD.MOV.U32 R140, RZ, RZ, R19 ;  /* 0x000000ffff8c7224 */ /* 0x000fe200078e0013 */
[----:B------:R-:W-:Y:S01]  /*5000*/  MOV R98, R16 ;  /* 0x0000001000627202 */ /* 0x000fe20000000f00 */
[----:B------:R-:W-:Y:S02]  /*5010*/  IMAD.MOV.U32 R113, RZ, RZ, R17 ;  /* 0x000000ffff717224 */ /* 0x000fe400078e0011 */
[C---:B------:R-:W-:Y:S01]  /*5020*/  HMMA.16816.F32 R16, R8.reuse, R70, R32 ;  /* 0x000000460810723c */ /* 0x040fe20000001820 */
[----:B-1----:R-:W-:Y:S02]  /*5030*/  FFMA.FTZ R4, R114, c[0x0][0x2d0], -R3 ;  /* 0x0000b40072047a23 */ /* 0x002fe40000010803 */
[----:B------:R-:W-:Y:S02]  /*5040*/  IMAD.MOV.U32 R114, RZ, RZ, R212 ;  /* 0x000000ffff727224 */ /* 0x000fe400078e00d4 */
[----:B------:R1:W2:Y:S03]  /*5050*/  MUFU.EX2 R186, R4 ;  /* 0x0000000400ba7308 */ /* 0x0002a60000000800 */
[----:B------:R-:W-:Y:S11]  /*5060*/  HMMA.16816.F32 R212, R8, R46, R20 ;  /* 0x0000002e08d4723c */ /* 0x000ff60000001814 */
[----:B------:R-:W-:Y:S05]  /*5070*/  @!UPT UIADD3 URZ, URZ, URZ, URZ ;  /* 0x0000003f3f3ff290 */ /* 0x000fea000fffe03f */
[----:B------:R-:W-:Y:S01]  /*5080*/  IMAD.MOV.U32 R83, RZ, RZ, R17 ;  /* 0x000000ffff537224 */ /* 0x000fe200078e0011 */
[----:B------:R-:W-:Y:S01]  /*5090*/  MOV R81, R19 ;  /* 0x0000001300517202 */ /* 0x000fe20000000f00 */
[----:B-1----:R-:W-:Y:S01]  /*50a0*/  FFMA.FTZ R4, R120, c[0x0][0x2d0], -R0 ;  /* 0x0000b40078047a23 */ /* 0x002fe20000010800 */
[----:B--2---:R-:W-:Y:S01]  /*50b0*/  F2FP.PACK_AB R6, R186, R248 ;  /* 0x000000f8ba06723e */ /* 0x004fe200000000ff */
[----:B------:R-:W-:Y:S02]  /*50c0*/  IMAD.MOV.U32 R82, RZ, RZ, R18 ;  /* 0x000000ffff527224 */ /* 0x000fe400078e0012 */
[----:B------:R1:W-:Y:S01]  /*50d0*/  MUFU.EX2 R97, R4 ;  /* 0x0000000400617308 */ /* 0x0003e20000000800 */
[----:B------:R-:W-:Y:S02]  /*50e0*/  IMAD.MOV.U32 R80, RZ, RZ, R16 ;  /* 0x000000ffff507224 */ /* 0x000fe400078e0010 */
[----:B-1----:R-:W-:-:S05]  /*50f0*/  FFMA.FTZ R4, R121, c[0x0][0x2d0], -R0 ;  /* 0x0000b40079047a23 */ /* 0x002fca0000010800 */
[----:B------:R1:W2:Y:S02]  /*5100*/  MUFU.EX2 R96, R4 ;  /* 0x0000000400607308 */ /* 0x0002a40000000800 */
[----:B-1----:R-:W-:-:S06]  /*5110*/  FFMA.FTZ R4, R122, c[0x0][0x2d0], -R0 ;  /* 0x0000b4007a047a23 */ /* 0x002fcc0000010800 */
[----:B------:R1:W-:Y:S02]  /*5120*/  MUFU.EX2 R99, R4 ;  /* 0x0000000400637308 */ /* 0x0003e40000000800 */
[----:B-1----:R-:W-:Y:S02]  /*5130*/  FFMA.FTZ R4, R123, c[0x0][0x2d0], -R0 ;  /* 0x0000b4007b047a23 */ /* 0x002fe40000010800 */
[----:B------:R-:W-:Y:S04]  /*5140*/  HMMA.16816.F32 R120, R8, R50, R24 ;  /* 0x000000320878723c */ /* 0x000fe80000001818 */
[----:B------:R1:W3:Y:S03]  /*5150*/  MUFU.EX2 R14, R4 ;  /* 0x00000004000e7308 */ /* 0x0002e60000000800 */
[----:B------:R-:W-:-:S02]  /*5160*/  F2FP.PACK_AB R8, R192, R193 ;  /* 0x000000c1c008723e */ /* 0x000fc400000000ff */
[----:B------:R-:W-:Y:S02]  /*5170*/  F2FP.PACK_AB R10, R244, R245 ;  /* 0x000000f5f40a723e */ /* 0x000fe400000000ff */
[----:B--2---:R-:W-:Y:S01]  /*5180*/  F2FP.PACK_AB R9, R96, R97 ;  /* 0x000000616009723e */ /* 0x004fe200000000ff */
[----:B-1----:R-:W-:Y:S01]  /*5190*/  FFMA.FTZ R4, R124, c[0x0][0x2d0], -R0 ;  /* 0x0000b4007c047a23 */ /* 0x002fe20000010800 */
[----:B---3--:R-:W-:-:S03]  /*51a0*/  F2FP.PACK_AB R11, R14, R99 ;  /* 0x000000630e0b723e */ /* 0x008fc600000000ff */
[----:B------:R1:W-:Y:S04]  /*51b0*/  MUFU.EX2 R252, R4 ;  /* 0x0000000400fc7308 */ /* 0x0003e80000000800 */
[C---:B------:R-:W-:Y:S08]  /*51c0*/  HMMA.16816.F32 R20, R8.reuse, R40, RZ ;  /* 0x000000280814723c */ /* 0x040ff000000018ff */
[----:B------:R-:W-:Y:S01]  /*51d0*/  HMMA.16816.F32 R16, R8, R76, RZ ;  /* 0x0000004c0810723c */ /* 0x000fe200000018ff */
[----:B-1----:R-:W-:-:S06]  /*51e0*/  FFMA.FTZ R4, R125, c[0x0][0x2d0], -R0 ;  /* 0x0000b4007d047a23 */ /* 0x002fcc0000010800 */
[----:B------:R-:W-:Y:S01]  /*51f0*/  IMAD.MOV.U32 R77, RZ, RZ, R83 ;  /* 0x000000ffff4d7224 */ /* 0x000fe200078e0053 */
[----:B------:R1:W2:Y:S01]  /*5200*/  MUFU.EX2 R142, R4 ;  /* 0x00000004008e7308 */ /* 0x0002a20000000800 */
[----:B------:R-:W-:Y:S01]  /*5210*/  HMMA.16816.F32 R36, R8, R84, RZ ;  /* 0x000000540824723c */ /* 0x000fe200000018ff */
[----:B------:R-:W-:-:S06]  /*5220*/  IMAD.MOV.U32 R76, RZ, RZ, R80 ;  /* 0x000000ffff4c7224 */ /* 0x000fcc00078e0050 */
[----:B------:R-:W-:Y:S01]  /*5230*/  MOV R85, R147 ;  /* 0x0000009300557202 */ /* 0x000fe20000000f00 */
[----:B------:R-:W-:Y:S01]  /*5240*/  HMMA.16816.F32 R32, R8, R88, RZ ;  /* 0x000000580820723c */ /* 0x000fe200000018ff */
[----:B------:R-:W-:Y:S02]  /*5250*/  IMAD.MOV.U32 R84, RZ, RZ, R82 ;  /* 0x000000ffff547224 */ /* 0x000fe400078e0052 */
[----:B-1----:R-:W-:Y:S01]  /*5260*/  FFMA.FTZ R4, R126, c[0x0][0x2d0], -R0 ;  /* 0x0000b4007e047a23 */ /* 0x002fe20000010800 */
[----:B--2---:R-:W-:-:S04]  /*5270*/  F2FP.PACK_AB R5, R142, R252 ;  /* 0x000000fc8e05723e */ /* 0x004fc800000000ff */
[C---:B------:R-:W-:Y:S01]  /*5280*/  HMMA.16816.F32 R28, R8.reuse, R92, RZ ;  /* 0x0000005c081c723c */ /* 0x040fe200000018ff */
[----:B------:R-:W-:Y:S01]  /*5290*/  MOV R88, R98 ;  /* 0x0000006200587202 */ /* 0x000fe20000000f00 */
[----:B------:R1:W-:Y:S01]  /*52a0*/  MUFU.EX2 R231, R4 ;  /* 0x0000000400e77308 */ /* 0x0003e20000000800 */
[----:B------:R-:W-:Y:S02]  /*52b0*/  IMAD.MOV.U32 R98, RZ, RZ, R206 ;  /* 0x000000ffff627224 */ /* 0x000fe400078e00ce */
[----:B------:R-:W-:Y:S02]  /*52c0*/  IMAD.MOV.U32 R89, RZ, RZ, R205 ;  /* 0x000000ffff597224 */ /* 0x000fe400078e00cd */
[----:B------:R-:W-:Y:S01]  /*52d0*/  IMAD.MOV.U32 R92, RZ, RZ, R140 ;  /* 0x000000ffff5c7224 */ /* 0x000fe200078e008c */
[----:B------:R-:W-:Y:S01]  /*52e0*/  HMMA.16816.F32 R24, R8, R100, RZ ;  /* 0x000000640818723c */ /* 0x000fe200000018ff */
[----:B------:R-:W-:Y:S01]  /*52f0*/  IMAD.MOV.U32 R93, RZ, RZ, R113 ;  /* 0x000000ffff5d7224 */ /* 0x000fe200078e0071 */
[----:B------:R-:W-:-:S05]  /*5300*/  MOV R140, R112 ;  /* 0x00000070008c7202 */ /* 0x000fca0000000f00 */
[----:B------:R-:W-:Y:S01]  /*5310*/  IMAD.MOV.U32 R100, RZ, RZ, R141 ;  /* 0x000000ffff647224 */ /* 0x000fe200078e008d */
[----:B------:R-:W-:Y:S01]  /*5320*/  MOV R101, R155 ;  /* 0x0000009b00657202 */ /* 0x000fe20000000f00 */
[----:B------:R-:W-:Y:S01]  /*5330*/  IMAD.MOV.U32 R155, RZ, RZ, R207 ;  /* 0x000000ffff9b7224 */ /* 0x000fe200078e00cf */
[----:B------:R-:W-:Y:S01]  /*5340*/  HMMA.16816.F32 R40, R8, R42, RZ ;  /* 0x0000002a0828723c */ /* 0x000fe200000018ff */
[----:B-1----:R-:W-:Y:S02]  /*5350*/  FFMA.FTZ R4, R127, c[0x0][0x2d0], -R0 ;  /* 0x0000b4007f047a23 */ /* 0x002fe40000010800 */
[----:B------:R-:W-:Y:S02]  /*5360*/  IMAD.MOV.U32 R141, RZ, RZ, R179 ;  /* 0x000000ffff8d7224 */ /* 0x000fe400078e00b3 */
[----:B------:R1:W2:Y:S02]  /*5370*/  MUFU.EX2 R143, R4 ;  /* 0x00000004008f7308 */ /* 0x0002a40000000800 */
[----:B-1----:R-:W-:Y:S01]  /*5380*/  F2FP.PACK_AB R4, R147, R15 ;  /* 0x0000000f9304723e */ /* 0x002fe200000000ff */
[----:B------:R-:W-:Y:S01]  /*5390*/  IMAD.MOV.U32 R147, RZ, RZ, R204 ;  /* 0x000000ffff937224 */ /* 0x000fe200078e00cc */
[----:B--2---:R-:W-:-:S07]  /*53a0*/  F2FP.PACK_AB R7, R143, R231 ;  /* 0x000000e78f07723e */ /* 0x004fce00000000ff */
[C---:B------:R-:W-:Y:S07]  /*53b0*/  HMMA.16816.F32 R148, R4.reuse, R56, R20 ;  /* 0x000000380494723c */ /* 0x040fee0000001814 */
[----:B------:R-:W-:Y:S01]  /*53c0*/  MOV R56, R145 ;  /* 0x0000009100387202 */ /* 0x000fe20000000f00 */
[----:B------:R-:W-:Y:S01]  /*53d0*/  HMMA.16816.F32 R160, R4, R52, R16 ;  /* 0x0000003404a0723c */ /* 0x000fe20000001810 */
[----:B------:R-:W-:Y:S01]  /*53e0*/  IMAD.MOV.U32 R57, RZ, RZ, R144 ;  /* 0x000000ffff397224 */ /* 0x000fe200078e0090 */
[----:B------:R-:W-:Y:S01]  /*53f0*/  MOV R145, R177 ;  /* 0x000000b100917202 */ /* 0x000fe20000000f00 */
[----:B------:R-:W-:-:S04]  /*5400*/  IMAD.MOV.U32 R144, RZ, RZ, R178 ;  /* 0x000000ffff907224 */ /* 0x000fc800078e00b2 */
[----:B------:R-:W-:Y:S01]  /*5410*/  IMAD.MOV.U32 R53, RZ, RZ, R146 ;  /* 0x000000ffff357224 */ /* 0x000fe200078e0092 */
[----:B------:R-:W-:Y:S01]  /*5420*/  HMMA.16816.F32 R20, R8, R104, RZ ;  /* 0x000000680814723c */ /* 0x000fe200000018ff */
[----:B------:R-:W-:Y:S01]  /*5430*/  MOV R52, R81 ;  /* 0x0000005100347202 */ /* 0x000fe20000000f00 */
[----:B------:R-:W-:-:S05]  /*5440*/  IMAD.MOV.U32 R146, RZ, RZ, R176 ;  /* 0x000000ffff927224 */ /* 0x000fca00078e00b0 */
[----:B------:R-:W-:Y:S01]  /*5450*/  MOV R104, R140 ;  /* 0x0000008c00687202 */ /* 0x000fe20000000f00 */
[----:B------:R-:W-:Y:S01]  /*5460*/  HMMA.16816.F32 R16, R8, R108, RZ ;  /* 0x0000006c0810723c */ /* 0x000fe200000018ff */
[----:B------:R-:W-:-:S06]  /*5470*/  MOV R105, R53 ;  /* 0x0000003500697202 */ /* 0x000fcc0000000f00 */
[----:B------:R-:W-:Y:S01]  /*5480*/  IMAD.MOV.U32 R109, RZ, RZ, R114 ;  /* 0x000000ffff6d7224 */ /* 0x000fe200078e0072 */
[----:B------:R-:W-:Y:S01]  /*5490*/  MOV R108, R115 ;  /* 0x00000073006c7202 */ /* 0x000fe20000000f00 */
[C---:B------:R-:W-:Y:S07]  /*54a0*/  HMMA.16816.F32 R176, R4.reuse, R72, R36 ;  /* 0x0000004804b0723c */ /* 0x040fee0000001824 */
[----:B------:R-:W-:Y:S01]  /*54b0*/  IMAD.MOV.U32 R73, RZ, RZ, R147 ;  /* 0x000000ffff497224 */ /* 0x000fe200078e0093 */
[----:B------:R-:W-:Y:S01]  /*54c0*/  HMMA.16816.F32 R80, R4, R60, R32 ;  /* 0x0000003c0450723c */ /* 0x000fe20000001820 */
[----:B------:R-:W-:-:S07]  /*54d0*/  IMAD.MOV.U32 R72, RZ, RZ, R152 ;  /* 0x000000ffff487224 */ /* 0x000fce00078e0098 */
[C---:B------:R-:W-:Y:S08]  /*54e0*/  HMMA.16816.F32 R124, R4.reuse, R68, R28 ;  /* 0x00000044047c723c */ /* 0x040ff0000000181c */
[C---:B------:R-:W-:Y:S08]  /*54f0*/  HMMA.16816.F32 R116, R4.reuse, R64, R24 ;  /* 0x000000400474723c */ /* 0x040ff00000001818 */
[C---:B------:R-:W-:Y:S08]  /*5500*/  HMMA.16816.F32 R112, R4.reuse, R48, R20 ;  /* 0x000000300470723c */ /* 0x040ff00000001814 */
[----:B------:R-:W-:Y:S08]  /*5510*/  HMMA.16816.F32 R204, R4, R44, R16 ;  /* 0x0000002c04cc723c */ /* 0x000ff00000001810 */
[C---:B------:R-:W-:Y:S07]  /*5520*/  HMMA.16816.F32 R36, R8.reuse, R78, RZ ;  /* 0x0000004e0824723c */ /* 0x040fee00000018ff */
[----:B------:R-:W-:Y:S01]  /*5530*/  IMAD.MOV.U32 R79, RZ, RZ, R52 ;  /* 0x000000ffff4f7224 */ /* 0x000fe200078e0034 */
[----:B------:R-:W-:Y:S01]  /*5540*/  HMMA.16816.F32 R32, R8, R86, RZ ;  /* 0x000000560820723c */ /* 0x000fe200000018ff */
[----:B------:R-:W-:Y:S01]  /*5550*/  IMAD.MOV.U32 R78, RZ, RZ, R84 ;  /* 0x000000ffff4e7224 */ /* 0x000fe200078e0054 */
[----:B------:R-:W-:-:S05]  /*5560*/  MOV R84, R185 ;  /* 0x000000b900547202 */ /* 0x000fca0000000f00 */
[----:B------:R-:W-:Y:S01]  /*5570*/  IMAD.MOV.U32 R86, RZ, RZ, R100 ;  /* 0x000000ffff567224 */ /* 0x000fe200078e0064 */
[----:B------:R-:W-:Y:S01]  /*5580*/  HMMA.16816.F32 R28, R8, R90, RZ ;  /* 0x0000005a081c723c */ /* 0x000fe200000018ff */
[----:B------:R-:W-:Y:S02]  /*5590*/  MOV R100, R155 ;  /* 0x0000009b00647202 */ /* 0x000fe40000000f00 */
[----:B------:R-:W-:Y:S01]  /*55a0*/  MOV R87, R92 ;  /* 0x0000005c00577202 */ /* 0x000fe20000000f00 */
[----:B------:R-:W-:-:S03]  /*55b0*/  IMAD.MOV.U32 R92, RZ, RZ, R187 ;  /* 0x000000ffff5c7224 */ /* 0x000fc600078e00bb */
[----:B------:R-:W-:Y:S01]  /*55c0*/  IMAD.MOV.U32 R90, RZ, RZ, R144 ;  /* 0x000000ffff5a7224 */ /* 0x000fe200078e0090 */
[----:B------:R-:W-:Y:S01]  /*55d0*/  HMMA.16816.F32 R24, R8, R94, RZ ;  /* 0x0000005e0818723c */ /* 0x000fe200000018ff */
[----:B------:R-:W-:-:S06]  /*55e0*/  MOV R91, R145 ;  /* 0x00000091005b7202 */ /* 0x000fcc0000000f00 */
[----:B------:R-:W-:Y:S01]  /*55f0*/  IMAD.MOV.U32 R94, RZ, RZ, R88 ;  /* 0x000000ffff5e7224 */ /* 0x000fe200078e0058 */
[C---:B------:R-:W-:Y:S01]  /*5600*/  HMMA.16816.F32 R20, R8.reuse, R102, RZ ;  /* 0x000000660814723c */ /* 0x040fe200000018ff */
[----:B------:R-:W-:Y:S02]  /*5610*/  IMAD.MOV.U32 R88, RZ, RZ, R146 ;  /* 0x000000ffff587224 */ /* 0x000fe400078e0092 */
[----:B------:R-:W-:Y:S02]  /*5620*/  IMAD.MOV.U32 R95, RZ, RZ, R93 ;  /* 0x000000ffff5f7224 */ /* 0x000fe400078e005d */
[----:B------:R-:W-:Y:S02]  /*5630*/  IMAD.MOV.U32 R93, RZ, RZ, R186 ;  /* 0x000000ffff5d7224 */ /* 0x000fe400078e00ba */
[----:B------:R-:W-:Y:S01]  /*5640*/  MOV R103, R89 ;  /* 0x0000005900677202 */ /* 0x000fe20000000f00 */
[----:B------:R-:W-:Y:S01]  /*5650*/  HMMA.16816.F32 R16, R8, R106, RZ ;  /* 0x0000006a0810723c */ /* 0x000fe200000018ff */
[----:B------:R-:W-:-:S02]  /*5660*/  IMAD.MOV.U32 R89, RZ, RZ, R141 ;  /* 0x000000ffff597224 */ /* 0x000fc400078e008d */
[----:B------:R-:W-:-:S04]  /*5670*/  IMAD.MOV.U32 R102, RZ, RZ, R56 ;  /* 0x000000ffff667224 */ /* 0x000fc800078e0038 */
[----:B------:R-:W-:Y:S01]  /*5680*/  IMAD.MOV.U32 R107, RZ, RZ, R57 ;  /* 0x000000ffff6b7224 */ /* 0x000fe200078e0039 */
[----:B------:R-:W-:Y:S01]  /*5690*/  HMMA.16816.F32 R8, R8, R110, RZ ;  /* 0x0000006e0808723c */ /* 0x000fe200000018ff */
[----:B------:R-:W-:-:S06]  /*56a0*/  MOV R106, R154 ;  /* 0x0000009a006a7202 */ /* 0x000fcc0000000f00 */
[----:B------:R-:W-:Y:S01]  /*56b0*/  IMAD.MOV.U32 R111, RZ, RZ, R153 ;  /* 0x000000ffff6f7224 */ /* 0x000fe200078e0099 */
[----:B------:R-:W-:Y:S01]  /*56c0*/  HMMA.16816.F32 R40, R4, R58, R40 ;  /* 0x0000003a0428723c */ /* 0x000fe20000001828 */
[----:B------:R-:W-:Y:S02]  /*56d0*/  IMAD.MOV.U32 R110, RZ, RZ, R94 ;  /* 0x000000ffff6e7224 */ /* 0x000fe400078e005e */
[----:B------:R-:W-:-:S05]  /*56e0*/  IMAD.MOV.U32 R94, RZ, RZ, R108 ;  /* 0x000000ffff5e7224 */ /* 0x000fca00078e006c */
[C---:B------:R-:W-:Y:S08]  /*56f0*/  HMMA.16816.F32 R36, R4.reuse, R54, R36 ;  /* 0x000000360424723c */ /* 0x040ff00000001824 */
[C---:B------:R-:W-:Y:S08]  /*5700*/  HMMA.16816.F32 R32, R4.reuse, R74, R32 ;  /* 0x0000004a0420723c */ /* 0x040ff00000001820 */
[----:B------:R-:W-:Y:S01]  /*5710*/  HMMA.16816.F32 R28, R4, R62, R28 ;  /* 0x0000003e041c723c */ /* 0x000fe2000000181c */
[----:B------:R-:W-:Y:S01]  /*5720*/  MOV R75, R106 ;  /* 0x0000006a004b7202 */ /* 0x000fe20000000f00 */
[----:B------:R-:W-:-:S02]  /*5730*/  IMAD.MOV.U32 R106, RZ, RZ, R107 ;  /* 0x000000ffff6a7224 */ /* 0x000fc400078e006b */
[----:B------:R-:W-:Y:S02]  /*5740*/  IMAD.MOV.U32 R74, RZ, RZ, R111 ;  /* 0x000000ffff4a7224 */ /* 0x000fe400078e006f */
[----:B------:R-:W-:Y:S01]  /*5750*/  IMAD.MOV.U32 R107, RZ, RZ, R102 ;  /* 0x000000ffff6b7224 */ /* 0x000fe200078e0066 */
[----:B------:R-:W-:Y:S01]  /*5760*/  MOV R102, R86 ;  /* 0x0000005600667202 */ /* 0x000fe20000000f00 */
[----:B------:R-:W-:Y:S01]  /*5770*/  HMMA.16816.F32 R68, R4, R70, R24 ;  /* 0x000000460444723c */ /* 0x000fe20000001818 */
[----:B------:R-:W-:Y:S01]  /*5780*/  LDSM.16.MT88.4 R24, [R234+0x1100] ;  /* 0x00110000ea18783b */ /* 0x000fe20000004200 */
[----:B------:R-:W-:Y:S01]  /*5790*/  IMAD.MOV.U32 R111, RZ, RZ, R95 ;  /* 0x000000ffff6f7224 */ /* 0x000fe200078e005f */
[----:B------:R-:W-:Y:S01]  /*57a0*/  MOV R95, R109 ;  /* 0x0000006d005f7202 */ /* 0x000fe20000000f00 */
[----:B------:R-:W-:-:S04]  /*57b0*/  IMAD.MOV.U32 R86, RZ, RZ, R251 ;  /* 0x000000ffff567224 */ /* 0x000fc800078e00fb */
[C---:B------:R-:W-:Y:S01]  /*57c0*/  HMMA.16816.F32 R64, R4.reuse, R66, R20 ;  /* 0x000000420440723c */ /* 0x040fe20000001814 */
[----:B------:R-:W-:Y:S07]  /*57d0*/  LDSM.16.MT88.4 R20, [R236+0x1100] ;  /* 0x00110000ec14783b */ /* 0x000fee0000004200 */
[C---:B------:R-:W-:Y:S01]  /*57e0*/  HMMA.16816.F32 R48, R4.reuse, R50, R16 ;  /* 0x000000320430723c */ /* 0x040fe20000001810 */
[----:B------:R-:W1:Y:S07]  /*57f0*/  LDSM.16.MT88.4 R16, [R233+0x1100] ;  /* 0x00110000e910783b */ /* 0x000e6e0000004200 */
[----:B------:R-:W-:Y:S01]  /*5800*/  HMMA.16816.F32 R44, R4, R46, R8 ;  /* 0x0000002e042c723c */ /* 0x000fe20000001808 */
[----:B------:R-:W-:Y:S01]  /*5810*/  MOV R108, R249 ;  /* 0x000000f9006c7202 */ /* 0x000fe20000000f00 */
[----:B------:R-:W-:Y:S01]  /*5820*/  IMAD.MOV.U32 R109, RZ, RZ, R248 ;  /* 0x000000ffff6d7224 */ /* 0x000fe200078e00f8 */
[----:B------:R2:W5:Y:S04]  /*5830*/  LDL.LU R251, [R1+0x90] ;  /* 0x0000900001fb7983 */ /* 0x0005680000300800 */
[----:B------:R-:W-:-:S02]  /*5840*/  FFMA.FTZ R4, R169, c[0x0][0x2d0], -R3 ;  /* 0x0000b400a9047a23 */ /* 0x000fc40000010803 */
[----:B------:R-:W-:Y:S01]  /*5850*/  FFMA.FTZ R5, R174, c[0x0][0x2d0], -R13 ;  /* 0x0000b400ae057a23 */ /* 0x000fe2000001080d */
[----:B------:R-:W-:Y:S01]  /*5860*/  MOV R174, R165 ;  /* 0x000000a500ae7202 */ /* 0x000fe20000000f00 */
[----:B------:R3:W-:Y:S08]  /*5870*/  MUFU.EX2 R61, R4 ;  /* 0x00000004003d7308 */ /* 0x0007f00000000800 */
[----:B------:R-:W-:Y:S01]  /*5880*/  MUFU.EX2 R59, R5 ;  /* 0x00000005003b7308 */ /* 0x000fe20000000800 */
[----:B---3--:R-:W-:-:S07]  /*5890*/  FFMA.FTZ R4, R168, c[0x0][0x2d0], -R3 ;  /* 0x0000b400a8047a23 */ /* 0x008fce0000010803 */
[----:B------:R3:W4:Y:S02]  /*58a0*/  MUFU.EX2 R140, R4 ;  /* 0x00000004008c7308 */ /* 0x0007240000000800 */
[----:B---3--:R-:W-:Y:S01]  /*58b0*/  FFMA.FTZ R4, R135, c[0x0][0x2d0], -R3 ;  /* 0x0000b40087047a23 */ /* 0x008fe20000010803 */
[----:B----4-:R-:W-:-:S05]  /*58c0*/  F2FP.PACK_AB R8, R140, R61 ;  /* 0x0000003d8c08723e */ /* 0x010fca00000000ff */
[----:B------:R3:W-:Y:S02]  /*58d0*/  MUFU.EX2 R135, R4 ;  /* 0x0000000400877308 */ /* 0x0007e40000000800 */
[----:B---3--:R-:W-:-:S06]  /*58e0*/  FFMA.FTZ R4, R133, c[0x0][0x2d0], -R3 ;  /* 0x0000b40085047a23 */ /* 0x008fcc0000010803 */
[----:B------:R3:W4:Y:S02]  /*58f0*/  MUFU.EX2 R141, R4 ;  /* 0x00000004008d7308 */ /* 0x0007240000000800 */
[----:B---3--:R-:W-:Y:S01]  /*5900*/  FFMA.FTZ R4, R172, c[0x0][0x2d0], -R0 ;  /* 0x0000b400ac047a23 */ /* 0x008fe20000010800 */
[----:B----4-:R-:W-:Y:S01]  /*5910*/  F2FP.PACK_AB R10, R141, R135 ;  /* 0x000000878d0a723e */ /* 0x010fe200000000ff */
[----:B------:R-:W-:-:S04]  /*5920*/  IMAD.MOV.U32 R172, RZ, RZ, R167 ;  /* 0x000000ffffac7224 */ /* 0x000fc800078e00a7 */
[----:B------:R3:W-:Y:S02]  /*5930*/  MUFU.EX2 R57, R4 ;  /* 0x0000000400397308 */ /* 0x0007e40000000800 */
[----:B---3--:R-:W-:-:S06]  /*5940*/  FFMA.FTZ R4, R171, c[0x0][0x2d0], -R0 ;  /* 0x0000b400ab047a23 */ /* 0x008fcc0000010800 */
[----:B------:R3:W4:Y:S02]  /*5950*/  MUFU.EX2 R60, R4 ;  /* 0x00000004003c7308 */ /* 0x0007240000000800 */
[----:B---3--:R-:W-:Y:S01]  /*5960*/  FFMA.FTZ R4, R170, c[0x0][0x2d0], -R0 ;  /* 0x0000b400aa047a23 */ /* 0x008fe20000010800 */
[----:B----4-:R-:W-:-:S05]  /*5970*/  F2FP.PACK_AB R9, R60, R57 ;  /* 0x000000393c09723e */ /* 0x010fca00000000ff */
[----:B------:R3:W-:Y:S02]  /*5980*/  MUFU.EX2 R63, R4 ;  /* 0x00000004003f7308 */ /* 0x0007e40000000800 */
[----:B---3--:R-:W-:-:S06]  /*5990*/  FFMA.FTZ R4, R136, c[0x0][0x2d0], -R0 ;  /* 0x0000b40088047a23 */ /* 0x008fcc0000010800 */
[----:B------:R3:W4:Y:S02]  /*59a0*/  MUFU.EX2 R133, R4 ;  /* 0x0000000400857308 */ /* 0x0007240000000800 */
[----:B---3--:R-:W-:Y:S01]  /*59b0*/  FFMA.FTZ R4, R180, c[0x0][0x2d0], -R13 ;  /* 0x0000b400b4047a23 */ /* 0x008fe2000001080d */
[----:B----4-:R-:W-:-:S05]  /*59c0*/  F2FP.PACK_AB R11, R133, R63 ;  /* 0x0000003f850b723e */ /* 0x010fca00000000ff */
[----:B------:R3:W-:Y:S02]  /*59d0*/  MUFU.EX2 R54, R4 ;  /* 0x0000000400367308 */ /* 0x0007e40000000800 */
[C---:B-1----:R-:W-:Y:S08]  /*59e0*/  HMMA.16816.F32 R148, R8.reuse, R16, R148 ;  /* 0x000000100894723c */ /* 0x042ff00000001894 */
[----:B------:R-:W-:Y:S01]  /*59f0*/  HMMA.16816.F32 R40, R8, R18, R40 ;  /* 0x000000120828723c */ /* 0x000fe20000001828 */
[----:B---3--:R-:W-:-:S02]  /*5a00*/  FFMA.FTZ R4, R175, c[0x0][0x2d0], -R13 ;  /* 0x0000b400af047a23 */ /* 0x008fc4000001080d */
[----:B------:R-:W-:Y:S02]  /*5a10*/  IMAD.MOV.U32 R175, RZ, RZ, R164 ;  /* 0x000000ffffaf7224 */ /* 0x000fe400078e00a4 */
[----:B------:R1:W-:Y:S03]  /*5a20*/  MUFU.EX2 R56, R4 ;  /* 0x0000000400387308 */ /* 0x0003e60000000800 */
[C---:B------:R-:W-:Y:S08]  /*5a30*/  HMMA.16816.F32 R176, R8.reuse, R20, R176 ;  /* 0x0000001408b0723c */ /* 0x040ff000000018b0 */
[----:B------:R-:W-:Y:S01]  /*5a40*/  HMMA.16816.F32 R32, R8, R22, R32 ;  /* 0x000000160820723c */ /* 0x000fe20000001820 */
[----:B-1----:R-:W-:-:S07]  /*5a50*/  FFMA.FTZ R4, R173, c[0x0][0x2d0], -R13 ;  /* 0x0000b400ad047a23 */ /* 0x002fce000001080d */
[C---:B------:R-:W-:Y:S01]  /*5a60*/  HMMA.16816.F32 R160, R8.reuse, R24, R160 ;  /* 0x0000001808a0723c */ /* 0x040fe200000018a0 */
[----:B------:R-:W-:Y:S01]  /*5a70*/  IMAD.MOV.U32 R173, RZ, RZ, R166 ;  /* 0x000000ffffad7224 */ /* 0x000fe200078e00a6 */
[----:B------:R1:W3:Y:S06]  /*5a80*/  MUFU.EX2 R62, R4 ;  /* 0x00000004003e7308 */ /* 0x0002ec0000000800 */
[----:B------:R-:W-:Y:S01]  /*5a90*/  HMMA.16816.F32 R36, R8, R26, R36 ;  /* 0x0000001a0824723c */ /* 0x000fe20000001824 */
[----:B-1----:R-:W-:Y:S01]  /*5aa0*/  FFMA.FTZ R4, R184, c[0x0][0x2d0], -R12 ;  /* 0x0000b400b8047a23 */ /* 0x002fe2000001080c */
[----:B---3--:R-:W-:-:S03]  /*5ab0*/  F2FP.PACK_AB R6, R62, R59 ;  /* 0x0000003b3e06723e */ /* 0x008fc600000000ff */
[----:B------:R1:W-:Y:S02]  /*5ac0*/  MUFU.EX2 R52, R4 ;  /* 0x0000000400347308 */ /* 0x0003e40000000800 */
[----:B-1----:R-:W-:-:S06]  /*5ad0*/  FFMA.FTZ R4, R183, c[0x0][0x2d0], -R12 ;  /* 0x0000b400b7047a23 */ /* 0x002fcc000001080c */
[----:B------:R1:W3:Y:S02]  /*5ae0*/  MUFU.EX2 R53, R4 ;  /* 0x0000000400357308 */ /* 0x0002e40000000800 */
[----:B-1----:R-:W-:Y:S01]  /*5af0*/  FFMA.FTZ R4, R182, c[0x0][0x2d0], -R12 ;  /* 0x0000b400b6047a23 */ /* 0x002fe2000001080c */
[----:B---3--:R-:W-:-:S05]  /*5b00*/  F2FP.PACK_AB R5, R53, R52 ;  /* 0x000000343505723e */ /* 0x008fca00000000ff */
[----:B------:R1:W-:Y:S02]  /*5b10*/  MUFU.EX2 R55, R4 ;  /* 0x0000000400377308 */ /* 0x0003e40000000800 */
[----:B-1----:R-:W-:-:S06]  /*5b20*/  FFMA.FTZ R4, R181, c[0x0][0x2d0], -R12 ;  /* 0x0000b400b5047a23 */ /* 0x002fcc000001080c */
[----:B------:R1:W3:Y:S02]  /*5b30*/  MUFU.EX2 R58, R4 ;  /* 0x00000004003a7308 */ /* 0x0002e40000000800 */
[----:B-1----:R-:W-:Y:S02]  /*5b40*/  F2FP.PACK_AB R4, R56, R54 ;  /* 0x000000363804723e */ /* 0x002fe400000000ff */
[----:B---3--:R-:W-:-:S07]  /*5b50*/  F2FP.PACK_AB R7, R58, R55 ;  /* 0x000000373a07723e */ /* 0x008fce00000000ff */
[C---:B------:R-:W-:Y:S08]  /*5b60*/  HMMA.16816.F32 R144, R4.reuse, R16, R208 ;  /* 0x000000100490723c */ /* 0x040ff000000018d0 */
[C---:B------:R-:W-:Y:S01]  /*5b70*/  HMMA.16816.F32 R152, R4.reuse, R18, R128 ;  /* 0x000000120498723c */ /* 0x040fe20000001880 */
[----:B------:R-:W1:Y:S07]  /*5b80*/  LDSM.16.MT88.4 R16, [R235+0x1100] ;  /* 0x00110000eb10783b */ /* 0x000e6e0000004200 */
[C---:B------:R-:W-:Y:S08]  /*5b90*/  HMMA.16816.F32 R180, R4.reuse, R20, R224 ;  /* 0x0000001404b4723c */ /* 0x040ff000000018e0 */
[C---:B------:R-:W-:Y:S01]  /*5ba0*/  HMMA.16816.F32 R184, R4.reuse, R22, R196 ;  /* 0x0000001604b8723c */ /* 0x040fe200000018c4 */
[----:B------:R-:W-:Y:S07]  /*5bb0*/  LDSM.16.MT88.4 R20, [R234+0x3100] ;  /* 0x00310000ea14783b */ /* 0x000fee0000004200 */
[----:B------:R-:W-:Y:S01]  /*5bc0*/  HMMA.16816.F32 R164, R4, R24, R220 ;  /* 0x0000001804a4723c */ /* 0x000fe200000018dc */
[----:B------:R-:W-:-:S07]  /*5bd0*/  IMAD.MOV.U32 R136, RZ, RZ, R102 ;  /* 0x000000ffff887224 */ /* 0x000fce00078e0066 */
[----:B------:R-:W-:Y:S01]  /*5be0*/  HMMA.16816.F32 R168, R4, R26, R156 ;  /* 0x0000001a04a8723c */ /* 0x000fe2000000189c */
[----:B------:R-:W3:Y:S07]  /*5bf0*/  LDSM.16.MT88.4 R24, [R233+0x3100] ;  /* 0x00310000e918783b */ /* 0x000eee0000004200 */
[-C--:B-1----:R-:W-:Y:S08]  /*5c00*/  HMMA.16816.F32 R224, R8, R16.reuse, R80 ;  /* 0x0000001008e0723c */ /* 0x082ff00000001850 */
[C---:B------:R-:W-:Y:S07]  /*5c10*/  HMMA.16816.F32 R196, R4.reuse, R16, R172 ;  /* 0x0000001004c4723c */ /* 0x040fee00000018ac */
[----:B------:R-:W-:Y:S01]  /*5c20*/  MOV R172, R103 ;  /* 0x0000006700ac7202 */ /* 0x000fe20000000f00 */
[----:B------:R-:W-:Y:S01]  /*5c30*/  HMMA.16816.F32 R200, R4, R18, R200 ;  /* 0x0000001204c8723c */ /* 0x000fe200000018c8 */
[----:B------:R-:W-:-:S07]  /*5c40*/  IMAD.MOV.U32 R103, RZ, RZ, R87 ;  /* 0x000000ffff677224 */ /* 0x000fce00078e0057 */
[----:B------:R-:W-:Y:S01]  /*5c50*/  HMMA.16816.F32 R220, R8, R18, R28 ;  /* 0x0000001208dc723c */ /* 0x000fe2000000181c */
[----:B------:R-:W1:Y:S04]  /*5c60*/  LDSM.16.MT88.4 R16, [R236+0x3100] ;  /* 0x00310000ec10783b */ /* 0x000e680000004200 */
[----:B------:R-:W4:Y:S01]  /*5c70*/  LDSM.16.MT88.4 R28, [R235+0x3100] ;  /* 0x00310000eb1c783b */ /* 0x000f220000004200 */
[----:B------:R-:W-:Y:S01]  /*5c80*/  IMAD.MOV.U32 R87, RZ, RZ, R250 ;  /* 0x000000ffff577224 */ /* 0x000fe200078e00fa */
[----:B------:R-:W-:Y:S01]  /*5c90*/  MOV R174, R110 ;  /* 0x0000006e00ae7202 */ /* 0x000fe20000000f00 */
[----:B------:R-:W-:Y:S01]  /*5ca0*/  IMAD.MOV.U32 R173, RZ, RZ, R172 ;  /* 0x000000ffffad7224 */ /* 0x000fe200078e00ac */
[----:B------:R-:W-:Y:S01]  /*5cb0*/  MOV R172, R103 ;  /* 0x0000006700ac7202 */ /* 0x000fe20000000f00 */
[----:B------:R-:W-:Y:S01]  /*5cc0*/  IMAD.MOV.U32 R175, RZ, RZ, R111 ;  /* 0x000000ffffaf7224 */ /* 0x000fe200078e006f */
[----:B------:R-:W-:Y:S01]  /*5cd0*/  MOV R102, R86 ;  /* 0x0000005600667202 */ /* 0x000fe20000000f00 */
[----:B------:R-:W-:Y:S01]  /*5ce0*/  IMAD.MOV.U32 R110, RZ, RZ, R94 ;  /* 0x000000ffff6e7224 */ /* 0x000fe200078e005e */
[----:B---3--:R-:W-:Y:S01]  /*5cf0*/  HMMA.16816.F32 R72, R4, R24, R72 ;  /* 0x000000180448723c */ /* 0x008fe20000001848 */
[----:B------:R-:W-:Y:S01]  /*5d00*/  IMAD.MOV.U32 R111, RZ, RZ, R95 ;  /* 0x000000ffff6f7224 */ /* 0x000fe200078e005f */
[----:B------:R-:W-:Y:S01]  /*5d10*/  MOV R95, R109 ;  /* 0x0000006d005f7202 */ /* 0x000fe20000000f00 */
[----:B------:R-:W-:Y:S01]  /*5d20*/  IMAD.MOV.U32 R103, RZ, RZ, R87 ;  /* 0x000000ffff677224 */ /* 0x000fe200078e0057 */
[----:B------:R2:W5:Y:S01]  /*5d30*/  LDL.LU R250, [R1+0x8c] ;  /* 0x00008c0001fa7983 */ /* 0x0005620000300800 */
[----:B------:R-:W-:Y:S01]  /*5d40*/  IMAD.MOV.U32 R94, RZ, RZ, R108 ;  /* 0x000000ffff5e7224 */ /* 0x000fe200078e006c */
[----:B------:R-:W-:Y:S01]  /*5d50*/  MOV R108, R93 ;  /* 0x0000005d006c7202 */ /* 0x000fe20000000f00 */
        /* <DEDUP_REMOVED lines=8> */
[----:B------:R-:W-:-:S02]  /*5de0*/  IMAD.MOV.U32 R84, RZ, RZ, R244 ;  /* 0x000000ffff547224 */ /* 0x000fc400078e00f4 */
[----:B------:R-:W-:Y:S01]  /*5df0*/  IMAD.MOV.U32 R210, RZ, RZ, R174 ;  /* 0x000000ffffd27224 */ /* 0x000fe200078e00ae */
[----:B------:R-:W-:Y:S01]  /*5e00*/  MOV R111, R94 ;  /* 0x0000005e006f7202 */ /* 0x000fe20000000f00 */
[----:B------:R-:W-:Y:S01]  /*5e10*/  IMAD.MOV.U32 R211, RZ, RZ, R175 ;  /* 0x000000ffffd37224 */ /* 0x000fe200078e00af */
[C---:B------:R-:W-:Y:S01]  /*5e20*/  HMMA.16816.F32 R88, R4.reuse, R20, R88 ;  /* 0x000000140458723c */ /* 0x040fe20000001858 */
[----:B------:R-:W-:Y:S01]  /*5e30*/  IMAD.MOV.U32 R174, RZ, RZ, R172 ;  /* 0x000000ffffae7224 */ /* 0x000fe200078e00ac */
[----:B------:R-:W-:Y:S01]  /*5e40*/  MOV R94, R87 ;  /* 0x00000057005e7202 */ /* 0x000fe20000000f00 */
[----:B------:R-:W-:Y:S01]  /*5e50*/  IMAD.MOV.U32 R93, RZ, RZ, R245 ;  /* 0x000000ffff5d7224 */ /* 0x000fe200078e00f5 */
[----:B------:R2:W5:Y:S01]  /*5e60*/  LDL.LU R249, [R1+0x88] ;  /* 0x0000880001f97983 */ /* 0x0005620000300800 */
[----:B------:R-:W-:Y:S02]  /*5e70*/  IMAD.MOV.U32 R175, RZ, RZ, R110 ;  /* 0x000000ffffaf7224 */ /* 0x000fe400078e006e */
[----:B------:R-:W-:Y:S01]  /*5e80*/  IMAD.MOV.U32 R172, RZ, RZ, R102 ;  /* 0x000000ffffac7224 */ /* 0x000fe200078e0066 */
[----:B------:R-:W-:Y:S01]  /*5e90*/  MOV R87, R100 ;  /* 0x0000006400577202 */ /* 0x000fe20000000f00 */
[----:B------:R-:W-:Y:S01]  /*5ea0*/  IMAD.MOV.U32 R110, RZ, RZ, R103 ;  /* 0x000000ffff6e7224 */ /* 0x000fe200078e0067 */
[----:B------:R-:W-:Y:S01]  /*5eb0*/  MOV R130, R210 ;  /* 0x000000d200827202 */ /* 0x000fe20000000f00 */
[----:B------:R-:W-:Y:S01]  /*5ec0*/  IMAD.MOV.U32 R102, RZ, RZ, R95 ;  /* 0x000000ffff667224 */ /* 0x000fe200078e005f */
[----:B------:R-:W-:Y:S01]  /*5ed0*/  MOV R100, R84 ;  /* 0x0000005400647202 */ /* 0x000fe20000000f00 */
[----:B------:R-:W-:Y:S01]  /*5ee0*/  IMAD.MOV.U32 R103, RZ, RZ, R86 ;  /* 0x000000ffff677224 */ /* 0x000fe200078e0056 */
[----:B-1----:R-:W-:Y:S01]  /*5ef0*/  HMMA.16816.F32 R104, R4, R16, R104 ;  /* 0x000000100468723c */ /* 0x002fe20000001868 */
[----:B------:R-:W-:Y:S01]  /*5f00*/  IMAD.MOV.U32 R95, RZ, RZ, R108 ;  /* 0x000000ffff5f7224 */ /* 0x000fe200078e006c */
[----:B------:R-:W-:Y:S01]  /*5f10*/  MOV R84, R242 ;  /* 0x000000f200547202 */ /* 0x000fe20000000f00 */
[----:B------:R-:W-:Y:S01]  /*5f20*/  IMAD.MOV.U32 R86, RZ, RZ, R109 ;  /* 0x000000ffff567224 */ /* 0x000fe200078e006d */
[----:B------:R2:W5:Y:S01]  /*5f30*/  LDL.LU R248, [R1+0x84] ;  /* 0x0000840001f87983 */ /* 0x0005620000300800 */
[----:B------:R-:W-:-:S02]  /*5f40*/  IMAD.MOV.U32 R108, RZ, RZ, R92 ;  /* 0x000000ffff6c7224 */ /* 0x000fc400078e005c */
[----:B------:R-:W-:Y:S02]  /*5f50*/  IMAD.MOV.U32 R109, RZ, RZ, R93 ;  /* 0x000000ffff6d7224 */ /* 0x000fe400078e005d */
[----:B------:R-:W-:Y:S02]  /*5f60*/  IMAD.MOV.U32 R129, RZ, RZ, R209 ;  /* 0x000000ffff817224 */ /* 0x000fe400078e00d1 */
[----:B------:R-:W-:Y:S02]  /*5f70*/  IMAD.MOV.U32 R131, RZ, RZ, R211 ;  /* 0x000000ffff837224 */ /* 0x000fe400078e00d3 */
        /* <DEDUP_REMOVED lines=12> */
[----:B------:R-:W-:Y:S01]  /*6040*/  HMMA.16816.F32 R76, R4, R26, R76 ;  /* 0x0000001a044c723c */ /* 0x000fe2000000184c */
[----:B------:R-:W-:Y:S01]  /*6050*/  IMAD.MOV.U32 R136, RZ, RZ, R103 ;  /* 0x000000ffff887224 */ /* 0x000fe200078e0067 */
[----:B------:R2:W5:Y:S01]  /*6060*/  LDL.LU R247, [R1+0x80] ;  /* 0x0000800001f77983 */ /* 0x0005620000300800 */
[----:B------:R-:W-:-:S02]  /*6070*/  IMAD.MOV.U32 R172, RZ, RZ, R110 ;  /* 0x000000ffffac7224 */ /* 0x000fc400078e006e */
[----:B------:R-:W-:Y:S01]  /*6080*/  IMAD.MOV.U32 R102, RZ, RZ, R86 ;  /* 0x000000ffff667224 */ /* 0x000fe200078e0056 */
[----:B------:R-:W-:Y:S01]  /*6090*/  MOV R128, R209 ;  /* 0x000000d100807202 */ /* 0x000fe20000000f00 */
[----:B------:R-:W-:Y:S01]  /*60a0*/  IMAD.MOV.U32 R103, RZ, RZ, R87 ;  /* 0x000000ffff677224 */ /* 0x000fe200078e0057 */
[----:B------:R-:W-:Y:S01]  /*60b0*/  MOV R87, R92 ;  /* 0x0000005c00577202 */ /* 0x000fe20000000f00 */
[----:B------:R-:W-:Y:S01]  /*60c0*/  IMAD.MOV.U32 R95, RZ, RZ, R109 ;  /* 0x000000ffff5f7224 */ /* 0x000fe200078e006d */
[----:B------:R-:W-:Y:S01]  /*60d0*/  HMMA.16816.F32 R64, R8, R22, R64 ;  /* 0x000000160840723c */ /* 0x000fe20000001840 */
[----:B------:R-:W-:Y:S01]  /*60e0*/  IMAD.MOV.U32 R110, RZ, RZ, R94 ;  /* 0x000000ffff6e7224 */ /* 0x000fe200078e005e */
[----:B------:R-:W-:Y:S01]  /*60f0*/  MOV R94, R108 ;  /* 0x0000006c005e7202 */ /* 0x000fe20000000f00 */
[----:B------:R-:W-:Y:S01]  /*6100*/  IMAD.MOV.U32 R86, RZ, RZ, R100 ;  /* 0x000000ffff567224 */ /* 0x000fe200078e0064 */
[----:B------:R-:W-:Y:S01]  /*6110*/  MOV R100, R14 ;  /* 0x0000000e00647202 */ /* 0x000fe20000000f00 */
[----:B------:R-:W-:Y:S01]  /*6120*/  IMAD.MOV.U32 R109, RZ, RZ, R84 ;  /* 0x000000ffff6d7224 */ /* 0x000fe200078e0054 */
[----:B------:R2:W5:Y:S01]  /*6130*/  LDL.LU R246, [R1+0x7c] ;  /* 0x00007c0001f67983 */ /* 0x0005620000300800 */
[----:B------:R-:W-:-:S02]  /*6140*/  IMAD.MOV.U32 R84, RZ, RZ, R237 ;  /* 0x000000ffff547224 */ /* 0x000fc400078e00ed */
[----:B------:R-:W-:Y:S02]  /*6150*/  IMAD.MOV.U32 R108, RZ, RZ, R93 ;  /* 0x000000ffff6c7224 */ /* 0x000fe400078e005d */
[----:B------:R-:W-:Y:S01]  /*6160*/  IMAD.MOV.U32 R158, RZ, RZ, R131 ;  /* 0x000000ffff9e7224 */ /* 0x000fe200078e0083 */
[----:B------:R-:W-:Y:S01]  /*6170*/  MOV R131, R173 ;  /* 0x000000ad00837202 */ /* 0x000fe20000000f00 */
[----:B------:R-:W-:Y:S01]  /*6180*/  IMAD.MOV.U32 R130, RZ, RZ, R210 ;  /* 0x000000ffff827224 */ /* 0x000fe200078e00d2 */
[----:B------:R-:W-:Y:S01]  /*6190*/  MOV R209, R111 ;  /* 0x0000006f00d17202 */ /* 0x000fe20000000f00 */
[----:B------:R-:W-:Y:S02]  /*61a0*/  IMAD.MOV.U32 R93, RZ, RZ, R239 ;  /* 0x000000ffff5d7224 */ /* 0x000fe400078e00ef */
[----:B------:R-:W-:Y:S02]  /*61b0*/  IMAD.MOV.U32 R159, RZ, RZ, R208 ;  /* 0x000000ffff9f7224 */ /* 0x000fe400078e00d0 */
[----:B------:R-:W-:-:S02]  /*61c0*/  IMAD.MOV.U32 R92, RZ, RZ, R240 ;  /* 0x000000ffff5c7224 */ /* 0x000fc400078e00f0 */
        /* <DEDUP_REMOVED lines=14> */
[C---:B------:R-:W-:Y:S01]  /*62b0*/  HMMA.16816.F32 R48, R8.reuse, R18, R48 ;  /* 0x000000120830723c */ /* 0x040fe20000001830 */
[----:B------:R-:W-:Y:S01]  /*62c0*/  IMAD.MOV.U32 R103, RZ, RZ, R108 ;  /* 0x000000ffff677224 */ /* 0x000fe200078e006c */
[----:B------:R-:W-:Y:S01]  /*62d0*/  MOV R14, R238 ;  /* 0x000000ee000e7202 */ /* 0x000fe20000000f00 */
[----:B------:R-:W-:Y:S01]  /*62e0*/  IMAD.MOV.U32 R86, RZ, RZ, R109 ;  /* 0x000000ffff567224 */ /* 0x000fe200078e006d */
[----:B------:R2:W5:Y:S01]  /*62f0*/  LDL.LU R245, [R1+0x78] ;  /* 0x0000780001f57983 */ /* 0x0005620000300800 */
[----:B------:R-:W-:Y:S02]  /*6300*/  IMAD.MOV.U32 R109, RZ, RZ, R93 ;  /* 0x000000ffff6d7224 */ /* 0x000fe400078e005d */
[----:B------:R-:W-:Y:S02]  /*6310*/  IMAD.MOV.U32 R84, RZ, RZ, R232 ;  /* 0x000000ffff547224 */ /* 0x000fe400078e00e8 */
[----:B------:R-:W-:Y:S01]  /*6320*/  IMAD.MOV.U32 R82, RZ, RZ, R159 ;  /* 0x000000ffff527224 */ /* 0x000fe200078e009f */
[----:B------:R-:W-:Y:S01]  /*6330*/  MOV R159, R209 ;  /* 0x000000d1009f7202 */ /* 0x000fe20000000f00 */
[----:B------:R-:W-:Y:S01]  /*6340*/  IMAD.MOV.U32 R110, RZ, RZ, R95 ;  /* 0x000000ffff6e7224 */ /* 0x000fe200078e005f */
[----:B------:R-:W-:Y:S01]  /*6350*/  MOV R157, R211 ;  /* 0x000000d3009d7202 */ /* 0x000fe20000000f00 */
[----:B------:R-:W-:Y:S01]  /*6360*/  IMAD.MOV.U32 R108, RZ, RZ, R92 ;  /* 0x000000ffff6c7224 */ /* 0x000fe200078e005c */
[----:B----4-:R-:W-:Y:S01]  /*6370*/  HMMA.16816.F32 R44, R8, R30, R44 ;  /* 0x0000001e082c723c */ /* 0x010fe2000000182c */
[----:B------:R-:W-:Y:S01]  /*6380*/  IMAD.MOV.U32 R209, RZ, RZ, R102 ;  /* 0x000000ffffd17224 */ /* 0x000fe200078e0066 */
[----:B------:R-:W-:Y:S01]  /*6390*/  MOV R102, R87 ;  /* 0x0000005700667202 */ /* 0x000fe20000000f00 */
[----:B------:R-:W-:Y:S01]  /*63a0*/  IMAD.MOV.U32 R128, RZ, RZ, R208 ;  /* 0x000000ffff807224 */ /* 0x000fe200078e00d0 */
[----:B------:R-:W-:Y:S01]  /*63b0*/  MOV R208, R111 ;  /* 0x0000006f00d07202 */ /* 0x000fe20000000f00 */
[----:B------:R-:W-:Y:S01]  /*63c0*/  IMAD.MOV.U32 R158, RZ, RZ, R210 ;  /* 0x000000ffff9e7224 */ /* 0x000fe200078e00d2 */
[----:B------:R-:W-:Y:S01]  /*63d0*/  MOV R210, R103 ;  /* 0x0000006700d27202 */ /* 0x000fe20000000f00 */
[----:B------:R-:W-:Y:S01]  /*63e0*/  IMAD.MOV.U32 R211, RZ, RZ, R86 ;  /* 0x000000ffffd37224 */ /* 0x000fe200078e0056 */
[C---:B------:R-:W-:Y:S01]  /*63f0*/  HMMA.16816.F32 R92, R4.reuse, R22, R216 ;  /* 0x00000016045c723c */ /* 0x040fe200000018d8 */
[----:B------:R-:W-:Y:S01]  /*6400*/  IMAD.MOV.U32 R87, RZ, RZ, R100 ;  /* 0x000000ffff577224 */ /* 0x000fe200078e0064 */
[----:B------:R-:W-:Y:S01]  /*6410*/  MOV R86, R109 ;  /* 0x0000006d00567202 */ /* 0x000fe20000000f00 */
[----:B------:R-:W-:Y:S01]  /*6420*/  IMAD.MOV.U32 R103, RZ, RZ, R108 ;  /* 0x000000ffff677224 */ /* 0x000fe200078e006c */
[----:B------:R-:W-:Y:S01]  /*6430*/  MOV R100, R84 ;  /* 0x0000005400647202 */ /* 0x000fe20000000f00 */
[----:B------:R-:W-:Y:S01]  /*6440*/  IMAD.MOV.U32 R84, RZ, RZ, R85 ;  /* 0x000000ffff547224 */ /* 0x000fe200078e0055 */
[----:B------:R2:W5:Y:S01]  /*6450*/  LDL.LU R244, [R1+0x74] ;  /* 0x0000740001f47983 */ /* 0x0005620000300800 */
[----:B------:R-:W-:Y:S01]  /*6460*/  MOV R219, R156 ;  /* 0x0000009c00db7202 */ /* 0x000fe20000000f00 */
[----:B------:R-:W-:Y:S01]  /*6470*/  IMAD.MOV.U32 R156, RZ, RZ, R110 ;  /* 0x000000ffff9c7224 */ /* 0x000fe200078e006e */
[----:B------:R-:W-:Y:S01]  /*6480*/  MOV R85, R134 ;  /* 0x0000008600557202 */ /* 0x000fe20000000f00 */
[C---:B------:R-:W-:Y:S01]  /*6490*/  HMMA.16816.F32 R108, R4.reuse, R18, R120 ;  /* 0x00000012046c723c */ /* 0x040fe20000001878 */
[----:B------:R-:W-:Y:S01]  /*64a0*/  IMAD.MOV.U32 R218, RZ, RZ, R132 ;  /* 0x000000ffffda7224 */ /* 0x000fe200078e0084 */
[----:B------:R2:W5:Y:S04]  /*64b0*/  LDL.LU R243, [R1+0x70] ;  /* 0x0000700001f37983 */ /* 0x0005680000300800 */
[----:B------:R2:W5:Y:S02]  /*64c0*/  LDL.LU R242, [R1+0x6c] ;  /* 0x00006c0001f27983 */ /* 0x0005640000300800 */
[C---:B------:R-:W-:Y:S02]  /*64d0*/  HMMA.16816.F32 R120, R4.reuse, R28, R80 ;  /* 0x0000001c0478723c */ /* 0x040fe40000001850 */
[----:B------:R2:W5:Y:S04]  /*64e0*/  LDL.LU R241, [R1+0x68] ;  /* 0x0000680001f17983 */ /* 0x0005680000300800 */
[----:B------:R2:W5:Y:S01]  /*64f0*/  LDL.LU R240, [R1+0x64] ;  /* 0x0000640001f07983 */ /* 0x0005620000300800 */
        /* <DEDUP_REMOVED lines=11> */
[----:B------:R2:W5:Y:S01]  /*65b0*/  LDL.LU R239, [R1+0x60] ;  /* 0x0000600001ef7983 */ /* 0x0005620000300800 */
[----:B------:R-:W-:Y:S03]  /*65c0*/  HMMA.16816.F32 R84, R4, R30, R212 ;  /* 0x0000001e0454723c */ /* 0x000fe600000018d4 */
[----:B------:R2:W5:Y:S04]  /*65d0*/  LDL.LU R238, [R1+0x5c] ;  /* 0x00005c0001ee7983 */ /* 0x0005680000300800 */
[--C-:B------:R-:W-:Y:S01]  /*65e0*/  FFMA.FTZ R4, R228, c[0x0][0x2d0], -R3.reuse ;  /* 0x0000b400e4047a23 */ /* 0x100fe20000010803 */
[----:B------:R-:W-:Y:S01]  /*65f0*/  MOV R7, R219 ;  /* 0x000000db00077202 */ /* 0x000fe20000000f00 */
[----:B------:R-:W-:Y:S01]  /*6600*/  IMAD.MOV.U32 R6, RZ, RZ, R218 ;  /* 0x000000ffff067224 */ /* 0x000fe200078e00da */
[C---:B------:R-:W-:Y:S01]  /*6610*/  HMMA.16816.F32 R212, R8.reuse, R26, R68 ;  /* 0x0000001a08d4723c */ /* 0x040fe20000001844 */
[----:B------:R1:W-:Y:S01]  /*6620*/  MUFU.EX2 R22, R4 ;  /* 0x0000000400167308 */ /* 0x0003e20000000800 */
[----:B------:R-:W-:Y:S01]  /*6630*/  MOV R5, R103 ;  /* 0x0000006700057202 */ /* 0x000fe20000000f00 */
[----:B------:R2:W5:Y:S05]  /*6640*/  LDL.LU R237, [R1+0x58] ;  /* 0x0000580001ed7983 */ /* 0x00056a0000300800 */
[----:B------:R-:W-:Y:S01]  /*6650*/  HMMA.16816.F32 R216, R8, R24, R124 ;  /* 0x0000001808d8723c */ /* 0x000fe2000000187c */
[----:B------:R-:W-:Y:S01]  /*6660*/  MOV R70, R7 ;  /* 0x0000000700467202 */ /* 0x000fe20000000f00 */
[----:B------:R-:W-:Y:S01]  /*6670*/  IMAD.MOV.U32 R71, RZ, RZ, R208 ;  /* 0x000000ffff477224 */ /* 0x000fe200078e00d0 */
[----:B------:R2:W5:Y:S01]  /*6680*/  LDL.LU R232, [R1+0x54] ;  /* 0x0000540001e87983 */ /* 0x0005620000300800 */
[----:B-1----:R-:W-:-:S03]  /*6690*/  FFMA.FTZ R4, R194, c[0x0][0x2d0], -R3 ;  /* 0x0000b400c2047a23 */ /* 0x002fc60000010803 */
[----:B------:R-:W-:Y:S01]  /*66a0*/  MOV R124, R209 ;  /* 0x000000d1007c7202 */ /* 0x000fe20000000f00 */
[----:B------:R-:W-:Y:S01]  /*66b0*/  IMAD.MOV.U32 R125, RZ, RZ, R210 ;  /* 0x000000ffff7d7224 */ /* 0x000fe200078e00d2 */
[----:B------:R-:W-:Y:S01]  /*66c0*/  MOV R126, R211 ;  /* 0x000000d3007e7202 */ /* 0x000fe20000000f00 */
[----:B------:R1:W3:Y:S01]  /*66d0*/  MUFU.EX2 R24, R4 ;  /* 0x0000000400187308 */ /* 0x0002e20000000800 */
[----:B------:R-:W-:Y:S02]  /*66e0*/  IMAD.MOV.U32 R127, RZ, RZ, R102 ;  /* 0x000000ffff7f7224 */ /* 0x000fe400078e0066 */
[----:B------:R-:W-:Y:S01]  /*66f0*/  IMAD.MOV.U32 R69, RZ, RZ, R6 ;  /* 0x000000ffff457224 */ /* 0x000fe200078e0006 */
[----:B------:R-:W-:Y:S01]  /*6700*/  MOV R7, R101 ;  /* 0x0000006500077202 */ /* 0x000fe20000000f00 */
[----:B------:R2:W5:Y:S01]  /*6710*/  LDL.LU R134, [R1+0x50] ;  /* 0x0000500001867983 */ /* 0x0005620000300800 */
[--C-:B-1----:R-:W-:Y:S01]  /*6720*/  FFMA.FTZ R4, R191, c[0x0][0x2d0], -R3.reuse ;  /* 0x0000b400bf047a23 */ /* 0x102fe20000010803 */
[----:B------:R-:W-:Y:S01]  /*6730*/  HMMA.16816.F32 R208, R8, R20, R116 ;  /* 0x0000001408d0723c */ /* 0x000fe20000001874 */
[----:B------:R-:W-:Y:S01]  /*6740*/  FFMA.FTZ R3, R195, c[0x0][0x2d0], -R3 ;  /* 0x0000b400c3037a23 */ /* 0x000fe20000010803 */
[----:B------:R2:W5:Y:S03]  /*6750*/  LDL.LU R132, [R1+0x4c] ;  /* 0x00004c0001847983 */ /* 0x0005660000300800 */
[----:B------:R1:W-:Y:S02]  /*6760*/  MUFU.EX2 R23, R3 ;  /* 0x0000000300177308 */ /* 0x0003e40000000800 */
[----:B-1----:R-:W-:-:S06]  /*6770*/  FFMA.FTZ R3, R229, c[0x0][0x2d0], -R0 ;  /* 0x0000b400e5037a23 */ /* 0x002fcc0000010800 */
[----:B------:R1:W-:Y:S01]  /*6780*/  MUFU.EX2 R18, R3 ;  /* 0x0000000300127308 */ /* 0x0003e20000000800 */
[----:B------:R-:W-:Y:S02]  /*6790*/  IMAD.MOV.U32 R6, RZ, RZ, R100 ;  /* 0x000000ffff067224 */ /* 0x000fe400078e0064 */
[----:B-1----:R-:W-:-:S05]  /*67a0*/  FFMA.FTZ R3, R190, c[0x0][0x2d0], -R0 ;  /* 0x0000b400be037a23 */ /* 0x002fca0000010800 */
[----:B------:R1:W4:Y:S02]  /*67b0*/  MUFU.EX2 R19, R3 ;  /* 0x0000000300137308 */ /* 0x0003240000000800 */
[--C-:B-1----:R-:W-:Y:S02]  /*67c0*/  FFMA.FTZ R3, R189, c[0x0][0x2d0], -R0.reuse ;  /* 0x0000b400bd037a23 */ /* 0x102fe40000010800 */
[----:B------:R-:W-:Y:S01]  /*67d0*/  FFMA.FTZ R0, R188, c[0x0][0x2d0], -R0 ;  /* 0x0000b400bc007a23 */ /* 0x000fe20000010800 */
[----:B------:R-:W-:Y:S03]  /*67e0*/  HMMA.16816.F32 R100, R8, R16, R112 ;  /* 0x000000100864723c */ /* 0x000fe60000001870 */
[----:B------:R-:W-:Y:S01]  /*67f0*/  MUFU.EX2 R21, R3 ;  /* 0x0000000300157308 */ /* 0x000fe20000000800 */
[----:B------:R-:W-:Y:S07]  /*6800*/  LDSM.16.MT88.4 R188, [R236+0x1900] ;  /* 0x00190000ecbc783b */ /* 0x000fee0000004200 */
[----:B------:R1:W-:Y:S02]  /*6810*/  MUFU.EX2 R20, R0 ;  /* 0x0000000000147308 */ /* 0x0003e40000000800 */
[----:B-1----:R-:W-:-:S02]  /*6820*/  FFMA.FTZ R0, R70, c[0x0][0x2d0], -R13 ;  /* 0x0000b40046007a23 */ /* 0x002fc4000001080d */
        /* <DEDUP_REMOVED lines=19> */
[----:B------:R-:W-:-:S02]  /*6960*/  MOV R130, R15 ;  /* 0x0000000f00827202 */ /* 0x000fc40000000f00 */
[----:B------:R1:W-:Y:S01]  /*6970*/  MUFU.EX2 R15, R0 ;  /* 0x00000000000f7308 */ /* 0x0003e20000000800 */
[----:B------:R-:W-:Y:S01]  /*6980*/  IMAD.MOV.U32 R27, RZ, RZ, R71 ;  /* 0x000000ffff1b7224 */ /* 0x000fe200078e0047 */
[----:B------:R-:W-:Y:S01]  /*6990*/  MOV R68, R124 ;  /* 0x0000007c00447202 */ /* 0x000fe20000000f00 */
[----:B------:R-:W-:Y:S01]  /*69a0*/  IMAD.MOV.U32 R71, RZ, RZ, R6 ;  /* 0x000000ffff477224 */ /* 0x000fe200078e0006 */
[----:B------:R-:W-:Y:S01]  /*69b0*/  MOV R124, R7 ;  /* 0x00000007007c7202 */ /* 0x000fe20000000f00 */
[----:B------:R-:W-:Y:S02]  /*69c0*/  IMAD.MOV.U32 R6, RZ, RZ, R128 ;  /* 0x000000ffff067224 */ /* 0x000fe400078e0080 */
[----:B-1----:R-:W-:-:S04]  /*69d0*/  FFMA.FTZ R0, R69, c[0x0][0x2d0], -R13 ;  /* 0x0000b40045007a23 */ /* 0x002fc8000001080d */
[----:B------:R1:W-:Y:S01]  /*69e0*/  MUFU.EX2 R16, R0 ;  /* 0x0000000000107308 */ /* 0x0003e20000000800 */
[----:B------:R-:W-:Y:S01]  /*69f0*/  IMAD.MOV.U32 R69, RZ, RZ, R126 ;  /* 0x000000ffff457224 */ /* 0x000fe200078e007e */
[----:B------:R-:W-:Y:S01]  /*6a00*/  MOV R128, R129 ;  /* 0x0000008100807202 */ /* 0x000fe20000000f00 */
[----:B------:R-:W-:Y:S02]  /*6a10*/  IMAD.MOV.U32 R126, RZ, RZ, R158 ;  /* 0x000000ffff7e7224 */ /* 0x000fe400078e009e */
[----:B------:R-:W-:Y:S01]  /*6a20*/  IMAD.MOV.U32 R129, RZ, RZ, R130 ;  /* 0x000000ffff817224 */ /* 0x000fe200078e0082 */
[----:B------:R-:W-:Y:S01]  /*6a30*/  MOV R130, R14 ;  /* 0x0000000e00827202 */ /* 0x000fe20000000f00 */
[----:B------:R-:W-:Y:S02]  /*6a40*/  IMAD.MOV.U32 R7, RZ, RZ, R80 ;  /* 0x000000ffff077224 */ /* 0x000fe400078e0050 */
[----:B-1----:R-:W-:-:S04]  /*6a50*/  FFMA.FTZ R0, R70, c[0x0][0x2d0], -R13 ;  /* 0x0000b40046007a23 */ /* 0x002fc8000001080d */
[----:B------:R1:W-:Y:S01]  /*6a60*/  MUFU.EX2 R17, R0 ;  /* 0x0000000000117308 */ /* 0x0003e20000000800 */
[----:B------:R-:W-:Y:S01]  /*6a70*/  MOV R80, R81 ;  /* 0x0000005100507202 */ /* 0x000fe20000000f00 */
[----:B------:R-:W-:Y:S01]  /*6a80*/  IMAD.MOV.U32 R81, RZ, RZ, R82 ;  /* 0x000000ffff517224 */ /* 0x000fe200078e0052 */
[----:B------:R-:W-:Y:S01]  /*6a90*/  MOV R70, R5 ;  /* 0x0000000500467202 */ /* 0x000fe20000000f00 */
[----:B------:R-:W-:Y:S01]  /*6aa0*/  FFMA.FTZ R3, R69, c[0x0][0x2d0], -R12 ;  /* 0x0000b40045037a23 */ /* 0x000fe2000001080c */
[----:B------:R-:W-:Y:S01]  /*6ab0*/  MOV R82, R83 ;  /* 0x0000005300527202 */ /* 0x000fe20000000f00 */
[----:B------:R-:W-:Y:S01]  /*6ac0*/  IMAD.MOV.U32 R114, RZ, RZ, R124 ;  /* 0x000000ffff727224 */ /* 0x000fe200078e007c */
[----:B------:R-:W-:Y:S01]  /*6ad0*/  MOV R5, R159 ;  /* 0x0000009f00057202 */ /* 0x000fe20000000f00 */
[----:B------:R-:W-:Y:S01]  /*6ae0*/  IMAD.MOV.U32 R115, RZ, RZ, R126 ;  /* 0x000000ffff737224 */ /* 0x000fe200078e007e */
[----:B------:R-:W-:Y:S01]  /*6af0*/  MOV R124, R174 ;  /* 0x000000ae007c7202 */ /* 0x000fe20000000f00 */
[----:B-1----:R-:W-:Y:S01]  /*6b00*/  FFMA.FTZ R0, R125, c[0x0][0x2d0], -R13 ;  /* 0x0000b4007d007a23 */ /* 0x002fe2000001080d */
[----:B------:R-:W-:-:S03]  /*6b10*/  MOV R125, R157 ;  /* 0x0000009d007d7202 */ /* 0x000fc60000000f00 */
[----:B------:R1:W-:Y:S01]  /*6b20*/  MUFU.EX2 R14, R0 ;  /* 0x00000000000e7308 */ /* 0x0003e20000000800 */
[----:B------:R-:W-:Y:S01]  /*6b30*/  IMAD.MOV.U32 R83, RZ, RZ, R156 ;  /* 0x000000ffff537224 */ /* 0x000fe200078e009c */
[----:B------:R-:W-:Y:S01]  /*6b40*/  MOV R126, R172 ;  /* 0x000000ac007e7202 */ /* 0x000fe20000000f00 */
[----:B------:R-:W-:Y:S01]  /*6b50*/  IMAD.MOV.U32 R69, RZ, RZ, R173 ;  /* 0x000000ffff457224 */ /* 0x000fe200078e00ad */
[----:B------:R-:W2:Y:S01]  /*6b60*/  LDSM.16.MT88.4 R156, [R233+0x1900] ;  /* 0x00190000e99c783b */ /* 0x000ea20000004200 */
[----:B------:R-:W-:Y:S01]  /*6b70*/  HMMA.16816.F32 R116, R8, R28, R204 ;  /* 0x0000001c0874723c */ /* 0x000fe200000018cc */
[----:B-1----:R-:W-:Y:S01]  /*6b80*/  FFMA.FTZ R0, R27, c[0x0][0x2d0], -R12 ;  /* 0x0000b4001b007a23 */ /* 0x002fe2000001080c */
[----:B------:R-:W-:Y:S01]  /*6b90*/  MOV R27, R125 ;  /* 0x0000007d001b7202 */ /* 0x000fe20000000f00 */
[----:B------:R-:W-:Y:S01]  /*6ba0*/  IMAD.MOV.U32 R125, RZ, RZ, R175 ;  /* 0x000000ffff7d7224 */ /* 0x000fe200078e00af */
[----:B------:R-:W1:Y:S01]  /*6bb0*/  MUFU.EX2 R25, R4 ;  /* 0x0000000400197308 */ /* 0x000e620000000800 */
[----:B------:R-:W1:Y:S01]  /*6bc0*/  LDSM.16.MT88.4 R172, [R234+0x1900] ;  /* 0x00190000eaac783b */ /* 0x000e620000004200 */
[----:B------:R-:W-:Y:S01]  /*6bd0*/  IMAD.MOV.U32 R113, RZ, RZ, R70 ;  /* 0x000000ffff717224 */ /* 0x000fe200078e0046 */
[----:B------:R-:W-:Y:S01]  /*6be0*/  MOV R112, R71 ;  /* 0x0000004700707202 */ /* 0x000fe20000000f00 */
[----:B------:R-:W-:Y:S01]  /*6bf0*/  FADD.FTZ R10, R114, R230 ;  /* 0x000000e6720a7221 */ /* 0x000fe20000010000 */
[----:B------:R-:W-:-:S02]  /*6c00*/  MOV R28, R124 ;  /* 0x0000007c001c7202 */ /* 0x000fc40000000f00 */
[----:B------:R-:W-:Y:S01]  /*6c10*/  MOV R30, R126 ;  /* 0x0000007e001e7202 */ /* 0x000fe20000000f00 */
[----:B------:R3:W-:Y:S01]  /*6c20*/  MUFU.EX2 R11, R0 ;  /* 0x00000000000b7308 */ /* 0x0007e20000000800 */
[----:B------:R-:W-:Y:S01]  /*6c30*/  FADD.FTZ R9, R97, R96 ;  /* 0x0000006061097221 */ /* 0x000fe20000010000 */
[----:B------:R-:W-:Y:S01]  /*6c40*/  LDSM.16.MT88.4 R204, [R235+0x1900] ;  /* 0x00190000ebcc783b */ /* 0x000fe20000004200 */
[----:B---3--:R-:W-:-:S05]  /*6c50*/  FFMA.FTZ R0, R68, c[0x0][0x2d0], -R12 ;  /* 0x0000b40044007a23 */ /* 0x008fca000001080c */
[----:B------:R3:W1:Y:S02]  /*6c60*/  MUFU.EX2 R26, R0 ;  /* 0x00000000001a7308 */ /* 0x0006640000000800 */
[----:B---3--:R-:W-:-:S06]  /*6c70*/  FFMA.FTZ R0, R6, c[0x0][0x2d0], -R12 ;  /* 0x0000b40006007a23 */ /* 0x008fcc000001080c */
[----:B------:R-:W-:Y:S08]  /*6c80*/  MUFU.EX2 R12, R3 ;  /* 0x00000003000c7308 */ /* 0x000ff00000000800 */
[----:B------:R-:W3:Y:S01]  /*6c90*/  MUFU.EX2 R13, R0 ;  /* 0x00000000000d7308 */ /* 0x000ee20000000800 */
[----:B------:R-:W-:Y:S01]  /*6ca0*/  MOV R68, R5 ;  /* 0x0000000500447202 */ /* 0x000fe20000000f00 */
[----:B------:R-:W-:Y:S01]  /*6cb0*/  IMAD.MOV.U32 R6, RZ, RZ, R128 ;  /* 0x000000ffff067224 */ /* 0x000fe200078e0080 */
[----:B------:R-:W-:Y:S01]  /*6cc0*/  MOV R5, R129 ;  /* 0x0000008100057202 */ /* 0x000fe20000000f00 */
[----:B------:R-:W-:Y:S01]  /*6cd0*/  IMAD.MOV.U32 R71, RZ, RZ, R130 ;  /* 0x000000ffff477224 */ /* 0x000fe200078e0082 */
[----:B------:R-:W-:Y:S01]  /*6ce0*/  MOV R70, R131 ;  /* 0x0000008300467202 */ /* 0x000fe20000000f00 */
[----:B------:R-:W-:Y:S01]  /*6cf0*/  IMAD.MOV.U32 R31, RZ, RZ, R125 ;  /* 0x000000ffff1f7224 */ /* 0x000fe200078e007d */
[----:B------:R-:W-:Y:S01]  /*6d00*/  F2FP.PACK_AB R128, R24, R22 ;  /* 0x000000161880723e */ /* 0x000fe200000000ff */
[----:B------:R-:W-:Y:S01]  /*6d10*/  IMAD.MOV.U32 R230, RZ, RZ, R127 ;  /* 0x000000ffffe67224 */ /* 0x000fe200078e007f */
[----:B----4-:R-:W-:-:S02]  /*6d20*/  F2FP.PACK_AB R129, R19, R18 ;  /* 0x000000121381723e */ /* 0x010fc400000000ff */
[----:B-1----:R-:W-:Y:S02]  /*6d30*/  F2FP.PACK_AB R130, R23, R25 ;  /* 0x000000191782723e */ /* 0x002fe400000000ff */
[----:B------:R-:W-:Y:S02]  /*6d40*/  F2FP.PACK_AB R131, R20, R21 ;  /* 0x000000151483723e */ /* 0x000fe400000000ff */
[----:B------:R-:W-:Y:S02]  /*6d50*/  F2FP.PACK_AB R124, R16, R15 ;  /* 0x0000000f107c723e */ /* 0x000fe400000000ff */
[----:B------:R-:W-:Y:S02]  /*6d60*/  F2FP.PACK_AB R125, R26, R11 ;  /* 0x0000000b1a7d723e */ /* 0x000fe400000000ff */
[----:B------:R-:W-:Y:S02]  /*6d70*/  F2FP.PACK_AB R126, R14, R17 ;  /* 0x000000110e7e723e */ /* 0x000fe400000000ff */
[----:B---3--:R-:W-:Y:S01]  /*6d80*/  F2FP.PACK_AB R127, R13, R12 ;  /* 0x0000000c0d7f723e */ /* 0x008fe200000000ff */
[-C--:B--2---:R-:W-:Y:S08]  /*6d90*/  HMMA.16816.F32 R148, R128, R156.reuse, R148 ;  /* 0x0000009c8094723c */ /* 0x084ff00000001894 */
[C---:B------:R-:W-:Y:S08]  /*6da0*/  HMMA.16816.F32 R144, R124.reuse, R156, R144 ;  /* 0x0000009c7c90723c */ /* 0x040ff00000001890 */
[----:B------:R-:W-:Y:S08]  /*6db0*/  HMMA.16816.F32 R152, R124, R158, R152 ;  /* 0x0000009e7c98723c */ /* 0x000ff00000001898 */
[-C--:B------:R-:W-:Y:S08]  /*6dc0*/  HMMA.16816.F32 R160, R128, R172.reuse, R160 ;  /* 0x000000ac80a0723c */ /* 0x080ff000000018a0 */
[C---:B------:R-:W-:Y:S08]  /*6dd0*/  HMMA.16816.F32 R164, R124.reuse, R172, R164 ;  /* 0x000000ac7ca4723c */ /* 0x040ff000000018a4 */
[----:B------:R-:W-:Y:S08]  /*6de0*/  HMMA.16816.F32 R168, R124, R174, R168 ;  /* 0x000000ae7ca8723c */ /* 0x000ff000000018a8 */
[C---:B------:R-:W-:Y:S07]  /*6df0*/  HMMA.16816.F32 R156, R128.reuse, R158, R40 ;  /* 0x0000009e809c723c */ /* 0x040fee0000001828 */
[----:B------:R-:W-:Y:S01]  /*6e00*/  MOV R41, R5 ;  /* 0x0000000500297202 */ /* 0x000fe20000000f00 */
[----:B------:R-:W-:Y:S01]  /*6e10*/  HMMA.16816.F32 R172, R128, R174, R36 ;  /* 0x000000ae80ac723c */ /* 0x000fe20000001824 */
[----:B------:R-:W-:-:S06]  /*6e20*/  IMAD.MOV.U32 R40, RZ, RZ, R6 ;  /* 0x000000ffff287224 */ /* 0x000fcc00078e0006 */
[----:B------:R-:W-:Y:S02]  /*6e30*/  MOV R39, R7 ;  /* 0x0000000700277202 */ /* 0x000fe40000000f00 */
[----:B------:R-:W1:Y:S01]  /*6e40*/  LDSM.16.MT88.4 R4, [R235+0x3900] ;  /* 0x00390000eb04783b */ /* 0x000e620000004200 */
[----:B------:R-:W-:Y:S01]  /*6e50*/  FADD.FTZ R3, R193, R192 ;  /* 0x000000c0c1037221 */ /* 0x000fe20000010000 */
[----:B------:R-:W-:Y:S01]  /*6e60*/  HMMA.16816.F32 R176, R128, R188, R176 ;  /* 0x000000bc80b0723c */ /* 0x000fe200000018b0 */
[----:B------:R-:W-:Y:S01]  /*6e70*/  IMAD.MOV.U32 R0, RZ, RZ, R82 ;  /* 0x000000ffff007224 */ /* 0x000fe200078e0052 */
[----:B------:R-:W-:Y:S02]  /*6e80*/  MOV R36, R83 ;  /* 0x0000005300247202 */ /* 0x000fe40000000f00 */
[----:B------:R-:W-:Y:S01]  /*6e90*/  MOV R37, R81 ;  /* 0x0000005100257202 */ /* 0x000fe20000000f00 */
[----:B------:R-:W-:-:S03]  /*6ea0*/  FADD.FTZ R0, R0, R3 ;  /* 0x0000000300007221 */ /* 0x000fc60000010000 */
[----:B------:R-:W-:Y:S01]  /*6eb0*/  HMMA.16816.F32 R180, R124, R188, R180 ;  /* 0x000000bc7cb4723c */ /* 0x000fe200000018b4 */
[----:B------:R-:W-:-:S07]  /*6ec0*/  FADD.FTZ R8, R113, R112 ;  /* 0x0000007071087221 */ /* 0x000fce0000010000 */
[----:B------:R-:W-:Y:S01]  /*6ed0*/  HMMA.16816.F32 R184, R124, R190, R184 ;  /* 0x000000be7cb8723c */ /* 0x000fe200000018b8 */
[----:B------:R-:W-:-:S07]  /*6ee0*/  FADD.FTZ R10, R36, R10 ;  /* 0x0000000a240a7221 */ /* 0x000fce0000010000 */
[----:B------:R-:W-:Y:S01]  /*6ef0*/  HMMA.16816.F32 R188, R128, R190, R32 ;  /* 0x000000be80bc723c */ /* 0x000fe20000001820 */
[----:B------:R-:W-:Y:S01]  /*6f00*/  IMAD.MOV.U32 R38, RZ, RZ, R80 ;  /* 0x000000ffff267224 */ /* 0x000fe200078e0050 */
[----:B------:R-:W-:Y:S01]  /*6f10*/  MOV R43, R70 ;  /* 0x00000046002b7202 */ /* 0x000fe20000000f00 */
[----:B------:R-:W-:Y:S01]  /*6f20*/  IMAD.MOV.U32 R228, RZ, RZ, R115 ;  /* 0x000000ffffe47224 */ /* 0x000fe200078e0073 */
[----:B------:R-:W2:Y:S03]  /*6f30*/  LDSM.16.MT88.4 R80, [R233+0x3900] ;  /* 0x00390000e950783b */ /* 0x000ea60000004200 */
[----:B------:R-:W-:Y:S01]  /*6f40*/  IMAD.MOV.U32 R34, RZ, RZ, R99 ;  /* 0x000000ffff227224 */ /* 0x000fe200078e0063 */
[----:B------:R-:W-:Y:S01]  /*6f50*/  MOV R35, R98 ;  /* 0x0000006200237202 */ /* 0x000fe20000000f00 */
[----:B------:R-:W-:Y:S01]  /*6f60*/  IMAD.MOV.U32 R42, RZ, RZ, R71 ;  /* 0x000000ffff2a7224 */ /* 0x000fe200078e0047 */
[----:B------:R-:W3:Y:S01]  /*6f70*/  LDSM.16.MT88.4 R96, [R234+0x3900] ;  /* 0x00390000ea60783b */ /* 0x000ee20000004200 */
[----:B------:R-:W-:-:S02]  /*6f80*/  FADD.FTZ R3, R34, R9 ;  /* 0x0000000922037221 */ /* 0x000fc40000010000 */
[----:B------:R-:W-:Y:S01]  /*6f90*/  FADD.FTZ R9, R37, R0 ;  /* 0x0000000025097221 */ /* 0x000fe20000010000 */
[----:B-1----:R-:W-:Y:S01]  /*6fa0*/  HMMA.16816.F32 R120, R124, R4, R120 ;  /* 0x000000047c78723c */ /* 0x002fe20000001878 */
[----:B------:R-:W-:Y:S01]  /*6fb0*/  FADD.FTZ R8, R35, R8 ;  /* 0x0000000823087221 */ /* 0x000fe20000010000 */
[----:B------:R-:W1:Y:S01]  /*6fc0*/  LDSM.16.MT88.4 R112, [R236+0x3900] ;  /* 0x00390000ec70783b */ /* 0x000e620000004200 */
[----:B------:R-:W-:Y:S02]  /*6fd0*/  FADD.FTZ R0, R40, R10 ;  /* 0x0000000a28007221 */ /* 0x000fe40000010000 */
[----:B------:R-:W-:-:S03]  /*6fe0*/  FADD.FTZ R9, R41, R9 ;  /* 0x0000000929097221 */ /* 0x000fc60000010000 */
[----:B------:R-:W-:Y:S07]  /*6ff0*/  HMMA.16816.F32 R116, R128, R4, R116 ;  /* 0x000000048074723c */ /* 0x000fee0000001874 */
[----:B------:R-:W-:Y:S02]  /*7000*/  FADD.FTZ R4, R38, R3 ;  /* 0x0000000326047221 */ /* 0x000fe40000010000 */
[----:B------:R-:W-:Y:S02]  /*7010*/  FADD.FTZ R3, R39, R8 ;  /* 0x0000000827037221 */ /* 0x000fe40000010000 */
[----:B------:R-:W-:-:S02]  /*7020*/  FADD.FTZ R5, R43, R0 ;  /* 0x000000002b057221 */ /* 0x000fc40000010000 */
[----:B------:R-:W-:Y:S02]  /*7030*/  FADD.FTZ R0, R230, R9 ;  /* 0x00000009e6007221 */ /* 0x000fe40000010000 */
[----:B------:R-:W-:Y:S02]  /*7040*/  FADD.FTZ R8, R252, R4 ;  /* 0x00000004fc087221 */ /* 0x000fe40000010000 */
[----:B------:R-:W-:Y:S01]  /*7050*/  FADD.FTZ R4, R42, R3 ;  /* 0x000000032a047221 */ /* 0x000fe20000010000 */
[----:B------:R-:W-:Y:S01]  /*7060*/  MOV R229, R68 ;  /* 0x0000004400e57202 */ /* 0x000fe20000000f00 */
[----:B------:R-:W-:Y:S02]  /*7070*/  FADD.FTZ R0, R28, R0 ;  /* 0x000000001c007221 */ /* 0x000fe40000010000 */
[----:B------:R-:W-:Y:S02]  /*7080*/  FADD.FTZ R3, R142, R8 ;  /* 0x000000088e037221 */ /* 0x000fe40000010000 */
[----:B------:R-:W-:-:S02]  /*7090*/  FADD.FTZ R5, R31, R5 ;  /* 0x000000051f057221 */ /* 0x000fc40000010000 */
[----:B------:R-:W-:Y:S02]  /*70a0*/  IMAD.MOV.U32 R29, RZ, RZ, R69 ;  /* 0x000000ffff1d7224 */ /* 0x000fe400078e0045 */
[----:B------:R-:W-:Y:S02]  /*70b0*/  FADD.FTZ R4, R30, R4 ;  /* 0x000000041e047221 */ /* 0x000fe40000010000 */
[----:B------:R-:W-:Y:S02]  /*70c0*/  FADD.FTZ R0, R228, R0 ;  /* 0x00000000e4007221 */ /* 0x000fe40000010000 */
[----:B------:R-:W-:Y:S02]  /*70d0*/  FADD.FTZ R3, R231, R3 ;  /* 0x00000003e7037221 */ /* 0x000fe40000010000 */
[----:B------:R-:W-:Y:S02]  /*70e0*/  FADD.FTZ R5, R229, R5 ;  /* 0x00000005e5057221 */ /* 0x000fe40000010000 */
[----:B------:R-:W-:-:S02]  /*70f0*/  FADD.FTZ R4, R29, R4 ;  /* 0x000000041d047221 */ /* 0x000fc40000010000 */
[----:B------:R-:W-:Y:S02]  /*7100*/  FADD.FTZ R0, R61, R0 ;  /* 0x000000003d007221 */ /* 0x000fe40000010000 */
        /* <DEDUP_REMOVED lines=25> */
[----:B------:R-:W-:Y:S01]  /*72a0*/  FADD.FTZ R5, R26, R5 ;  /* 0x000000051a057221 */ /* 0x000fe20000010000 */
[----:B------:R-:W-:Y:S01]  /*72b0*/  HMMA.16816.F32 R196, R124, R204, R196 ;  /* 0x000000cc7cc4723c */ /* 0x000fe200000018c4 */
[----:B------:R-:W-:Y:S02]  /*72c0*/  FADD.FTZ R4, R16, R4 ;  /* 0x0000000410047221 */ /* 0x000fe40000010000 */
[----:B------:R-:W-:Y:S02]  /*72d0*/  FADD.FTZ R0, R23, R0 ;  /* 0x0000000017007221 */ /* 0x000fe40000010000 */
[----:B------:R-:W-:-:S03]  /*72e0*/  FADD.FTZ R3, R21, R3 ;  /* 0x0000000315037221 */ /* 0x000fc60000010000 */
[----:B------:R-:W-:Y:S01]  /*72f0*/  HMMA.16816.F32 R200, R124, R206, R200 ;  /* 0x000000ce7cc8723c */ /* 0x000fe200000018c8 */
[----:B------:R-:W-:Y:S02]  /*7300*/  FADD.FTZ R5, R12, R5 ;  /* 0x000000050c057221 */ /* 0x000fe40000010000 */
[----:B------:R-:W-:-:S05]  /*7310*/  FADD.FTZ R4, R17, R4 ;  /* 0x0000000411047221 */ /* 0x000fca0000010000 */
[C---:B--2---:R-:W-:Y:S01]  /*7320*/  HMMA.16816.F32 R72, R124.reuse, R80, R72 ;  /* 0x000000507c48723c */ /* 0x044fe20000001848 */
[----:B------:R2:W-:Y:S07]  /*7330*/  STL [R1+0x3c], R0 ;  /* 0x00003c0001007387 */ /* 0x0005ee0000100800 */
[----:B------:R-:W-:Y:S01]  /*7340*/  HMMA.16816.F32 R76, R124, R82, R76 ;  /* 0x000000527c4c723c */ /* 0x000fe2000000184c */
[----:B------:R-:W-:-:S07]  /*7350*/  UIADD3 UR6, UR6, -0x2, URZ ;  /* 0xfffffffe06067890 */ /* 0x000fce000fffe03f */
[C---:B---3--:R-:W-:Y:S08]  /*7360*/  HMMA.16816.F32 R88, R124.reuse, R96, R88 ;  /* 0x000000607c58723c */ /* 0x048ff00000001858 */
[----:B------:R-:W-:Y:S01]  /*7370*/  HMMA.16816.F32 R92, R124, R98, R92 ;  /* 0x000000627c5c723c */ /* 0x000fe2000000185c */
[----:B--2---:R-:W-:-:S07]  /*7380*/  FADD.FTZ R0, R13, R5 ;  /* 0x000000050d007221 */ /* 0x004fce0000010000 */
[C---:B-1----:R-:W-:Y:S08]  /*7390*/  HMMA.16816.F32 R104, R124.reuse, R112, R104 ;  /* 0x000000707c68723c */ /* 0x042ff00000001868 */
[C---:B------:R-:W-:Y:S08]  /*73a0*/  HMMA.16816.F32 R108, R124.reuse, R114, R108 ;  /* 0x000000727c6c723c */ /* 0x040ff0000000186c */
[----:B------:R-:W-:Y:S08]  /*73b0*/  HMMA.16816.F32 R124, R124, R6, R84 ;  /* 0x000000067c7c723c */ /* 0x000ff00000001854 */
        /* <DEDUP_REMOVED lines=8> */
[----:B------:R-:W-:-:S07]  /*7440*/  UISETP.GE.AND UP0, UPT, UR6, UR7, UPT ;  /* 0x000000070600728c */ /* 0x000fce000bf06270 */
[----:B------:R-:W-:Y:S07]  /*7450*/  HMMA.16816.F32 R128, R128, R6, R44 ;  /* 0x000000068080723c */ /* 0x000fee000000182c */
[----:B------:R-:W-:Y:S02]  /*7460*/  FADD.FTZ R6, R20, R3 ;  /* 0x0000000314067221 */ /* 0x000fe40000010000 */
[----:B------:R-:W-:-:S03]  /*7470*/  FADD.FTZ R3, R14, R4 ;  /* 0x000000040e037221 */ /* 0x000fc60000010000 */
[----:B------:R1:W-:Y:S04]  /*7480*/  STL [R1+0x38], R6 ;  /* 0x0000380601007387 */ /* 0x0003e80000100800 */
[----:B------:R1:W-:Y:S04]  /*7490*/  STL [R1+0x40], R0 ;  /* 0x0000400001007387 */ /* 0x0003e80000100800 */
[----:B------:R1:W-:Y:S01]  /*74a0*/  STL [R1+0x44], R3 ;  /* 0x0000440301007387 */ /* 0x0003e20000100800 */
[----:B------:R-:W-:Y:S11]  /*74b0*/  PLOP3.LUT P2, PT, PT, PT, UP0, 0x80, 0x0 ;  /* 0x000000000000781c */ /* 0x000ff60003f4f008 */
[----:B------:R-:W-:Y:S02]  /*74c0*/  @!UPT UIADD3 URZ, URZ, URZ, URZ ;  /* 0x0000003f3f3ff290 */ /* 0x000fe4000fffe03f */
[----:B------:R-:W-:Y:S05]  /*74d0*/  @!P2 BRA `(.L_x_152) ;  /* 0x000051f00000a947 */ /* 0x000fea0003800000 */
[----:B-----5:R-:W-:Y:S01]  /*74e0*/  SHF.R.S32.HI R27, RZ, 0x1f, R132 ;  /* 0x0000001fff1b7819 */ /* 0x020fe20000011484 */
[C---:B------:R-:W-:Y:S01]  /*74f0*/  IMAD.SHL.U32 R4, R132.reuse, 0x2, RZ ;  /* 0x0000000284047824 */ /* 0x040fe200078e00ff */
[----:B------:R-:W-:Y:S01]  /*7500*/  SHF.R.S32.HI R136, RZ, 0x1f, R134 ;  /* 0x0000001fff887819 */ /* 0x000fe20000011486 */
[----:B------:R-:W-:Y:S01]  /*7510*/  IMAD.MOV.U32 R141, RZ, RZ, R2 ;  /* 0x000000ffff8d7224 */ /* 0x000fe200078e0002 */
[----:B-1----:R-:W-:Y:S01]  /*7520*/  SHF.L.U64.HI R0, R132, 0x1, R27 ;  /* 0x0000000184007819 */ /* 0x002fe2000001021b */
[----:B------:R-:W-:Y:S01]  /*7530*/  IMAD.MOV.U32 R132, RZ, RZ, R138 ;  /* 0x000000ffff847224 */ /* 0x000fe200078e008a */
[C---:B------:R-:W-:Y:S02]  /*7540*/  SHF.L.U64.HI R3, R134.reuse, 0x1, R136 ;  /* 0x0000000186037819 */ /* 0x040fe40000010288 */
[----:B------:R-:W-:Y:S01]  /*7550*/  MOV R140, R137 ;  /* 0x00000089008c7202 */ /* 0x000fe20000000f00 */
[----:B------:R1:W-:Y:S04]  /*7560*/  STL [R1+0x18], R0 ;  /* 0x0000180001007387 */ /* 0x0003e80000100800 */
[----:B------:R-:W-:Y:S04]  /*7570*/  STL [R1+0x14], R4 ;  /* 0x0000140401007387 */ /* 0x000fe80000100800 */
[----:B------:R2:W-:Y:S01]  /*7580*/  STL [R1+0x10], R3 ;  /* 0x0000100301007387 */ /* 0x0005e20000100800 */
[----:B-1----:R-:W-:-:S05]  /*7590*/  IMAD.SHL.U32 R0, R134, 0x2, RZ ;  /* 0x0000000286007824 */ /* 0x002fca00078e00ff */
[----:B------:R1:W-:Y:S01]  /*75a0*/  STL [R1+0xc], R0 ;  /* 0x00000c0001007387 */ /* 0x0003e20000100800 */
[----:B--2---:R-:W-:Y:S01]  /*75b0*/  MOV R3, R139 ;  /* 0x0000008b00037202 */ /* 0x004fe20000000f00 */
[----:B------:R-:W-:Y:S05]  /*75c0*/  BRA `(.L_x_153) ;  /* 0x0000044000007947 */ /* 0x000fea0003800000 */
.L_x_155:
[----:B------:R-:W2:Y:S01]  /*75d0*/  LDL R12, [R1+0x48] ;  /* 0x00004800010c7983 */ /* 0x000ea20000100800 */
[----:B------:R-:W-:Y:S01]  /*75e0*/  ULEA UR5, UR6, UR8, 0x6 ;  /* 0x0000000806057291 */ /* 0x000fe2000f8e303f */
[----:B------:R-:W-:Y:S02]  /*75f0*/  IMAD.MOV.U32 R7, RZ, RZ, RZ ;  /* 0x000000ffff077224 */ /* 0x000fe400078e00ff */
[----:B------:R-:W3:Y:S03]  /*7600*/  LDL R39, [R1+0x14] ;  /* 0x0000140001277983 */ /* 0x000ee60000100800 */
[----:B------:R-:W-:Y:S01]  /*7610*/  IMAD.U32 R2, RZ, RZ, UR5 ;  /* 0x00000005ff027e24 */ /* 0x000fe2000f8e00ff */
[----:B------:R-:W4:Y:S04]  /*7620*/  LDL R38, [R1+0xc] ;  /* 0x00000c0001267983 */ /* 0x000f280000100800 */
[----:B------:R-:W5:Y:S04]  /*7630*/  LDL R37, [R1+0x18] ;  /* 0x0000180001257983 */ /* 0x000f680000100800 */
[----:B------:R-:W3:Y:S04]  /*7640*/  LDL R36, [R1+0x10] ;  /* 0x0000100001247983 */ /* 0x000ee80000100800 */
[----:B------:R-:W3:Y:S01]  /*7650*/  LDL R35, [R1+0x4] ;  /* 0x0000040001237983 */ /* 0x000ee20000100800 */
[----:B--2---:R-:W-:Y:S05]  /*7660*/  IADD3 R2, R2, -0x40, R12 ;  /* 0xffffffc002027810 */ /* 0x004fea0007ffe00c */
        /* <DEDUP_REMOVED lines=8> */
[----:B------:R-:W-:Y:S04]  /*76f0*/  @!P0 LEA.HI.X R5, R5, c[0x0][0x2a4], R6, 0x2, P2 ;  /* 0x0000a90005058a11 */ /* 0x000fe800010f1406 */
[----:B------:R-:W-:Y:S01]  /*7700*/  STL [R1+0x34], R8 ;  /* 0x0000340801007387 */ /* 0x000fe20000100800 */
[----:B------:R-:W-:Y:S03]  /*7710*/  SHF.R.S32.HI R0, RZ, 0x1f, R8 ;  /* 0x0000001fff007819 */ /* 0x000fe60000011408 */
[----:B------:R1:W2:Y:S02]  /*7720*/  @!P0 LDG.E R7, [R4.64] ;  /* 0x0000000c04078981 */ /* 0x0002a4000c1e1900 */
[----:B------:R-:W-:Y:S04]  /*7730*/  IMAD R0, R0, c[0x0][0x1e0], RZ ;  /* 0x0000780000007a24 */ /* 0x000fe800078e02ff */
[C---:B------:R-:W-:Y:S02]  /*7740*/  IMAD R0, R8.reuse, c[0x0][0x1e4], R0 ;  /* 0x0000790008007a24 */ /* 0x040fe400078e0200 */
[----:B-1----:R-:W-:Y:S04]  /*7750*/  IMAD.WIDE.U32 R4, R8, c[0x0][0x1e0], RZ ;  /* 0x0000780008047a25 */ /* 0x002fe800078e00ff */
[----:B------:R-:W-:Y:S01]  /*7760*/  IMAD.IADD R5, R5, 0x1, R0 ;  /* 0x0000000105057824 */ /* 0x000fe200078e0200 */
[----:B--2---:R-:W-:Y:S01]  /*7770*/  STL [R1+0x2c], R7 ;  /* 0x00002c0701007387 */ /* 0x004fe20000100800 */
[----:B------:R-:W-:Y:S02]  /*7780*/  SHF.R.S32.HI R2, RZ, 0x1f, R7 ;  /* 0x0000001fff027819 */ /* 0x000fe40000011407 */
[C---:B------:R-:W-:Y:S04]  /*7790*/  IMAD.WIDE.U32 R4, R7.reuse, c[0x0][0x1f0], R4 ;  /* 0x00007c0007047a25 */ /* 0x040fe800078e0004 */
[----:B------:R-:W-:Y:S01]  /*77a0*/  IMAD R2, R2, c[0x0][0x1f0], RZ ;  /* 0x00007c0002027a24 */ /* 0x000fe200078e02ff */
[----:B------:R-:W-:Y:S03]  /*77b0*/  IADD3 R0, P2, R4, UR20, RZ ;  /* 0x0000001404007c10 */ /* 0x000fe6000ff5e0ff */
[----:B------:R-:W-:Y:S05]  /*77c0*/  IMAD R2, R7, c[0x0][0x1f4], R2 ;  /* 0x00007d0007027a24 */ /* 0x000fea00078e0202 */
[----:B------:R-:W-:Y:S02]  /*77d0*/  IADD3.X R4, R5, UR18, R2, P2, !PT ;  /* 0x0000001205047c10 */ /* 0x000fe400097fe402 */
[C---:B------:R-:W-:Y:S04]  /*77e0*/  LEA R2, P2, R0.reuse, c[0x0][0x1c8], 0x1 ;  /* 0x0000720000027a11 */ /* 0x040fe800078408ff */
[----:B------:R-:W-:Y:S01]  /*77f0*/  LEA.HI.X R0, R0, c[0x0][0x1cc], R4, 0x1, P2 ;  /* 0x0000730000007a11 */ /* 0x000fe200010f0c04 */
[----:B------:R-:W3:Y:S04]  /*7800*/  SHFL.IDX PT, R6, R2, RZ, 0x181f ;  /* 0x00181fff02067589 */ /* 0x000ee800000e0000 */
[----:B------:R-:W5:Y:S04]  /*7810*/  SHFL.IDX PT, R5, R0, RZ, 0x181f ;  /* 0x00181fff00057589 */ /* 0x000f6800000e0000 */
[----:B------:R-:W1:Y:S04]  /*7820*/  SHFL.IDX PT, R12, R2, 0x1, 0x181f ;  /* 0x00381f00020c7f89 */ /* 0x000e6800000e0000 */
[----:B------:R-:W2:Y:S04]  /*7830*/  SHFL.IDX PT, R13, R0, 0x1, 0x181f ;  /* 0x00381f00000d7f89 */ /* 0x000ea800000e0000 */
[----:B------:R-:W2:Y:S04]  /*7840*/  SHFL.IDX PT, R11, R2, 0x2, 0x181f ;  /* 0x00581f00020b7f89 */ /* 0x000ea800000e0000 */
[----:B------:R-:W2:Y:S04]  /*7850*/  SHFL.IDX PT, R14, R0, 0x2, 0x181f ;  /* 0x00581f00000e7f89 */ /* 0x000ea800000e0000 */
[----:B------:R-:W2:Y:S01]  /*7860*/  SHFL.IDX PT, R2, R2, 0x3, 0x181f ;  /* 0x00781f0002027f89 */ /* 0x000ea200000e0000 */
[CC--:B---3--:R-:W-:Y:S02]  /*7870*/  IADD3 R8, P6, R6.reuse, R39.reuse, RZ ;  /* 0x0000002706087210 */ /* 0x0c8fe40007fde0ff */
[----:B----4-:R-:W-:Y:S01]  /*7880*/  IADD3 R6, P5, R6, R38, RZ ;  /* 0x0000002606067210 */ /* 0x010fe20007fbe0ff */
[----:B------:R-:W3:Y:S02]  /*7890*/  SHFL.IDX PT, R0, R0, 0x3, 0x181f ;  /* 0x00781f0000007f89 */ /* 0x000ee400000e0000 */
[C-C-:B-----5:R-:W-:Y:S01]  /*78a0*/  IMAD.X R9, R5.reuse, 0x1, R37.reuse, P6 ;  /* 0x0000000105097824 */ /* 0x160fe200030e0625 */
[----:B------:R-:W-:Y:S02]  /*78b0*/  IADD3.X R7, R5, R36, RZ, P5, !PT ;  /* 0x0000002405077210 */ /* 0x000fe40002ffe4ff */
[CC--:B-1----:R-:W-:Y:S02]  /*78c0*/  IADD3 R4, P2, R12.reuse, R39.reuse, RZ ;  /* 0x000000270c047210 */ /* 0x0c2fe40007f5e0ff */
[----:B------:R1:W-:Y:S01]  /*78d0*/  LDGSTS.E.BYPASS.LTC128B.128 [R35+0x4100], [R8.64], !P4 ;  /* 0x0410000008237fae */ /* 0x0003e2000e101d4c */
[-C--:B------:R-:W-:Y:S02]  /*78e0*/  IADD3 R12, P5, R12, R38.reuse, RZ ;  /* 0x000000260c0c7210 */ /* 0x080fe40007fbe0ff */
[--C-:B--2---:R-:W-:Y:S01]  /*78f0*/  IMAD.X R5, R13, 0x1, R37.reuse, P2 ;  /* 0x000000010d057824 */ /* 0x104fe200010e0625 */
[----:B------:R2:W-:Y:S01]  /*7900*/  LDGSTS.E.BYPASS.LTC128B.128 [R35+0x6100], [R6.64], !P3 ;  /* 0x0610000006237fae */ /* 0x0005e2000d901d4c */
[-C--:B------:R-:W-:Y:S01]  /*7910*/  IADD3 R10, P2, R11, R39.reuse, RZ ;  /* 0x000000270b0a7210 */ /* 0x080fe20007f5e0ff */
[--C-:B------:R-:W-:Y:S02]  /*7920*/  IMAD.X R13, R13, 0x1, R36.reuse, P5 ;  /* 0x000000010d0d7824 */ /* 0x100fe400028e0624 */
[----:B------:R4:W-:Y:S04]  /*7930*/  LDGSTS.E.BYPASS.LTC128B.128 [R35+0x4900], [R4.64], !P4 ;  /* 0x0490000004237fae */ /* 0x0009e8000e101d4c */
[----:B------:R3:W-:Y:S01]  /*7940*/  LDGSTS.E.BYPASS.LTC128B.128 [R35+0x6900], [R12.64], !P3 ;  /* 0x069000000c237fae */ /* 0x0007e2000d901d4c */
[----:B-1----:R-:W-:Y:S01]  /*7950*/  IADD3 R8, P6, R11, R38, RZ ;  /* 0x000000260b087210 */ /* 0x002fe20007fde0ff */
[--C-:B------:R-:W-:Y:S01]  /*7960*/  IMAD.X R11, R14, 0x1, R37.reuse, P2 ;  /* 0x000000010e0b7824 */ /* 0x100fe200010e0625 */
[----:B--2---:R-:W-:Y:S04]  /*7970*/  IADD3 R6, P5, R2, R39, RZ ;  /* 0x0000002702067210 */ /* 0x004fe80007fbe0ff */
[----:B------:R1:W-:Y:S01]  /*7980*/  LDGSTS.E.BYPASS.LTC128B.128 [R35+0x5100], [R10.64], !P4 ;  /* 0x051000000a237fae */ /* 0x0003e2000e101d4c */
[----:B------:R-:W-:Y:S02]  /*7990*/  IADD3.X R9, R14, R36, RZ, P6, !PT ;  /* 0x000000240e097210 */ /* 0x000fe400037fe4ff */
[----:B----4-:R-:W-:Y:S01]  /*79a0*/  IADD3 R4, P2, R2, R38, RZ ;  /* 0x0000002602047210 */ /* 0x010fe20007f5e0ff */
[C---:B---3--:R-:W-:Y:S02]  /*79b0*/  IMAD.X R7, R0.reuse, 0x1, R37, P5 ;  /* 0x0000000100077824 */ /* 0x048fe400028e0625 */
[----:B------:R1:W-:Y:S02]  /*79c0*/  LDGSTS.E.BYPASS.LTC128B.128 [R35+0x7100], [R8.64], !P3 ;  /* 0x0710000008237fae */ /* 0x0003e4000d901d4c */
[----:B------:R-:W-:Y:S02]  /*79d0*/  IMAD.X R5, R0, 0x1, R36, P2 ;  /* 0x0000000100057824 */ /* 0x000fe400010e0624 */
[----:B------:R1:W-:Y:S04]  /*79e0*/  LDGSTS.E.BYPASS.LTC128B.128 [R35+0x5900], [R6.64], !P4 ;  /* 0x0590000006237fae */ /* 0x0003e8000e101d4c */
[----:B------:R1:W-:Y:S01]  /*79f0*/  LDGSTS.E.BYPASS.LTC128B.128 [R35+0x7900], [R4.64], !P3 ;  /* 0x0790000004237fae */ /* 0x0003e2000d901d4c */
[----:B------:R-:W-:-:S05]  /*7a00*/  BRA `(.L_x_154) ;  /* 0x0000172000007947 */ /* 0x000fca0003800000 */
.L_x_153:
[----:B------:R-:W2:Y:S01]  /*7a10*/  LDL R4, [R1+0x34] ;  /* 0x0000340001047983 */ /* 0x000ea20000100800 */
[----:B------:R-:W-:Y:S04]  /*7a20*/  DEPBAR.LE SB0, 0x0 ;  /* 0x000080000000791a */ /* 0x000fe80000000000 */
[----:B------:R-:W3:Y:S01]  /*7a30*/  LDL R2, [R1+0x2c] ;  /* 0x00002c0001027983 */ /* 0x000ee20000100800 */
[----:B------:R-:W-:Y:S03]  /*7a40*/  UISETP.GT.AND UP0, UPT, UR6, UR7, UPT ;  /* 0x000000070600728c */ /* 0x000fe6000bf04270 */
[----:B------:R-:W4:Y:S04]  /*7a50*/  LDL R58, [R1+0x14] ;  /* 0x00001400013a7983 */ /* 0x000f280000100800 */
[----:B------:R-:W5:Y:S04]  /*7a60*/  LDL R57, [R1+0x18] ;  /* 0x0000180001397983 */ /* 0x000f680000100800 */
[----:B------:R-:W4:Y:S04]  /*7a70*/  LDL R56, [R1+0xc] ;  /* 0x00000c0001387983 */ /* 0x000f280000100800 */
[----:B------:R-:W4:Y:S04]  /*7a80*/  LDL R54, [R1+0x30] ;  /* 0x0000300001367983 */ /* 0x000f280000100800 */
[----:B------:R-:W4:Y:S04]  /*7a90*/  LDL R55, [R1+0x10] ;  /* 0x0000100001377983 */ /* 0x000f280000100800 */
[----:B------:R-:W-:Y:S08]  /*7aa0*/  BAR.SYNC.DEFER_BLOCKING 0x0 ;  /* 0x0000000000007b1d */ /* 0x000ff00000010000 */
[----:B------:R-:W-:Y:S08]  /*7ab0*/  LDSM.16.M88.4 R64, [R239+0x8100] ;  /* 0x00810000ef40783b */ /* 0x000ff00000000200 */
[----:B------:R-:W1:Y:S08]  /*7ac0*/  LDSM.16.M88.4 R16, [R232+0x4100] ;  /* 0x00410000e810783b */ /* 0x000e700000000200 */
[----:B------:R-:W1:Y:S08]  /*7ad0*/  LDSM.16.M88.4 R60, [R239+0xa100] ;  /* 0x00a10000ef3c783b */ /* 0x000e700000000200 */
[----:B------:R-:W1:Y:S08]  /*7ae0*/  LDSM.16.M88.4 R32, [R232+0x4900] ;  /* 0x00490000e820783b */ /* 0x000e700000000200 */
[----:B------:R-:W-:Y:S08]  /*7af0*/  LDSM.16.M88.4 R48, [R232+0x5100] ;  /* 0x00510000e830783b */ /* 0x000ff00000000200 */
[----:B------:R-:W-:Y:S08]  /*7b00*/  LDSM.16.M88.4 R136, [R232+0x5900] ;  /* 0x00590000e888783b */ /* 0x000ff00000000200 */
[----:B------:R-:W-:Y:S08]  /*7b10*/  LDSM.16.M88.4 R208, [R241+0x8100] ;  /* 0x00810000f1d0783b */ /* 0x000ff00000000200 */
[----:B------:R-:W-:Y:S08]  /*7b20*/  LDSM.16.M88.4 R212, [R243] ;  /* 0x00000000f3d4783b */ /* 0x000ff00000000200 */
[----:B------:R-:W-:Y:S08]  /*7b30*/  LDSM.16.M88.4 R216, [R241+0xa100] ;  /* 0x00a10000f1d8783b */ /* 0x000ff00000000200 */
[----:B------:R-:W-:Y:S08]  /*7b40*/  LDSM.16.M88.4 R220, [R251] ;  /* 0x00000000fbdc783b */ /* 0x000ff00000000200 */
[----:B------:R-:W-:Y:S08]  /*7b50*/  LDSM.16.M88.4 R224, [R250] ;  /* 0x00000000fae0783b */ /* 0x000ff00000000200 */
[----:B------:R-:W-:Y:S01]  /*7b60*/  LDSM.16.M88.4 R228, [R249] ;  /* 0x00000000f9e4783b */ /* 0x000fe20000000200 */
[----:B-12---:R-:W-:Y:S01]  /*7b70*/  SHF.R.S32.HI R0, RZ, 0x1f, R4 ;  /* 0x0000001fff007819 */ /* 0x006fe20000011404 */
[----:B------:R-:W-:Y:S04]  /*7b80*/  IMAD.WIDE.U32 R8, R4, c[0x0][0x208], RZ ;  /* 0x0000820004087a25 */ /* 0x000fe800078e00ff */
[----:B------:R-:W-:Y:S04]  /*7b90*/  IMAD R0, R0, c[0x0][0x208], RZ ;  /* 0x0000820000007a24 */ /* 0x000fe800078e02ff */
[----:B------:R-:W-:Y:S02]  /*7ba0*/  IMAD R0, R4, c[0x0][0x20c], R0 ;  /* 0x0000830004007a24 */ /* 0x000fe400078e0200 */
[-C--:B------:R-:W-:Y:S03]  /*7bb0*/  HMMA.16816.F32 R4, R64, R16.reuse, RZ ;  /* 0x000000104004723c */ /* 0x080fe600000018ff */
[----:B------:R-:W-:Y:S02]  /*7bc0*/  IADD3 R9, R9, R0, RZ ;  /* 0x0000000009097210 */ /* 0x000fe40007ffe0ff */
[----:B---3--:R-:W-:Y:S03]  /*7bd0*/  SHF.R.S32.HI R0, RZ, 0x1f, R2 ;  /* 0x0000001fff007819 */ /* 0x008fe60000011402 */
[----:B------:R-:W-:Y:S02]  /*7be0*/  IMAD.WIDE.U32 R12, R2, c[0x0][0x218], R8 ;  /* 0x00008600020c7a25 */ /* 0x000fe400078e0008 */
[C---:B------:R-:W-:Y:S02]  /*7bf0*/  HMMA.16816.F32 R8, R60.reuse, R16, RZ ;  /* 0x000000103c08723c */ /* 0x040fe400000018ff */
[----:B------:R-:W-:Y:S04]  /*7c00*/  IMAD R0, R0, c[0x0][0x218], RZ ;  /* 0x0000860000007a24 */ /* 0x000fe800078e02ff */
[----:B------:R-:W-:Y:S01]  /*7c10*/  IMAD R2, R2, c[0x0][0x21c], R0 ;  /* 0x0000870002027a24 */ /* 0x000fe200078e0200 */
[----:B------:R-:W-:Y:S05]  /*7c20*/  IADD3 R0, P2, R12, UR22, RZ ;  /* 0x000000160c007c10 */ /* 0x000fea000ff5e0ff */
[----:B------:R-:W-:Y:S02]  /*7c30*/  IADD3.X R16, R13, UR4, R2, P2, !PT ;  /* 0x000000040d107c10 */ /* 0x000fe400097fe402 */
[-C--:B------:R-:W-:Y:S01]  /*7c40*/  HMMA.16816.F32 R12, R60, R18.reuse, RZ ;  /* 0x000000123c0c723c */ /* 0x080fe200000018ff */
[C---:B------:R-:W-:Y:S04]  /*7c50*/  LEA R2, P2, R0.reuse, c[0x0][0x1f8], 0x1 ;  /* 0x00007e0000027a11 */ /* 0x040fe800078408ff */
[----:B------:R-:W-:Y:S01]  /*7c60*/  LEA.HI.X R0, R0, c[0x0][0x1fc], R16, 0x1, P2 ;  /* 0x00007f0000007a11 */ /* 0x000fe200010f0c10 */
[----:B------:R-:W4:Y:S02]  /*7c70*/  SHFL.IDX PT, R38, R2, RZ, 0x181f ;  /* 0x00181fff02267589 */ /* 0x000f2400000e0000 */
[C---:B------:R-:W-:Y:S06]  /*7c80*/  HMMA.16816.F32 R16, R64.reuse, R18, RZ ;  /* 0x000000124010723c */ /* 0x040fec00000018ff */
[----:B------:R-:W5:Y:S02]  /*7c90*/  SHFL.IDX PT, R39, R0, RZ, 0x181f ;  /* 0x00181fff00277589 */ /* 0x000f6400000e0000 */
[-C--:B------:R-:W-:Y:S06]  /*7ca0*/  HMMA.16816.F32 R20, R64, R32.reuse, RZ ;  /* 0x000000204014723c */ /* 0x080fec00000018ff */
[----:B------:R-:W1:Y:S02]  /*7cb0*/  SHFL.IDX PT, R46, R2, 0x1, 0x181f ;  /* 0x00381f00022e7f89 */ /* 0x000e6400000e0000 */
[C---:B------:R-:W-:Y:S06]  /*7cc0*/  HMMA.16816.F32 R24, R60.reuse, R32, RZ ;  /* 0x000000203c18723c */ /* 0x040fec00000018ff */
[----:B------:R-:W2:Y:S01]  /*7cd0*/  SHFL.IDX PT, R43, R0, 0x1, 0x181f ;  /* 0x00381f00002b7f89 */ /* 0x000ea200000e0000 */
[C---:B----4-:R-:W-:Y:S01]  /*7ce0*/  IADD3 R36, P5, R38.reuse, R58, RZ ;  /* 0x0000003a26247210 */ /* 0x050fe20007fbe0ff */
[-C--:B------:R-:W-:Y:S01]  /*7cf0*/  HMMA.16816.F32 R28, R60, R34.reuse, RZ ;  /* 0x000000223c1c723c */ /* 0x080fe200000018ff */
[----:B------:R-:W-:Y:S03]  /*7d00*/  IADD3 R38, P2, R38, R56, RZ ;  /* 0x0000003826267210 */ /* 0x000fe60007f5e0ff */
[C---:B-----5:R-:W-:Y:S02]  /*7d10*/  IADD3.X R37, R39.reuse, R57, RZ, P5, !PT ;  /* 0x0000003927257210 */ /* 0x060fe40002ffe4ff */
[----:B------:R-:W3:Y:S02]  /*7d20*/  SHFL.IDX PT, R52, R2, 0x2, 0x181f ;  /* 0x00581f0002347f89 */ /* 0x000ee400000e0000 */
[C---:B------:R-:W-:Y:S04]  /*7d30*/  HMMA.16816.F32 R32, R64.reuse, R34, RZ ;  /* 0x000000224020723c */ /* 0x040fe800000018ff */
[----:B------:R-:W-:Y:S02]  /*7d40*/  IADD3.X R39, R39, R55, RZ, P2, !PT ;  /* 0x0000003727277210 */ /* 0x000fe400017fe4ff */
[C---:B-1----:R-:W-:Y:S01]  /*7d50*/  IADD3 R40, P2, R46.reuse, R58, RZ ;  /* 0x0000003a2e287210 */ /* 0x042fe20007f5e0ff */
[----:B------:R1:W-:Y:S01]  /*7d60*/  LDGSTS.E.BYPASS.LTC128B.128 [R54], [R36.64], !P4 ;  /* 0x0000000024367fae */ /* 0x0003e2000e101d4c */
[----:B------:R-:W-:Y:S04]  /*7d70*/  IADD3 R46, P6, R46, R56, RZ ;  /* 0x000000382e2e7210 */ /* 0x000fe80007fde0ff */
[C---:B--2---:R-:W-:Y:S03]  /*7d80*/  IADD3.X R41, R43.reuse, R57, RZ, P2, !PT ;  /* 0x000000392b297210 */ /* 0x044fe600017fe4ff */
[----:B------:R-:W2:Y:S01]  /*7d90*/  SHFL.IDX PT, R42, R0, 0x2, 0x181f ;  /* 0x00581f00002a7f89 */ /* 0x000ea200000e0000 */
[----:B------:R-:W-:Y:S07]  /*7da0*/  IADD3.X R47, R43, R55, RZ, P6, !PT ;  /* 0x000000372b2f7210 */ /* 0x000fee00037fe4ff */
[----:B------:R1:W-:Y:S01]  /*7db0*/  LDGSTS.E.BYPASS.LTC128B.128 [R54+0x2000], [R38.64], !P3 ;  /* 0x0200000026367fae */ /* 0x0003e2000d901d4c */
[C---:B---3--:R-:W-:Y:S02]  /*7dc0*/  IADD3 R44, P5, R52.reuse, R58, RZ ;  /* 0x0000003a342c7210 */ /* 0x048fe40007fbe0ff */
[----:B------:R-:W-:Y:S05]  /*7dd0*/  IADD3 R52, P2, R52, R56, RZ ;  /* 0x0000003834347210 */ /* 0x000fea0007f5e0ff */
[----:B------:R3:W-:Y:S08]  /*7de0*/  LDGSTS.E.BYPASS.LTC128B.128 [R54+0x800], [R40.64], !P4 ;  /* 0x0080000028367fae */ /* 0x0007f0000e101d4c */
[----:B------:R4:W-:Y:S01]  /*7df0*/  LDGSTS.E.BYPASS.LTC128B.128 [R54+0x2800], [R46.64], !P3 ;  /* 0x028000002e367fae */ /* 0x0009e2000d901d4c */
[C---:B--2---:R-:W-:Y:S02]  /*7e00*/  IADD3.X R45, R42.reuse, R57, RZ, P5, !PT ;  /* 0x000000392a2d7210 */ /* 0x044fe40002ffe4ff */
[----:B------:R-:W-:Y:S05]  /*7e10*/  IADD3.X R53, R42, R55, RZ, P2, !PT ;  /* 0x000000372a357210 */ /* 0x000fea00017fe4ff */
[----:B------:R4:W-:Y:S01]  /*7e20*/  LDGSTS.E.BYPASS.LTC128B.128 [R54+0x1000], [R44.64], !P4 ;  /* 0x010000002c367fae */ /* 0x0009e2000e101d4c */
[-C--:B-1----:R-:W-:Y:S07]  /*7e30*/  HMMA.16816.F32 R36, R64, R48.reuse, RZ ;  /* 0x000000304024723c */ /* 0x082fee00000018ff */
[----:B------:R-:W1:Y:S01]  /*7e40*/  SHFL.IDX PT, R2, R2, 0x3, 0x181f ;  /* 0x00781f0002027f89 */ /* 0x000e6200000e0000 */
[C---:B---3--:R-:W-:Y:S07]  /*7e50*/  HMMA.16816.F32 R40, R60.reuse, R48, RZ ;  /* 0x000000303c28723c */ /* 0x048fee00000018ff */
[----:B------:R-:W2:Y:S08]  /*7e60*/  SHFL.IDX PT, R0, R0, 0x3, 0x181f ;  /* 0x00781f0000007f89 */ /* 0x000eb000000e0000 */
[----:B------:R3:W-:Y:S01]  /*7e70*/  LDGSTS.E.BYPASS.LTC128B.128 [R54+0x3000], [R52.64], !P3 ;  /* 0x0300000034367fae */ /* 0x0007e2000d901d4c */
[-C--:B----4-:R-:W-:Y:S01]  /*7e80*/  HMMA.16816.F32 R44, R60, R50.reuse, RZ ;  /* 0x000000323c2c723c */ /* 0x090fe200000018ff */
[----:B-1----:R-:W-:Y:S04]  /*7e90*/  IADD3 R48, P2, R2, R58, RZ ;  /* 0x0000003a02307210 */ /* 0x002fe80007f5e0ff */
[----:B--2---:R-:W-:Y:S05]  /*7ea0*/  IADD3.X R49, R0, R57, RZ, P2, !PT ;  /* 0x0000003900317210 */ /* 0x004fea00017fe4ff */
[----:B------:R1:W-:Y:S02]  /*7eb0*/  LDGSTS.E.BYPASS.LTC128B.128 [R54+0x1800], [R48.64], !P4 ;  /* 0x0180000030367fae */ /* 0x0003e4000e101d4c */
[----:B---3--:R-:W-:Y:S04]  /*7ec0*/  IADD3 R52, P2, R2, R56, RZ ;  /* 0x0000003802347210 */ /* 0x008fe80007f5e0ff */
[----:B------:R-:W-:Y:S02]  /*7ed0*/  IADD3.X R53, R0, R55, RZ, P2, !PT ;  /* 0x0000003700357210 */ /* 0x000fe400017fe4ff */
[----:B------:R-:W-:Y:S03]  /*7ee0*/  PLOP3.LUT P2, PT, PT, PT, UP0, 0x80, 0x0 ;  /* 0x000000000000781c */ /* 0x000fe60003f4f008 */
[----:B------:R2:W-:Y:S08]  /*7ef0*/  LDGSTS.E.BYPASS.LTC128B.128 [R54+0x3800], [R52.64], !P3 ;  /* 0x0380000034367fae */ /* 0x0005f0000d901d4c */
[----:B------:R-:W0:Y:S01]  /*7f00*/  LDGDEPBAR ;  /* 0x00000000000079af */ /* 0x000e220000000000 */
[C---:B-1----:R-:W-:Y:S08]  /*7f10*/  HMMA.16816.F32 R48, R64.reuse, R50, RZ ;  /* 0x000000324030723c */ /* 0x042ff000000018ff */
[-C--:B--2---:R-:W-:Y:S08]  /*7f20*/  HMMA.16816.F32 R52, R64, R136.reuse, RZ ;  /* 0x000000884034723c */ /* 0x084ff000000018ff */
[C---:B------:R-:W-:Y:S08]  /*7f30*/  HMMA.16816.F32 R56, R60.reuse, R136, RZ ;  /* 0x000000883c38723c */ /* 0x040ff000000018ff */
[-C--:B------:R-:W-:Y:S08]  /*7f40*/  HMMA.16816.F32 R60, R60, R138.reuse, RZ ;  /* 0x0000008a3c3c723c */ /* 0x080ff000000018ff */
[----:B------:R-:W-:Y:S01]  /*7f50*/  HMMA.16816.F32 R64, R64, R138, RZ ;  /* 0x0000008a4040723c */ /* 0x000fe200000018ff */
[----:B------:R-:W-:Y:S07]  /*7f60*/  LDSM.16.M88.4 R136, [R240+0x8100] ;  /* 0x00810000f088783b */ /* 0x000fee0000000200 */
[-C--:B------:R-:W-:Y:S08]  /*7f70*/  HMMA.16816.F32 R4, R208, R212.reuse, R4 ;  /* 0x000000d4d004723c */ /* 0x080ff00000001804 */
[C---:B------:R-:W-:Y:S08]  /*7f80*/  HMMA.16816.F32 R8, R216.reuse, R212, R8 ;  /* 0x000000d4d808723c */ /* 0x040ff00000001808 */
[-C--:B------:R-:W-:Y:S08]  /*7f90*/  HMMA.16816.F32 R12, R216, R214.reuse, R12 ;  /* 0x000000d6d80c723c */ /* 0x080ff0000000180c */
[C---:B------:R-:W-:Y:S01]  /*7fa0*/  HMMA.16816.F32 R16, R208.reuse, R214, R16 ;  /* 0x000000d6d010723c */ /* 0x040fe20000001810 */
[----:B------:R-:W1:Y:S07]  /*7fb0*/  LDSM.16.M88.4 R212, [R238+0x4100] ;  /* 0x00410000eed4783b */ /* 0x000e6e0000000200 */
[-C--:B------:R-:W-:Y:S08]  /*7fc0*/  HMMA.16816.F32 R20, R208, R220.reuse, R20 ;  /* 0x000000dcd014723c */ /* 0x080ff00000001814 */
[C---:B------:R-:W-:Y:S08]  /*7fd0*/  HMMA.16816.F32 R24, R216.reuse, R220, R24 ;  /* 0x000000dcd818723c */ /* 0x040ff00000001818 */
[-C--:B------:R-:W-:Y:S08]  /*7fe0*/  HMMA.16816.F32 R28, R216, R222.reuse, R28 ;  /* 0x000000ded81c723c */ /* 0x080ff0000000181c */
[C---:B------:R-:W-:Y:S01]  /*7ff0*/  HMMA.16816.F32 R32, R208.reuse, R222, R32 ;  /* 0x000000ded020723c */ /* 0x040fe20000001820 */
[----:B------:R-:W2:Y:S07]  /*8000*/  LDSM.16.M88.4 R220, [R240+0xa100] ;  /* 0x00a10000f0dc783b */ /* 0x000eae0000000200 */
[-C--:B------:R-:W-:Y:S08]  /*8010*/  HMMA.16816.F32 R36, R208, R224.reuse, R36 ;  /* 0x000000e0d024723c */ /* 0x080ff00000001824 */
[C---:B------:R-:W-:Y:S08]  /*8020*/  HMMA.16816.F32 R40, R216.reuse, R224, R40 ;  /* 0x000000e0d828723c */ /* 0x040ff00000001828 */
[-C--:B------:R-:W-:Y:S08]  /*8030*/  HMMA.16816.F32 R44, R216, R226.reuse, R44 ;  /* 0x000000e2d82c723c */ /* 0x080ff0000000182c */
[C---:B------:R-:W-:Y:S01]  /*8040*/  HMMA.16816.F32 R48, R208.reuse, R226, R48 ;  /* 0x000000e2d030723c */ /* 0x040fe20000001830 */
[----:B------:R-:W-:Y:S07]  /*8050*/  LDSM.16.M88.4 R224, [R238+0x5900] ;  /* 0x00590000eee0783b */ /* 0x000fee0000000200 */
[-C--:B------:R-:W-:Y:S08]  /*8060*/  HMMA.16816.F32 R52, R208, R228.reuse, R52 ;  /* 0x000000e4d034723c */ /* 0x080ff00000001834 */
[C---:B------:R-:W-:Y:S08]  /*8070*/  HMMA.16816.F32 R56, R216.reuse, R228, R56 ;  /* 0x000000e4d838723c */ /* 0x040ff00000001838 */
[-C--:B------:R-:W-:Y:S01]  /*8080*/  HMMA.16816.F32 R60, R216, R230.reuse, R60 ;  /* 0x000000e6d83c723c */ /* 0x080fe2000000183c */
[----:B------:R-:W-:Y:S07]  /*8090*/  LDSM.16.M88.4 R216, [R238+0x5100] ;  /* 0x00510000eed8783b */ /* 0x000fee0000000200 */
[----:B------:R-:W-:Y:S01]  /*80a0*/  HMMA.16816.F32 R64, R208, R230, R64 ;  /* 0x000000e6d040723c */ /* 0x000fe20000001840 */
[----:B------:R-:W3:Y:S07]  /*80b0*/  LDSM.16.M88.4 R208, [R238+0x4900] ;  /* 0x00490000eed0783b */ /* 0x000eee0000000200 */
[-C--:B-1----:R-:W-:Y:S08]  /*80c0*/  HMMA.16816.F32 R4, R136, R212.reuse, R4 ;  /* 0x000000d48804723c */ /* 0x082ff00000001804 */
[C---:B--2---:R-:W-:Y:S08]  /*80d0*/  HMMA.16816.F32 R8, R220.reuse, R212, R8 ;  /* 0x000000d4dc08723c */ /* 0x044ff00000001808 */
[-C--:B------:R-:W-:Y:S08]  /*80e0*/  HMMA.16816.F32 R12, R220, R214.reuse, R12 ;  /* 0x000000d6dc0c723c */ /* 0x080ff0000000180c */
[C---:B------:R-:W-:Y:S01]  /*80f0*/  HMMA.16816.F32 R16, R136.reuse, R214, R16 ;  /* 0x000000d68810723c */ /* 0x040fe20000001810 */
[----:B------:R-:W-:Y:S07]  /*8100*/  LDSM.16.M88.4 R212, [R237] ;  /* 0x00000000edd4783b */ /* 0x000fee0000000200 */
[-C--:B---3--:R-:W-:Y:S08]  /*8110*/  HMMA.16816.F32 R20, R136, R208.reuse, R20 ;  /* 0x000000d08814723c */ /* 0x088ff00000001814 */
        /* <DEDUP_REMOVED lines=11> */
[-C--:B------:R-:W-:Y:S01]  /*81d0*/  HMMA.16816.F32 R60, R220, R226.reuse, R60 ;  /* 0x000000e2dc3c723c */ /* 0x080fe2000000183c */
[----:B------:R-:W-:Y:S07]  /*81e0*/  LDSM.16.M88.4 R220, [R237+0x1000] ;  /* 0x00100000eddc783b */ /* 0x000fee0000000200 */
[----:B------:R-:W-:Y:S01]  /*81f0*/  HMMA.16816.F32 R64, R136, R226, R64 ;  /* 0x000000e28840723c */ /* 0x000fe20000001840 */
[----:B------:R-:W3:Y:S07]  /*8200*/  LDSM.16.M88.4 R136, [R237+0x800] ;  /* 0x00080000ed88783b */ /* 0x000eee0000000200 */
[-C--:B-1----:R-:W-:Y:S01]  /*8210*/  HMMA.16816.F32 R4, R208, R212.reuse, R4 ;  /* 0x000000d4d004723c */ /* 0x082fe20000001804 */
[----:B------:R-:W1:Y:S07]  /*8220*/  LDSM.16.M88.4 R224, [R237+0x1800] ;  /* 0x00180000ede0783b */ /* 0x000e6e0000000200 */
[C---:B--2---:R-:W-:Y:S08]  /*8230*/  HMMA.16816.F32 R8, R216.reuse, R212, R8 ;  /* 0x000000d4d808723c */ /* 0x044ff00000001808 */
[-C--:B------:R-:W-:Y:S08]  /*8240*/  HMMA.16816.F32 R12, R216, R214.reuse, R12 ;  /* 0x000000d6d80c723c */ /* 0x080ff0000000180c */
[C---:B------:R-:W-:Y:S01]  /*8250*/  HMMA.16816.F32 R16, R208.reuse, R214, R16 ;  /* 0x000000d6d010723c */ /* 0x040fe20000001810 */
[----:B------:R-:W-:Y:S07]  /*8260*/  LDSM.16.M88.4 R212, [R232+0x6100] ;  /* 0x00610000e8d4783b */ /* 0x000fee0000000200 */
[-C--:B---3--:R-:W-:Y:S08]  /*8270*/  HMMA.16816.F32 R20, R208, R136.reuse, R20 ;  /* 0x00000088d014723c */ /* 0x088ff00000001814 */
        /* <DEDUP_REMOVED lines=8> */
[----:B------:R-:W3:Y:S07]  /*8300*/  LDSM.16.M88.4 R220, [R239+0xe100] ;  /* 0x00e10000efdc783b */ /* 0x000eee0000000200 */
[-C--:B-1----:R-:W-:Y:S08]  /*8310*/  HMMA.16816.F32 R52, R208, R224.reuse, R52 ;  /* 0x000000e0d034723c */ /* 0x082ff00000001834 */
[C---:B------:R-:W-:Y:S08]  /*8320*/  HMMA.16816.F32 R56, R216.reuse, R224, R56 ;  /* 0x000000e0d838723c */ /* 0x040ff00000001838 */
[-C--:B------:R-:W-:Y:S01]  /*8330*/  HMMA.16816.F32 R60, R216, R226.reuse, R60 ;  /* 0x000000e2d83c723c */ /* 0x080fe2000000183c */
[----:B------:R-:W-:Y:S07]  /*8340*/  LDSM.16.M88.4 R216, [R232+0x7100] ;  /* 0x00710000e8d8783b */ /* 0x000fee0000000200 */
[----:B------:R-:W-:Y:S01]  /*8350*/  HMMA.16816.F32 R64, R208, R226, R64 ;  /* 0x000000e2d040723c */ /* 0x000fe20000001840 */
[----:B------:R-:W1:Y:S07]  /*8360*/  LDSM.16.M88.4 R208, [R232+0x6900] ;  /* 0x00690000e8d0783b */ /* 0x000e6e0000000200 */
[-C--:B--2---:R-:W-:Y:S01]  /*8370*/  HMMA.16816.F32 R4, R136, R212.reuse, R4 ;  /* 0x000000d48804723c */ /* 0x084fe20000001804 */
[----:B------:R-:W2:Y:S07]  /*8380*/  LDSM.16.M88.4 R224, [R232+0x7900] ;  /* 0x00790000e8e0783b */ /* 0x000eae0000000200 */
[C---:B---3--:R-:W-:Y:S08]  /*8390*/  HMMA.16816.F32 R8, R220.reuse, R212, R8 ;  /* 0x000000d4dc08723c */ /* 0x048ff00000001808 */
[-C--:B------:R-:W-:Y:S08]  /*83a0*/  HMMA.16816.F32 R12, R220, R214.reuse, R12 ;  /* 0x000000d6dc0c723c */ /* 0x080ff0000000180c */
[C---:B------:R-:W-:Y:S01]  /*83b0*/  HMMA.16816.F32 R16, R136.reuse, R214, R16 ;  /* 0x000000d68810723c */ /* 0x040fe20000001810 */
[----:B------:R-:W-:Y:S07]  /*83c0*/  LDSM.16.M88.4 R212, [R248] ;  /* 0x00000000f8d4783b */ /* 0x000fee0000000200 */
[-C--:B-1----:R-:W-:Y:S08]  /*83d0*/  HMMA.16816.F32 R20, R136, R208.reuse, R20 ;  /* 0x000000d08814723c */ /* 0x082ff00000001814 */
        /* <DEDUP_REMOVED lines=8> */
[----:B------:R-:W3:Y:S07]  /*8460*/  LDSM.16.M88.4 R216, [R241+0xe100] ;  /* 0x00e10000f1d8783b */ /* 0x000eee0000000200 */
[-C--:B--2---:R-:W-:Y:S08]  /*8470*/  HMMA.16816.F32 R52, R136, R224.reuse, R52 ;  /* 0x000000e08834723c */ /* 0x084ff00000001834 */
[C---:B------:R-:W-:Y:S08]  /*8480*/  HMMA.16816.F32 R56, R220.reuse, R224, R56 ;  /* 0x000000e0dc38723c */ /* 0x040ff00000001838 */
[-C--:B------:R-:W-:Y:S01]  /*8490*/  HMMA.16816.F32 R60, R220, R226.reuse, R60 ;  /* 0x000000e2dc3c723c */ /* 0x080fe2000000183c */
[----:B------:R-:W-:Y:S07]  /*84a0*/  LDSM.16.M88.4 R220, [R246] ;  /* 0x00000000f6dc783b */ /* 0x000fee0000000200 */
[----:B------:R-:W-:Y:S01]  /*84b0*/  HMMA.16816.F32 R64, R136, R226, R64 ;  /* 0x000000e28840723c */ /* 0x000fe20000001840 */
[----:B------:R-:W2:Y:S07]  /*84c0*/  LDSM.16.M88.4 R136, [R247] ;  /* 0x00000000f788783b */ /* 0x000eae0000000200 */
[-C--:B-1----:R-:W-:Y:S01]  /*84d0*/  HMMA.16816.F32 R4, R208, R212.reuse, R4 ;  /* 0x000000d4d004723c */ /* 0x082fe20000001804 */
[----:B------:R-:W1:Y:S07]  /*84e0*/  LDSM.16.M88.4 R224, [R245] ;  /* 0x00000000f5e0783b */ /* 0x000e6e0000000200 */
[C---:B---3--:R-:W-:Y:S08]  /*84f0*/  HMMA.16816.F32 R8, R216.reuse, R212, R8 ;  /* 0x000000d4d808723c */ /* 0x048ff00000001808 */
[-C--:B------:R-:W-:Y:S08]  /*8500*/  HMMA.16816.F32 R12, R216, R214.reuse, R12 ;  /* 0x000000d6d80c723c */ /* 0x080ff0000000180c */
[C---:B------:R-:W-:Y:S01]  /*8510*/  HMMA.16816.F32 R16, R208.reuse, R214, R16 ;  /* 0x000000d6d010723c */ /* 0x040fe20000001810 */
[----:B------:R-:W-:Y:S07]  /*8520*/  LDSM.16.M88.4 R212, [R238+0x6100] ;  /* 0x00610000eed4783b */ /* 0x000fee0000000200 */
[-C--:B--2---:R-:W-:Y:S08]  /*8530*/  HMMA.16816.F32 R20, R208, R136.reuse, R20 ;  /* 0x00000088d014723c */ /* 0x084ff00000001814 */
        /* <DEDUP_REMOVED lines=12> */
[----:B------:R-:W1:Y:S07]  /*8600*/  LDSM.16.M88.4 R216, [R238+0x6900] ;  /* 0x00690000eed8783b */ /* 0x000e6e0000000200 */
[----:B------:R-:W-:Y:S01]  /*8610*/  HMMA.16816.F32 R64, R208, R226, R64 ;  /* 0x000000e2d040723c */ /* 0x000fe20000001840 */
[----:B------:R-:W4:Y:S07]  /*8620*/  LDSM.16.M88.4 R208, [R238+0x7100] ;  /* 0x00710000eed0783b */ /* 0x000f2e0000000200 */
[-C--:B--2---:R-:W-:Y:S01]  /*8630*/  HMMA.16816.F32 R4, R136, R212.reuse, R4 ;  /* 0x000000d48804723c */ /* 0x084fe20000001804 */
[----:B------:R-:W2:Y:S07]  /*8640*/  LDSM.16.M88.4 R224, [R238+0x7900] ;  /* 0x00790000eee0783b */ /* 0x000eae0000000200 */
[C---:B---3--:R-:W-:Y:S08]  /*8650*/  HMMA.16816.F32 R8, R220.reuse, R212, R8 ;  /* 0x000000d4dc08723c */ /* 0x048ff00000001808 */
[-C--:B------:R-:W-:Y:S08]  /*8660*/  HMMA.16816.F32 R12, R220, R214.reuse, R12 ;  /* 0x000000d6dc0c723c */ /* 0x080ff0000000180c */
[C---:B------:R-:W-:Y:S01]  /*8670*/  HMMA.16816.F32 R16, R136.reuse, R214, R16 ;  /* 0x000000d68810723c */ /* 0x040fe20000001810 */
[----:B------:R-:W-:Y:S07]  /*8680*/  LDSM.16.M88.4 R212, [R242+0xc100] ;  /* 0x00c10000f2d4783b */ /* 0x000fee0000000200 */
[-C--:B-1----:R-:W-:Y:S08]  /*8690*/  HMMA.16816.F32 R20, R136, R216.reuse, R20 ;  /* 0x000000d88814723c */ /* 0x082ff00000001814 */
[C---:B------:R-:W-:Y:S08]  /*86a0*/  HMMA.16816.F32 R24, R220.reuse, R216, R24 ;  /* 0x000000d8dc18723c */ /* 0x040ff00000001818 */
[-C--:B------:R-:W-:Y:S08]  /*86b0*/  HMMA.16816.F32 R28, R220, R218.reuse, R28 ;  /* 0x000000dadc1c723c */ /* 0x080ff0000000181c */
[C---:B------:R-:W-:Y:S01]  /*86c0*/  HMMA.16816.F32 R32, R136.reuse, R218, R32 ;  /* 0x000000da8820723c */ /* 0x040fe20000001820 */
[----:B------:R-:W1:Y:S07]  /*86d0*/  LDSM.16.M88.4 R216, [R237+0x2000] ;  /* 0x00200000edd8783b */ /* 0x000e6e0000000200 */
[-C--:B----4-:R-:W-:Y:S08]  /*86e0*/  HMMA.16816.F32 R36, R136, R208.reuse, R36 ;  /* 0x000000d08824723c */ /* 0x090ff00000001824 */
[C---:B------:R-:W-:Y:S08]  /*86f0*/  HMMA.16816.F32 R40, R220.reuse, R208, R40 ;  /* 0x000000d0dc28723c */ /* 0x040ff00000001828 */
[-C--:B------:R-:W-:Y:S08]  /*8700*/  HMMA.16816.F32 R44, R220, R210.reuse, R44 ;  /* 0x000000d2dc2c723c */ /* 0x080ff0000000182c */
[C---:B------:R-:W-:Y:S01]  /*8710*/  HMMA.16816.F32 R48, R136.reuse, R210, R48 ;  /* 0x000000d28830723c */ /* 0x040fe20000001830 */
[----:B------:R-:W3:Y:S07]  /*8720*/  LDSM.16.M88.4 R208, [R244+0xe100] ;  /* 0x00e10000f4d0783b */ /* 0x000eee0000000200 */
[-C--:B--2---:R-:W-:Y:S08]  /*8730*/  HMMA.16816.F32 R52, R136, R224.reuse, R52 ;  /* 0x000000e08834723c */ /* 0x084ff00000001834 */
[C---:B------:R-:W-:Y:S08]  /*8740*/  HMMA.16816.F32 R56, R220.reuse, R224, R56 ;  /* 0x000000e0dc38723c */ /* 0x040ff00000001838 */
[-C--:B------:R-:W-:Y:S08]  /*8750*/  HMMA.16816.F32 R60, R220, R226.reuse, R60 ;  /* 0x000000e2dc3c723c */ /* 0x080ff0000000183c */
[----:B------:R-:W-:Y:S08]  /*8760*/  HMMA.16816.F32 R64, R136, R226, R64 ;  /* 0x000000e28840723c */ /* 0x000ff00000001840 */
[-C--:B-1----:R-:W-:Y:S08]  /*8770*/  HMMA.16816.F32 R4, R212, R216.reuse, R4 ;  /* 0x000000d8d404723c */ /* 0x082ff00000001804 */
[C---:B---3--:R-:W-:Y:S08]  /*8780*/  HMMA.16816.F32 R8, R208.reuse, R216, R8 ;  /* 0x000000d8d008723c */ /* 0x048ff00000001808 */
[-C--:B------:R-:W-:Y:S08]  /*8790*/  HMMA.16816.F32 R12, R208, R218.reuse, R12 ;  /* 0x000000dad00c723c */ /* 0x080ff0000000180c */
        /* <DEDUP_REMOVED lines=16> */
[----:B------:R-:W-:Y:S05]  /*88a0*/  FMUL.FTZ R14, R14, c[0x0][0x320] ;  /* 0x0000c8000e0e7a20 */ /* 0x000fea0000410000 */
[----:B------:R1:W-:Y:S10]  /*88b0*/  MUFU.TANH R223, R7 ;  /* 0x0000000700df7308 */ /* 0x0003f40000002400 */
[----:B------:R-:W-:Y:S10]  /*88c0*/  MUFU.TANH R222, R8 ;  /* 0x0000000800de7308 */ /* 0x000ff40000002400 */
[----:B------:R-:W-:Y:S01]  /*88d0*/  MUFU.TANH R225, R9 ;  /* 0x0000000900e17308 */ /* 0x000fe20000002400 */
[----:B-1----:R-:W1:Y:S09]  /*88e0*/  LDSM.16.M88.4 R4, [R237+0x2800] ;  /* 0x00280000ed04783b */ /* 0x002e720000000200 */
[----:B------:R-:W-:Y:S10]  /*88f0*/  MUFU.TANH R220, R10 ;  /* 0x0000000a00dc7308 */ /* 0x000ff40000002400 */
[----:B------:R2:W-:Y:S10]  /*8900*/  MUFU.TANH R226, R11 ;  /* 0x0000000b00e27308 */ /* 0x0005f40000002400 */
[----:B------:R3:W-:Y:S10]  /*8910*/  MUFU.TANH R219, R15 ;  /* 0x0000000f00db7308 */ /* 0x0007f40000002400 */
[----:B------:R4:W-:Y:S01]  /*8920*/  MUFU.TANH R142, R16 ;  /* 0x00000010008e7308 */ /* 0x0009e20000002400 */
[----:B--2---:R-:W2:Y:S01]  /*8930*/  LDSM.16.M88.4 R8, [R237+0x3000] ;  /* 0x00300000ed08783b */ /* 0x004ea20000000200 */
[-C--:B-1----:R-:W-:Y:S08]  /*8940*/  HMMA.16816.F32 R20, R212, R4.reuse, R20 ;  /* 0x00000004d414723c */ /* 0x082ff00000001814 */
[----:B------:R-:W-:Y:S01]  /*8950*/  MUFU.TANH R218, R12 ;  /* 0x0000000c00da7308 */ /* 0x000fe20000002400 */
[C---:B------:R-:W-:Y:S04]  /*8960*/  HMMA.16816.F32 R24, R208.reuse, R4, R24 ;  /* 0x00000004d018723c */ /* 0x040fe80000001818 */
[----:B---3--:R-:W-:Y:S02]  /*8970*/  FMUL.FTZ R15, R17, c[0x0][0x320] ;  /* 0x0000c800110f7a20 */ /* 0x008fe40000410000 */
[----:B------:R-:W-:Y:S03]  /*8980*/  FMUL.FTZ R17, R19, c[0x0][0x320] ;  /* 0x0000c80013117a20 */ /* 0x000fe60000410000 */
[----:B------:R-:W-:Y:S01]  /*8990*/  MUFU.TANH R217, R13 ;  /* 0x0000000d00d97308 */ /* 0x000fe20000002400 */
[-C--:B------:R-:W-:Y:S03]  /*89a0*/  HMMA.16816.F32 R28, R208, R6.reuse, R28 ;  /* 0x00000006d01c723c */ /* 0x080fe6000000181c */
[----:B----4-:R-:W-:Y:S05]  /*89b0*/  FMUL.FTZ R16, R18, c[0x0][0x320] ;  /* 0x0000c80012107a20 */ /* 0x010fea0000410000 */
[C---:B------:R-:W-:Y:S01]  /*89c0*/  HMMA.16816.F32 R32, R212.reuse, R6, R32 ;  /* 0x00000006d420723c */ /* 0x040fe20000001820 */
[----:B------:R-:W-:Y:S01]  /*89d0*/  MUFU.TANH R224, R14 ;  /* 0x0000000e00e07308 */ /* 0x000fe20000002400 */
[----:B------:R-:W1:Y:S01]  /*89e0*/  LDSM.16.M88.4 R4, [R237+0x3800] ;  /* 0x00380000ed04783b */ /* 0x000e620000000200 */
[----:B------:R-:W-:Y:S04]  /*89f0*/  DEPBAR.LE SB0, 0x0 ;  /* 0x000080000000791a */ /* 0x000fe80000000000 */
[----:B------:R-:W-:Y:S02]  /*8a00*/  FMUL.FTZ R20, R20, c[0x0][0x320] ;  /* 0x0000c80014147a20 */ /* 0x000fe40000410000 */
[----:B------:R-:W-:Y:S02]  /*8a10*/  FMUL.FTZ R21, R21, c[0x0][0x320] ;  /* 0x0000c80015157a20 */ /* 0x000fe40000410000 */
[----:B------:R-:W3:Y:S01]  /*8a20*/  MUFU.TANH R0, R20 ;  /* 0x0000001400007308 */ /* 0x000ee20000002400 */
[----:B------:R-:W-:Y:S01]  /*8a30*/  BAR.SYNC.DEFER_BLOCKING 0x0 ;  /* 0x0000000000007b1d */ /* 0x000fe20000010000 */
[----:B------:R-:W-:Y:S02]  /*8a40*/  FMUL.FTZ R22, R22, c[0x0][0x320] ;  /* 0x0000c80016167a20 */ /* 0x000fe40000410000 */
[----:B------:R-:W-:Y:S01]  /*8a50*/  FMUL.FTZ R24, R24, c[0x0][0x320] ;  /* 0x0000c80018187a20 */ /* 0x000fe20000410000 */
[-C--:B--2---:R-:W-:Y:S05]  /*8a60*/  HMMA.16816.F32 R36, R212, R8.reuse, R36 ;  /* 0x00000008d424723c */ /* 0x084fea0000001824 */
[----:B------:R-:W2:Y:S01]  /*8a70*/  MUFU.TANH R2, R21 ;  /* 0x0000001500027308 */ /* 0x000ea20000002400 */
[----:B------:R-:W-:Y:S02]  /*8a80*/  FMUL.FTZ R23, R23, c[0x0][0x320] ;  /* 0x0000c80017177a20 */ /* 0x000fe40000410000 */
[----:B------:R-:W-:Y:S01]  /*8a90*/  FMUL.FTZ R32, R32, c[0x0][0x320] ;  /* 0x0000c80020207a20 */ /* 0x000fe20000410000 */
[C---:B------:R-:W-:Y:S04]  /*8aa0*/  HMMA.16816.F32 R40, R208.reuse, R8, R40 ;  /* 0x00000008d028723c */ /* 0x040fe80000001828 */
[----:B------:R-:W-:Y:S02]  /*8ab0*/  FMUL.FTZ R33, R33, c[0x0][0x320] ;  /* 0x0000c80021217a20 */ /* 0x000fe40000410000 */
[----:B------:R-:W-:Y:S01]  /*8ac0*/  MUFU.TANH R15, R15 ;  /* 0x0000000f000f7308 */ /* 0x000fe20000002400 */
[----:B------:R-:W-:Y:S01]  /*8ad0*/  FMUL.FTZ R25, R25, c[0x0][0x320] ;  /* 0x0000c80019197a20 */ /* 0x000fe20000410000 */
[-C--:B------:R-:W-:Y:S01]  /*8ae0*/  HMMA.16816.F32 R44, R208, R10.reuse, R44 ;  /* 0x0000000ad02c723c */ /* 0x080fe2000000182c */
[----:B---3--:R3:W-:Y:S03]  /*8af0*/  STL [R1+0x24], R0 ;  /* 0x0000240001007387 */ /* 0x0087e60000100800 */
[----:B------:R-:W-:Y:S02]  /*8b00*/  FMUL.FTZ R26, R26, c[0x0][0x320] ;  /* 0x0000c8001a1a7a20 */ /* 0x000fe40000410000 */
[----:B------:R-:W-:Y:S02]  /*8b10*/  FMUL.FTZ R27, R27, c[0x0][0x320] ;  /* 0x0000c8001b1b7a20 */ /* 0x000fe40000410000 */
[----:B------:R-:W-:Y:S01]  /*8b20*/  MUFU.TANH R16, R16 ;  /* 0x0000001000107308 */ /* 0x000fe20000002400 */
[C---:B------:R-:W-:Y:S01]  /*8b30*/  HMMA.16816.F32 R48, R212.reuse, R10, R48 ;  /* 0x0000000ad430723c */ /* 0x040fe20000001830 */
[----:B--2---:R-:W-:Y:S03]  /*8b40*/  STL [R1+0x20], R2 ;  /* 0x0000200201007387 */ /* 0x004fe60000100800 */
[----:B------:R-:W-:Y:S02]  /*8b50*/  FMUL.FTZ R28, R28, c[0x0][0x320] ;  /* 0x0000c8001c1c7a20 */ /* 0x000fe40000410000 */
[----:B------:R-:W-:Y:S02]  /*8b60*/  FMUL.FTZ R29, R29, c[0x0][0x320] ;  /* 0x0000c8001d1d7a20 */ /* 0x000fe40000410000 */
[-C--:B-1----:R-:W-:Y:S01]  /*8b70*/  HMMA.16816.F32 R52, R212, R4.reuse, R52 ;  /* 0x00000004d434723c */ /* 0x082fe20000001834 */
[----:B------:R-:W-:Y:S03]  /*8b80*/  MUFU.TANH R17, R17 ;  /* 0x0000001100117308 */ /* 0x000fe60000002400 */
[----:B------:R-:W-:Y:S02]  /*8b90*/  FMUL.FTZ R30, R30, c[0x0][0x320] ;  /* 0x0000c8001e1e7a20 */ /* 0x000fe40000410000 */
[----:B------:R-:W-:Y:S02]  /*8ba0*/  FMUL.FTZ R31, R31, c[0x0][0x320] ;  /* 0x0000c8001f1f7a20 */ /* 0x000fe40000410000 */
[C---:B------:R-:W-:Y:S03]  /*8bb0*/  HMMA.16816.F32 R56, R208.reuse, R4, R56 ;  /* 0x00000004d038723c */ /* 0x040fe60000001838 */
[----:B---3--:R-:W1:Y:S01]  /*8bc0*/  MUFU.TANH R0, R22 ;  /* 0x0000001600007308 */ /* 0x008e620000002400 */
[----:B------:R-:W-:Y:S02]  /*8bd0*/  FMUL.FTZ R34, R34, c[0x0][0x320] ;  /* 0x0000c80022227a20 */ /* 0x000fe40000410000 */
[----:B------:R-:W-:Y:S02]  /*8be0*/  FMUL.FTZ R42, R42, c[0x0][0x320] ;  /* 0x0000c8002a2a7a20 */ /* 0x000fe40000410000 */
[-C--:B------:R-:W-:Y:S04]  /*8bf0*/  HMMA.16816.F32 R60, R208, R6.reuse, R60 ;  /* 0x00000006d03c723c */ /* 0x080fe8000000183c */
[----:B------:R-:W-:Y:S01]  /*8c00*/  FMUL.FTZ R44, R44, c[0x0][0x320] ;  /* 0x0000c8002c2c7a20 */ /* 0x000fe20000410000 */
[----:B------:R-:W-:Y:S01]  /*8c10*/  MUFU.TANH R22, R23 ;  /* 0x0000001700167308 */ /* 0x000fe20000002400 */
[----:B------:R-:W-:Y:S02]  /*8c20*/  FMUL.FTZ R45, R45, c[0x0][0x320] ;  /* 0x0000c8002d2d7a20 */ /* 0x000fe40000410000 */
[----:B------:R-:W-:Y:S04]  /*8c30*/  HMMA.16816.F32 R64, R212, R6, R64 ;  /* 0x00000006d440723c */ /* 0x000fe80000001840 */
[----:B------:R-:W-:Y:S02]  /*8c40*/  FMUL.FTZ R46, R46, c[0x0][0x320] ;  /* 0x0000c8002e2e7a20 */ /* 0x000fe40000410000 */
[----:B------:R-:W-:Y:S01]  /*8c50*/  FMUL.FTZ R48, R48, c[0x0][0x320] ;  /* 0x0000c80030307a20 */ /* 0x000fe20000410000 */
[----:B------:R-:W-:Y:S01]  /*8c60*/  MUFU.TANH R21, R25 ;  /* 0x0000001900157308 */ /* 0x000fe20000002400 */
[----:B------:R-:W-:Y:S01]  /*8c70*/  FMUL.FTZ R50, R50, c[0x0][0x320] ;  /* 0x0000c80032327a20 */ /* 0x000fe20000410000 */
[----:B-1----:R1:W-:Y:S03]  /*8c80*/  STL [R1+0x1c], R0 ;  /* 0x00001c0001007387 */ /* 0x0023e60000100800 */
        /* <DEDUP_REMOVED lines=29> */
[----:B------:R-:W-:Y:S01]  /*8e60*/  FMUL.FTZ R66, R66, c[0x0][0x320] ;  /* 0x0000c80042427a20 */ /* 0x000fe20000410000 */
[----:B-1----:R1:W-:Y:S01]  /*8e70*/  STL [R1+0x28], R0 ;  /* 0x0000280001007387 */ /* 0x0023e20000100800 */
[----:B------:R-:W-:Y:S05]  /*8e80*/  FMUL.FTZ R67, R67, c[0x0][0x320] ;  /* 0x0000c80043437a20 */ /* 0x000fea0000410000 */
[----:B------:R-:W-:Y:S10]  /*8e90*/  MUFU.TANH R26, R30 ;  /* 0x0000001e001a7308 */ /* 0x000ff40000002400 */
[----:B------:R-:W-:Y:S10]  /*8ea0*/  MUFU.TANH R19, R31 ;  /* 0x0000001f00137308 */ /* 0x000ff40000002400 */
[----:B-1----:R-:W1:Y:S10]  /*8eb0*/  MUFU.TANH R0, R32 ;  /* 0x0000002000007308 */ /* 0x002e740000002400 */
[----:B------:R-:W-:Y:S10]  /*8ec0*/  MUFU.TANH R28, R34 ;  /* 0x00000022001c7308 */ /* 0x000ff40000002400 */
[----:B------:R-:W-:Y:S01]  /*8ed0*/  MUFU.TANH R23, R35 ;  /* 0x0000002300177308 */ /* 0x000fe20000002400 */
[----:B-1----:R1:W-:Y:S09]  /*8ee0*/  STL [R1], R0 ;  /* 0x0000000001007387 */ /* 0x0023f20000100800 */
[----:B------:R-:W-:Y:S10]  /*8ef0*/  MUFU.TANH R32, R36 ;  /* 0x0000002400207308 */ /* 0x000ff40000002400 */
[----:B------:R-:W-:Y:S10]  /*8f00*/  MUFU.TANH R31, R37 ;  /* 0x00000025001f7308 */ /* 0x000ff40000002400 */
[----:B-1----:R-:W1:Y:S10]  /*8f10*/  MUFU.TANH R0, R33 ;  /* 0x0000002100007308 */ /* 0x002e740000002400 */
[----:B------:R2:W3:Y:S10]  /*8f20*/  MUFU.TANH R20, R38 ;  /* 0x0000002600147308 */ /* 0x0004f40000002400 */
[----:B------:R2:W4:Y:S01]  /*8f30*/  MUFU.TANH R29, R39 ;  /* 0x00000027001d7308 */ /* 0x0005220000002400 */
[----:B-1----:R1:W-:Y:S09]  /*8f40*/  STL [R1+0x8], R0 ;  /* 0x0000080001007387 */ /* 0x0023f20000100800 */
[----:B------:R2:W2:Y:S10]  /*8f50*/  MUFU.TANH R25, R40 ;  /* 0x0000002800197308 */ /* 0x0004b40000002400 */
[----:B------:R2:W2:Y:S01]  /*8f60*/  MUFU.TANH R24, R41 ;  /* 0x0000002900187308 */ /* 0x0004a20000002400 */
[----:B-1----:R-:W-:Y:S09]  /*8f70*/  FMUL.FTZ R0, R63, c[0x0][0x320] ;  /* 0x0000c8003f007a20 */ /* 0x002ff20000410000 */
        /* <DEDUP_REMOVED lines=27> */
.L_x_154:
[----:B------:R-:W2:Y:S01]  /*9130*/  LDL.LU R41, [R1+0x20] ;  /* 0x0000200001297983 */ /* 0x000ea20000300800 */
[----:B------:R-:W-:Y:S01]  /*9140*/  FMNMX.FTZ R0, R143, R3, !PT ;  /* 0x000000038f007209 */ /* 0x000fe20007810000 */
[----:B------:R-:W-:Y:S01]  /*9150*/  IMAD.MOV.U32 R47, RZ, RZ, R139 ;  /* 0x000000ffff2f7224 */ /* 0x000fe200078e008b */
[----:B------:R-:W-:Y:S01]  /*9160*/  FMNMX.FTZ R2, R222, R140, !PT ;  /* 0x0000008cde027209 */ /* 0x000fe20007810000 */
[----:B------:R-:W3:Y:S01]  /*9170*/  LDL.LU R40, [R1+0x24] ;  /* 0x0000240001287983 */ /* 0x000ee20000300800 */
[----:B------:R-:W-:Y:S01]  /*9180*/  FMNMX.FTZ R0, R221, R0, !PT ;  /* 0x00000000dd007209 */ /* 0x000fe20007810000 */
[----:B------:R-:W-:Y:S01]  /*9190*/  UISETP.GT.AND UP0, UPT, UR6, UR7, UPT ;  /* 0x000000070600728c */ /* 0x000fe2000bf04270 */
[----:B------:R-:W-:Y:S01]  /*91a0*/  FMNMX.FTZ R2, R225, R2, !PT ;  /* 0x00000002e1027209 */ /* 0x000fe20007810000 */
[----:B------:R-:W4:Y:S01]  /*91b0*/  LDL.LU R43, [R1] ;  /* 0x00000000012b7983 */ /* 0x000f220000300800 */
[----:B------:R-:W-:Y:S01]  /*91c0*/  FMNMX.FTZ R0, R142, R0, !PT ;  /* 0x000000008e007209 */ /* 0x000fe20007810000 */
[----:B------:R-:W-:Y:S01]  /*91d0*/  UIADD3 UR6, UR6, -0x1, URZ ;  /* 0xffffffff06067890 */ /* 0x000fe2000fffe03f */
[----:B------:R-:W-:Y:S01]  /*91e0*/  FMNMX.FTZ R2, R218, R2, !PT ;  /* 0x00000002da027209 */ /* 0x000fe20007810000 */
[----:B------:R-:W2:Y:S01]  /*91f0*/  LDL.LU R49, [R1+0x8] ;  /* 0x0000080001317983 */ /* 0x000ea20000300800 */
[----:B------:R-:W-:Y:S02]  /*9200*/  FMNMX.FTZ R0, R15, R0, !PT ;  /* 0x000000000f007209 */ /* 0x000fe40007810000 */
[----:B------:R-:W-:Y:S01]  /*9210*/  FMNMX.FTZ R2, R217, R2, !PT ;  /* 0x00000002d9027209 */ /* 0x000fe20007810000 */
[----:B------:R-:W-:Y:S01]  /*9220*/  STL [R1+0x7c], R248 ;  /* 0x00007cf801007387 */ /* 0x000fe20000100800 */
[----:B-1----:R-:W-:Y:S02]  /*9230*/  MOV R35, R138 ;  /* 0x0000008a00237202 */ /* 0x002fe40000000f00 */
[----:B------:R-:W-:Y:S01]  /*9240*/  FMNMX.FTZ R4, R216, R132, !PT ;  /* 0x00000084d8047209 */ /* 0x000fe20007810000 */
[----:B------:R-:W-:Y:S01]  /*9250*/  STL [R1+0x78], R247 ;  /* 0x000078f701007387 */ /* 0x000fe20000100800 */
[----:B------:R-:W-:Y:S02]  /*9260*/  FMNMX.FTZ R5, R220, R141, !PT ;  /* 0x0000008ddc057209 */ /* 0x000fe40007810000 */
        /* <DEDUP_REMOVED lines=8> */
[----:B------:R-:W-:Y:S02]  /*92f0*/  MOV R52, R28 ;  /* 0x0000001c00347202 */ /* 0x000fe40000000f00 */
[----:B------:R-:W-:Y:S01]  /*9300*/  MOV R53, R134 ;  /* 0x0000008600357202 */ /* 0x000fe20000000f00 */
[----:B------:R-:W-:Y:S01]  /*9310*/  STL [R1+0x68], R243 ;  /* 0x000068f301007387 */ /* 0x000fe20000100800 */
[----:B------:R-:W-:Y:S02]  /*9320*/  FMNMX.FTZ R5, R219, R5, !PT ;  /* 0x00000005db057209 */ /* 0x000fe40007810000 */
[----:B------:R-:W-:Y:S01]  /*9330*/  MOV R54, R23 ;  /* 0x0000001700367202 */ /* 0x000fe20000000f00 */
[----:B------:R1:W-:Y:S01]  /*9340*/  STL [R1+0x64], R242 ;  /* 0x000064f201007387 */ /* 0x0003e20000100800 */
[----:B------:R-:W-:Y:S02]  /*9350*/  MOV R55, R133 ;  /* 0x0000008500377202 */ /* 0x000fe40000000f00 */
[----:B------:R-:W-:Y:S01]  /*9360*/  FMNMX.FTZ R5, R53, R5, !PT ;  /* 0x0000000535057209 */ /* 0x000fe20007810000 */
[----:B------:R-:W-:Y:S01]  /*9370*/  LDSM.16.MT88.4 R36, [R234+0x100] ;  /* 0x00010000ea24783b */ /* 0x000fe20000004200 */
[----:B------:R-:W-:Y:S02]  /*9380*/  MOV R56, R20 ;  /* 0x0000001400387202 */ /* 0x000fe40000000f00 */
[----:B------:R-:W-:Y:S02]  /*9390*/  FMNMX.FTZ R5, R55, R5, !PT ;  /* 0x0000000537057209 */ /* 0x000fe40007810000 */
[----:B------:R-:W-:Y:S02]  /*93a0*/  PLOP3.LUT P2, PT, PT, PT, UP0, 0x80, 0x0 ;  /* 0x000000000000781c */ /* 0x000fe40003f4f008 */
[----:B------:R-:W-:Y:S01]  /*93b0*/  FMNMX.FTZ R5, R26, R5, !PT ;  /* 0x000000051a057209 */ /* 0x000fe20007810000 */
[----:B------:R-:W0:Y:S03]  /*93c0*/  LDGDEPBAR ;  /* 0x00000000000079af */ /* 0x000e260000000000 */
[----:B------:R-:W-:Y:S04]  /*93d0*/  FMNMX.FTZ R5, R19, R5, !PT ;  /* 0x0000000513057209 */ /* 0x000fe80007810000 */
[----:B------:R-:W-:Y:S01]  /*93e0*/  FMNMX.FTZ R5, R30, R5, !PT ;  /* 0x000000051e057209 */ /* 0x000fe20007810000 */
[----:B-1----:R-:W2:Y:S04]  /*93f0*/  LDL.LU R242, [R1+0x1c] ;  /* 0x00001c0001f27983 */ /* 0x002ea80000300800 */
[----:B------:R1:W-:Y:S04]  /*9400*/  STL [R1+0x60], R241 ;  /* 0x000060f101007387 */ /* 0x0003e80000100800 */
[----:B-1----:R-:W2:Y:S04]  /*9410*/  LDL.LU R241, [R1+0x28] ;  /* 0x0000280001f17983 */ /* 0x002ea80000300800 */
[----:B------:R1:W-:Y:S04]  /*9420*/  STL [R1+0x5c], R240 ;  /* 0x00005cf001007387 */ /* 0x0003e80000100800 */
[----:B------:R-:W-:Y:S04]  /*9430*/  STL [R1+0x58], R239 ;  /* 0x000058ef01007387 */ /* 0x000fe80000100800 */
[----:B------:R1:W-:Y:S04]  /*9440*/  STL [R1+0x54], R238 ;  /* 0x000054ee01007387 */ /* 0x0003e80000100800 */
[----:B------:R1:W-:Y:S04]  /*9450*/  STL [R1+0x50], R237 ;  /* 0x000050ed01007387 */ /* 0x0003e80000100800 */
[----:B------:R1:W-:Y:S02]  /*9460*/  STL [R1+0x4c], R232 ;  /* 0x00004ce801007387 */ /* 0x0003e40000100800 */
[----:B-1----:R-:W-:Y:S02]  /*9470*/  MOV R240, R27 ;  /* 0x0000001b00f07202 */ /* 0x002fe40000000f00 */
[----:B------:R-:W-:Y:S02]  /*9480*/  MOV R238, R22 ;  /* 0x0000001600ee7202 */ /* 0x000fe40000000f00 */
[----:B------:R-:W-:Y:S02]  /*9490*/  MOV R237, R21 ;  /* 0x0000001500ed7202 */ /* 0x000fe40000000f00 */
[----:B------:R-:W-:Y:S01]  /*94a0*/  LDSM.16.MT88.4 R20, [R233+0x100] ;  /* 0x00010000e914783b */ /* 0x000fe20000004200 */
[----:B------:R-:W-:Y:S02]  /*94b0*/  MOV R232, R137 ;  /* 0x0000008900e87202 */ /* 0x000fe40000000f00 */
[----:B--2---:R-:W-:Y:S02]  /*94c0*/  FMNMX.FTZ R2, R241, R2, !PT ;  /* 0x00000002f1027209 */ /* 0x004fe40007810000 */
[----:B---3--:R-:W-:Y:S02]  /*94d0*/  FMNMX.FTZ R0, R40, R0, !PT ;  /* 0x0000000028007209 */ /* 0x008fe40007810000 */
[----:B------:R-:W-:Y:S02]  /*94e0*/  FMNMX.FTZ R2, R237, R2, !PT ;  /* 0x00000002ed027209 */ /* 0x000fe40007810000 */
[----:B------:R-:W-:Y:S02]  /*94f0*/  FMNMX.FTZ R0, R41, R0, !PT ;  /* 0x0000000029007209 */ /* 0x000fe40007810000 */
[----:B------:R-:W-:Y:S02]  /*9500*/  FMNMX.FTZ R2, R240, R2, !PT ;  /* 0x00000002f0027209 */ /* 0x000fe40007810000 */
[----:B----4-:R-:W-:Y:S02]  /*9510*/  FMNMX.FTZ R0, R43, R0, !PT ;  /* 0x000000002b007209 */ /* 0x010fe40007810000 */
        /* <DEDUP_REMOVED lines=20> */
[----:B------:R-:W1:Y:S03]  /*9660*/  SHFL.BFLY PT, R7, R0, 0x2, 0x1f ;  /* 0x0c401f0000077f89 */ /* 0x000e6600000e0000 */
[----:B------:R-:W-:Y:S04]  /*9670*/  FMNMX.FTZ R4, R52, R4, !PT ;  /* 0x0000000434047209 */ /* 0x000fe80007810000 */
[----:B------:R-:W-:Y:S01]  /*9680*/  FMNMX.FTZ R4, R54, R4, !PT ;  /* 0x0000000436047209 */ /* 0x000fe20007810000 */
[----:B------:R-:W2:Y:S03]  /*9690*/  SHFL.BFLY PT, R137, R2, 0x2, 0x1f ;  /* 0x0c401f0002897f89 */ /* 0x000ea600000e0000 */
[----:B------:R-:W-:Y:S04]  /*96a0*/  FMNMX.FTZ R4, R56, R4, !PT ;  /* 0x0000000438047209 */ /* 0x000fe80007810000 */
[----:B------:R-:W-:Y:S04]  /*96b0*/  FMNMX.FTZ R4, R29, R4, !PT ;  /* 0x000000041d047209 */ /* 0x000fe80007810000 */
[----:B------:R-:W-:Y:S04]  /*96c0*/  FMNMX.FTZ R4, R46, R4, !PT ;  /* 0x000000042e047209 */ /* 0x000fe80007810000 */
[----:B------:R-:W-:Y:S02]  /*96d0*/  FMNMX.FTZ R4, R45, R4, !PT ;  /* 0x000000042d047209 */ /* 0x000fe40007810000 */
[----:B-1----:R-:W-:Y:S02]  /*96e0*/  FMNMX.FTZ R0, R0, R7, !PT ;  /* 0x0000000700007209 */ /* 0x002fe40007810000 */
[----:B------:R-:W-:Y:S03]  /*96f0*/  FMNMX.FTZ R4, R252, R4, !PT ;  /* 0x00000004fc047209 */ /* 0x000fe60007810000 */
[----:B------:R-:W1:Y:S01]  /*9700*/  SHFL.BFLY PT, R139, R0, 0x1, 0x1f ;  /* 0x0c201f00008b7f89 */ /* 0x000e6200000e0000 */
[----:B------:R-:W-:Y:S02]  /*9710*/  FMNMX.FTZ R4, R231, R4, !PT ;  /* 0x00000004e7047209 */ /* 0x000fe40007810000 */
[----:B--2---:R-:W-:Y:S02]  /*9720*/  FMNMX.FTZ R137, R2, R137, !PT ;  /* 0x0000008902897209 */ /* 0x004fe40007810000 */
[----:B------:R-:W-:Y:S02]  /*9730*/  FMNMX.FTZ R2, R18, R5, !PT ;  /* 0x0000000512027209 */ /* 0x000fe40007810000 */
[----:B------:R-:W-:Y:S01]  /*9740*/  FMNMX.FTZ R4, R214, R4, !PT ;  /* 0x00000004d6047209 */ /* 0x000fe20007810000 */
[----:B------:R-:W2:Y:S01]  /*9750*/  SHFL.BFLY PT, R5, R137, 0x1, 0x1f ;  /* 0x0c201f0089057f89 */ /* 0x000ea200000e0000 */
[----:B------:R-:W-:Y:S02]  /*9760*/  FMNMX.FTZ R2, R42, R2, !PT ;  /* 0x000000022a027209 */ /* 0x000fe40007810000 */
[----:B------:R-:W-:Y:S02]  /*9770*/  FMNMX.FTZ R4, R213, R4, !PT ;  /* 0x00000004d5047209 */ /* 0x000fe40007810000 */
[----:B------:R-:W-:Y:S03]  /*9780*/  FMNMX.FTZ R2, R33, R2, !PT ;  /* 0x0000000221027209 */ /* 0x000fe60007810000 */
[----:B------:R-:W3:Y:S01]  /*9790*/  SHFL.BFLY PT, R6, R4, 0x2, 0x1f ;  /* 0x0c401f0004067f89 */ /* 0x000ee200000e0000 */
[----:B-1----:R-:W-:Y:S05]  /*97a0*/  FMNMX.FTZ R139, R0, R139, !PT ;  /* 0x0000008b008b7209 */ /* 0x002fea0007810000 */
[C---:B------:R-:W-:Y:S01]  /*97b0*/  FADD.FTZ R0, -R139.reuse, R3 ;  /* 0x000000038b007221 */ /* 0x040fe20000010100 */
[----:B------:R-:W-:Y:S01]  /*97c0*/  FMNMX.FTZ R3, R34, R2, !PT ;  /* 0x0000000222037209 */ /* 0x000fe20007810000 */
[----:B------:R-:W-:Y:S01]  /*97d0*/  FMUL.FTZ R208, R139, c[0x0][0x2d0] ;  /* 0x0000b4008bd07a20 */ /* 0x000fe20000410000 */
[----:B--2---:R-:W-:Y:S01]  /*97e0*/  FMNMX.FTZ R137, R137, R5, !PT ;  /* 0x0000000589897209 */ /* 0x004fe20007810000 */
[----:B------:R-:W-:Y:S01]  /*97f0*/  FMUL.FTZ R2, R0, c[0x0][0x2d0] ;  /* 0x0000b40000027a20 */ /* 0x000fe20000410000 */
[----:B------:R-:W-:Y:S01]  /*9800*/  FMNMX.FTZ R0, R44, R3, !PT ;  /* 0x000000032c007209 */ /* 0x000fe20007810000 */
[--C-:B------:R-:W-:Y:S02]  /*9810*/  FFMA.FTZ R212, R212, c[0x0][0x2d0], -R208.reuse ;  /* 0x0000b400d4d47a23 */ /* 0x100fe400000108d0 */
[----:B------:R-:W1:Y:S01]  /*9820*/  MUFU.EX2 R134, R2 ;  /* 0x0000000200867308 */ /* 0x000e620000000800 */
[----:B------:R-:W-:Y:S01]  /*9830*/  FMNMX.FTZ R0, R136, R0, !PT ;  /* 0x0000000088007209 */ /* 0x000fe20007810000 */
[----:B------:R-:W-:Y:S01]  /*9840*/  FMUL.FTZ R210, R137, c[0x0][0x2d0] ;  /* 0x0000b40089d27a20 */ /* 0x000fe20000410000 */
[----:B---3--:R-:W-:Y:S01]  /*9850*/  FMNMX.FTZ R4, R4, R6, !PT ;  /* 0x0000000604047209 */ /* 0x008fe20007810000 */
[--C-:B------:R-:W-:Y:S01]  /*9860*/  FFMA.FTZ R227, R227, c[0x0][0x2d0], -R208.reuse ;  /* 0x0000b400e3e37a23 */ /* 0x100fe200000108d0 */
[----:B------:R-:W-:Y:S03]  /*9870*/  FMNMX.FTZ R0, R135, R0, !PT ;  /* 0x0000000087007209 */ /* 0x000fe60007810000 */
[----:B------:R-:W2:Y:S08]  /*9880*/  SHFL.BFLY PT, R138, R4, 0x1, 0x1f ;  /* 0x0c201f00048a7f89 */ /* 0x000eb000000e0000 */
[----:B------:R-:W3:Y:S01]  /*9890*/  SHFL.BFLY PT, R3, R0, 0x2, 0x1f ;  /* 0x0c401f0000037f89 */ /* 0x000ee200000e0000 */
[C---:B-1----:R-:W-:Y:S02]  /*98a0*/  FMUL.FTZ R5, R134.reuse, R149 ;  /* 0x0000009586057220 */ /* 0x042fe40000410000 */
[C---:B------:R-:W-:Y:S02]  /*98b0*/  FMUL.FTZ R64, R134.reuse, R204 ;  /* 0x000000cc86407220 */ /* 0x040fe40000410000 */
[C---:B------:R-:W-:Y:S02]  /*98c0*/  FMUL.FTZ R65, R134.reuse, R205 ;  /* 0x000000cd86417220 */ /* 0x040fe40000410000 */
[----:B------:R-:W-:Y:S01]  /*98d0*/  FMUL.FTZ R68, R134, R68 ;  /* 0x0000004486447220 */ /* 0x000fe20000410000 */
[----:B--2---:R-:W-:Y:S01]  /*98e0*/  FMNMX.FTZ R138, R4, R138, !PT ;  /* 0x0000008a048a7209 */ /* 0x004fe20007810000 */
[----:B------:R-:W-:Y:S02]  /*98f0*/  FFMA.FTZ R4, R143, c[0x0][0x2d0], -R208 ;  /* 0x0000b4008f047a23 */ /* 0x000fe400000108d0 */
[----:B------:R-:W-:Y:S02]  /*9900*/  FMUL.FTZ R69, R134, R69 ;  /* 0x0000004586457220 */ /* 0x000fe40000410000 */
[C---:B------:R-:W-:Y:S01]  /*9910*/  FMUL.FTZ R209, R138.reuse, c[0x0][0x2d0] ;  /* 0x0000b4008ad17a20 */ /* 0x040fe20000410000 */
[----:B------:R-:W-:Y:S01]  /*9920*/  MUFU.EX2 R8, R4 ;  /* 0x0000000400087308 */ /* 0x000fe20000000800 */
[----:B------:R-:W-:Y:S01]  /*9930*/  FADD.FTZ R2, -R138, R132 ;  /* 0x000000848a027221 */ /* 0x000fe20000010100 */
[----:B---3--:R-:W-:Y:S01]  /*9940*/  FMNMX.FTZ R0, R0, R3, !PT ;  /* 0x0000000300007209 */ /* 0x008fe20007810000 */
[----:B------:R-:W-:Y:S02]  /*9950*/  FFMA.FTZ R3, R15, c[0x0][0x2d0], -R208 ;  /* 0x0000b4000f037a23 */ /* 0x000fe400000108d0 */
[----:B------:R-:W-:Y:S02]  /*9960*/  FMUL.FTZ R2, R2, c[0x0][0x2d0] ;  /* 0x0000b40002027a20 */ /* 0x000fe40000410000 */
[C---:B------:R-:W-:Y:S02]  /*9970*/  FMUL.FTZ R80, R134.reuse, R80 ;  /* 0x0000005086507220 */ /* 0x040fe40000410000 */
[C---:B------:R-:W-:Y:S01]  /*9980*/  FMUL.FTZ R81, R134.reuse, R81 ;  /* 0x0000005186517220 */ /* 0x040fe20000410000 */
[----:B------:R1:W-:Y:S01]  /*9990*/  MUFU.EX2 R245, R3 ;  /* 0x0000000300f57308 */ /* 0x0003e20000000800 */
[C---:B------:R-:W-:Y:S02]  /*99a0*/  FMUL.FTZ R84, R134.reuse, R84 ;  /* 0x0000005486547220 */ /* 0x040fe40000410000 */
[C---:B------:R-:W-:Y:S02]  /*99b0*/  FMUL.FTZ R85, R134.reuse, R85 ;  /* 0x0000005586557220 */ /* 0x040fe40000410000 */
[C---:B------:R-:W-:Y:S02]  /*99c0*/  FMUL.FTZ R96, R134.reuse, R96 ;  /* 0x0000006086607220 */ /* 0x040fe40000410000 */
[C---:B------:R-:W-:Y:S02]  /*99d0*/  FMUL.FTZ R97, R134.reuse, R97 ;  /* 0x0000006186617220 */ /* 0x040fe40000410000 */
[C---:B------:R-:W-:Y:S01]  /*99e0*/  FMUL.FTZ R100, R134.reuse, R100 ;  /* 0x0000006486647220 */ /* 0x040fe20000410000 */
[----:B------:R2:W3:Y:S01]  /*99f0*/  MUFU.EX2 R133, R2 ;  /* 0x0000000200857308 */ /* 0x0004e20000000800 */
[----:B------:R-:W-:Y:S02]  /*9a00*/  FMUL.FTZ R101, R134, R101 ;  /* 0x0000006586657220 */ /* 0x000fe40000410000 */
[--C-:B------:R-:W-:Y:S02]  /*9a10*/  FFMA.FTZ R214, R214, c[0x0][0x2d0], -R209.reuse ;  /* 0x0000b400d6d67a23 */ /* 0x100fe400000108d1 */
[C---:B------:R-:W-:Y:S02]  /*9a20*/  FMUL.FTZ R112, R134.reuse, R112 ;  /* 0x0000007086707220 */ /* 0x040fe40000410000 */
[C---:B------:R-:W-:Y:S02]  /*9a30*/  FMUL.FTZ R113, R134.reuse, R113 ;  /* 0x0000007186717220 */ /* 0x040fe40000410000 */
[C---:B------:R-:W-:Y:S02]  /*9a40*/  FMUL.FTZ R116, R134.reuse, R116 ;  /* 0x0000007486747220 */ /* 0x040fe40000410000 */
[C---:B------:R-:W-:Y:S02]  /*9a50*/  FMUL.FTZ R117, R134.reuse, R117 ;  /* 0x0000007586757220 */ /* 0x040fe40000410000 */
[----:B------:R-:W-:Y:S02]  /*9a60*/  FMUL.FTZ R128, R134, R128 ;  /* 0x0000008086807220 */ /* 0x000fe40000410000 */
[--C-:B-1----:R-:W-:Y:S02]  /*9a70*/  FFMA.FTZ R3, R216, c[0x0][0x2d0], -R209.reuse ;  /* 0x0000b400d8037a23 */ /* 0x102fe400000108d1 */
[----:B------:R-:W-:Y:S02]  /*9a80*/  FMUL.FTZ R129, R134, R129 ;  /* 0x0000008186817220 */ /* 0x000fe40000410000 */
[----:B------:R1:W-:Y:S01]  /*9a90*/  MUFU.EX2 R9, R3 ;  /* 0x0000000300097308 */ /* 0x0003e20000000800 */
[--C-:B------:R-:W-:Y:S02]  /*9aa0*/  FFMA.FTZ R231, R231, c[0x0][0x2d0], -R209.reuse ;  /* 0x0000b400e7e77a23 */ /* 0x100fe400000108d1 */
[----:B--2---:R-:W-:Y:S02]  /*9ab0*/  FADD.FTZ R2, -R137, R140 ;  /* 0x0000008c89027221 */ /* 0x004fe40000010100 */
[C---:B---3--:R-:W-:Y:S02]  /*9ac0*/  FMUL.FTZ R6, R133.reuse, R150 ;  /* 0x0000009685067220 */ /* 0x048fe40000410000 */
[----:B------:R-:W-:Y:S02]  /*9ad0*/  FMUL.FTZ R2, R2, c[0x0][0x2d0] ;  /* 0x0000b40002027a20 */ /* 0x000fe40000410000 */
[C---:B------:R-:W-:Y:S02]  /*9ae0*/  FMUL.FTZ R7, R133.reuse, R151 ;  /* 0x0000009785077220 */ /* 0x040fe40000410000 */
[----:B------:R2:W3:Y:S01]  /*9af0*/  MUFU.EX2 R132, R2 ;  /* 0x0000000200847308 */ /* 0x0004e20000000800 */
[C---:B------:R-:W-:Y:S02]  /*9b00*/  FMUL.FTZ R66, R133.reuse, R206 ;  /* 0x000000ce85427220 */ /* 0x040fe40000410000 */
[C---:B------:R-:W-:Y:S02]  /*9b10*/  FMUL.FTZ R67, R133.reuse, R207 ;  /* 0x000000cf85437220 */ /* 0x040fe40000410000 */
[C---:B------:R-:W-:Y:S01]  /*9b20*/  FMUL.FTZ R70, R133.reuse, R70 ;  /* 0x0000004685467220 */ /* 0x040fe20000410000 */
[----:B------:R-:W-:Y:S01]  /*9b30*/  LDSM.16.MT88.4 R204, [R235+0x1900] ;  /* 0x00190000ebcc783b */ /* 0x000fe20000004200 */
[C---:B------:R-:W-:Y:S02]  /*9b40*/  FMUL.FTZ R71, R133.reuse, R71 ;  /* 0x0000004785477220 */ /* 0x040fe40000410000 */
[----:B------:R-:W-:Y:S02]  /*9b50*/  FMUL.FTZ R82, R133, R82 ;  /* 0x0000005285527220 */ /* 0x000fe40000410000 */
[--C-:B-1----:R-:W-:Y:S02]  /*9b60*/  FFMA.FTZ R3, R223, c[0x0][0x2d0], -R209.reuse ;  /* 0x0000b400df037a23 */ /* 0x102fe400000108d1 */
[C---:B------:R-:W-:Y:S02]  /*9b70*/  FMUL.FTZ R83, R133.reuse, R83 ;  /* 0x0000005385537220 */ /* 0x040fe40000410000 */
[----:B------:R1:W-:Y:S01]  /*9b80*/  MUFU.EX2 R223, R3 ;  /* 0x0000000300df7308 */ /* 0x0003e20000000800 */
[C---:B------:R-:W-:Y:S02]  /*9b90*/  FMUL.FTZ R86, R133.reuse, R86 ;  /* 0x0000005685567220 */ /* 0x040fe40000410000 */
[C---:B------:R-:W-:Y:S02]  /*9ba0*/  FMUL.FTZ R87, R133.reuse, R87 ;  /* 0x0000005785577220 */ /* 0x040fe40000410000 */
[C---:B------:R-:W-:Y:S02]  /*9bb0*/  FMUL.FTZ R98, R133.reuse, R98 ;  /* 0x0000006285627220 */ /* 0x040fe40000410000 */
[----:B------:R-:W-:Y:S02]  /*9bc0*/  FMUL.FTZ R99, R133, R99 ;  /* 0x0000006385637220 */ /* 0x000fe40000410000 */
[--C-:B--2---:R-:W-:Y:S02]  /*9bd0*/  FFMA.FTZ R2, R221, c[0x0][0x2d0], -R208.reuse ;  /* 0x0000b400dd027a23 */ /* 0x104fe400000108d0 */
[C---:B---3--:R-:W-:Y:S01]  /*9be0*/  FMUL.FTZ R13, R132.reuse, R153 ;  /* 0x00000099840d7220 */ /* 0x048fe20000410000 */
[----:B------:R-:W-:Y:S01]  /*9bf0*/  MOV R153, R30 ;  /* 0x0000001e00997202 */ /* 0x000fe20000000f00 */
[----:B------:R2:W-:Y:S01]  /*9c00*/  MUFU.EX2 R239, R2 ;  /* 0x0000000200ef7308 */ /* 0x0005e20000000800 */
[C---:B------:R-:W-:Y:S01]  /*9c10*/  FMUL.FTZ R12, R132.reuse, R152 ;  /* 0x00000098840c7220 */ /* 0x040fe20000410000 */
[----:B------:R-:W-:Y:S01]  /*9c20*/  MOV R152, R40 ;  /* 0x0000002800987202 */ /* 0x000fe20000000f00 */
[C---:B------:R-:W-:Y:S01]  /*9c30*/  FMUL.FTZ R28, R132.reuse, R168 ;  /* 0x000000a8841c7220 */ /* 0x040fe20000410000 */
[----:B------:R-:W-:Y:S01]  /*9c40*/  MOV R168, R29 ;  /* 0x0000001d00a87202 */ /* 0x000fe20000000f00 */
[C---:B------:R-:W-:Y:S01]  /*9c50*/  FMUL.FTZ R29, R132.reuse, R169 ;  /* 0x000000a9841d7220 */ /* 0x040fe20000410000 */
[----:B------:R-:W-:Y:S01]  /*9c60*/  MOV R169, R56 ;  /* 0x0000003800a97202 */ /* 0x000fe20000000f00 */
[C---:B------:R-:W-:Y:S02]  /*9c70*/  FMUL.FTZ R40, R132.reuse, R180 ;  /* 0x000000b484287220 */ /* 0x040fe40000410000 */
[----:B------:R-:W-:Y:S02]  /*9c80*/  FMUL.FTZ R56, R132, R196 ;  /* 0x000000c484387220 */ /* 0x000fe40000410000 */
[--C-:B-1----:R-:W-:Y:S01]  /*9c90*/  FFMA.FTZ R3, R16, c[0x0][0x2d0], -R209.reuse ;  /* 0x0000b40010037a23 */ /* 0x102fe200000108d1 */
[----:B------:R-:W-:Y:S01]  /*9ca0*/  MUFU.EX2 R196, R227 ;  /* 0x000000e300c47308 */ /* 0x000fe20000000800 */
[----:B------:R-:W-:Y:S01]  /*9cb0*/  FMUL.FTZ R16, R134, R156 ;  /* 0x0000009c86107220 */ /* 0x000fe20000410000 */
[----:B------:R-:W-:Y:S01]  /*9cc0*/  MOV R156, R35 ;  /* 0x00000023009c7202 */ /* 0x000fe20000000f00 */
[C---:B------:R-:W-:Y:S01]  /*9cd0*/  FMUL.FTZ R35, R133.reuse, R175 ;  /* 0x000000af85237220 */ /* 0x040fe20000410000 */
[----:B------:R-:W-:Y:S01]  /*9ce0*/  MOV R175, R52 ;  /* 0x0000003400af7202 */ /* 0x000fe20000000f00 */
[----:B------:R-:W-:Y:S02]  /*9cf0*/  FMUL.FTZ R57, R132, R197 ;  /* 0x000000c584397220 */ /* 0x000fe40000410000 */
[--C-:B------:R-:W-:Y:S02]  /*9d00*/  FFMA.FTZ R152, R152, c[0x0][0x2d0], -R208.reuse ;  /* 0x0000b40098987a23 */ /* 0x100fe400000108d0 */
[C---:B------:R-:W-:Y:S01]  /*9d10*/  FMUL.FTZ R60, R132.reuse, R200 ;  /* 0x000000c8843c7220 */ /* 0x040fe20000410000 */
[----:B------:R1:W-:Y:S01]  /*9d20*/  MUFU.EX2 R247, R3 ;  /* 0x0000000300f77308 */ /* 0x0003e20000000800 */
[----:B------:R-:W-:Y:S02]  /*9d30*/  FMUL.FTZ R61, R132, R201 ;  /* 0x000000c9843d7220 */ /* 0x000fe40000410000 */
[----:B--2---:R-:W-:Y:S02]  /*9d40*/  FFMA.FTZ R2, R142, c[0x0][0x2d0], -R208 ;  /* 0x0000b4008e027a23 */ /* 0x004fe400000108d0 */
[C---:B------:R-:W-:Y:S02]  /*9d50*/  FMUL.FTZ R72, R132.reuse, R72 ;  /* 0x0000004884487220 */ /* 0x040fe40000410000 */
[C---:B------:R-:W-:Y:S02]  /*9d60*/  FMUL.FTZ R73, R132.reuse, R73 ;  /* 0x0000004984497220 */ /* 0x040fe40000410000 */
[C---:B------:R-:W-:Y:S01]  /*9d70*/  FMUL.FTZ R76, R132.reuse, R76 ;  /* 0x0000004c844c7220 */ /* 0x040fe20000410000 */
[----:B------:R2:W3:Y:S01]  /*9d80*/  MUFU.EX2 R248, R2 ;  /* 0x0000000200f87308 */ /* 0x0004e20000000800 */
[C---:B------:R-:W-:Y:S02]  /*9d90*/  FMUL.FTZ R77, R132.reuse, R77 ;  /* 0x0000004d844d7220 */ /* 0x040fe40000410000 */
[C---:B------:R-:W-:Y:S02]  /*9da0*/  FMUL.FTZ R88, R132.reuse, R88 ;  /* 0x0000005884587220 */ /* 0x040fe40000410000 */
[C---:B------:R-:W-:Y:S02]  /*9db0*/  FMUL.FTZ R89, R132.reuse, R89 ;  /* 0x0000005984597220 */ /* 0x040fe40000410000 */
[C---:B------:R-:W-:Y:S02]  /*9dc0*/  FMUL.FTZ R92, R132.reuse, R92 ;  /* 0x0000005c845c7220 */ /* 0x040fe40000410000 */
[----:B------:R-:W-:Y:S01]  /*9dd0*/  FMUL.FTZ R93, R132, R93 ;  /* 0x0000005d845d7220 */ /* 0x000fe20000410000 */
[----:B------:R-:W-:Y:S01]  /*9de0*/  MUFU.EX2 R197, R152 ;  /* 0x0000009800c57308 */ /* 0x000fe20000000800 */
[C---:B------:R-:W-:Y:S02]  /*9df0*/  FMUL.FTZ R102, R133.reuse, R102 ;  /* 0x0000006685667220 */ /* 0x040fe40000410000 */
[----:B------:R-:W-:Y:S02]  /*9e00*/  FMUL.FTZ R103, R133, R103 ;  /* 0x0000006785677220 */ /* 0x000fe40000410000 */
[--C-:B-1----:R-:W-:Y:S02]  /*9e10*/  FFMA.FTZ R3, R222, c[0x0][0x2d0], -R210.reuse ;  /* 0x0000b400de037a23 */ /* 0x102fe400000108d2 */
[C---:B------:R-:W-:Y:S02]  /*9e20*/  FMUL.FTZ R104, R132.reuse, R104 ;  /* 0x0000006884687220 */ /* 0x040fe40000410000 */
[C---:B------:R-:W-:Y:S01]  /*9e30*/  FMUL.FTZ R105, R132.reuse, R105 ;  /* 0x0000006984697220 */ /* 0x040fe20000410000 */
[----:B------:R1:W-:Y:S01]  /*9e40*/  MUFU.EX2 R221, R3 ;  /* 0x0000000300dd7308 */ /* 0x0003e20000000800 */
[C---:B------:R-:W-:Y:S02]  /*9e50*/  FMUL.FTZ R108, R132.reuse, R108 ;  /* 0x0000006c846c7220 */ /* 0x040fe40000410000 */
[----:B------:R-:W-:Y:S01]  /*9e60*/  FMUL.FTZ R109, R132, R109 ;  /* 0x0000006d846d7220 */ /* 0x000fe20000410000 */
[----:B--2---:R-:W2:Y:S01]  /*9e70*/  SHFL.BFLY PT, R2, R0, 0x1, 0x1f ;  /* 0x0c201f0000027f89 */ /* 0x004ea200000e0000 */
[----:B---3--:R-:W-:Y:S01]  /*9e80*/  F2FP.PACK_AB R142, R245, R248 ;  /* 0x000000f8f58e723e */ /* 0x008fe200000000ff */
[--C-:B------:R-:W-:Y:S02]  /*9e90*/  FFMA.FTZ R156, R156, c[0x0][0x2d0], -R210.reuse ;  /* 0x0000b4009c9c7a23 */ /* 0x100fe400000108d2 */
[C---:B------:R-:W-:Y:S02]  /*9ea0*/  FMUL.FTZ R114, R133.reuse, R114 ;  /* 0x0000007285727220 */ /* 0x040fe40000410000 */
[C---:B------:R-:W-:Y:S02]  /*9eb0*/  FMUL.FTZ R115, R133.reuse, R115 ;  /* 0x0000007385737220 */ /* 0x040fe40000410000 */
[C---:B------:R-:W-:Y:S02]  /*9ec0*/  FMUL.FTZ R118, R133.reuse, R118 ;  /* 0x0000007685767220 */ /* 0x040fe40000410000 */
[----:B------:R-:W-:Y:S02]  /*9ed0*/  FMUL.FTZ R119, R133, R119 ;  /* 0x0000007785777220 */ /* 0x000fe40000410000 */
[C---:B------:R-:W-:Y:S02]  /*9ee0*/  FMUL.FTZ R120, R132.reuse, R120 ;  /* 0x0000007884787220 */ /* 0x040fe40000410000 */
[C---:B------:R-:W-:Y:S02]  /*9ef0*/  FMUL.FTZ R121, R132.reuse, R121 ;  /* 0x0000007984797220 */ /* 0x040fe40000410000 */
[C---:B------:R-:W-:Y:S02]  /*9f00*/  FMUL.FTZ R124, R132.reuse, R124 ;  /* 0x0000007c847c7220 */ /* 0x040fe40000410000 */
[C---:B------:R-:W-:Y:S02]  /*9f10*/  FMUL.FTZ R125, R132.reuse, R125 ;  /* 0x0000007d847d7220 */ /* 0x040fe40000410000 */
[--C-:B-1----:R-:W-:Y:S01]  /*9f20*/  FFMA.FTZ R3, R225, c[0x0][0x2d0], -R210.reuse ;  /* 0x0000b400e1037a23 */ /* 0x102fe200000108d2 */
[----:B------:R-:W-:Y:S01]  /*9f30*/  MOV R225, R9 ;  /* 0x0000000900e17202 */ /* 0x000fe20000000f00 */
[----:B------:R-:W-:Y:S02]  /*9f40*/  FMUL.FTZ R9, R132, R145 ;  /* 0x0000009184097220 */ /* 0x000fe40000410000 */
[----:B------:R1:W-:Y:S01]  /*9f50*/  MUFU.EX2 R222, R3 ;  /* 0x0000000300de7308 */ /* 0x0003e20000000800 */
[----:B--2---:R-:W-:Y:S01]  /*9f60*/  FMNMX.FTZ R2, R2, R0, !PT ;  /* 0x0000000002027209 */ /* 0x004fe20007810000 */
[----:B------:R-:W-:Y:S02]  /*9f70*/  FFMA.FTZ R0, R17, c[0x0][0x2d0], -R209 ;  /* 0x0000b40011007a23 */ /* 0x000fe400000108d1 */
[----:B------:R-:W-:Y:S01]  /*9f80*/  FMUL.FTZ R17, R134, R157 ;  /* 0x0000009d86117220 */ /* 0x000fe20000410000 */
[----:B------:R-:W-:Y:S01]  /*9f90*/  MOV R157, R19 ;  /* 0x00000013009d7202 */ /* 0x000fe20000000f00 */
[C---:B------:R-:W-:Y:S01]  /*9fa0*/  FMUL.FTZ R19, R133.reuse, R159 ;  /* 0x0000009f85137220 */ /* 0x040fe20000410000 */
[----:B------:R-:W-:Y:S01]  /*9fb0*/  MOV R159, R51 ;  /* 0x00000033009f7202 */ /* 0x000fe20000000f00 */
[C---:B------:R-:W-:Y:S02]  /*9fc0*/  FMUL.FTZ R51, R133.reuse, R191 ;  /* 0x000000bf85337220 */ /* 0x040fe40000410000 */
[----:B------:R2:W3:Y:S01]  /*9fd0*/  MUFU.EX2 R244, R0 ;  /* 0x0000000000f47308 */ /* 0x0004e20000000800 */
[C---:B------:R-:W-:Y:S02]  /*9fe0*/  FMUL.FTZ R130, R133.reuse, R130 ;  /* 0x0000008285827220 */ /* 0x040fe40000410000 */
[----:B------:R-:W-:Y:S02]  /*9ff0*/  FMUL.FTZ R131, R133, R131 ;  /* 0x0000008385837220 */ /* 0x000fe40000410000 */
[--C-:B-1----:R-:W-:Y:S05]  /*a000*/  FFMA.FTZ R3, R218, c[0x0][0x2d0], -R210.reuse ;  /* 0x0000b400da037a23 */ /* 0x102fea00000108d2 */
[----:B------:R1:W-:Y:S01]  /*a010*/  MUFU.EX2 R246, R3 ;  /* 0x0000000300f67308 */ /* 0x0003e20000000800 */
[----:B--2---:R-:W-:Y:S01]  /*a020*/  FADD.FTZ R0, -R2, R141 ;  /* 0x0000008d02007221 */ /* 0x004fe20000010100 */
[----:B---3--:R-:W-:Y:S02]  /*a030*/  F2FP.PACK_AB R143, R244, R247 ;  /* 0x000000f7f48f723e */ /* 0x008fe400000000ff */
[----:B------:R-:W-:Y:S01]  /*a040*/  F2FP.PACK_AB R141, R223, R225 ;  /* 0x000000e1df8d723e */ /* 0x000fe200000000ff */
[----:B------:R-:W-:Y:S06]  /*a050*/  FMUL.FTZ R0, R0, c[0x0][0x2d0] ;  /* 0x0000b40000007a20 */ /* 0x000fec0000410000 */
[----:B------:R-:W2:Y:S01]  /*a060*/  MUFU.EX2 R0, R0 ;  /* 0x0000000000007308 */ /* 0x000ea20000000800 */
[----:B-1----:R-:W-:Y:S09]  /*a070*/  FFMA.FTZ R3, R217, c[0x0][0x2d0], -R210 ;  /* 0x0000b400d9037a23 */ /* 0x002ff200000108d2 */
[----:B------:R1:W3:Y:S01]  /*a080*/  MUFU.EX2 R243, R3 ;  /* 0x0000000300f37308 */ /* 0x0002e20000000800 */
[C---:B--2---:R-:W-:Y:S02]  /*a090*/  FMUL.FTZ R10, R0.reuse, R146 ;  /* 0x00000092000a7220 */ /* 0x044fe40000410000 */
[C---:B------:R-:W-:Y:S02]  /*a0a0*/  FMUL.FTZ R11, R0.reuse, R147 ;  /* 0x00000093000b7220 */ /* 0x040fe40000410000 */
[C---:B------:R-:W-:Y:S01]  /*a0b0*/  FMUL.FTZ R14, R0.reuse, R154 ;  /* 0x0000009a000e7220 */ /* 0x040fe20000410000 */
[----:B------:R-:W-:Y:S01]  /*a0c0*/  MOV R154, R18 ;  /* 0x00000012009a7202 */ /* 0x000fe20000000f00 */
[C---:B------:R-:W-:Y:S01]  /*a0d0*/  FMUL.FTZ R15, R0.reuse, R155 ;  /* 0x0000009b000f7220 */ /* 0x040fe20000410000 */
[----:B------:R-:W-:Y:S01]  /*a0e0*/  MOV R155, R42 ;  /* 0x0000002a009b7202 */ /* 0x000fe20000000f00 */
[----:B------:R-:W-:Y:S01]  /*a0f0*/  FMUL.FTZ R18, R133, R158 ;  /* 0x0000009e85127220 */ /* 0x000fe20000410000 */
[----:B------:R-:W-:Y:S01]  /*a100*/  MOV R158, R26 ;  /* 0x0000001a009e7202 */ /* 0x000fe20000000f00 */
[----:B------:R-:W-:Y:S02]  /*a110*/  FMUL.FTZ R26, R0, R166 ;  /* 0x000000a6001a7220 */ /* 0x000fe40000410000 */
[----:B-1----:R-:W-:Y:S01]  /*a120*/  FMUL.FTZ R3, R2, c[0x0][0x2d0] ;  /* 0x0000b40002037a20 */ /* 0x002fe20000410000 */
[----:B---3--:R-:W-:Y:S01]  /*a130*/  F2FP.PACK_AB R146, R243, R246 ;  /* 0x000000f6f392723e */ /* 0x008fe200000000ff */
[----:B------:R-:W-:Y:S01]  /*a140*/  FMUL.FTZ R30, R0, R170 ;  /* 0x000000aa001e7220 */ /* 0x000fe20000410000 */
[----:B------:R-:W-:Y:S01]  /*a150*/  MOV R170, R31 ;  /* 0x0000001f00aa7202 */ /* 0x000fe20000000f00 */
[--C-:B------:R-:W-:Y:S01]  /*a160*/  FFMA.FTZ R4, R220, c[0x0][0x2d0], -R3.reuse ;  /* 0x0000b400dc047a23 */ /* 0x100fe20000010803 */
[----:B------:R-:W-:Y:S01]  /*a170*/  MOV R220, R44 ;  /* 0x0000002c00dc7202 */ /* 0x000fe20000000f00 */
[----:B------:R-:W-:Y:S01]  /*a180*/  FMUL.FTZ R31, R0, R171 ;  /* 0x000000ab001f7220 */ /* 0x000fe20000410000 */
[----:B------:R-:W-:Y:S01]  /*a190*/  MOV R171, R32 ;  /* 0x0000002000ab7202 */ /* 0x000fe20000000f00 */
[----:B------:R1:W-:Y:S01]  /*a1a0*/  MUFU.EX2 R216, R4 ;  /* 0x0000000400d87308 */ /* 0x0003e20000000800 */
[----:B------:R-:W-:Y:S01]  /*a1b0*/  FMUL.FTZ R32, R134, R172 ;  /* 0x000000ac86207220 */ /* 0x000fe20000410000 */
[----:B------:R-:W-:Y:S01]  /*a1c0*/  MOV R172, R55 ;  /* 0x0000003700ac7202 */ /* 0x000fe20000000f00 */
[----:B------:R-:W-:Y:S02]  /*a1d0*/  IMAD.MOV.U32 R166, RZ, RZ, R34 ;  /* 0x000000ffffa67224 */ /* 0x000fe400078e0022 */
[----:B------:R-:W-:Y:S01]  /*a1e0*/  FMUL.FTZ R34, R133, R174 ;  /* 0x000000ae85227220 */ /* 0x000fe20000410000 */
[----:B------:R-:W-:Y:S01]  /*a1f0*/  MOV R174, R53 ;  /* 0x0000003500ae7202 */ /* 0x000fe20000000f00 */
[C---:B------:R-:W-:Y:S02]  /*a200*/  FMUL.FTZ R27, R0.reuse, R167 ;  /* 0x000000a7001b7220 */ /* 0x040fe40000410000 */
[C---:B------:R-:W-:Y:S02]  /*a210*/  FMUL.FTZ R42, R0.reuse, R182 ;  /* 0x000000b6002a7220 */ /* 0x040fe40000410000 */
[----:B------:R-:W-:Y:S02]  /*a220*/  IMAD.MOV.U32 R167, RZ, RZ, R46 ;  /* 0x000000ffffa77224 */ /* 0x000fe400078e002e */
[----:B------:R-:W-:Y:S02]  /*a230*/  FMUL.FTZ R46, R0, R186 ;  /* 0x000000ba002e7220 */ /* 0x000fe40000410000 */
[----:B------:R-:W-:Y:S02]  /*a240*/  FMUL.FTZ R44, R132, R184 ;  /* 0x000000b8842c7220 */ /* 0x000fe40000410000 */
[C---:B------:R-:W-:Y:S02]  /*a250*/  FMUL.FTZ R58, R0.reuse, R198 ;  /* 0x000000c6003a7220 */ /* 0x040fe40000410000 */
[C---:B------:R-:W-:Y:S02]  /*a260*/  FMUL.FTZ R59, R0.reuse, R199 ;  /* 0x000000c7003b7220 */ /* 0x040fe40000410000 */
[C---:B------:R-:W-:Y:S02]  /*a270*/  FMUL.FTZ R62, R0.reuse, R202 ;  /* 0x000000ca003e7220 */ /* 0x040fe40000410000 */
[----:B------:R-:W-:Y:S02]  /*a280*/  FMUL.FTZ R63, R0, R203 ;  /* 0x000000cb003f7220 */ /* 0x000fe40000410000 */
[--C-:B-1----:R-:W-:Y:S01]  /*a290*/  FFMA.FTZ R4, R226, c[0x0][0x2d0], -R3.reuse ;  /* 0x0000b400e2047a23 */ /* 0x102fe20000010803 */
[----:B------:R-:W-:Y:S01]  /*a2a0*/  MOV R226, R8 ;  /* 0x0000000800e27202 */ /* 0x000fe20000000f00 */
[----:B------:R-:W-:Y:S01]  /*a2b0*/  FMUL.FTZ R8, R132, R144 ;  /* 0x0000009084087220 */ /* 0x000fe20000410000 */
[----:B------:R-:W-:Y:S01]  /*a2c0*/  F2FP.PACK_AB R144, R222, R221 ;  /* 0x000000ddde90723e */ /* 0x000fe200000000ff */
[----:B------:R1:W2:Y:S01]  /*a2d0*/  MUFU.EX2 R217, R4 ;  /* 0x0000000400d97308 */ /* 0x0002a20000000800 */
[----:B------:R-:W-:Y:S01]  /*a2e0*/  F2FP.PACK_AB R140, R239, R226 ;  /* 0x000000e2ef8c723e */ /* 0x000fe200000000ff */
[C---:B------:R-:W-:Y:S02]  /*a2f0*/  FMUL.FTZ R74, R0.reuse, R74 ;  /* 0x0000004a004a7220 */ /* 0x040fe40000410000 */
        /* <DEDUP_REMOVED lines=9> */
[----:B------:R-:W-:Y:S02]  /*a390*/  FMUL.FTZ R110, R0, R110 ;  /* 0x0000006e006e7220 */ /* 0x000fe40000410000 */
[--C-:B-1----:R-:W-:Y:S01]  /*a3a0*/  FFMA.FTZ R4, R224, c[0x0][0x2d0], -R3.reuse ;  /* 0x0000b400e0047a23 */ /* 0x102fe20000010803 */
[----:B--2---:R-:W-:Y:S01]  /*a3b0*/  F2FP.PACK_AB R145, R217, R216 ;  /* 0x000000d8d991723e */ /* 0x004fe200000000ff */
[----:B------:R-:W-:Y:S01]  /*a3c0*/  FMUL.FTZ R111, R0, R111 ;  /* 0x0000006f006f7220 */ /* 0x000fe20000410000 */
[----:B------:R-:W-:Y:S01]  /*a3d0*/  MOV R224, R45 ;  /* 0x0000002d00e07202 */ /* 0x000fe20000000f00 */
[----:B------:R1:W-:Y:S01]  /*a3e0*/  MUFU.EX2 R218, R4 ;  /* 0x0000000400da7308 */ /* 0x0003e20000000800 */
[----:B------:R-:W-:Y:S02]  /*a3f0*/  FMUL.FTZ R45, R132, R185 ;  /* 0x000000b9842d7220 */ /* 0x000fe40000410000 */
[C---:B------:R-:W-:Y:S02]  /*a400*/  FMUL.FTZ R122, R0.reuse, R122 ;  /* 0x0000007a007a7220 */ /* 0x040fe40000410000 */
[C---:B------:R-:W-:Y:S02]  /*a410*/  FMUL.FTZ R123, R0.reuse, R123 ;  /* 0x0000007b007b7220 */ /* 0x040fe40000410000 */
[C---:B------:R-:W-:Y:S02]  /*a420*/  FMUL.FTZ R126, R0.reuse, R126 ;  /* 0x0000007e007e7220 */ /* 0x040fe40000410000 */
[----:B------:R-:W-:Y:S01]  /*a430*/  FMUL.FTZ R127, R0, R127 ;  /* 0x0000007f007f7220 */ /* 0x000fe20000410000 */
[----:B------:R-:W-:Y:S01]  /*a440*/  MUFU.EX2 R185, R156 ;  /* 0x0000009c00b97308 */ /* 0x000fe20000000800 */
[--C-:B-1----:R-:W-:Y:S09]  /*a450*/  FFMA.FTZ R4, R219, c[0x0][0x2d0], -R3.reuse ;  /* 0x0000b400db047a23 */ /* 0x102ff20000010803 */
[----:B------:R1:W2:Y:S02]  /*a460*/  MUFU.EX2 R219, R4 ;  /* 0x0000000400db7308 */ /* 0x0002a40000000800 */
[C---:B-1----:R-:W-:Y:S01]  /*a470*/  FMUL.FTZ R4, R134.reuse, R148 ;  /* 0x0000009486047220 */ /* 0x042fe20000410000 */
[----:B--2---:R-:W-:Y:S01]  /*a480*/  F2FP.PACK_AB R147, R219, R218 ;  /* 0x000000dadb93723e */ /* 0x004fe200000000ff */
[----:B------:R-:W-:Y:S05]  /*a490*/  LDSM.16.MT88.4 R148, [R235+0x100] ;  /* 0x00010000eb94783b */ /* 0x000fea0000004200 */
[-C--:B------:R-:W-:Y:S08]  /*a4a0*/  HMMA.16816.F32 R4, R140, R20.reuse, R4 ;  /* 0x000000148c04723c */ /* 0x080ff00000001804 */
[C---:B------:R-:W-:Y:S07]  /*a4b0*/  HMMA.16816.F32 R8, R144.reuse, R20, R8 ;  /* 0x000000149008723c */ /* 0x040fee0000001808 */
[C---:B------:R-:W-:Y:S01]  /*a4c0*/  FMUL.FTZ R20, R134.reuse, R160 ;  /* 0x000000a086147220 */ /* 0x040fe20000410000 */
[-C--:B------:R-:W-:Y:S01]  /*a4d0*/  HMMA.16816.F32 R12, R144, R22.reuse, R12 ;  /* 0x00000016900c723c */ /* 0x080fe2000000180c */
[----:B------:R-:W-:Y:S03]  /*a4e0*/  MOV R160, R50 ;  /* 0x0000003200a07202 */ /* 0x000fe60000000f00 */
[C---:B------:R-:W-:Y:S02]  /*a4f0*/  FMUL.FTZ R50, R133.reuse, R190 ;  /* 0x000000be85327220 */ /* 0x040fe40000410000 */
[----:B------:R-:W-:Y:S01]  /*a500*/  IMAD.MOV.U32 R180, RZ, RZ, R160 ;  /* 0x000000ffffb47224 */ /* 0x000fe200078e00a0 */
[----:B------:R-:W-:Y:S01]  /*a510*/  MOV R160, R154 ;  /* 0x0000009a00a07202 */ /* 0x000fe20000000f00 */
[C---:B------:R-:W-:Y:S01]  /*a520*/  HMMA.16816.F32 R16, R140.reuse, R22, R16 ;  /* 0x000000168c10723c */ /* 0x040fe20000001810 */
[C---:B------:R-:W-:Y:S03]  /*a530*/  FMUL.FTZ R21, R134.reuse, R161 ;  /* 0x000000a186157220 */ /* 0x040fe60000410000 */
[----:B------:R-:W-:Y:S01]  /*a540*/  MOV R161, R48 ;  /* 0x0000003000a17202 */ /* 0x000fe20000000f00 */
[----:B------:R-:W-:Y:S02]  /*a550*/  FMUL.FTZ R48, R134, R188 ;  /* 0x000000bc86307220 */ /* 0x000fe40000410000 */
[C---:B------:R-:W-:Y:S02]  /*a560*/  FMUL.FTZ R22, R133.reuse, R162 ;  /* 0x000000a285167220 */ /* 0x040fe40000410000 */
[----:B------:R-:W-:Y:S03]  /*a570*/  FMUL.FTZ R23, R133, R163 ;  /* 0x000000a385177220 */ /* 0x000fe60000410000 */
[----:B------:R-:W-:Y:S01]  /*a580*/  IMAD.MOV.U32 R162, RZ, RZ, R24 ;  /* 0x000000ffffa27224 */ /* 0x000fe200078e0018 */
[----:B------:R-:W-:Y:S01]  /*a590*/  MOV R163, R25 ;  /* 0x0000001900a37202 */ /* 0x000fe20000000f00 */
[----:B------:R-:W-:Y:S01]  /*a5a0*/  FMUL.FTZ R24, R132, R164 ;  /* 0x000000a484187220 */ /* 0x000fe20000410000 */
[----:B------:R-:W-:Y:S01]  /*a5b0*/  MOV R164, R33 ;  /* 0x0000002100a47202 */ /* 0x000fe20000000f00 */
[-C--:B------:R-:W-:Y:S01]  /*a5c0*/  HMMA.16816.F32 R20, R140, R36.reuse, R20 ;  /* 0x000000248c14723c */ /* 0x080fe20000001814 */
[----:B------:R-:W-:Y:S01]  /*a5d0*/  FMUL.FTZ R33, R134, R173 ;  /* 0x000000ad86217220 */ /* 0x000fe20000410000 */
[----:B------:R-:W-:Y:S01]  /*a5e0*/  MOV R173, R54 ;  /* 0x0000003600ad7202 */ /* 0x000fe20000000f00 */
[----:B------:R-:W-:Y:S01]  /*a5f0*/  FMUL.FTZ R25, R132, R165 ;  /* 0x000000a584197220 */ /* 0x000fe20000410000 */
[----:B------:R-:W1:Y:S01]  /*a600*/  LDSM.16.MT88.4 R52, [R236+0x100] ;  /* 0x00010000ec34783b */ /* 0x000e620000004200 */
[--C-:B------:R-:W-:Y:S01]  /*a610*/  FFMA.FTZ R163, R163, c[0x0][0x2d0], -R210.reuse ;  /* 0x0000b400a3a37a23 */ /* 0x100fe200000108d2 */
[----:B------:R-:W-:Y:S01]  /*a620*/  MOV R165, R47 ;  /* 0x0000002f00a57202 */ /* 0x000fe20000000f00 */
[--C-:B------:R-:W-:Y:S02]  /*a630*/  FFMA.FTZ R162, R162, c[0x0][0x2d0], -R210.reuse ;  /* 0x0000b400a2a27a23 */ /* 0x100fe400000108d2 */
[--C-:B------:R-:W-:Y:S01]  /*a640*/  FFMA.FTZ R160, R160, c[0x0][0x2d0], -R3.reuse ;  /* 0x0000b400a0a07a23 */ /* 0x100fe20000010803 */
[C---:B------:R-:W-:Y:S01]  /*a650*/  HMMA.16816.F32 R24, R144.reuse, R36, R24 ;  /* 0x000000249018723c */ /* 0x040fe20000001818 */
[----:B------:R-:W-:Y:S01]  /*a660*/  MUFU.EX2 R201, R163 ;  /* 0x000000a300c97308 */ /* 0x000fe20000000800 */
[----:B------:R-:W-:Y:S02]  /*a670*/  FMUL.FTZ R47, R0, R187 ;  /* 0x000000bb002f7220 */ /* 0x000fe40000410000 */
[--C-:B------:R-:W-:Y:S02]  /*a680*/  FFMA.FTZ R165, R165, c[0x0][0x2d0], -R210.reuse ;  /* 0x0000b400a5a57a23 */ /* 0x100fe400000108d2 */
[----:B------:R-:W-:Y:S02]  /*a690*/  FFMA.FTZ R180, R180, c[0x0][0x2d0], -R210 ;  /* 0x0000b400b4b47a23 */ /* 0x000fe400000108d2 */
[-C--:B------:R-:W-:Y:S01]  /*a6a0*/  HMMA.16816.F32 R28, R144, R38.reuse, R28 ;  /* 0x00000026901c723c */ /* 0x080fe2000000181c */
[C---:B------:R-:W-:Y:S02]  /*a6b0*/  FMUL.FTZ R36, R134.reuse, R176 ;  /* 0x000000b086247220 */ /* 0x040fe40000410000 */
[----:B------:R-:W-:Y:S01]  /*a6c0*/  MUFU.EX2 R188, R165 ;  /* 0x000000a500bc7308 */ /* 0x000fe20000000800 */
[----:B------:R-:W-:Y:S01]  /*a6d0*/  MOV R176, R49 ;  /* 0x0000003100b07202 */ /* 0x000fe20000000f00 */
[C---:B------:R-:W-:Y:S02]  /*a6e0*/  FMUL.FTZ R49, R134.reuse, R189 ;  /* 0x000000bd86317220 */ /* 0x040fe40000410000 */
[----:B------:R-:W-:Y:S01]  /*a6f0*/  FMUL.FTZ R37, R134, R177 ;  /* 0x000000b186257220 */ /* 0x000fe20000410000 */
[C---:B------:R-:W-:Y:S01]  /*a700*/  HMMA.16816.F32 R32, R140.reuse, R38, R32 ;  /* 0x000000268c20723c */ /* 0x040fe20000001820 */
[----:B------:R-:W-:Y:S03]  /*a710*/  MOV R177, R43 ;  /* 0x0000002b00b17202 */ /* 0x000fe60000000f00 */
[----:B------:R-:W-:Y:S02]  /*a720*/  FMUL.FTZ R43, R0, R183 ;  /* 0x000000b7002b7220 */ /* 0x000fe40000410000 */
[--C-:B------:R-:W-:Y:S02]  /*a730*/  FFMA.FTZ R183, R136, c[0x0][0x2d0], -R3.reuse ;  /* 0x0000b40088b77a23 */ /* 0x100fe40000010803 */
[C---:B------:R-:W-:Y:S01]  /*a740*/  FMUL.FTZ R38, R133.reuse, R178 ;  /* 0x000000b285267220 */ /* 0x040fe20000410000 */
[----:B------:R-:W-:Y:S03]  /*a750*/  MOV R178, R41 ;  /* 0x0000002900b27202 */ /* 0x000fe60000000f00 */
[----:B------:R-:W-:Y:S02]  /*a760*/  FMUL.FTZ R39, R133, R179 ;  /* 0x000000b385277220 */ /* 0x000fe40000410000 */
[----:B------:R-:W-:Y:S01]  /*a770*/  FMUL.FTZ R41, R132, R181 ;  /* 0x000000b584297220 */ /* 0x000fe20000410000 */
[----:B------:R-:W-:Y:S01]  /*a780*/  MOV R181, R159 ;  /* 0x0000009f00b57202 */ /* 0x000fe20000000f00 */
[----:B------:R-:W-:Y:S01]  /*a790*/  FFMA.FTZ R152, R178, c[0x0][0x2d0], -R208 ;  /* 0x0000b400b2987a23 */ /* 0x000fe200000108d0 */
[----:B------:R-:W-:Y:S02]  /*a7a0*/  MOV R178, R161 ;  /* 0x000000a100b27202 */ /* 0x000fe40000000f00 */
[-C--:B-1----:R-:W-:Y:S01]  /*a7b0*/  HMMA.16816.F32 R36, R140, R52.reuse, R36 ;  /* 0x000000348c24723c */ /* 0x082fe20000001824 */
[----:B------:R-:W-:Y:S01]  /*a7c0*/  MOV R161, R153 ;  /* 0x0000009900a17202 */ /* 0x000fe20000000f00 */
[--C-:B------:R-:W-:Y:S01]  /*a7d0*/  FFMA.FTZ R182, R181, c[0x0][0x2d0], -R210.reuse ;  /* 0x0000b400b5b67a23 */ /* 0x100fe200000108d2 */
[----:B------:R1:W-:Y:S01]  /*a7e0*/  MUFU.EX2 R184, R152 ;  /* 0x0000009800b87308 */ /* 0x0003e20000000800 */
[----:B------:R-:W-:Y:S02]  /*a7f0*/  FFMA.FTZ R178, R178, c[0x0][0x2d0], -R210 ;  /* 0x0000b400b2b27a23 */ /* 0x000fe400000108d2 */
[----:B------:R-:W-:Y:S02]  /*a800*/  FFMA.FTZ R161, R161, c[0x0][0x2d0], -R3 ;  /* 0x0000b400a1a17a23 */ /* 0x000fe40000010803 */
[C---:B------:R-:W-:Y:S05]  /*a810*/  HMMA.16816.F32 R40, R144.reuse, R52, R40 ;  /* 0x000000349028723c */ /* 0x040fea0000001828 */
[----:B------:R-:W-:Y:S02]  /*a820*/  MUFU.EX2 R202, R161 ;  /* 0x000000a100ca7308 */ /* 0x000fe40000000800 */
[C---:B------:R-:W-:Y:S01]  /*a830*/  FMUL.FTZ R53, R134.reuse, R193 ;  /* 0x000000c186357220 */ /* 0x040fe20000410000 */
[-C--:B------:R-:W-:Y:S01]  /*a840*/  HMMA.16816.F32 R44, R144, R54.reuse, R44 ;  /* 0x00000036902c723c */ /* 0x080fe2000000182c */
[----:B------:R-:W2:Y:S03]  /*a850*/  LDL.LU R193, [R1+0x3c] ;  /* 0x00003c0001c17983 */ /* 0x000ea60000300800 */
[----:B------:R-:W-:Y:S01]  /*a860*/  FMUL.FTZ R52, R134, R192 ;  /* 0x000000c086347220 */ /* 0x000fe20000410000 */
[----:B------:R-:W3:Y:S03]  /*a870*/  LDL.LU R191, [R1+0x38] ;  /* 0x0000380001bf7983 */ /* 0x000ee60000300800 */
[C---:B------:R-:W-:Y:S01]  /*a880*/  HMMA.16816.F32 R48, R140.reuse, R54, R48 ;  /* 0x000000368c30723c */ /* 0x040fe20000001830 */
[----:B------:R-:W4:Y:S03]  /*a890*/  LDL.LU R190, [R1+0x44] ;  /* 0x0000440001be7983 */ /* 0x000f260000300800 */
[--C-:B-1----:R-:W-:Y:S01]  /*a8a0*/  FFMA.FTZ R152, R242, c[0x0][0x2d0], -R209.reuse ;  /* 0x0000b400f2987a23 */ /* 0x102fe200000108d1 */
[----:B------:R-:W3:Y:S02]  /*a8b0*/  LDL.LU R189, [R1+0x40] ;  /* 0x0000400001bd7983 */ /* 0x000ee40000300800 */
[C---:B------:R-:W-:Y:S01]  /*a8c0*/  FMUL.FTZ R54, R133.reuse, R194 ;  /* 0x000000c285367220 */ /* 0x040fe20000410000 */
[----:B------:R1:W-:Y:S01]  /*a8d0*/  MUFU.EX2 R242, R152 ;  /* 0x0000009800f27308 */ /* 0x0003e20000000800 */
[----:B------:R-:W-:Y:S07]  /*a8e0*/  FMUL.FTZ R55, R133, R195 ;  /* 0x000000c385377220 */ /* 0x000fee0000410000 */
[-C--:B------:R-:W-:Y:S02]  /*a8f0*/  HMMA.16816.F32 R52, R140, R148.reuse, R52 ;  /* 0x000000948c34723c */ /* 0x080fe40000001834 */
[----:B------:R-:W-:Y:S06]  /*a900*/  MUFU.EX2 R195, R231 ;  /* 0x000000e700c37308 */ /* 0x000fec0000000800 */
[C---:B------:R-:W-:Y:S08]  /*a910*/  HMMA.16816.F32 R56, R144.reuse, R148, R56 ;  /* 0x000000949038723c */ /* 0x040ff00000001838 */
[-C--:B------:R-:W-:Y:S01]  /*a920*/  HMMA.16816.F32 R60, R144, R150.reuse, R60 ;  /* 0x00000096903c723c */ /* 0x080fe2000000183c */
[----:B-1----:R-:W-:Y:S04]  /*a930*/  FFMA.FTZ R152, R238, c[0x0][0x2d0], -R209 ;  /* 0x0000b400ee987a23 */ /* 0x002fe800000108d1 */
[----:B------:R1:W-:Y:S03]  /*a940*/  MUFU.EX2 R238, R152 ;  /* 0x0000009800ee7308 */ /* 0x0003e60000000800 */
[C---:B------:R-:W-:Y:S01]  /*a950*/  HMMA.16816.F32 R64, R140.reuse, R150, R64 ;  /* 0x000000968c40723c */ /* 0x040fe20000001840 */
[----:B------:R-:W1:Y:S03]  /*a960*/  LDSM.16.MT88.4 R148, [R233+0x2100] ;  /* 0x00210000e994783b */ /* 0x000e660000004200 */
[--C-:B-1----:R-:W-:Y:S01]  /*a970*/  FFMA.FTZ R152, R177, c[0x0][0x2d0], -R208.reuse ;  /* 0x0000b400b1987a23 */ /* 0x102fe200000108d0 */
[----:B------:R-:W-:Y:S03]  /*a980*/  MOV R177, R240 ;  /* 0x000000f000b17202 */ /* 0x000fe60000000f00 */
[----:B------:R1:W-:Y:S01]  /*a990*/  MUFU.EX2 R200, R152 ;  /* 0x0000009800c87308 */ /* 0x0003e20000000800 */
[-C--:B------:R-:W-:Y:S08]  /*a9a0*/  HMMA.16816.F32 R68, R140, R148.reuse, R68 ;  /* 0x000000948c44723c */ /* 0x080ff00000001844 */
[C---:B------:R-:W-:Y:S01]  /*a9b0*/  HMMA.16816.F32 R72, R144.reuse, R148, R72 ;  /* 0x000000949048723c */ /* 0x040fe20000001848 */
[--C-:B-1----:R-:W-:Y:S03]  /*a9c0*/  FFMA.FTZ R152, R176, c[0x0][0x2d0], -R208.reuse ;  /* 0x0000b400b0987a23 */ /* 0x102fe600000108d0 */
[----:B------:R-:W-:Y:S01]  /*a9d0*/  FFMA.FTZ R176, R228, c[0x0][0x2d0], -R208 ;  /* 0x0000b400e4b07a23 */ /* 0x000fe200000108d0 */
[----:B------:R1:W-:Y:S03]  /*a9e0*/  MUFU.EX2 R187, R152 ;  /* 0x0000009800bb7308 */ /* 0x0003e60000000800 */
[-C--:B------:R-:W-:Y:S08]  /*a9f0*/  HMMA.16816.F32 R76, R144, R150.reuse, R76 ;  /* 0x00000096904c723c */ /* 0x080ff0000000184c */
[C---:B------:R-:W-:Y:S01]  /*aa00*/  HMMA.16816.F32 R80, R140.reuse, R150, R80 ;  /* 0x000000968c50723c */ /* 0x040fe20000001850 */
[----:B------:R-:W1:Y:S03]  /*aa10*/  LDSM.16.MT88.4 R148, [R234+0x2100] ;  /* 0x00210000ea94783b */ /* 0x000e660000004200 */
[--C-:B-1----:R-:W-:Y:S04]  /*aa20*/  FFMA.FTZ R152, R241, c[0x0][0x2d0], -R210.reuse ;  /* 0x0000b400f1987a23 */ /* 0x102fe800000108d2 */
[----:B------:R1:W-:Y:S01]  /*aa30*/  MUFU.EX2 R241, R152 ;  /* 0x0000009800f17308 */ /* 0x0003e20000000800 */
[-C--:B------:R-:W-:Y:S03]  /*aa40*/  HMMA.16816.F32 R84, R140, R148.reuse, R84 ;  /* 0x000000948c54723c */ /* 0x080fe60000001854 */
[----:B-1----:R-:W-:Y:S06]  /*aa50*/  FFMA.FTZ R152, R237, c[0x0][0x2d0], -R210 ;  /* 0x0000b400ed987a23 */ /* 0x002fec00000108d2 */
[----:B------:R1:W-:Y:S01]  /*aa60*/  MUFU.EX2 R237, R152 ;  /* 0x0000009800ed7308 */ /* 0x0003e20000000800 */
[C---:B------:R-:W-:Y:S08]  /*aa70*/  HMMA.16816.F32 R88, R144.reuse, R148, R88 ;  /* 0x000000949058723c */ /* 0x040ff00000001858 */
[-C--:B------:R-:W-:Y:S08]  /*aa80*/  HMMA.16816.F32 R92, R144, R150.reuse, R92 ;  /* 0x00000096905c723c */ /* 0x080ff0000000185c */
[C---:B------:R-:W-:Y:S01]  /*aa90*/  HMMA.16816.F32 R96, R140.reuse, R150, R96 ;  /* 0x000000968c60723c */ /* 0x040fe20000001860 */
[----:B------:R-:W1:Y:S03]  /*aaa0*/  LDSM.16.MT88.4 R148, [R236+0x2100] ;  /* 0x00210000ec94783b */ /* 0x000e660000004200 */
[----:B-1----:R-:W-:Y:S04]  /*aab0*/  FFMA.FTZ R152, R174, c[0x0][0x2d0], -R3 ;  /* 0x0000b400ae987a23 */ /* 0x002fe80000010803 */
[----:B------:R1:W-:Y:S01]  /*aac0*/  MUFU.EX2 R240, R152 ;  /* 0x0000009800f07308 */ /* 0x0003e20000000800 */
[-C--:B------:R-:W-:Y:S08]  /*aad0*/  HMMA.16816.F32 R100, R140, R148.reuse, R100 ;  /* 0x000000948c64723c */ /* 0x080ff00000001864 */
[C---:B------:R-:W-:Y:S07]  /*aae0*/  HMMA.16816.F32 R104, R144.reuse, R148, R104 ;  /* 0x000000949068723c */ /* 0x040fee0000001868 */
[----:B------:R-:W-:Y:S01]  /*aaf0*/  FFMA.FTZ R148, R175, c[0x0][0x2d0], -R209 ;  /* 0x0000b400af947a23 */ /* 0x000fe200000108d1 */
[-C--:B------:R-:W-:Y:S01]  /*ab00*/  HMMA.16816.F32 R108, R144, R150.reuse, R108 ;  /* 0x00000096906c723c */ /* 0x080fe2000000186c */
[----:B------:R-:W-:Y:S03]  /*ab10*/  MOV R175, R173 ;  /* 0x000000ad00af7202 */ /* 0x000fe60000000f00 */
[----:B------:R-:W-:Y:S01]  /*ab20*/  MOV R173, R172 ;  /* 0x000000ac00ad7202 */ /* 0x000fe20000000f00 */
[----:B------:R-:W-:Y:S01]  /*ab30*/  IMAD.MOV.U32 R172, RZ, RZ, R171 ;  /* 0x000000ffffac7224 */ /* 0x000fe200078e00ab */
[----:B------:R-:W-:Y:S02]  /*ab40*/  MOV R171, R170 ;  /* 0x000000aa00ab7202 */ /* 0x000fe40000000f00 */
[C---:B------:R-:W-:Y:S01]  /*ab50*/  HMMA.16816.F32 R112, R140.reuse, R150, R112 ;  /* 0x000000968c70723c */ /* 0x040fe20000001870 */
[----:B------:R-:W-:Y:S03]  /*ab60*/  MOV R170, R169 ;  /* 0x000000a900aa7202 */ /* 0x000fe60000000f00 */
[----:B------:R-:W-:Y:S01]  /*ab70*/  MOV R169, R168 ;  /* 0x000000a800a97202 */ /* 0x000fe20000000f00 */
[----:B-1----:R-:W-:Y:S01]  /*ab80*/  FFMA.FTZ R152, R173, c[0x0][0x2d0], -R3 ;  /* 0x0000b400ad987a23 */ /* 0x002fe20000010803 */
[----:B------:R-:W-:Y:S01]  /*ab90*/  MOV R168, R167 ;  /* 0x000000a700a87202 */ /* 0x000fe20000000f00 */
[--C-:B------:R-:W-:Y:S01]  /*aba0*/  FFMA.FTZ R174, R171, c[0x0][0x2d0], -R208.reuse ;  /* 0x0000b400abae7a23 */ /* 0x100fe200000108d0 */
[----:B------:R-:W-:Y:S01]  /*abb0*/  MOV R167, R224 ;  /* 0x000000e000a77202 */ /* 0x000fe20000000f00 */
[----:B------:R-:W-:Y:S02]  /*abc0*/  FFMA.FTZ R173, R230, c[0x0][0x2d0], -R208 ;  /* 0x0000b400e6ad7a23 */ /* 0x000fe400000108d0 */
[----:B------:R-:W-:Y:S01]  /*abd0*/  MUFU.EX2 R203, R174 ;  /* 0x000000ae00cb7308 */ /* 0x000fe20000000800 */
[----:B------:R-:W-:Y:S02]  /*abe0*/  MOV R224, R220 ;  /* 0x000000dc00e07202 */ /* 0x000fe40000000f00 */
[----:B------:R-:W-:Y:S01]  /*abf0*/  MOV R171, R170 ;  /* 0x000000aa00ab7202 */ /* 0x000fe20000000f00 */
[----:B------:R-:W-:Y:S01]  /*ac00*/  IMAD.MOV.U32 R170, RZ, RZ, R169 ;  /* 0x000000ffffaa7224 */ /* 0x000fe200078e00a9 */
[----:B------:R-:W-:Y:S01]  /*ac10*/  MOV R169, R168 ;  /* 0x000000a800a97202 */ /* 0x000fe20000000f00 */
[----:B------:R-:W-:Y:S01]  /*ac20*/  FFMA.FTZ R181, R224, c[0x0][0x2d0], -R3 ;  /* 0x0000b400e0b57a23 */ /* 0x000fe20000010803 */
[----:B------:R-:W-:Y:S01]  /*ac30*/  MOV R168, R167 ;  /* 0x000000a700a87202 */ /* 0x000fe20000000f00 */
[--C-:B------:R-:W-:Y:S01]  /*ac40*/  FFMA.FTZ R171, R171, c[0x0][0x2d0], -R209.reuse ;  /* 0x0000b400abab7a23 */ /* 0x100fe200000108d1 */
[----:B------:R-:W-:Y:S01]  /*ac50*/  MOV R167, R166 ;  /* 0x000000a600a77202 */ /* 0x000fe20000000f00 */
[----:B------:R1:W-:Y:S01]  /*ac60*/  MUFU.EX2 R220, R148 ;  /* 0x0000009400dc7308 */ /* 0x0003e20000000800 */
[----:B------:R-:W-:Y:S01]  /*ac70*/  MOV R166, R164 ;  /* 0x000000a400a67202 */ /* 0x000fe20000000f00 */
[--C-:B------:R-:W-:Y:S01]  /*ac80*/  FFMA.FTZ R170, R170, c[0x0][0x2d0], -R209.reuse ;  /* 0x0000b400aaaa7a23 */ /* 0x100fe200000108d1 */
[----:B------:R-:W-:Y:S01]  /*ac90*/  MOV R164, R232 ;  /* 0x000000e800a47202 */ /* 0x000fe20000000f00 */
[--C-:B------:R-:W-:Y:S01]  /*aca0*/  FFMA.FTZ R169, R169, c[0x0][0x2d0], -R209.reuse ;  /* 0x0000b400a9a97a23 */ /* 0x100fe200000108d1 */
[----:B------:R-:W-:Y:S01]  /*acb0*/  MOV R179, R167 ;  /* 0x000000a700b37202 */ /* 0x000fe20000000f00 */
[----:B------:R-:W-:Y:S01]  /*acc0*/  FFMA.FTZ R168, R168, c[0x0][0x2d0], -R209 ;  /* 0x0000b400a8a87a23 */ /* 0x000fe200000108d1 */
[----:B------:R-:W-:Y:S01]  /*acd0*/  MOV R167, R166 ;  /* 0x000000a600a77202 */ /* 0x000fe20000000f00 */
[----:B------:R-:W-:Y:S01]  /*ace0*/  FFMA.FTZ R164, R164, c[0x0][0x2d0], -R210 ;  /* 0x0000b400a4a47a23 */ /* 0x000fe200000108d2 */
[----:B------:R-:W-:Y:S01]  /*acf0*/  MOV R166, R155 ;  /* 0x0000009b00a67202 */ /* 0x000fe20000000f00 */
[----:B------:R2:W-:Y:S01]  /*ad00*/  MUFU.EX2 R232, R152 ;  /* 0x0000009800e87308 */ /* 0x0005e20000000800 */
[--C-:B------:R-:W-:Y:S02]  /*ad10*/  FFMA.FTZ R179, R179, c[0x0][0x2d0], -R3.reuse ;  /* 0x0000b400b3b37a23 */ /* 0x100fe40000010803 */
[--C-:B------:R-:W-:Y:S02]  /*ad20*/  FFMA.FTZ R167, R167, c[0x0][0x2d0], -R3.reuse ;  /* 0x0000b400a7a77a23 */ /* 0x100fe40000010803 */
[----:B------:R-:W-:Y:S05]  /*ad30*/  FFMA.FTZ R166, R166, c[0x0][0x2d0], -R3 ;  /* 0x0000b400a6a67a23 */ /* 0x000fea0000010803 */
[----:B------:R-:W3:Y:S01]  /*ad40*/  MUFU.EX2 R173, R173 ;  /* 0x000000ad00ad7308 */ /* 0x000ee20000000800 */
[--C-:B-1----:R-:W-:Y:S02]  /*ad50*/  FFMA.FTZ R148, R175, c[0x0][0x2d0], -R209.reuse ;  /* 0x0000b400af947a23 */ /* 0x102fe400000108d1 */
[--C-:B------:R-:W-:Y:S02]  /*ad60*/  FFMA.FTZ R175, R172, c[0x0][0x2d0], -R208.reuse ;  /* 0x0000b400acaf7a23 */ /* 0x100fe400000108d0 */
[--C-:B------:R-:W-:Y:S05]  /*ad70*/  FFMA.FTZ R172, R229, c[0x0][0x2d0], -R208.reuse ;  /* 0x0000b400e5ac7a23 */ /* 0x100fea00000108d0 */
[----:B------:R1:W-:Y:S01]  /*ad80*/  MUFU.EX2 R186, R148 ;  /* 0x0000009400ba7308 */ /* 0x0003e20000000800 */
[----:B------:R-:W-:Y:S02]  /*ad90*/  FFMA.FTZ R208, R211, c[0x0][0x2d0], -R208 ;  /* 0x0000b400d3d07a23 */ /* 0x000fe400000108d0 */
[--C-:B--2---:R-:W-:Y:S02]  /*ada0*/  FFMA.FTZ R152, R177, c[0x0][0x2d0], -R210.reuse ;  /* 0x0000b400b1987a23 */ /* 0x104fe400000108d2 */
[----:B------:R-:W-:Y:S02]  /*adb0*/  FFMA.FTZ R210, R215, c[0x0][0x2d0], -R210 ;  /* 0x0000b400d7d27a23 */ /* 0x000fe400000108d2 */
[--C-:B------:R-:W-:Y:S03]  /*adc0*/  FFMA.FTZ R177, R252, c[0x0][0x2d0], -R209.reuse ;  /* 0x0000b400fcb17a23 */ /* 0x100fe600000108d1 */
[----:B------:R2:W-:Y:S01]  /*add0*/  MUFU.EX2 R211, R152 ;  /* 0x0000009800d37308 */ /* 0x0005e20000000800 */
[----:B------:R-:W-:Y:S02]  /*ade0*/  FFMA.FTZ R209, R213, c[0x0][0x2d0], -R209 ;  /* 0x0000b400d5d17a23 */ /* 0x000fe400000108d1 */
[----:B------:R-:W-:Y:S02]  /*adf0*/  FFMA.FTZ R134, R134, R193, R226 ;  /* 0x000000c186867223 */ /* 0x000fe400000100e2 */
[----:B----4-:R-:W-:Y:S02]  /*ae00*/  FFMA.FTZ R136, R132, R190, R221 ;  /* 0x000000be84887223 */ /* 0x010fe400000100dd */
[----:B---3--:R-:W-:Y:S03]  /*ae10*/  FFMA.FTZ R0, R0, R189, R216 ;  /* 0x000000bd00007223 */ /* 0x008fe600000100d8 */
[----:B------:R3:W-:Y:S01]  /*ae20*/  MUFU.EX2 R213, R167 ;  /* 0x000000a700d57308 */ /* 0x0007e20000000800 */
[----:B------:R-:W-:Y:S01]  /*ae30*/  FADD.FTZ R0, R217, R0 ;  /* 0x00000000d9007221 */ /* 0x000fe20000010000 */
[----:B-1----:R-:W1:Y:S03]  /*ae40*/  LDSM.16.MT88.4 R148, [R235+0x2100] ;  /* 0x00210000eb94783b */ /* 0x002e660000004200 */
[----:B------:R-:W-:Y:S05]  /*ae50*/  FADD.FTZ R0, R218, R0 ;  /* 0x00000000da007221 */ /* 0x000fea0000010000 */
[----:B------:R-:W4:Y:S01]  /*ae60*/  MUFU.EX2 R198, R175 ;  /* 0x000000af00c67308 */ /* 0x000f220000000800 */
[----:B--2---:R-:W2:Y:S09]  /*ae70*/  LDSM.16.MT88.4 R152, [R233+0x900] ;  /* 0x00090000e998783b */ /* 0x004eb20000004200 */
[----:B------:R-:W-:Y:S01]  /*ae80*/  MUFU.EX2 R172, R172 ;  /* 0x000000ac00ac7308 */ /* 0x000fe20000000800 */
[----:B---3--:R-:W-:Y:S09]  /*ae90*/  MOV R167, R173 ;  /* 0x000000ad00a77202 */ /* 0x008ff20000000f00 */
[----:B------:R-:W-:Y:S01]  /*aea0*/  MUFU.EX2 R215, R169 ;  /* 0x000000a900d77308 */ /* 0x000fe20000000800 */
[----:B----4-:R-:W-:Y:S09]  /*aeb0*/  F2FP.PACK_AB R132, R203, R198 ;  /* 0x000000c6cb84723e */ /* 0x010ff200000000ff */
[----:B------:R-:W-:Y:S01]  /*aec0*/  MUFU.EX2 R169, R160 ;  /* 0x000000a000a97308 */ /* 0x000fe20000000800 */
[-C--:B-1----:R-:W-:Y:S09]  /*aed0*/  HMMA.16816.F32 R116, R140, R148.reuse, R116 ;  /* 0x000000948c74723c */ /* 0x082ff20000001874 */
[----:B------:R-:W-:Y:S01]  /*aee0*/  MUFU.EX2 R193, R212 ;  /* 0x000000d400c17308 */ /* 0x000fe20000000800 */
[C---:B------:R-:W-:Y:S07]  /*aef0*/  HMMA.16816.F32 R120, R144.reuse, R148, R120 ;  /* 0x000000949078723c */ /* 0x040fee0000001878 */
[--C-:B------:R-:W-:Y:S01]  /*af00*/  FFMA.FTZ R148, R158, c[0x0][0x2d0], -R3.reuse ;  /* 0x0000b4009e947a23 */ /* 0x100fe20000010803 */
[-C--:B------:R-:W-:Y:S01]  /*af10*/  HMMA.16816.F32 R124, R144, R150.reuse, R124 ;  /* 0x00000096907c723c */ /* 0x080fe2000000187c */
[----:B------:R-:W-:Y:S06]  /*af20*/  MUFU.EX2 R252, R214 ;  /* 0x000000d600fc7308 */ /* 0x000fec0000000800 */
[--C-:B------:R-:W-:Y:S01]  /*af30*/  FFMA.FTZ R144, R157, c[0x0][0x2d0], -R3.reuse ;  /* 0x0000b4009d907a23 */ /* 0x100fe20000010803 */
[----:B------:R-:W-:Y:S01]  /*af40*/  HMMA.16816.F32 R128, R140, R150, R128 ;  /* 0x000000968c80723c */ /* 0x000fe20000001880 */
[----:B------:R-:W1:Y:S02]  /*af50*/  LDSM.16.MT88.4 R156, [R234+0x900] ;  /* 0x00090000ea9c783b */ /* 0x000e640000004200 */
[----:B------:R3:W-:Y:S01]  /*af60*/  MUFU.EX2 R192, R148 ;  /* 0x0000009400c07308 */ /* 0x0007e20000000800 */
[----:B------:R-:W-:Y:S01]  /*af70*/  F2FP.PACK_AB R145, R232, R240 ;  /* 0x000000f0e891723e */ /* 0x000fe200000000ff */
[----:B------:R-:W-:Y:S01]  /*af80*/  FFMA.FTZ R3, R135, c[0x0][0x2d0], -R3 ;  /* 0x0000b40087037a23 */ /* 0x000fe20000010803 */
[----:B------:R-:W-:Y:S02]  /*af90*/  F2FP.PACK_AB R146, R185, R211 ;  /* 0x000000d3b992723e */ /* 0x000fe400000000ff */
[----:B------:R-:W-:Y:S04]  /*afa0*/  F2FP.PACK_AB R141, R238, R242 ;  /* 0x000000f2ee8d723e */ /* 0x000fe800000000ff */
[----:B------:R-:W-:Y:S01]  /*afb0*/  F2FP.PACK_AB R140, R184, R197 ;  /* 0x000000c5b88c723e */ /* 0x000fe200000000ff */
[----:B------:R4:W4:Y:S01]  /*afc0*/  MUFU.EX2 R194, R144 ;  /* 0x0000009000c27308 */ /* 0x0009220000000800 */
[----:B------:R-:W-:Y:S02]  /*afd0*/  F2FP.PACK_AB R142, R187, R200 ;  /* 0x000000c8bb8e723e */ /* 0x000fe400000000ff */
[----:B------:R-:W-:Y:S07]  /*afe0*/  F2FP.PACK_AB R143, R186, R220 ;  /* 0x000000dcba8f723e */ /* 0x000fee00000000ff */
[-C--:B--2---:R-:W-:Y:S01]  /*aff0*/  HMMA.16816.F32 R4, R140, R152.reuse, R4 ;  /* 0x000000988c04723c */ /* 0x084fe20000001804 */
[----:B------:R-:W-:Y:S01]  /*b000*/  MUFU.EX2 R231, R209 ;  /* 0x000000d100e77308 */ /* 0x000fe20000000800 */
[----:B---3--:R-:W2:Y:S09]  /*b010*/  LDSM.16.MT88.4 R148, [R236+0x900] ;  /* 0x00090000ec94783b */ /* 0x008eb20000004200 */
[----:B------:R-:W-:Y:S01]  /*b020*/  MUFU.EX2 R199, R171 ;  /* 0x000000ab00c77308 */ /* 0x000fe20000000800 */
[----:B----4-:R-:W-:Y:S02]  /*b030*/  F2FP.PACK_AB R144, R237, R241 ;  /* 0x000000f1ed90723e */ /* 0x010fe400000000ff */
[----:B------:R-:W-:Y:S07]  /*b040*/  F2FP.PACK_AB R147, R194, R192 ;  /* 0x000000c0c293723e */ /* 0x000fee00000000ff */
[----:B------:R3:W-:Y:S01]  /*b050*/  MUFU.EX2 R171, R162 ;  /* 0x000000a200ab7308 */ /* 0x0007e20000000800 */
[C---:B------:R-:W-:Y:S08]  /*b060*/  HMMA.16816.F32 R8, R144.reuse, R152, R8 ;  /* 0x000000989008723c */ /* 0x040ff00000001808 */
[-C--:B------:R-:W-:Y:S01]  /*b070*/  HMMA.16816.F32 R12, R144, R154.reuse, R12 ;  /* 0x0000009a900c723c */ /* 0x080fe2000000180c */
[----:B------:R-:W4:Y:S07]  /*b080*/  MUFU.EX2 R168, R168 ;  /* 0x000000a800a87308 */ /* 0x000f2e0000000800 */
[C---:B------:R-:W-:Y:S01]  /*b090*/  HMMA.16816.F32 R16, R140.reuse, R154, R16 ;  /* 0x0000009a8c10723c */ /* 0x040fe20000001810 */
[----:B------:R-:W2:Y:S02]  /*b0a0*/  LDSM.16.MT88.4 R152, [R235+0x900] ;  /* 0x00090000eb98783b */ /* 0x000ea40000004200 */
[----:B------:R-:W4:Y:S05]  /*b0b0*/  MUFU.EX2 R166, R166 ;  /* 0x000000a600a67308 */ /* 0x000f2a0000000800 */
[-C--:B-1----:R-:W-:Y:S01]  /*b0c0*/  HMMA.16816.F32 R20, R140, R156.reuse, R20 ;  /* 0x0000009c8c14723c */ /* 0x082fe20000001814 */
[----:B---3--:R-:W-:Y:S04]  /*b0d0*/  LDSM.16.MT88.4 R160, [R236+0x3100] ;  /* 0x00310000eca0783b */ /* 0x008fe80000004200 */
[----:B------:R1:W-:Y:S03]  /*b0e0*/  MUFU.EX2 R230, R178 ;  /* 0x000000b200e67308 */ /* 0x0003e60000000800 */
[C---:B------:R-:W-:Y:S01]  /*b0f0*/  HMMA.16816.F32 R24, R144.reuse, R156, R24 ;  /* 0x0000009c9018723c */ /* 0x040fe20000001818 */
[----:B----4-:R-:W-:Y:S06]  /*b100*/  F2FP.PACK_AB R135, R168, R215 ;  /* 0x000000d7a887723e */ /* 0x010fec00000000ff */
[----:B------:R-:W-:Y:S01]  /*b110*/  FFMA.FTZ R156, R133, R191, R225 ;  /* 0x000000bf859c7223 */ /* 0x000fe200000100e1 */
[-C--:B------:R-:W-:Y:S01]  /*b120*/  HMMA.16816.F32 R28, R144, R158.reuse, R28 ;  /* 0x0000009e901c723c */ /* 0x080fe2000000181c */
[----:B------:R-:W-:Y:S03]  /*b130*/  MUFU.EX2 R225, R210 ;  /* 0x000000d200e17308 */ /* 0x000fe60000000800 */
[----:B------:R-:W-:Y:S01]  /*b140*/  MOV R216, R166 ;  /* 0x000000a600d87202 */ /* 0x000fe20000000f00 */
[----:B------:R-:W-:Y:S02]  /*b150*/  FADD.FTZ R165, R223, R156 ;  /* 0x0000009cdfa57221 */ /* 0x000fe40000010000 */
[----:B------:R-:W-:Y:S01]  /*b160*/  FADD.FTZ R166, R239, R134 ;  /* 0x00000086efa67221 */ /* 0x000fe20000010000 */
[C---:B------:R-:W-:Y:S01]  /*b170*/  HMMA.16816.F32 R32, R140.reuse, R158, R32 ;  /* 0x0000009e8c20723c */ /* 0x040fe20000001820 */
[----:B------:R-:W-:Y:S02]  /*b180*/  LDSM.16.MT88.4 R156, [R233+0x3100] ;  /* 0x00310000e99c783b */ /* 0x000fe40000004200 */
[----:B------:R3:W-:Y:S01]  /*b190*/  MUFU.EX2 R239, R176 ;  /* 0x000000b000ef7308 */ /* 0x0007e20000000800 */
[----:B------:R-:W-:Y:S02]  /*b1a0*/  F2FP.PACK_AB R134, R172, R167 ;  /* 0x000000a7ac86723e */ /* 0x000fe400000000ff */
[----:B-1----:R-:W-:Y:S02]  /*b1b0*/  MOV R178, R215 ;  /* 0x000000d700b27202 */ /* 0x002fe40000000f00 */
[-C--:B--2---:R-:W-:Y:S05]  /*b1c0*/  HMMA.16816.F32 R36, R140, R148.reuse, R36 ;  /* 0x000000948c24723c */ /* 0x084fea0000001824 */
[----:B------:R1:W-:Y:S03]  /*b1d0*/  MUFU.EX2 R228, R179 ;  /* 0x000000b300e47308 */ /* 0x0003e60000000800 */
[C---:B------:R-:W-:Y:S07]  /*b1e0*/  HMMA.16816.F32 R40, R144.reuse, R148, R40 ;  /* 0x000000949028723c */ /* 0x040fee0000001828 */
[----:B------:R-:W-:Y:S01]  /*b1f0*/  MUFU.EX2 R223, R3 ;  /* 0x0000000300df7308 */ /* 0x000fe20000000800 */
[-C--:B------:R-:W-:Y:S01]  /*b200*/  HMMA.16816.F32 R44, R144, R150.reuse, R44 ;  /* 0x00000096902c723c */ /* 0x080fe2000000182c */
[----:B---3--:R-:W-:Y:S07]  /*b210*/  MOV R176, R220 ;  /* 0x000000dc00b07202 */ /* 0x008fee0000000f00 */
[C---:B------:R-:W-:Y:S01]  /*b220*/  HMMA.16816.F32 R48, R140.reuse, R150, R48 ;  /* 0x000000968c30723c */ /* 0x040fe20000001830 */
[----:B------:R-:W2:Y:S01]  /*b230*/  LDSM.16.MT88.4 R148, [R233+0x2900] ;  /* 0x00290000e994783b */ /* 0x000ea20000004200 */
[----:B------:R-:W3:Y:S02]  /*b240*/  MUFU.EX2 R170, R170 ;  /* 0x000000aa00aa7308 */ /* 0x000ee40000000800 */
[----:B-1----:R-:W-:Y:S04]  /*b250*/  MOV R179, R216 ;  /* 0x000000d800b37202 */ /* 0x002fe80000000f00 */
[-C--:B------:R-:W-:Y:S04]  /*b260*/  HMMA.16816.F32 R52, R140, R152.reuse, R52 ;  /* 0x000000988c34723c */ /* 0x080fe80000001834 */
[----:B------:R-:W1:Y:S04]  /*b270*/  MUFU.EX2 R164, R164 ;  /* 0x000000a400a47308 */ /* 0x000e680000000800 */
[C---:B------:R-:W-:Y:S06]  /*b280*/  HMMA.16816.F32 R56, R144.reuse, R152, R56 ;  /* 0x000000989038723c */ /* 0x040fec0000001838 */
[----:B------:R-:W-:Y:S02]  /*b290*/  MUFU.EX2 R177, R177 ;  /* 0x000000b100b17308 */ /* 0x000fe40000000800 */
[-C--:B------:R-:W-:Y:S01]  /*b2a0*/  HMMA.16816.F32 R60, R144, R154.reuse, R60 ;  /* 0x0000009a903c723c */ /* 0x080fe2000000183c */
[----:B---3--:R-:W-:Y:S07]  /*b2b0*/  F2FP.PACK_AB R133, R170, R199 ;  /* 0x000000c7aa85723e */ /* 0x008fee00000000ff */
[C---:B------:R-:W-:Y:S01]  /*b2c0*/  HMMA.16816.F32 R64, R140.reuse, R154, R64 ;  /* 0x0000009a8c40723c */ /* 0x040fe20000001840 */
[----:B------:R-:W3:Y:S01]  /*b2d0*/  LDSM.16.MT88.4 R152, [R234+0x2900] ;  /* 0x00290000ea98783b */ /* 0x000ee20000004200 */
[----:B------:R4:W-:Y:S02]  /*b2e0*/  MUFU.EX2 R229, R180 ;  /* 0x000000b400e57308 */ /* 0x0009e40000000800 */
[----:B-1----:R-:W-:Y:S01]  /*b2f0*/  MOV R221, R164 ;  /* 0x000000a400dd7202 */ /* 0x002fe20000000f00 */
[----:B------:R-:W-:Y:S01]  /*b300*/  FADD.FTZ R164, R222, R136 ;  /* 0x00000088dea47221 */ /* 0x000fe20000010000 */
[----:B------:R-:W-:Y:S01]  /*b310*/  MOV R222, R172 ;  /* 0x000000ac00de7202 */ /* 0x000fe20000000f00 */
[----:B------:R-:W-:Y:S01]  /*b320*/  IMAD.MOV.U32 R136, RZ, RZ, R168 ;  /* 0x000000ffff887224 */ /* 0x000fe200078e00a8 */
[-C--:B--2---:R-:W-:Y:S01]  /*b330*/  HMMA.16816.F32 R68, R140, R148.reuse, R68 ;  /* 0x000000948c44723c */ /* 0x084fe20000001844 */
[----:B------:R-:W-:Y:S03]  /*b340*/  LDSM.16.MT88.4 R172, [R234+0x1900] ;  /* 0x00190000eaac783b */ /* 0x000fe60000004200 */
[----:B------:R1:W-:Y:S01]  /*b350*/  MUFU.EX2 R168, R208 ;  /* 0x000000d000a87308 */ /* 0x0003e20000000800 */
[----:B------:R-:W-:Y:S03]  /*b360*/  FADD.FTZ R3, R246, R164 ;  /* 0x000000a4f6037221 */ /* 0x000fe60000010000 */
[C---:B------:R-:W-:Y:S01]  /*b370*/  HMMA.16816.F32 R72, R144.reuse, R148, R72 ;  /* 0x000000949048723c */ /* 0x040fe20000001848 */
[----:B------:R-:W-:Y:S03]  /*b380*/  FADD.FTZ R220, R243, R3 ;  /* 0x00000003f3dc7221 */ /* 0x000fe60000010000 */
[----:B------:R-:W-:Y:S02]  /*b390*/  MOV R3, R211 ;  /* 0x000000d300037202 */ /* 0x000fe40000000f00 */
[----:B------:R2:W-:Y:S02]  /*b3a0*/  MUFU.EX2 R226, R182 ;  /* 0x000000b600e27308 */ /* 0x0005e40000000800 */
[-C--:B------:R-:W-:Y:S01]  /*b3b0*/  HMMA.16816.F32 R76, R144, R150.reuse, R76 ;  /* 0x00000096904c723c */ /* 0x080fe2000000184c */
[-C--:B----4-:R-:W-:Y:S07]  /*b3c0*/  MOV R180, R221.reuse ;  /* 0x000000dd00b47202 */ /* 0x090fee0000000f00 */
[----:B------:R4:W4:Y:S01]  /*b3d0*/  MUFU.EX2 R227, R181 ;  /* 0x000000b500e37308 */ /* 0x0009220000000800 */
[C---:B------:R-:W-:Y:S01]  /*b3e0*/  HMMA.16816.F32 R80, R140.reuse, R150, R80 ;  /* 0x000000968c50723c */ /* 0x040fe20000001850 */
[----:B------:R-:W4:Y:S07]  /*b3f0*/  LDSM.16.MT88.4 R148, [R236+0x2900] ;  /* 0x00290000ec94783b */ /* 0x000f2e0000004200 */
[-C--:B---3--:R-:W-:Y:S01]  /*b400*/  HMMA.16816.F32 R84, R140, R152.reuse, R84 ;  /* 0x000000988c54723c */ /* 0x088fe20000001854 */
[----:B-1----:R-:W-:Y:S01]  /*b410*/  LDSM.16.MT88.4 R208, [R233+0x3900] ;  /* 0x00390000e9d0783b */ /* 0x002fe20000004200 */
[----:B------:R-:W1:Y:S02]  /*b420*/  MUFU.EX2 R224, R183 ;  /* 0x000000b700e07308 */ /* 0x000e640000000800 */
[----:B--2---:R-:W-:Y:S01]  /*b430*/  MOV R182, R136 ;  /* 0x0000008800b67202 */ /* 0x004fe20000000f00 */
[----:B------:R-:W-:Y:S03]  /*b440*/  FADD.FTZ R136, R247, R165 ;  /* 0x000000a5f7887221 */ /* 0x000fe60000010000 */
[C---:B------:R-:W-:Y:S01]  /*b450*/  HMMA.16816.F32 R88, R144.reuse, R152, R88 ;  /* 0x000000989058723c */ /* 0x040fe20000001858 */
[----:B----4-:R-:W-:Y:S07]  /*b460*/  MOV R181, R222 ;  /* 0x000000de00b57202 */ /* 0x010fee0000000f00 */
[-C--:B------:R-:W-:Y:S08]  /*b470*/  HMMA.16816.F32 R92, R144, R154.reuse, R92 ;  /* 0x0000009a905c723c */ /* 0x080ff0000000185c */
[C---:B------:R-:W-:Y:S01]  /*b480*/  HMMA.16816.F32 R96, R140.reuse, R154, R96 ;  /* 0x0000009a8c60723c */ /* 0x040fe20000001860 */
[----:B------:R-:W2:Y:S07]  /*b490*/  LDSM.16.MT88.4 R152, [R235+0x2900] ;  /* 0x00290000eb98783b */ /* 0x000eae0000004200 */
[-C--:B------:R-:W-:Y:S08]  /*b4a0*/  HMMA.16816.F32 R100, R140, R148.reuse, R100 ;  /* 0x000000948c64723c */ /* 0x080ff00000001864 */
[C---:B------:R-:W-:Y:S08]  /*b4b0*/  HMMA.16816.F32 R104, R144.reuse, R148, R104 ;  /* 0x000000949068723c */ /* 0x040ff00000001868 */
[-C--:B------:R-:W-:Y:S08]  /*b4c0*/  HMMA.16816.F32 R108, R144, R150.reuse, R108 ;  /* 0x00000096906c723c */ /* 0x080ff0000000186c */
[C---:B------:R-:W-:Y:S01]  /*b4d0*/  HMMA.16816.F32 R112, R140.reuse, R150, R112 ;  /* 0x000000968c70723c */ /* 0x040fe20000001870 */
[----:B------:R-:W3:Y:S07]  /*b4e0*/  LDSM.16.MT88.4 R148, [R233+0x1100] ;  /* 0x00110000e994783b */ /* 0x000eee0000004200 */
[-C--:B--2---:R-:W-:Y:S08]  /*b4f0*/  HMMA.16816.F32 R116, R140, R152.reuse, R116 ;  /* 0x000000988c74723c */ /* 0x084ff00000001874 */
[C---:B------:R-:W-:Y:S08]  /*b500*/  HMMA.16816.F32 R120, R144.reuse, R152, R120 ;  /* 0x000000989078723c */ /* 0x040ff00000001878 */
[-C--:B------:R-:W-:Y:S01]  /*b510*/  HMMA.16816.F32 R124, R144, R154.reuse, R124 ;  /* 0x0000009a907c723c */ /* 0x080fe2000000187c */
[----:B------:R-:W2:Y:S07]  /*b520*/  LDSM.16.MT88.4 R144, [R234+0x1100] ;  /* 0x00110000ea90783b */ /* 0x000eae0000004200 */
[----:B------:R-:W-:Y:S01]  /*b530*/  HMMA.16816.F32 R128, R140, R154, R128 ;  /* 0x0000009a8c80723c */ /* 0x000fe20000001880 */
[----:B------:R-:W4:Y:S06]  /*b540*/  LDSM.16.MT88.4 R152, [R236+0x1100] ;  /* 0x00110000ec98783b */ /* 0x000f2c0000004200 */
[----:B------:R-:W-:Y:S01]  /*b550*/  F2FP.PACK_AB R142, R188, R221 ;  /* 0x000000ddbc8e723e */ /* 0x000fe200000000ff */
[----:B------:R-:W-:Y:S01]  /*b560*/  FADD.FTZ R221, R244, R136 ;  /* 0x00000088f4dd7221 */ /* 0x000fe20000010000 */
[-C--:B---3--:R-:W-:Y:S03]  /*b570*/  HMMA.16816.F32 R4, R132, R148.reuse, R4 ;  /* 0x000000948404723c */ /* 0x088fe60000001804 */
[----:B------:R-:W-:Y:S01]  /*b580*/  F2FP.PACK_AB R143, R213, R216 ;  /* 0x000000d8d58f723e */ /* 0x000fe200000000ff */
[----:B------:R-:W-:Y:S01]  /*b590*/  FADD.FTZ R136, R219, R0 ;  /* 0x00000000db887221 */ /* 0x000fe20000010000 */
[----:B------:R-:W-:Y:S01]  /*b5a0*/  F2FP.PACK_AB R140, R171, R201 ;  /* 0x000000c9ab8c723e */ /* 0x000fe200000000ff */
[----:B------:R-:W-:Y:S01]  /*b5b0*/  LDSM.16.MT88.4 R216, [R236+0x3900] ;  /* 0x00390000ecd8783b */ /* 0x000fe20000004200 */
[----:B------:R-:W-:Y:S01]  /*b5c0*/  F2FP.PACK_AB R141, R169, R202 ;  /* 0x000000caa98d723e */ /* 0x000fe200000000ff */
[----:B------:R-:W-:Y:S06]  /*b5d0*/  IMAD.MOV.U32 R0, RZ, RZ, R213 ;  /* 0x000000ffff007224 */ /* 0x000fec00078e00d5 */
[C---:B------:R-:W-:Y:S01]  /*b5e0*/  HMMA.16816.F32 R8, R140.reuse, R148, R8 ;  /* 0x000000948c08723c */ /* 0x040fe20000001808 */
[----:B------:R-:W-:Y:S07]  /*b5f0*/  LDSM.16.MT88.4 R212, [R234+0x3900] ;  /* 0x00390000ead4783b */ /* 0x000fee0000004200 */
[-C--:B------:R-:W-:Y:S08]  /*b600*/  HMMA.16816.F32 R12, R140, R150.reuse, R12 ;  /* 0x000000968c0c723c */ /* 0x080ff0000000180c */
[C---:B------:R-:W-:Y:S01]  /*b610*/  HMMA.16816.F32 R16, R132.reuse, R150, R16 ;  /* 0x000000968410723c */ /* 0x040fe20000001810 */
[----:B------:R-:W3:Y:S07]  /*b620*/  LDSM.16.MT88.4 R148, [R235+0x1100] ;  /* 0x00110000eb94783b */ /* 0x000eee0000004200 */
[-C--:B--2---:R-:W-:Y:S08]  /*b630*/  HMMA.16816.F32 R20, R132, R144.reuse, R20 ;  /* 0x000000908414723c */ /* 0x084ff00000001814 */
[C---:B------:R-:W-:Y:S08]  /*b640*/  HMMA.16816.F32 R24, R140.reuse, R144, R24 ;  /* 0x000000908c18723c */ /* 0x040ff00000001818 */
[-C--:B------:R-:W-:Y:S08]  /*b650*/  HMMA.16816.F32 R28, R140, R146.reuse, R28 ;  /* 0x000000928c1c723c */ /* 0x080ff0000000181c */
[C---:B------:R-:W-:Y:S01]  /*b660*/  HMMA.16816.F32 R32, R132.reuse, R146, R32 ;  /* 0x000000928420723c */ /* 0x040fe20000001820 */
[----:B------:R-:W2:Y:S07]  /*b670*/  LDSM.16.MT88.4 R144, [R234+0x3100] ;  /* 0x00310000ea90783b */ /* 0x000eae0000004200 */
[-C--:B----4-:R-:W-:Y:S08]  /*b680*/  HMMA.16816.F32 R36, R132, R152.reuse, R36 ;  /* 0x000000988424723c */ /* 0x090ff00000001824 */
[C---:B------:R-:W-:Y:S08]  /*b690*/  HMMA.16816.F32 R40, R140.reuse, R152, R40 ;  /* 0x000000988c28723c */ /* 0x040ff00000001828 */
[-C--:B------:R-:W-:Y:S08]  /*b6a0*/  HMMA.16816.F32 R44, R140, R154.reuse, R44 ;  /* 0x0000009a8c2c723c */ /* 0x080ff0000000182c */
[C---:B------:R-:W-:Y:S01]  /*b6b0*/  HMMA.16816.F32 R48, R132.reuse, R154, R48 ;  /* 0x0000009a8430723c */ /* 0x040fe20000001830 */
[----:B------:R-:W4:Y:S07]  /*b6c0*/  LDSM.16.MT88.4 R152, [R235+0x3100] ;  /* 0x00310000eb98783b */ /* 0x000f2e0000004200 */
[-C--:B---3--:R-:W-:Y:S08]  /*b6d0*/  HMMA.16816.F32 R52, R132, R148.reuse, R52 ;  /* 0x000000948434723c */ /* 0x088ff00000001834 */
[C---:B------:R-:W-:Y:S08]  /*b6e0*/  HMMA.16816.F32 R56, R140.reuse, R148, R56 ;  /* 0x000000948c38723c */ /* 0x040ff00000001838 */
[-C--:B------:R-:W-:Y:S08]  /*b6f0*/  HMMA.16816.F32 R60, R140, R150.reuse, R60 ;  /* 0x000000968c3c723c */ /* 0x080ff0000000183c */
[C---:B------:R-:W-:Y:S08]  /*b700*/  HMMA.16816.F32 R64, R132.reuse, R150, R64 ;  /* 0x000000968440723c */ /* 0x040ff00000001840 */
[-C--:B------:R-:W-:Y:S08]  /*b710*/  HMMA.16816.F32 R68, R132, R156.reuse, R68 ;  /* 0x0000009c8444723c */ /* 0x080ff00000001844 */
[C---:B------:R-:W-:Y:S08]  /*b720*/  HMMA.16816.F32 R72, R140.reuse, R156, R72 ;  /* 0x0000009c8c48723c */ /* 0x040ff00000001848 */
[-C--:B------:R-:W-:Y:S08]  /*b730*/  HMMA.16816.F32 R76, R140, R158.reuse, R76 ;  /* 0x0000009e8c4c723c */ /* 0x080ff0000000184c */
[C---:B------:R-:W-:Y:S01]  /*b740*/  HMMA.16816.F32 R80, R132.reuse, R158, R80 ;  /* 0x0000009e8450723c */ /* 0x040fe20000001850 */
[----:B------:R-:W3:Y:S07]  /*b750*/  LDSM.16.MT88.4 R156, [R233+0x1900] ;  /* 0x00190000e99c783b */ /* 0x000eee0000004200 */
[-C--:B--2---:R-:W-:Y:S08]  /*b760*/  HMMA.16816.F32 R84, R132, R144.reuse, R84 ;  /* 0x000000908454723c */ /* 0x084ff00000001854 */
[C---:B------:R-:W-:Y:S08]  /*b770*/  HMMA.16816.F32 R88, R140.reuse, R144, R88 ;  /* 0x000000908c58723c */ /* 0x040ff00000001858 */
[-C--:B------:R-:W-:Y:S08]  /*b780*/  HMMA.16816.F32 R92, R140, R146.reuse, R92 ;  /* 0x000000928c5c723c */ /* 0x080ff0000000185c */
[C---:B------:R-:W-:Y:S08]  /*b790*/  HMMA.16816.F32 R96, R132.reuse, R146, R96 ;  /* 0x000000928460723c */ /* 0x040ff00000001860 */
[-C--:B------:R-:W-:Y:S08]  /*b7a0*/  HMMA.16816.F32 R100, R132, R160.reuse, R100 ;  /* 0x000000a08464723c */ /* 0x080ff00000001864 */
[C---:B------:R-:W-:Y:S07]  /*b7b0*/  HMMA.16816.F32 R104, R140.reuse, R160, R104 ;  /* 0x000000a08c68723c */ /* 0x040fee0000001868 */
[----:B------:R-:W-:Y:S01]  /*b7c0*/  MOV R161, R188 ;  /* 0x000000bc00a17202 */ /* 0x000fe20000000f00 */
[-C--:B------:R-:W-:Y:S01]  /*b7d0*/  HMMA.16816.F32 R108, R140, R162.reuse, R108 ;  /* 0x000000a28c6c723c */ /* 0x080fe2000000186c */
[----:B------:R-:W2:Y:S07]  /*b7e0*/  LDSM.16.MT88.4 R188, [R236+0x1900] ;  /* 0x00190000ecbc783b */ /* 0x000eae0000004200 */
[C---:B------:R-:W-:Y:S08]  /*b7f0*/  HMMA.16816.F32 R112, R132.reuse, R162, R112 ;  /* 0x000000a28470723c */ /* 0x040ff00000001870 */
[-C--:B----4-:R-:W-:Y:S08]  /*b800*/  HMMA.16816.F32 R116, R132, R152.reuse, R116 ;  /* 0x000000988474723c */ /* 0x090ff00000001874 */
[C---:B------:R-:W-:Y:S08]  /*b810*/  HMMA.16816.F32 R120, R140.reuse, R152, R120 ;  /* 0x000000988c78723c */ /* 0x040ff00000001878 */
[-C--:B------:R-:W-:Y:S07]  /*b820*/  HMMA.16816.F32 R124, R140, R154.reuse, R124 ;  /* 0x0000009a8c7c723c */ /* 0x080fee000000187c */
[----:B------:R-:W-:Y:S01]  /*b830*/  FADD.FTZ R140, R248, R166 ;  /* 0x000000a6f88c7221 */ /* 0x000fe20000010000 */
[----:B------:R-:W-:Y:S01]  /*b840*/  HMMA.16816.F32 R128, R132, R154, R128 ;  /* 0x0000009a8480723c */ /* 0x000fe20000001880 */
[----:B------:R-:W-:Y:S01]  /*b850*/  F2FP.PACK_AB R141, R227, R228 ;  /* 0x000000e4e38d723e */ /* 0x000fe200000000ff */
[----:B------:R4:W5:Y:S02]  /*b860*/  LDL.LU R248, [R1+0x7c] ;  /* 0x00007c0001f87983 */ /* 0x0009640000300800 */
[----:B------:R-:W-:Y:S01]  /*b870*/  FADD.FTZ R222, R245, R140 ;  /* 0x0000008cf5de7221 */ /* 0x000fe20000010000 */
[----:B------:R-:W-:Y:S01]  /*b880*/  F2FP.PACK_AB R140, R229, R230 ;  /* 0x000000e6e58c723e */ /* 0x000fe200000000ff */
[----:B------:R4:W5:Y:S01]  /*b890*/  LDL.LU R247, [R1+0x78] ;  /* 0x0000780001f77983 */ /* 0x0009620000300800 */
[----:B------:R-:W-:Y:S02]  /*b8a0*/  F2FP.PACK_AB R132, R196, R239 ;  /* 0x000000efc484723e */ /* 0x000fe400000000ff */
[----:B------:R-:W-:Y:S01]  /*b8b0*/  F2FP.PACK_AB R133, R195, R177 ;  /* 0x000000b1c385723e */ /* 0x000fe200000000ff */
[----:B------:R4:W5:Y:S02]  /*b8c0*/  LDL.LU R246, [R1+0x74] ;  /* 0x0000740001f67983 */ /* 0x0009640000300800 */
[----:B------:R-:W-:Y:S02]  /*b8d0*/  F2FP.PACK_AB R134, R168, R193 ;  /* 0x000000c1a886723e */ /* 0x000fe400000000ff */
[----:B------:R-:W-:Y:S01]  /*b8e0*/  F2FP.PACK_AB R135, R231, R252 ;  /* 0x000000fce787723e */ /* 0x000fe200000000ff */
[----:B------:R4:W5:Y:S01]  /*b8f0*/  LDL.LU R245, [R1+0x70] ;  /* 0x0000700001f57983 */ /* 0x0009620000300800 */
[----:B------:R-:W-:Y:S02]  /*b900*/  F2FP.PACK_AB R142, R225, R226 ;  /* 0x000000e2e18e723e */ /* 0x000fe400000000ff */
[----:B-1----:R-:W-:Y:S01]  /*b910*/  F2FP.PACK_AB R143, R223, R224 ;  /* 0x000000e0df8f723e */ /* 0x002fe200000000ff */
[----:B------:R4:W5:Y:S02]  /*b920*/  LDL.LU R244, [R1+0x6c] ;  /* 0x00006c0001f47983 */ /* 0x0009640000300800 */
[-C--:B---3--:R-:W-:Y:S02]  /*b930*/  HMMA.16816.F32 R148, R132, R156.reuse, R4 ;  /* 0x0000009c8494723c */ /* 0x088fe40000001804 */
[----:B------:R-:W1:Y:S06]  /*b940*/  LDSM.16.MT88.4 R4, [R235+0x3900] ;  /* 0x00390000eb04783b */ /* 0x000e6c0000004200 */
[C---:B------:R-:W-:Y:S02]  /*b950*/  HMMA.16816.F32 R144, R140.reuse, R156, R8 ;  /* 0x0000009c8c90723c */ /* 0x040fe40000001808 */
[----:B------:R4:W5:Y:S05]  /*b960*/  LDL.LU R243, [R1+0x68] ;  /* 0x0000680001f37983 */ /* 0x00096a0000300800 */
[----:B------:R-:W-:Y:S01]  /*b970*/  MOV R9, R161 ;  /* 0x000000a100097202 */ /* 0x000fe20000000f00 */
[-C--:B------:R-:W-:Y:S01]  /*b980*/  HMMA.16816.F32 R152, R140, R158.reuse, R12 ;  /* 0x0000009e8c98723c */ /* 0x080fe2000000180c */
[----:B------:R-:W-:Y:S03]  /*b990*/  MOV R10, R176 ;  /* 0x000000b0000a7202 */ /* 0x000fe60000000f00 */
[----:B------:R-:W-:Y:S02]  /*b9a0*/  MOV R11, R200 ;  /* 0x000000c8000b7202 */ /* 0x000fe40000000f00 */
[----:B------:R-:W-:Y:S02]  /*b9b0*/  MOV R8, R197 ;  /* 0x000000c500087202 */ /* 0x000fe40000000f00 */
[C---:B------:R-:W-:Y:S01]  /*b9c0*/  HMMA.16816.F32 R156, R132.reuse, R158, R16 ;  /* 0x0000009e849c723c */ /* 0x040fe20000001810 */
[----:B------:R-:W-:Y:S03]  /*b9d0*/  MOV R15, R168 ;  /* 0x000000a8000f7202 */ /* 0x000fe60000000f00 */
[----:B------:R-:W-:Y:S01]  /*b9e0*/  MOV R14, R193 ;  /* 0x000000c1000e7202 */ /* 0x000fe20000000f00 */
[----:B------:R-:W-:Y:S01]  /*b9f0*/  FADD.FTZ R8, R8, R222 ;  /* 0x000000de08087221 */ /* 0x000fe20000010000 */
[----:B------:R-:W-:Y:S02]  /*ba00*/  MOV R12, R182 ;  /* 0x000000b6000c7202 */ /* 0x000fe40000000f00 */
[-C--:B------:R-:W-:Y:S01]  /*ba10*/  HMMA.16816.F32 R160, R132, R172.reuse, R20 ;  /* 0x000000ac84a0723c */ /* 0x080fe20000001814 */
[----:B------:R-:W-:Y:S03]  /*ba20*/  MOV R18, R177 ;  /* 0x000000b100127202 */ /* 0x000fe60000000f00 */
[----:B------:R-:W-:Y:S02]  /*ba30*/  MOV R16, R179 ;  /* 0x000000b300107202 */ /* 0x000fe40000000f00 */
[----:B------:R-:W-:Y:S01]  /*ba40*/  MOV R17, R181 ;  /* 0x000000b500117202 */ /* 0x000fe20000000f00 */
[----:B------:R-:W-:Y:S01]  /*ba50*/  IMAD.MOV.U32 R20, RZ, RZ, R169 ;  /* 0x000000ffff147224 */ /* 0x000fe200078e00a9 */
[----:B------:R-:W-:Y:S02]  /*ba60*/  MOV R21, R167 ;  /* 0x000000a700157202 */ /* 0x000fe40000000f00 */
[C---:B------:R-:W-:Y:S02]  /*ba70*/  HMMA.16816.F32 R164, R140.reuse, R172, R24 ;  /* 0x000000ac8ca4723c */ /* 0x040fe40000001818 */
[----:B------:R-:W-:Y:S02]  /*ba80*/  MOV R22, R178 ;  /* 0x000000b200167202 */ /* 0x000fe40000000f00 */
[----:B------:R-:W-:Y:S02]  /*ba90*/  MOV R23, R180 ;  /* 0x000000b400177202 */ /* 0x000fe40000000f00 */
[----:B------:R-:W-:Y:S02]  /*baa0*/  MOV R13, R195 ;  /* 0x000000c3000d7202 */ /* 0x000fe40000000f00 */
[----:B------:R-:W-:Y:S04]  /*bab0*/  MOV R27, R171 ;  /* 0x000000ab001b7202 */ /* 0x000fe80000000f00 */
[----:B------:R-:W-:Y:S02]  /*bac0*/  MOV R26, R170 ;  /* 0x000000aa001a7202 */ /* 0x000fe40000000f00 */
[-C--:B------:R-:W-:Y:S01]  /*bad0*/  HMMA.16816.F32 R168, R140, R174.reuse, R28 ;  /* 0x000000ae8ca8723c */ /* 0x080fe2000000181c */
[----:B------:R-:W-:Y:S02]  /*bae0*/  MOV R19, R196 ;  /* 0x000000c400137202 */ /* 0x000fe40000000f00 */
[----:B------:R-:W-:Y:S02]  /*baf0*/  MOV R25, R203 ;  /* 0x000000cb00197202 */ /* 0x000fe40000000f00 */
[----:B------:R-:W-:Y:S02]  /*bb00*/  MOV R24, R202 ;  /* 0x000000ca00187202 */ /* 0x000fe40000000f00 */
[----:B------:R-:W-:Y:S01]  /*bb10*/  MOV R31, R201 ;  /* 0x000000c9001f7202 */ /* 0x000fe20000000f00 */
[C---:B------:R-:W-:Y:S01]  /*bb20*/  HMMA.16816.F32 R172, R132.reuse, R174, R32 ;  /* 0x000000ae84ac723c */ /* 0x040fe20000001820 */
[----:B------:R-:W-:Y:S03]  /*bb30*/  MOV R30, R199 ;  /* 0x000000c7001e7202 */ /* 0x000fe60000000f00 */
[----:B------:R-:W-:Y:S01]  /*bb40*/  IMAD.MOV.U32 R29, RZ, RZ, R198 ;  /* 0x000000ffff1d7224 */ /* 0x000fe200078e00c6 */
[----:B------:R-:W-:Y:S02]  /*bb50*/  MOV R28, R194 ;  /* 0x000000c2001c7202 */ /* 0x000fe40000000f00 */
[----:B------:R-:W-:Y:S01]  /*bb60*/  IMAD.MOV.U32 R34, RZ, RZ, R186 ;  /* 0x000000ffff227224 */ /* 0x000fe200078e00ba */
[-C--:B--2---:R-:W-:Y:S01]  /*bb70*/  HMMA.16816.F32 R176, R132, R188.reuse, R36 ;  /* 0x000000bc84b0723c */ /* 0x084fe20000001824 */
[----:B------:R-:W-:Y:S03]  /*bb80*/  MOV R32, R192 ;  /* 0x000000c000207202 */ /* 0x000fe60000000f00 */
[----:B------:R-:W-:Y:S02]  /*bb90*/  MOV R33, R187 ;  /* 0x000000bb00217202 */ /* 0x000fe40000000f00 */
[----:B------:R-:W-:Y:S02]  /*bba0*/  MOV R35, R185 ;  /* 0x000000b900237202 */ /* 0x000fe40000000f00 */
[C---:B------:R-:W-:Y:S01]  /*bbb0*/  HMMA.16816.F32 R180, R140.reuse, R188, R40 ;  /* 0x000000bc8cb4723c */ /* 0x040fe20000001828 */
[----:B------:R-:W-:Y:S04]  /*bbc0*/  MOV R39, R184 ;  /* 0x000000b800277202 */ /* 0x000fe80000000f00 */
[----:B------:R-:W-:Y:S02]  /*bbd0*/  MOV R38, R39 ;  /* 0x0000002700267202 */ /* 0x000fe40000000f00 */
[----:B------:R-:W-:Y:S01]  /*bbe0*/  MOV R39, R32 ;  /* 0x0000002000277202 */ /* 0x000fe20000000f00 */
[-C--:B------:R-:W-:Y:S01]  /*bbf0*/  HMMA.16816.F32 R184, R140, R190.reuse, R44 ;  /* 0x000000be8cb8723c */ /* 0x080fe2000000182c */
[----:B------:R-:W-:Y:S03]  /*bc00*/  MOV R32, R33 ;  /* 0x0000002100207202 */ /* 0x000fe60000000f00 */
[----:B------:R-:W-:Y:S02]  /*bc10*/  MOV R33, R34 ;  /* 0x0000002200217202 */ /* 0x000fe40000000f00 */
[----:B------:R-:W-:Y:S02]  /*bc20*/  MOV R34, R35 ;  /* 0x0000002300227202 */ /* 0x000fe40000000f00 */
[C---:B------:R-:W-:Y:S01]  /*bc30*/  HMMA.16816.F32 R188, R132.reuse, R190, R48 ;  /* 0x000000be84bc723c */ /* 0x040fe20000001830 */
[----:B------:R-:W-:Y:S03]  /*bc40*/  MOV R35, R28 ;  /* 0x0000001c00237202 */ /* 0x000fe60000000f00 */
[----:B------:R-:W-:Y:S01]  /*bc50*/  IMAD.MOV.U32 R28, RZ, RZ, R29 ;  /* 0x000000ffff1c7224 */ /* 0x000fe200078e001d */
        /* <DEDUP_REMOVED lines=8> */
[----:B------:R-:W-:Y:S02]  /*bce0*/  MOV R27, R20 ;  /* 0x00000014001b7202 */ /* 0x000fe40000000f00 */
[----:B------:R-:W-:Y:S01]  /*bcf0*/  MOV R20, R21 ;  /* 0x0000001500147202 */ /* 0x000fe20000000f00 */
[----:B------:R-:W-:Y:S01]  /*bd00*/  IMAD.MOV.U32 R21, RZ, RZ, R22 ;  /* 0x000000ffff157224 */ /* 0x000fe200078e0016 */
[-C--:B------:R-:W-:Y:S01]  /*bd10*/  HMMA.16816.F32 R200, R140, R206.reuse, R60 ;  /* 0x000000ce8cc8723c */ /* 0x080fe2000000183c */
[----:B------:R-:W-:Y:S03]  /*bd20*/  MOV R22, R23 ;  /* 0x0000001700167202 */ /* 0x000fe60000000f00 */
[----:B------:R-:W-:Y:S02]  /*bd30*/  MOV R23, R16 ;  /* 0x0000001000177202 */ /* 0x000fe40000000f00 */
[----:B------:R-:W-:Y:S02]  /*bd40*/  MOV R16, R17 ;  /* 0x0000001100107202 */ /* 0x000fe40000000f00 */
[----:B------:R-:W-:Y:S01]  /*bd50*/  MOV R17, R12 ;  /* 0x0000000c00117202 */ /* 0x000fe20000000f00 */
[C---:B------:R-:W-:Y:S03]  /*bd60*/  HMMA.16816.F32 R204, R132.reuse, R206, R64 ;  /* 0x000000ce84cc723c */ /* 0x040fe60000001840 */
[----:B------:R-:W-:Y:S02]  /*bd70*/  MOV R12, R9 ;  /* 0x00000009000c7202 */ /* 0x000fe40000000f00 */
[----:B------:R-:W-:Y:S02]  /*bd80*/  MOV R9, R0 ;  /* 0x0000000000097202 */ /* 0x000fe40000000f00 */
[----:B------:R-:W-:Y:S01]  /*bd90*/  MOV R0, R3 ;  /* 0x0000000300007202 */ /* 0x000fe20000000f00 */
[----:B------:R-:W-:Y:S01]  /*bda0*/  FADD.FTZ R3, R242, R221 ;  /* 0x000000ddf2037221 */ /* 0x000fe20000010000 */
[----:B------:R-:W-:Y:S01]  /*bdb0*/  MOV R37, R38 ;  /* 0x0000002600257202 */ /* 0x000fe20000000f00 */
[-C--:B------:R-:W-:Y:S01]  /*bdc0*/  HMMA.16816.F32 R68, R132, R208.reuse, R68 ;  /* 0x000000d08444723c */ /* 0x080fe20000001844 */
[----:B------:R4:W5:Y:S01]  /*bdd0*/  LDL.LU R242, [R1+0x64] ;  /* 0x0000640001f27983 */ /* 0x0009620000300800 */
[----:B------:R-:W-:Y:S01]  /*bde0*/  MOV R38, R39 ;  /* 0x0000002700267202 */ /* 0x000fe20000000f00 */
[----:B------:R-:W-:Y:S01]  /*bdf0*/  IMAD.MOV.U32 R39, RZ, RZ, R32 ;  /* 0x000000ffff277224 */ /* 0x000fe200078e0020 */
[----:B------:R-:W-:Y:S01]  /*be00*/  MOV R32, R33 ;  /* 0x0000002100207202 */ /* 0x000fe20000000f00 */
[----:B------:R-:W-:Y:S01]  /*be10*/  FADD.FTZ R3, R238, R3 ;  /* 0x00000003ee037221 */ /* 0x000fe20000010000 */
[----:B------:R-:W-:Y:S02]  /*be20*/  MOV R33, R34 ;  /* 0x0000002200217202 */ /* 0x000fe40000000f00 */
[----:B------:R-:W-:Y:S01]  /*be30*/  MOV R34, R35 ;  /* 0x0000002300227202 */ /* 0x000fe20000000f00 */
[C---:B------:R-:W-:Y:S03]  /*be40*/  HMMA.16816.F32 R72, R140.reuse, R208, R72 ;  /* 0x000000d08c48723c */ /* 0x040fe60000001848 */
[----:B------:R-:W-:Y:S01]  /*be50*/  MOV R35, R28 ;  /* 0x0000001c00237202 */ /* 0x000fe20000000f00 */
[----:B------:R-:W-:Y:S01]  /*be60*/  FADD.FTZ R10, R10, R3 ;  /* 0x000000030a0a7221 */ /* 0x000fe20000010000 */
[----:B------:R-:W-:Y:S02]  /*be70*/  MOV R28, R29 ;  /* 0x0000001d001c7202 */ /* 0x000fe40000000f00 */
[----:B------:R-:W-:Y:S01]  /*be80*/  MOV R29, R30 ;  /* 0x0000001e001d7202 */ /* 0x000fe20000000f00 */
[-C--:B------:R-:W-:Y:S01]  /*be90*/  HMMA.16816.F32 R76, R140, R210.reuse, R76 ;  /* 0x000000d28c4c723c */ /* 0x080fe2000000184c */
[----:B------:R-:W-:Y:S03]  /*bea0*/  MOV R30, R31 ;  /* 0x0000001f001e7202 */ /* 0x000fe60000000f00 */
[----:B------:R-:W-:Y:S02]  /*beb0*/  MOV R31, R24 ;  /* 0x00000018001f7202 */ /* 0x000fe40000000f00 */
[----:B------:R-:W-:Y:S01]  /*bec0*/  MOV R24, R25 ;  /* 0x0000001900187202 */ /* 0x000fe20000000f00 */
[----:B------:R-:W-:Y:S01]  /*bed0*/  IMAD.MOV.U32 R25, RZ, RZ, R26 ;  /* 0x000000ffff197224 */ /* 0x000fe200078e001a */
[----:B------:R-:W-:Y:S01]  /*bee0*/  MOV R26, R27 ;  /* 0x0000001b001a7202 */ /* 0x000fe20000000f00 */
[C---:B------:R-:W-:Y:S03]  /*bef0*/  HMMA.16816.F32 R80, R132.reuse, R210, R80 ;  /* 0x000000d28450723c */ /* 0x040fe60000001850 */
[----:B------:R-:W-:Y:S02]  /*bf00*/  MOV R27, R20 ;  /* 0x00000014001b7202 */ /* 0x000fe40000000f00 */
[----:B------:R-:W-:Y:S02]  /*bf10*/  MOV R20, R21 ;  /* 0x0000001500147202 */ /* 0x000fe40000000f00 */
[----:B------:R-:W-:Y:S01]  /*bf20*/  MOV R21, R22 ;  /* 0x0000001600157202 */ /* 0x000fe20000000f00 */
[-C--:B------:R-:W-:Y:S01]  /*bf30*/  HMMA.16816.F32 R84, R132, R212.reuse, R84 ;  /* 0x000000d48454723c */ /* 0x080fe20000001854 */
[----:B------:R-:W-:Y:S03]  /*bf40*/  MOV R22, R23 ;  /* 0x0000001700167202 */ /* 0x000fe60000000f00 */
[----:B------:R-:W-:Y:S02]  /*bf50*/  MOV R23, R16 ;  /* 0x0000001000177202 */ /* 0x000fe40000000f00 */
[----:B------:R-:W-:Y:S02]  /*bf60*/  MOV R16, R17 ;  /* 0x0000001100107202 */ /* 0x000fe40000000f00 */
[----:B------:R-:W-:Y:S01]  /*bf70*/  MOV R17, R12 ;  /* 0x0000000c00117202 */ /* 0x000fe20000000f00 */
[C---:B------:R-:W-:Y:S03]  /*bf80*/  HMMA.16816.F32 R88, R140.reuse, R212, R88 ;  /* 0x000000d48c58723c */ /* 0x040fe60000001858 */
[----:B------:R-:W-:Y:S01]  /*bf90*/  MOV R12, R9 ;  /* 0x00000009000c7202 */ /* 0x000fe20000000f00 */
[----:B------:R-:W-:Y:S01]  /*bfa0*/  IMAD.MOV.U32 R9, RZ, RZ, R0 ;  /* 0x000000ffff097224 */ /* 0x000fe200078e0000 */
[----:B------:R-:W-:Y:S01]  /*bfb0*/  MOV R36, R37 ;  /* 0x0000002500247202 */ /* 0x000fe20000000f00 */
[----:B------:R-:W-:Y:S01]  /*bfc0*/  FADD.FTZ R0, R241, R220 ;  /* 0x000000dcf1007221 */ /* 0x000fe20000010000 */
[----:B------:R-:W-:Y:S01]  /*bfd0*/  MOV R37, R38 ;  /* 0x0000002600257202 */ /* 0x000fe20000000f00 */
[----:B------:R4:W5:Y:S01]  /*bfe0*/  LDL.LU R241, [R1+0x60] ;  /* 0x0000600001f17983 */ /* 0x0009620000300800 */
[----:B------:R-:W-:Y:S01]  /*bff0*/  MOV R38, R39 ;  /* 0x0000002700267202 */ /* 0x000fe20000000f00 */
[-C--:B------:R-:W-:Y:S02]  /*c000*/  HMMA.16816.F32 R92, R140, R214.reuse, R92 ;  /* 0x000000d68c5c723c */ /* 0x080fe4000000185c */
[----:B------:R-:W-:Y:S01]  /*c010*/  FADD.FTZ R0, R237, R0 ;  /* 0x00000000ed007221 */ /* 0x000fe20000010000 */
[----:B------:R-:W-:Y:S02]  /*c020*/  MOV R39, R32 ;  /* 0x0000002000277202 */ /* 0x000fe40000000f00 */
[----:B------:R-:W-:Y:S01]  /*c030*/  MOV R32, R33 ;  /* 0x0000002100207202 */ /* 0x000fe20000000f00 */
[----:B------:R-:W-:Y:S01]  /*c040*/  FADD.FTZ R9, R9, R0 ;  /* 0x0000000009097221 */ /* 0x000fe20000010000 */
[----:B------:R-:W-:Y:S01]  /*c050*/  MOV R33, R34 ;  /* 0x0000002200217202 */ /* 0x000fe20000000f00 */
[C---:B------:R-:W-:Y:S01]  /*c060*/  HMMA.16816.F32 R96, R132.reuse, R214, R96 ;  /* 0x000000d68460723c */ /* 0x040fe20000001860 */
[----:B------:R-:W-:Y:S03]  /*c070*/  MOV R34, R35 ;  /* 0x0000002300227202 */ /* 0x000fe60000000f00 */
[----:B------:R-:W-:Y:S02]  /*c080*/  MOV R35, R28 ;  /* 0x0000001c00237202 */ /* 0x000fe40000000f00 */
[----:B------:R-:W-:Y:S01]  /*c090*/  MOV R28, R29 ;  /* 0x0000001d001c7202 */ /* 0x000fe20000000f00 */
[----:B------:R-:W-:Y:S01]  /*c0a0*/  IMAD.MOV.U32 R29, RZ, RZ, R30 ;  /* 0x000000ffff1d7224 */ /* 0x000fe200078e001e */
[----:B------:R-:W-:Y:S01]  /*c0b0*/  MOV R30, R31 ;  /* 0x0000001f001e7202 */ /* 0x000fe20000000f00 */
[-C--:B------:R-:W-:Y:S03]  /*c0c0*/  HMMA.16816.F32 R100, R132, R216.reuse, R100 ;  /* 0x000000d88464723c */ /* 0x080fe60000001864 */
[----:B------:R-:W-:Y:S02]  /*c0d0*/  MOV R31, R24 ;  /* 0x00000018001f7202 */ /* 0x000fe40000000f00 */
[----:B------:R-:W-:Y:S02]  /*c0e0*/  MOV R24, R25 ;  /* 0x0000001900187202 */ /* 0x000fe40000000f00 */
[----:B------:R-:W-:Y:S01]  /*c0f0*/  MOV R25, R26 ;  /* 0x0000001a00197202 */ /* 0x000fe20000000f00 */
[C---:B------:R-:W-:Y:S01]  /*c100*/  HMMA.16816.F32 R104, R140.reuse, R216, R104 ;  /* 0x000000d88c68723c */ /* 0x040fe20000001868 */
[----:B------:R-:W-:Y:S03]  /*c110*/  MOV R26, R27 ;  /* 0x0000001b001a7202 */ /* 0x000fe60000000f00 */
[----:B------:R-:W-:Y:S02]  /*c120*/  MOV R27, R20 ;  /* 0x00000014001b7202 */ /* 0x000fe40000000f00 */
[----:B------:R-:W-:Y:S02]  /*c130*/  MOV R20, R21 ;  /* 0x0000001500147202 */ /* 0x000fe40000000f00 */
[----:B------:R-:W-:Y:S01]  /*c140*/  MOV R21, R22 ;  /* 0x0000001600157202 */ /* 0x000fe20000000f00 */
[-C--:B------:R-:W-:Y:S03]  /*c150*/  HMMA.16816.F32 R108, R140, R218.reuse, R108 ;  /* 0x000000da8c6c723c */ /* 0x080fe6000000186c */
[----:B------:R-:W-:Y:S01]  /*c160*/  MOV R22, R23 ;  /* 0x0000001700167202 */ /* 0x000fe20000000f00 */
[----:B------:R-:W-:Y:S01]  /*c170*/  IMAD.MOV.U32 R23, RZ, RZ, R16 ;  /* 0x000000ffff177224 */ /* 0x000fe200078e0010 */
[----:B------:R-:W-:Y:S02]  /*c180*/  MOV R16, R17 ;  /* 0x0000001100107202 */ /* 0x000fe40000000f00 */
[----:B------:R-:W-:Y:S01]  /*c190*/  MOV R17, R12 ;  /* 0x0000000c00117202 */ /* 0x000fe20000000f00 */
[----:B------:R-:W-:Y:S01]  /*c1a0*/  FADD.FTZ R12, R240, R136 ;  /* 0x00000088f00c7221 */ /* 0x000fe20000010000 */
[----:B------:R-:W-:Y:S01]  /*c1b0*/  MOV R43, R36 ;  /* 0x00000024002b7202 */ /* 0x000fe20000000f00 */
[----:B------:R4:W5:Y:S01]  /*c1c0*/  LDL.LU R240, [R1+0x5c] ;  /* 0x00005c0001f07983 */ /* 0x0009620000300800 */
[C---:B------:R-:W-:Y:S01]  /*c1d0*/  HMMA.16816.F32 R112, R132.reuse, R218, R112 ;  /* 0x000000da8470723c */ /* 0x040fe20000001870 */
[----:B------:R-:W-:Y:S01]  /*c1e0*/  FADD.FTZ R12, R232, R12 ;  /* 0x0000000ce80c7221 */ /* 0x000fe20000010000 */
[----:B------:R-:W-:Y:S01]  /*c1f0*/  MOV R36, R37 ;  /* 0x0000002500247202 */ /* 0x000fe20000000f00 */
[----:B------:R-:W-:Y:S01]  /*c200*/  FADD.FTZ R8, R43, R8 ;  /* 0x000000082b087221 */ /* 0x000fe20000010000 */
[----:B------:R-:W-:Y:S02]  /*c210*/  MOV R37, R38 ;  /* 0x0000002600257202 */ /* 0x000fe40000000f00 */
[----:B------:R-:W-:Y:S01]  /*c220*/  MOV R38, R39 ;  /* 0x0000002700267202 */ /* 0x000fe20000000f00 */
[----:B------:R-:W-:Y:S01]  /*c230*/  FADD.FTZ R11, R11, R8 ;  /* 0x000000080b0b7221 */ /* 0x000fe20000010000 */
[----:B------:R-:W-:Y:S01]  /*c240*/  MOV R39, R32 ;  /* 0x0000002000277202 */ /* 0x000fe20000000f00 */
[----:B------:R-:W-:Y:S01]  /*c250*/  FADD.FTZ R8, R36, R12 ;  /* 0x0000000c24087221 */ /* 0x000fe20000010000 */
[-C--:B-1----:R-:W-:Y:S02]  /*c260*/  HMMA.16816.F32 R116, R132, R4.reuse, R116 ;  /* 0x000000048474723c */ /* 0x082fe40000001874 */
[----:B------:R-:W-:Y:S01]  /*c270*/  FADD.FTZ R3, R37, R11 ;  /* 0x0000000b25037221 */ /* 0x000fe20000010000 */
[----:B------:R-:W-:Y:S01]  /*c280*/  MOV R32, R33 ;  /* 0x0000002100207202 */ /* 0x000fe20000000f00 */
[----:B------:R-:W-:Y:S01]  /*c290*/  FADD.FTZ R0, R38, R10 ;  /* 0x0000000a26007221 */ /* 0x000fe20000010000 */
[----:B------:R-:W-:Y:S01]  /*c2a0*/  MOV R33, R34 ;  /* 0x0000002200217202 */ /* 0x000fe20000000f00 */
[----:B------:R-:W-:Y:S01]  /*c2b0*/  IMAD.MOV.U32 R34, RZ, RZ, R35 ;  /* 0x000000ffff227224 */ /* 0x000fe200078e0023 */
[----:B------:R-:W-:Y:S01]  /*c2c0*/  MOV R35, R28 ;  /* 0x0000001c00237202 */ /* 0x000fe20000000f00 */
[----:B------:R-:W-:Y:S01]  /*c2d0*/  FADD.FTZ R12, R39, R9 ;  /* 0x00000009270c7221 */ /* 0x000fe20000010000 */
[----:B------:R-:W-:Y:S01]  /*c2e0*/  MOV R28, R29 ;  /* 0x0000001d001c7202 */ /* 0x000fe20000000f00 */
[C---:B------:R-:W-:Y:S02]  /*c2f0*/  HMMA.16816.F32 R120, R140.reuse, R4, R120 ;  /* 0x000000048c78723c */ /* 0x040fe40000001878 */
[----:B------:R-:W-:Y:S01]  /*c300*/  FADD.FTZ R10, R33, R3 ;  /* 0x00000003210a7221 */ /* 0x000fe20000010000 */
[----:B------:R-:W-:Y:S01]  /*c310*/  MOV R29, R30 ;  /* 0x0000001e001d7202 */ /* 0x000fe20000000f00 */
[----:B------:R-:W-:Y:S01]  /*c320*/  FADD.FTZ R11, R32, R8 ;  /* 0x00000008200b7221 */ /* 0x000fe20000010000 */
[----:B------:R-:W-:Y:S01]  /*c330*/  MOV R30, R31 ;  /* 0x0000001f001e7202 */ /* 0x000fe20000000f00 */
[----:B------:R-:W-:Y:S01]  /*c340*/  FADD.FTZ R9, R34, R0 ;  /* 0x0000000022097221 */ /* 0x000fe20000010000 */
[----:B------:R-:W-:Y:S01]  /*c350*/  MOV R31, R24 ;  /* 0x00000018001f7202 */ /* 0x000fe20000000f00 */
[----:B------:R-:W-:Y:S01]  /*c360*/  FADD.FTZ R8, R35, R12 ;  /* 0x0000000c23087221 */ /* 0x000fe20000010000 */
[----:B------:R-:W-:Y:S01]  /*c370*/  MOV R24, R25 ;  /* 0x0000001900187202 */ /* 0x000fe20000000f00 */
[-C--:B------:R-:W-:Y:S02]  /*c380*/  HMMA.16816.F32 R124, R140, R6.reuse, R124 ;  /* 0x000000068c7c723c */ /* 0x080fe4000000187c */
[----:B------:R-:W-:Y:S01]  /*c390*/  FADD.FTZ R0, R29, R10 ;  /* 0x0000000a1d007221 */ /* 0x000fe20000010000 */
[----:B------:R-:W-:Y:S01]  /*c3a0*/  MOV R25, R26 ;  /* 0x0000001a00197202 */ /* 0x000fe20000000f00 */
[----:B------:R-:W-:Y:S01]  /*c3b0*/  FADD.FTZ R3, R28, R11 ;  /* 0x0000000b1c037221 */ /* 0x000fe20000010000 */
[----:B------:R-:W-:Y:S01]  /*c3c0*/  MOV R26, R27 ;  /* 0x0000001b001a7202 */ /* 0x000fe20000000f00 */
[----:B------:R-:W-:Y:S01]  /*c3d0*/  FADD.FTZ R11, R30, R9 ;  /* 0x000000091e0b7221 */ /* 0x000fe20000010000 */
[----:B------:R-:W-:Y:S01]  /*c3e0*/  MOV R27, R20 ;  /* 0x00000014001b7202 */ /* 0x000fe20000000f00 */
[----:B------:R-:W-:Y:S01]  /*c3f0*/  IMAD.MOV.U32 R20, RZ, RZ, R21 ;  /* 0x000000ffff147224 */ /* 0x000fe200078e0015 */
[----:B------:R-:W-:Y:S01]  /*c400*/  MOV R21, R22 ;  /* 0x0000001600157202 */ /* 0x000fe20000000f00 */
[----:B------:R-:W-:Y:S02]  /*c410*/  HMMA.16816.F32 R128, R132, R6, R128 ;  /* 0x000000068480723c */ /* 0x000fe40000001880 */
[----:B------:R-:W-:Y:S01]  /*c420*/  FADD.FTZ R10, R31, R8 ;  /* 0x000000081f0a7221 */ /* 0x000fe20000010000 */
[----:B------:R-:W-:Y:S01]  /*c430*/  MOV R22, R23 ;  /* 0x0000001700167202 */ /* 0x000fe20000000f00 */
[----:B------:R-:W-:Y:S01]  /*c440*/  FADD.FTZ R8, R25, R0 ;  /* 0x0000000019087221 */ /* 0x000fe20000010000 */
[----:B------:R-:W-:Y:S01]  /*c450*/  MOV R23, R16 ;  /* 0x0000001000177202 */ /* 0x000fe20000000f00 */
[----:B------:R-:W-:Y:S01]  /*c460*/  FADD.FTZ R9, R24, R3 ;  /* 0x0000000318097221 */ /* 0x000fe20000010000 */
[----:B------:R-:W-:Y:S01]  /*c470*/  MOV R16, R17 ;  /* 0x0000001100107202 */ /* 0x000fe20000000f00 */
[----:B------:R-:W-:Y:S01]  /*c480*/  FADD.FTZ R4, R26, R11 ;  /* 0x0000000b1a047221 */ /* 0x000fe20000010000 */
[----:B------:R-:W-:Y:S02]  /*c490*/  MOV R17, R239 ;  /* 0x000000ef00117202 */ /* 0x000fe40000000f00 */
[----:B------:R4:W5:Y:S01]  /*c4a0*/  LDL.LU R239, [R1+0x58] ;  /* 0x0000580001ef7983 */ /* 0x0009620000300800 */
[----:B------:R-:W-:Y:S01]  /*c4b0*/  FADD.FTZ R3, R27, R10 ;  /* 0x0000000a1b037221 */ /* 0x000fe20000010000 */
[----:B------:R-:W-:Y:S01]  /*c4c0*/  MOV R141, R2 ;  /* 0x00000002008d7202 */ /* 0x000fe20000000f00 */
[----:B------:R-:W-:Y:S01]  /*c4d0*/  FADD.FTZ R10, R21, R8 ;  /* 0x00000008150a7221 */ /* 0x000fe20000010000 */
        /* <DEDUP_REMOVED lines=9> */
[----:B------:R-:W-:Y:S02]  /*c570*/  FADD.FTZ R8, R16, R0 ;  /* 0x0000000010087221 */ /* 0x000fe40000010000 */
        /* <DEDUP_REMOVED lines=9> */
[----:B------:R-:W-:Y:S01]  /*c610*/  FADD.FTZ R4, R231, R4 ;  /* 0x00000004e7047221 */ /* 0x000fe20000010000 */
[----:B------:R-:W-:Y:S01]  /*c620*/  STL [R1+0x3c], R5 ;  /* 0x00003c0501007387 */ /* 0x000fe20000100800 */
[----:B------:R-:W-:Y:S02]  /*c630*/  FADD.FTZ R3, R226, R3 ;  /* 0x00000003e2037221 */ /* 0x000fe40000010000 */
[----:B------:R-:W-:Y:S01]  /*c640*/  FADD.FTZ R0, R227, R8 ;  /* 0x00000008e3007221 */ /* 0x000fe20000010000 */
[----:B------:R-:W-:Y:S01]  /*c650*/  STL [R1+0x38], R4 ;  /* 0x0000380401007387 */ /* 0x000fe20000100800 */
[----:B------:R-:W-:Y:S02]  /*c660*/  FADD.FTZ R3, R225, R3 ;  /* 0x00000003e1037221 */ /* 0x000fe40000010000 */
[----:B------:R-:W-:Y:S03]  /*c670*/  FADD.FTZ R0, R224, R0 ;  /* 0x00000000e0007221 */ /* 0x000fe60000010000 */
[----:B------:R1:W-:Y:S01]  /*c680*/  STL [R1+0x44], R3 ;  /* 0x0000440301007387 */ /* 0x0003e20000100800 */
[----:B------:R-:W-:Y:S05]  /*c690*/  FADD.FTZ R0, R223, R0 ;  /* 0x00000000df007221 */ /* 0x000fea0000010000 */
[----:B------:R4:W-:Y:S01]  /*c6a0*/  STL [R1+0x40], R0 ;  /* 0x0000400001007387 */ /* 0x0009e20000100800 */
[----:B-1----:R-:W-:Y:S01]  /*c6b0*/  MOV R3, R139 ;  /* 0x0000008b00037202 */ /* 0x002fe20000000f00 */
[----:B----45:R-:W-:-:S05]  /*c6c0*/  @P2 BRA `(.L_x_153) ;  /* 0xffffb34000002947 */ /* 0x030fca000383ffff */
.L_x_152:
[----:B-1----:R-:W2:Y:S04]  /*c6d0*/  LDL.LU R0, [R1+0x3c] ;  /* 0x00003c0001007983 */ /* 0x002ea80000300800 */
[----:B------:R-:W3:Y:S04]  /*c6e0*/  LDL.LU R4, [R1+0x38] ;  /* 0x0000380001047983 */ /* 0x000ee80000300800 */
[----:B------:R-:W4:Y:S04]  /*c6f0*/  LDL.LU R8, [R1+0x44] ;  /* 0x0000440001087983 */ /* 0x000f280000300800 */
[----:B------:R-:W4:Y:S01]  /*c700*/  LDL.LU R5, [R1+0x40] ;  /* 0x0000400001057983 */ /* 0x000f220000300800 */
[----:B------:R-:W-:-:S02]  /*c710*/  MOV R18, 0xff800000 ;  /* 0xff80000000127802 */ /* 0x000fc40000000f00 */
[----:B------:R-:W-:Y:S02]  /*c720*/  MOV R19, 0xff800000 ;  /* 0xff80000000137802 */ /* 0x000fe40000000f00 */
[----:B------:R-:W-:Y:S02]  /*c730*/  MOV R20, 0xff800000 ;  /* 0xff80000000147802 */ /* 0x000fe40000000f00 */
[----:B------:R-:W-:Y:S02]  /*c740*/  MOV R21, 0xff800000 ;  /* 0xff80000000157802 */ /* 0x000fe40000000f00 */
[----:B------:R-:W-:Y:S01]  /*c750*/  PLOP3.LUT P4, PT, PT, PT, PT, 0x8, 0x0 ;  /* 0x000000000000781c */ /* 0x000fe20003f8e170 */
[----:B--2---:R-:W1:Y:S04]  /*c760*/  SHFL.BFLY PT, R11, R0, 0x2, 0x1f ;  /* 0x0c401f00000b7f89 */ /* 0x004e6800000e0000 */
[----:B---3--:R-:W2:Y:S04]  /*c770*/  SHFL.BFLY PT, R9, R4, 0x2, 0x1f ;  /* 0x0c401f0004097f89 */ /* 0x008ea800000e0000 */
[----:B----4-:R-:W3:Y:S04]  /*c780*/  SHFL.BFLY PT, R7, R8, 0x2, 0x1f ;  /* 0x0c401f0008077f89 */ /* 0x010ee800000e0000 */
[----:B------:R-:W4:Y:S01]  /*c790*/  SHFL.BFLY PT, R6, R5, 0x2, 0x1f ;  /* 0x0c401f0005067f89 */ /* 0x000f2200000e0000 */
[----:B-1----:R-:W-:-:S02]  /*c7a0*/  FADD.FTZ R11, R11, R0 ;  /* 0x000000000b0b7221 */ /* 0x002fc40000010000 */
[----:B--2---:R-:W-:-:S03]  /*c7b0*/  FADD.FTZ R9, R9, R4 ;  /* 0x0000000409097221 */ /* 0x004fc60000010000 */
[----:B------:R-:W1:Y:S01]  /*c7c0*/  SHFL.BFLY PT, R0, R11, 0x1, 0x1f ;  /* 0x0c201f000b007f89 */ /* 0x000e6200000e0000 */
[----:B---3--:R-:W-:-:S03]  /*c7d0*/  FADD.FTZ R7, R7, R8 ;  /* 0x0000000807077221 */ /* 0x008fc60000010000 */
[----:B------:R-:W2:Y:S01]  /*c7e0*/  SHFL.BFLY PT, R4, R9, 0x1, 0x1f ;  /* 0x0c201f0009047f89 */ /* 0x000ea200000e0000 */
[----:B----4-:R-:W-:-:S03]  /*c7f0*/  FADD.FTZ R6, R6, R5 ;  /* 0x0000000506067221 */ /* 0x010fc60000010000 */
[----:B------:R-:W3:Y:S04]  /*c800*/  SHFL.BFLY PT, R3, R7, 0x1, 0x1f ;  /* 0x0c201f0007037f89 */ /* 0x000ee800000e0000 */
[----:B------:R-:W4:Y:S01]  /*c810*/  SHFL.BFLY PT, R5, R6, 0x1, 0x1f ;  /* 0x0c201f0006057f89 */ /* 0x000f2200000e0000 */
[----:B-1----:R-:W-:Y:S01]  /*c820*/  FADD.FTZ R11, R11, R0 ;  /* 0x000000000b0b7221 */ /* 0x002fe20000010000 */
[----:B------:R-:W-:Y:S01]  /*c830*/  MOV R0, RZ ;  /* 0x000000ff00007202 */ /* 0x000fe20000000f00 */
[----:B--2---:R-:W-:-:S03]  /*c840*/  FADD.FTZ R9, R9, R4 ;  /* 0x0000000409097221 */ /* 0x004fc60000010000 */
[----:B------:R-:W-:Y:S02]  /*c850*/  FSETP.NE.FTZ.AND P3, PT, R11, RZ, PT ;  /* 0x000000ff0b00720b */ /* 0x000fe40003f75000 */
[----:B------:R-:W-:Y:S01]  /*c860*/  MOV R4, RZ ;  /* 0x000000ff00047202 */ /* 0x000fe20000000f00 */
[----:B---3--:R-:W-:Y:S01]  /*c870*/  FADD.FTZ R7, R7, R3 ;  /* 0x0000000307077221 */ /* 0x008fe20000010000 */
[----:B------:R-:W-:Y:S02]  /*c880*/  FSETP.NE.FTZ.AND P2, PT, R9, RZ, PT ;  /* 0x000000ff0900720b */ /* 0x000fe40003f55000 */
[----:B------:R-:W-:Y:S01]  /*c890*/  MOV R3, RZ ;  /* 0x000000ff00037202 */ /* 0x000fe20000000f00 */
[----:B----4-:R-:W-:Y:S01]  /*c8a0*/  FADD.FTZ R6, R5, R6 ;  /* 0x0000000605067221 */ /* 0x010fe20000010000 */
[----:B------:R-:W-:-:S04]  /*c8b0*/  FSETP.NE.FTZ.AND P1, PT, R7, RZ, PT ;  /* 0x000000ff0700720b */ /* 0x000fc80003f35000 */
[----:B------:R-:W-:Y:S01]  /*c8c0*/  FSETP.NE.FTZ.AND P0, PT, R6, RZ, PT ;  /* 0x000000ff0600720b */ /* 0x000fe20003f15000 */
[----:B------:R-:W1:Y:S08]  /*c8d0*/  @P3 MUFU.RCP R0, R11 ;  /* 0x0000000b00003308 */ /* 0x000e700000001000 */
[----:B------:R-:W2:Y:S04]  /*c8e0*/  @P1 MUFU.RCP R3, R7 ;  /* 0x0000000700031308 */ /* 0x000ea80000001000 */
[----:B------:R-:W-:Y:S01]  /*c8f0*/  @P0 MOV R8, 0x3f317218 ;  /* 0x3f31721800080802 */ /* 0x000fe20000000f00 */
[----:B-1----:R-:W-:-:S03]  /*c900*/  FMUL.FTZ R148, R0, R148 ;  /* 0x0000009400947220 */ /* 0x002fc60000410000 */
[----:B------:R-:W1:Y:S01]  /*c910*/  @P2 MUFU.RCP R4, R9 ;  /* 0x0000000900042308 */ /* 0x000e620000001000 */
[C---:B------:R-:W-:Y:S02]  /*c920*/  FMUL.FTZ R149, R0.reuse, R149 ;  /* 0x0000009500957220 */ /* 0x040fe40000410000 */
[C---:B------:R-:W-:Y:S02]  /*c930*/  FMUL.FTZ R156, R0.reuse, R156 ;  /* 0x0000009c009c7220 */ /* 0x040fe40000410000 */
[C---:B------:R-:W-:Y:S02]  /*c940*/  FMUL.FTZ R157, R0.reuse, R157 ;  /* 0x0000009d009d7220 */ /* 0x040fe40000410000 */
[C---:B------:R-:W-:Y:S01]  /*c950*/  FMUL.FTZ R160, R0.reuse, R160 ;  /* 0x000000a000a07220 */ /* 0x040fe20000410000 */
[----:B------:R-:W-:Y:S01]  /*c960*/  @P3 MUFU.LG2 R11, R11 ;  /* 0x0000000b000b3308 */ /* 0x000fe20000000c00 */
[C---:B------:R-:W-:Y:S02]  /*c970*/  FMUL.FTZ R161, R0.reuse, R161 ;  /* 0x000000a100a17220 */ /* 0x040fe40000410000 */
[----:B------:R-:W-:-:S02]  /*c980*/  FMUL.FTZ R172, R0, R172 ;  /* 0x000000ac00ac7220 */ /* 0x000fc40000410000 */
[C---:B------:R-:W-:Y:S02]  /*c990*/  FMUL.FTZ R173, R0.reuse, R173 ;  /* 0x000000ad00ad7220 */ /* 0x040fe40000410000 */
[C---:B------:R-:W-:Y:S01]  /*c9a0*/  FMUL.FTZ R176, R0.reuse, R176 ;  /* 0x000000b000b07220 */ /* 0x040fe20000410000 */
[----:B------:R-:W-:Y:S01]  /*c9b0*/  @P2 MUFU.LG2 R9, R9 ;  /* 0x0000000900092308 */ /* 0x000fe20000000c00 */
[C---:B------:R-:W-:Y:S02]  /*c9c0*/  FMUL.FTZ R177, R0.reuse, R177 ;  /* 0x000000b100b17220 */ /* 0x040fe40000410000 */
[C---:B------:R-:W-:Y:S02]  /*c9d0*/  FMUL.FTZ R188, R0.reuse, R188 ;  /* 0x000000bc00bc7220 */ /* 0x040fe40000410000 */
[C---:B------:R-:W-:Y:S02]  /*c9e0*/  FMUL.FTZ R189, R0.reuse, R189 ;  /* 0x000000bd00bd7220 */ /* 0x040fe40000410000 */
[C---:B------:R-:W-:Y:S01]  /*c9f0*/  FMUL.FTZ R192, R0.reuse, R192 ;  /* 0x000000c000c07220 */ /* 0x040fe20000410000 */
[----:B------:R-:W-:Y:S01]  /*ca00*/  @P1 MUFU.LG2 R7, R7 ;  /* 0x0000000700071308 */ /* 0x000fe20000000c00 */
        /* <DEDUP_REMOVED lines=18> */
[----:B------:R-:W-:Y:S01]  /*cb30*/  FMUL.FTZ R129, R0, R129 ;  /* 0x0000008100817220 */ /* 0x000fe20000410000 */
[----:B------:R-:W-:Y:S01]  /*cb40*/  MOV R0, RZ ;  /* 0x000000ff00007202 */ /* 0x000fe20000000f00 */
[----:B--2---:R-:W-:-:S02]  /*cb50*/  FMUL.FTZ R144, R3, R144 ;  /* 0x0000009003907220 */ /* 0x004fc40000410000 */
[C---:B------:R-:W-:Y:S02]  /*cb60*/  FMUL.FTZ R145, R3.reuse, R145 ;  /* 0x0000009103917220 */ /* 0x040fe40000410000 */
[C---:B------:R-:W-:Y:S01]  /*cb70*/  FMUL.FTZ R152, R3.reuse, R152 ;  /* 0x0000009803987220 */ /* 0x040fe20000410000 */
[----:B------:R-:W2:Y:S01]  /*cb80*/  @P0 MUFU.RCP R0, R6 ;  /* 0x0000000600000308 */ /* 0x000ea20000001000 */
[C---:B------:R-:W-:Y:S02]  /*cb90*/  FMUL.FTZ R153, R3.reuse, R153 ;  /* 0x0000009903997220 */ /* 0x040fe40000410000 */
[C---:B------:R-:W-:Y:S02]  /*cba0*/  FMUL.FTZ R164, R3.reuse, R164 ;  /* 0x000000a403a47220 */ /* 0x040fe40000410000 */
[C---:B------:R-:W-:Y:S02]  /*cbb0*/  FMUL.FTZ R165, R3.reuse, R165 ;  /* 0x000000a503a57220 */ /* 0x040fe40000410000 */
[C---:B------:R-:W-:Y:S01]  /*cbc0*/  FMUL.FTZ R168, R3.reuse, R168 ;  /* 0x000000a803a87220 */ /* 0x040fe20000410000 */
[----:B------:R-:W3:Y:S01]  /*cbd0*/  @P0 MUFU.LG2 R6, R6 ;  /* 0x0000000600060308 */ /* 0x000ee20000000c00 */
        /* <DEDUP_REMOVED lines=25> */
[----:B------:R-:W-:Y:S01]  /*cd70*/  @P2 MOV R3, 0x3f317218 ;  /* 0x3f31721800032802 */ /* 0x000fe20000000f00 */
[----:B-1----:R-:W-:-:S02]  /*cd80*/  FMUL.FTZ R150, R4, R150 ;  /* 0x0000009604967220 */ /* 0x002fc40000410000 */
        /* <DEDUP_REMOVED lines=31> */
[----:B------:R-:W-:Y:S01]  /*cf80*/  @P3 MOV R4, 0x3f317218 ;  /* 0x3f31721800043802 */ /* 0x000fe20000000f00 */
[C---:B--2---:R-:W-:Y:S02]  /*cf90*/  FMUL.FTZ R146, R0.reuse, R146 ;  /* 0x0000009200927220 */ /* 0x044fe40000410000 */
        /* <DEDUP_REMOVED lines=30> */
[----:B------:R-:W-:Y:S01]  /*d180*/  FMUL.FTZ R127, R0, R127 ;  /* 0x0000007f007f7220 */ /* 0x000fe20000410000 */
[----:B------:R-:W-:Y:S01]  /*d190*/  @P1 MOV R0, 0x3f317218 ;  /* 0x3f31721800001802 */ /* 0x000fe20000000f00 */
[----:B------:R-:W-:Y:S02]  /*d1a0*/  @P2 FMUL.FTZ R5, R3, c[0x0][0x2d0] ;  /* 0x0000b40003052a20 */ /* 0x000fe40000410000 */
[----:B------:R-:W-:Y:S02]  /*d1b0*/  @P3 FMUL.FTZ R10, R4, c[0x0][0x2d0] ;  /* 0x0000b400040a3a20 */ /* 0x000fe40000410000 */
[----:B------:R-:W-:-:S02]  /*d1c0*/  @P1 FMUL.FTZ R3, R0, c[0x0][0x2d0] ;  /* 0x0000b40000031a20 */ /* 0x000fc40000410000 */
[----:B------:R-:W-:Y:S02]  /*d1d0*/  @P3 FMUL.FTZ R11, R11, 0.69314718246459960938 ;  /* 0x3f3172180b0b3820 */ /* 0x000fe40000410000 */
[----:B------:R-:W-:Y:S02]  /*d1e0*/  @P2 FMUL.FTZ R9, R9, 0.69314718246459960938 ;  /* 0x3f31721809092820 */ /* 0x000fe40000410000 */
[----:B------:R-:W-:Y:S02]  /*d1f0*/  @P1 FMUL.FTZ R7, R7, 0.69314718246459960938 ;  /* 0x3f31721807071820 */ /* 0x000fe40000410000 */
[----:B---3--:R-:W-:Y:S02]  /*d200*/  @P0 FMUL.FTZ R4, R6, 0.69314718246459960938 ;  /* 0x3f31721806040820 */ /* 0x008fe40000410000 */
[----:B------:R-:W-:Y:S02]  /*d210*/  @P0 FMUL.FTZ R0, R8, c[0x0][0x2d0] ;  /* 0x0000b40008000a20 */ /* 0x000fe40000410000 */
[----:B------:R-:W-:-:S02]  /*d220*/  @P3 FFMA.FTZ R18, R10, R139, R11 ;  /* 0x0000008b0a123223 */ /* 0x000fc4000001000b */
[----:B------:R-:W-:Y:S02]  /*d230*/  @P2 FFMA.FTZ R19, R5, R138, R9 ;  /* 0x0000008a05132223 */ /* 0x000fe40000010009 */
[----:B------:R-:W-:Y:S02]  /*d240*/  @P1 FFMA.FTZ R20, R3, R137, R7 ;  /* 0x0000008903141223 */ /* 0x000fe40000010007 */
[----:B------:R-:W-:Y:S02]  /*d250*/  @P0 FFMA.FTZ R21, R0, R2, R4 ;  /* 0x0000000200150223 */ /* 0x000fe40000010004 */
.L_x_136:
[----:B------:R-:W-:Y:S05]  /*d260*/  @P4 BRA `(.L_x_156) ;  /* 0x0000209000004947 */ /* 0x000fea0003800000 */
[----:B------:R-:W3:Y:S01]  /*d270*/  S2R R16, SR_TID.X ;  /* 0x0000000000107919 */ /* 0x000ee20000002100 */
[----:B------:R-:W-:Y:S01]  /*d280*/  ULDC.64 UR4, c[0x0][0x4d0] ;  /* 0x0001340000047ab9 */ /* 0x000fe20000000a00 */
[----:B------:R-:W-:Y:S01]  /*d290*/  IMAD R4, RZ, RZ, -UR10 ;  /* 0x8000000aff047e24 */ /* 0x000fe2000f8e02ff */
[----:B--2---:R-:W-:Y:S01]  /*d2a0*/  UIMAD.WIDE.U32 UR8, UR10, UR4, URZ ;  /* 0x000000040a0872a5 */ /* 0x004fe2000f8e003f */
[----:B------:R-:W2:Y:S01]  /*d2b0*/  S2R R11, SR_CTAID.Y ;  /* 0x00000000000b7919 */ /* 0x000ea20000002600 */
[----:B------:R-:W-:Y:S01]  /*d2c0*/  USHF.R.S32.HI UR6, URZ, 0x1f, UR10 ;  /* 0x0000001f3f067899 */ /* 0x000fe2000801140a */
[----:B------:R-:W-:Y:S01]  /*d2d0*/  MOV R24, c[0x0][0x4e8] ;  /* 0x00013a0000187a02 */ /* 0x000fe20000000f00 */
[----:B------:R-:W-:Y:S01]  /*d2e0*/  BSSY B0, `(.L_x_157) ;  /* 0x00000db000007945 */ /* 0x000fe20003800000 */
[----:B------:R-:W4:Y:S01]  /*d2f0*/  S2R R9, SR_CTAID.Z ;  /* 0x0000000000097919 */ /* 0x000f220000002700 */
[----:B------:R-:W-:Y:S01]  /*d300*/  IMAD.U32 R3, RZ, RZ, UR9 ;  /* 0x00000009ff037e24 */ /* 0x000fe2000f8e00ff */
[----:B------:R-:W-:Y:S01]  /*d310*/  UIMAD UR7, UR6, UR4, URZ ;  /* 0x00000004060772a4 */ /* 0x000fe2000f8e023f */
[----:B-1----:R-:W-:Y:S01]  /*d320*/  IMAD.U32 R2, RZ, RZ, UR8 ;  /* 0x00000008ff027e24 */ /* 0x002fe2000f8e00ff */
[----:B------:R-:W1:Y:S04]  /*d330*/  S2R R15, SR_CTAID.X ;  /* 0x00000000000f7919 */ /* 0x000e680000002500 */
[----:B------:R-:W-:Y:S01]  /*d340*/  BAR.SYNC.DEFER_BLOCKING 0x1, 0x80 ;  /* 0x0042000000007b1d */ /* 0x000fe20000010000 */
[----:B------:R-:W-:Y:S01]  /*d350*/  UIMAD UR5, UR10, UR5, UR7 ;  /* 0x000000050a0572a4 */ /* 0x000fe2000f8e0207 */
[C---:B------:R-:W-:Y:S01]  /*d360*/  ISETP.NE.AND P0, PT, R24.reuse, 0x1, PT ;  /* 0x000000011800780c */ /* 0x040fe20003f05270 */
[----:B------:R-:W-:-:S02]  /*d370*/  IMAD R24, R24, c[0x0][0x388], RZ ;  /* 0x0000e20018187a24 */ /* 0x000fc400078e02ff */
[----:B------:R-:W-:Y:S01]  /*d380*/  UIADD3 UR5, UR9, UR5, URZ ;  /* 0x0000000509057290 */ /* 0x000fe2000fffe03f */
[----:B---3--:R-:W-:-:S05]  /*d390*/  SHF.R.S32.HI R6, RZ, 0x1f, R16 ;  /* 0x0000001fff067819 */ /* 0x008fca0000011410 */
[----:B------:R-:W-:Y:S01]  /*d3a0*/  IMAD.U32 R5, RZ, RZ, UR5 ;  /* 0x00000005ff057e24 */ /* 0x000fe2000f8e00ff */
[-C--:B------:R-:W-:Y:S01]  /*d3b0*/  LEA.HI R0, R6, R16.reuse, RZ, 0x2 ;  /* 0x0000001006007211 */ /* 0x080fe200078f10ff */
[----:B--2---:R-:W-:Y:S01]  /*d3c0*/  IMAD R12, R4, c[0x0][0x550], R11 ;  /* 0x00015400040c7a24 */ /* 0x004fe200078e020b */
[-C--:B------:R-:W-:Y:S01]  /*d3d0*/  LEA.HI R6, R6, R16.reuse, RZ, 0x5 ;  /* 0x0000001006067211 */ /* 0x080fe200078f28ff */
[----:B------:R-:W-:Y:S01]  /*d3e0*/  IMAD.MOV.U32 R4, RZ, RZ, R2 ;  /* 0x000000ffff047224 */ /* 0x000fe200078e0002 */
[----:B------:R-:W-:Y:S01]  /*d3f0*/  LOP3.LUT R0, R0, 0xfffffffc, RZ, 0xc0, !PT ;  /* 0xfffffffc00007812 */ /* 0x000fe200078ec0ff */
[----:B------:R-:W-:Y:S01]  /*d400*/  ULDC.64 UR4, c[0x0][0x438] ;  /* 0x00010e0000047ab9 */ /* 0x000fe20000000a00 */
[----:B------:R-:W-:Y:S01]  /*d410*/  LOP3.LUT R7, R6, 0xffffffe0, RZ, 0xc0, !PT ;  /* 0xffffffe006077812 */ /* 0x000fe200078ec0ff */
[----:B------:R-:W-:Y:S01]  /*d420*/  UIMAD UR6, UR6, UR4, URZ ;  /* 0x00000004060672a4 */ /* 0x000fe2000f8e023f */
[----:B------:R-:W-:Y:S01]  /*d430*/  IADD3 R0, -R0, R16, RZ ;  /* 0x0000001000007210 */ /* 0x000fe20007ffe1ff */
[----:B------:R-:W-:Y:S01]  /*d440*/  UIMAD.WIDE.U32 UR8, UR10, UR4, URZ ;  /* 0x000000040a0872a5 */ /* 0x000fe2000f8e003f */
[--C-:B------:R-:W-:Y:S01]  /*d450*/  SHF.R.S32.HI R8, RZ, 0x5, R6.reuse ;  /* 0x00000005ff087819 */ /* 0x100fe20000011406 */
[----:B------:R-:W-:Y:S01]  /*d460*/  IMAD.IADD R16, R16, 0x1, -R7 ;  /* 0x0000000110107824 */ /* 0x000fe200078e0a07 */
[----:B------:R-:W-:Y:S01]  /*d470*/  LEA.HI R3, R0, R0, RZ, 0x1 ;  /* 0x0000000000037211 */ /* 0x000fe200078f08ff */
[----:B------:R-:W-:Y:S01]  /*d480*/  UIMAD UR4, UR10, UR5, UR6 ;  /* 0x000000050a0472a4 */ /* 0x000fe2000f8e0206 */
[----:B------:R-:W-:Y:S01]  /*d490*/  SHF.R.S32.HI R2, RZ, 0x1f, R6 ;  /* 0x0000001fff027819 */ /* 0x000fe20000011406 */
[----:B----4-:R-:W-:Y:S01]  /*d4a0*/  IMAD.WIDE.U32 R4, R9, c[0x0][0x4d8], R4 ;  /* 0x0001360009047a25 */ /* 0x010fe200078e0004 */
[----:B------:R-:W-:Y:S01]  /*d4b0*/  LOP3.LUT R7, R3, 0x1ffffffe, RZ, 0xc0, !PT ;  /* 0x1ffffffe03077812 */ /* 0x000fe200078ec0ff */
[----:B------:R-:W-:Y:S01]  /*d4c0*/  UIADD3 UR4, UR9, UR4, URZ ;  /* 0x0000000409047290 */ /* 0x000fe2000fffe03f */
[----:B------:R-:W-:-:S02]  /*d4d0*/  LEA.HI R2, R2, R8, RZ, 0x2 ;  /* 0x0000000802027211 */ /* 0x000fc400078f10ff */
[----:B------:R-:W-:Y:S01]  /*d4e0*/  IADD3 R7, R0, -R7, RZ ;  /* 0x8000000700077210 */ /* 0x000fe20007ffe0ff */
[----:B------:R-:W-:Y:S01]  /*d4f0*/  IMAD.SHL.U32 R0, R3, 0x20, RZ ;  /* 0x0000002003007824 */ /* 0x000fe200078e00ff */
[----:B------:R-:W-:Y:S02]  /*d500*/  SHF.R.S32.HI R3, RZ, 0x1f, R16 ;  /* 0x0000001fff037819 */ /* 0x000fe40000011410 */
[----:B------:R-:W-:Y:S02]  /*d510*/  LOP3.LUT R2, R2, 0xffffffc, RZ, 0xc0, !PT ;  /* 0x0ffffffc02027812 */ /* 0x000fe400078ec0ff */
[----:B------:R-:W-:Y:S01]  /*d520*/  LEA.HI R17, R3, R16, RZ, 0x2 ;  /* 0x0000001003117211 */ /* 0x000fe200078f10ff */
[----:B------:R-:W-:Y:S01]  /*d530*/  IMAD.U32 R3, RZ, RZ, UR9 ;  /* 0x00000009ff037e24 */ /* 0x000fe2000f8e00ff */
[----:B------:R-:W-:Y:S01]  /*d540*/  LOP3.LUT R0, R0, 0xffffffc0, RZ, 0xc0, !PT ;  /* 0xffffffc000007812 */ /* 0x000fe200078ec0ff */
[----:B------:R-:W-:Y:S01]  /*d550*/  IMAD.IADD R8, R8, 0x1, -R2 ;  /* 0x0000000108087824 */ /* 0x000fe200078e0a02 */
[----:B------:R-:W-:Y:S01]  /*d560*/  SHF.R.S32.HI R6, RZ, 0x2, R17 ;  /* 0x00000002ff067819 */ /* 0x000fe20000011411 */
[----:B------:R-:W-:Y:S01]  /*d570*/  IMAD.U32 R2, RZ, RZ, UR8 ;  /* 0x00000008ff027e24 */ /* 0x000fe2000f8e00ff */
[----:B------:R-:W-:Y:S01]  /*d580*/  SHF.R.S32.HI R10, RZ, 0x1f, R9 ;  /* 0x0000001fff0a7819 */ /* 0x000fe20000011409 */
[----:B------:R-:W-:Y:S01]  /*d590*/  IMAD R7, R7, 0x8, R0 ;  /* 0x0000000807077824 */ /* 0x000fe200078e0200 */
[----:B------:R-:W-:Y:S01]  /*d5a0*/  MOV R3, UR4 ;  /* 0x0000000400037c02 */ /* 0x000fe20008000f00 */
[----:B------:R-:W-:Y:S01]  /*d5b0*/  IMAD R14, R8, 0x10, R6 ;  /* 0x00000010080e7824 */ /* 0x000fe200078e0206 */
[----:B------:R-:W-:Y:S01]  /*d5c0*/  LOP3.LUT P1, RZ, R16, 0x3, RZ, 0xc0, !PT ;  /* 0x0000000310ff7812 */ /* 0x000fe2000782c0ff */
[----:B------:R-:W-:-:S02]  /*d5d0*/  IMAD R0, R10, c[0x0][0x4d8], RZ ;  /* 0x000136000a007a24 */ /* 0x000fc400078e02ff */
[----:B------:R-:W-:Y:S01]  /*d5e0*/  IMAD R6, R10, c[0x0][0x440], RZ ;  /* 0x000110000a067a24 */ /* 0x000fe200078e02ff */
[----:B------:R-:W-:Y:S01]  /*d5f0*/  IADD3 R8, R14, R7, RZ ;  /* 0x000000070e087210 */ /* 0x000fe20007ffe0ff */
[C---:B------:R-:W-:Y:S02]  /*d600*/  IMAD R0, R9.reuse, c[0x0][0x4dc], R0 ;  /* 0x0001370009007a24 */ /* 0x040fe400078e0200 */
[----:B------:R-:W-:Y:S02]  /*d610*/  IMAD R6, R9, c[0x0][0x444], R6 ;  /* 0x0001110009067a24 */ /* 0x000fe400078e0206 */
[----:B-1----:R-:W-:Y:S02]  /*d620*/  IMAD R8, R15, 0x80, R8 ;  /* 0x000000800f087824 */ /* 0x002fe400078e0208 */
[----:B------:R-:W-:-:S04]  /*d630*/  IMAD.WIDE.U32 R2, R9, c[0x0][0x440], R2 ;  /* 0x0001100009027a25 */ /* 0x000fc800078e0002 */
[----:B------:R-:W-:-:S04]  /*d640*/  @P0 IMAD.HI.U32 R11, R8, c[0x0][0x4ec], RZ ;  /* 0x00013b00080b0a27 */ /* 0x000fc800078e00ff */
[----:B------:R-:W-:Y:S01]  /*d650*/  IMAD.IADD R5, R5, 0x1, R0 ;  /* 0x0000000105057824 */ /* 0x000fe200078e0200 */
[----:B------:R-:W-:Y:S01]  /*d660*/  SHF.R.S32.HI R0, RZ, 0x1f, R12 ;  /* 0x0000001fff007819 */ /* 0x000fe2000001140c */
[----:B------:R-:W-:Y:S01]  /*d670*/  IMAD.IADD R3, R3, 0x1, R6 ;  /* 0x0000000103037824 */ /* 0x000fe200078e0206 */
[----:B------:R-:W-:Y:S01]  /*d680*/  MOV R6, R8 ;  /* 0x0000000800067202 */ /* 0x000fe20000000f00 */
[----:B------:R-:W-:Y:S01]  /*d690*/  @P0 IMAD.HI.U32 R10, R8, c[0x0][0x4ec], RZ ;  /* 0x00013b00080a0a27 */ /* 0x000fe200078e00ff */
[----:B------:R-:W-:-:S03]  /*d6a0*/  @P0 SHF.R.U32.HI R6, RZ, c[0x0][0x4f0], R11 ;  /* 0x00013c00ff060a19 */ /* 0x000fc6000001160b */
[----:B------:R-:W-:Y:S01]  /*d6b0*/  IMAD.MOV.U32 R7, RZ, RZ, R8 ;  /* 0x000000ffff077224 */ /* 0x000fe200078e0008 */
[----:B------:R-:W-:Y:S01]  /*d6c0*/  @P0 SHF.R.U32.HI R7, RZ, c[0x0][0x4f0], R10 ;  /* 0x00013c00ff070a19 */ /* 0x000fe2000001160a */
[C---:B------:R-:W-:Y:S02]  /*d6d0*/  IMAD R9, R0.reuse, c[0x0][0x448], RZ ;  /* 0x0001120000097a24 */ /* 0x040fe400078e02ff */
[----:B------:R-:W-:Y:S02]  /*d6e0*/  IMAD R0, R0, c[0x0][0x4e0], RZ ;  /* 0x0001380000007a24 */ /* 0x000fe400078e02ff */
[----:B------:R-:W-:Y:S02]  /*d6f0*/  IMAD.MOV R10, RZ, RZ, -R6 ;  /* 0x000000ffff0a7224 */ /* 0x000fe400078e0a06 */
[C---:B------:R-:W-:Y:S01]  /*d700*/  IMAD R11, R12.reuse, c[0x0][0x44c], R9 ;  /* 0x000113000c0b7a24 */ /* 0x040fe200078e0209 */
[----:B------:R-:W-:Y:S01]  /*d710*/  SHF.R.S32.HI R9, RZ, 0x1f, R7 ;  /* 0x0000001fff097819 */ /* 0x000fe20000011407 */
[----:B------:R-:W-:-:S02]  /*d720*/  IMAD R13, R12, c[0x0][0x4e4], R0 ;  /* 0x000139000c0d7a24 */ /* 0x000fc400078e0200 */
[----:B------:R-:W-:-:S04]  /*d730*/  IMAD.WIDE.U32 R4, R12, c[0x0][0x4e0], R4 ;  /* 0x000138000c047a25 */ /* 0x000fc800078e0004 */
[----:B------:R-:W-:Y:S01]  /*d740*/  IMAD R0, R10, c[0x0][0x4e8], R8 ;  /* 0x00013a000a007a24 */ /* 0x000fe200078e0208 */
[----:B------:R-:W-:Y:S01]  /*d750*/  SHF.R.S32.HI R10, RZ, 0x1f, R6 ;  /* 0x0000001fff0a7819 */ /* 0x000fe20000011406 */
[----:B------:R-:W-:Y:S01]  /*d760*/  IMAD R9, R9, c[0x0][0x430], RZ ;  /* 0x00010c0009097a24 */ /* 0x000fe200078e02ff */
[----:B------:R-:W-:Y:S01]  /*d770*/  IADD3 R4, P0, R6, R4, RZ ;  /* 0x0000000406047210 */ /* 0x000fe20007f1e0ff */
[----:B------:R-:W-:Y:S01]  /*d780*/  IMAD.WIDE.U32 R2, R12, c[0x0][0x448], R2 ;  /* 0x000112000c027a25 */ /* 0x000fe200078e0002 */
[----:B------:R-:W-:Y:S02]  /*d790*/  SHF.R.S32.HI R6, RZ, 0x1f, R0 ;  /* 0x0000001fff067819 */ /* 0x000fe40000011400 */
[----:B------:R-:W-:Y:S01]  /*d7a0*/  IADD3.X R5, R10, R5, R13, P0, !PT ;  /* 0x000000050a057210 */ /* 0x000fe200007fe40d */
[----:B------:R-:W-:Y:S01]  /*d7b0*/  IMAD R10, R7, c[0x0][0x434], R9 ;  /* 0x00010d00070a7a24 */ /* 0x000fe200078e0209 */
[----:B------:R-:W-:Y:S01]  /*d7c0*/  IADD3 R3, R3, R11, RZ ;  /* 0x0000000b03037210 */ /* 0x000fe20007ffe0ff */
[----:B------:R-:W-:-:S02]  /*d7d0*/  IMAD R9, R6, c[0x0][0x4c8], RZ ;  /* 0x0001320006097a24 */ /* 0x000fc400078e02ff */
[----:B------:R-:W-:Y:S02]  /*d7e0*/  IMAD.MOV R6, RZ, RZ, -R7 ;  /* 0x000000ffff067224 */ /* 0x000fe400078e0a07 */
[----:B------:R-:W-:-:S04]  /*d7f0*/  IMAD.WIDE.U32 R4, R0, c[0x0][0x4c8], R4 ;  /* 0x0001320000047a25 */ /* 0x000fc800078e0004 */
[----:B------:R-:W-:Y:S02]  /*d800*/  IMAD R0, R0, c[0x0][0x4cc], R9 ;  /* 0x0001330000007a24 */ /* 0x000fe400078e0209 */
[----:B------:R-:W-:Y:S01]  /*d810*/  IMAD R13, R6, c[0x0][0x4e8], R8 ;  /* 0x00013a00060d7a24 */ /* 0x000fe200078e0208 */
[C---:B------:R-:W-:Y:S01]  /*d820*/  LEA R6, P0, R4.reuse, c[0x0][0x4a8], 0x2 ;  /* 0x00012a0004067a11 */ /* 0x040fe200078010ff */
[----:B------:R-:W-:Y:S01]  /*d830*/  IMAD.WIDE.U32 R2, R7, c[0x0][0x430], R2 ;  /* 0x00010c0007027a25 */ /* 0x000fe200078e0002 */
[----:B------:R-:W-:Y:S02]  /*d840*/  IADD3 R0, R5, R0, RZ ;  /* 0x0000000005007210 */ /* 0x000fe40007ffe0ff */
[----:B------:R-:W-:Y:S01]  /*d850*/  SHF.R.S32.HI R7, RZ, 0x1f, R13 ;  /* 0x0000001fff077819 */ /* 0x000fe2000001140d */
[----:B------:R-:W-:Y:S01]  /*d860*/  IMAD.IADD R3, R3, 0x1, R10 ;  /* 0x0000000103037824 */ /* 0x000fe200078e020a */
[----:B------:R-:W-:Y:S01]  /*d870*/  LEA.HI.X R0, R4, c[0x0][0x4ac], R0, 0x2, P0 ;  /* 0x00012b0004007a11 */ /* 0x000fe200000f1400 */
[----:B------:R-:W-:Y:S01]  /*d880*/  IMAD R12, R15, 0x80, R14 ;  /* 0x000000800f0c7824 */ /* 0x000fe200078e020e */
[----:B------:R-:W-:Y:S01]  /*d890*/  SHFL.IDX PT, R4, R6, RZ, 0x1c1f ;  /* 0x001c1fff06047589 */ /* 0x000fe200000e0000 */
[----:B------:R-:W-:-:S02]  /*d8a0*/  IMAD R7, R7, c[0x0][0x428], RZ ;  /* 0x00010a0007077a24 */ /* 0x000fc400078e02ff */
[C---:B------:R-:W-:Y:S01]  /*d8b0*/  IMAD.WIDE.U32 R2, R13.reuse, c[0x0][0x428], R2 ;  /* 0x00010a000d027a25 */ /* 0x040fe200078e0002 */
[----:B------:R-:W1:Y:S01]  /*d8c0*/  SHFL.IDX PT, R5, R0, RZ, 0x1c1f ;  /* 0x001c1fff00057589 */ /* 0x000e6200000e0000 */
[C---:B------:R-:W-:Y:S02]  /*d8d0*/  IADD3 R14, R12.reuse, 0x40, RZ ;  /* 0x000000400c0e7810 */ /* 0x040fe40007ffe0ff */
[----:B------:R-:W-:Y:S01]  /*d8e0*/  IMAD R15, R13, c[0x0][0x42c], R7 ;  /* 0x00010b000d0f7a24 */ /* 0x000fe200078e0207 */
[----:B------:R-:W-:Y:S01]  /*d8f0*/  SHFL.IDX PT, R10, R6, 0x1, 0x1c1f ;  /* 0x003c1f00060a7f89 */ /* 0x000fe200000e0000 */
[C---:B------:R-:W-:Y:S02]  /*d900*/  IADD3 R13, R12.reuse, 0x48, RZ ;  /* 0x000000480c0d7810 */ /* 0x040fe40007ffe0ff */
[-C--:B------:R-:W-:Y:S01]  /*d910*/  ISETP.GE.OR P4, PT, R12, R24.reuse, P1 ;  /* 0x000000180c00720c */ /* 0x080fe20000f86670 */
[----:B------:R-:W2:Y:S01]  /*d920*/  SHFL.IDX PT, R11, R0, 0x1, 0x1c1f ;  /* 0x003c1f00000b7f89 */ /* 0x000ea200000e0000 */
[-C--:B------:R-:W-:Y:S01]  /*d930*/  ISETP.GE.OR P2, PT, R14, R24.reuse, P1 ;  /* 0x000000180e00720c */ /* 0x080fe20000f46670 */
[----:B------:R-:W-:Y:S01]  /*d940*/  IMAD.IADD R3, R3, 0x1, R15 ;  /* 0x0000000103037824 */ /* 0x000fe200078e020f */
[----:B------:R-:W-:Y:S01]  /*d950*/  LEA R23, P0, R2, c[0x0][0x400], 0x2 ;  /* 0x0001000002177a11 */ /* 0x000fe200078010ff */
[----:B------:R-:W-:Y:S01]  /*d960*/  SHFL.IDX PT, R8, R6, 0x2, 0x1c1f ;  /* 0x005c1f0006087f89 */ /* 0x000fe200000e0000 */
[----:B------:R-:W-:-:S02]  /*d970*/  ISETP.GE.AND P5, PT, R14, R24, PT ;  /* 0x000000180e00720c */ /* 0x000fc40003fa6270 */
[----:B------:R-:W-:Y:S01]  /*d980*/  LEA.HI.X R22, R2, c[0x0][0x404], R3, 0x2, P0 ;  /* 0x0001010002167a11 */ /* 0x000fe200000f1403 */
[----:B------:R-:W3:Y:S01]  /*d990*/  SHFL.IDX PT, R9, R0, 0x2, 0x1c1f ;  /* 0x005c1f0000097f89 */ /* 0x000ee200000e0000 */
[----:B------:R-:W-:-:S03]  /*d9a0*/  ISETP.GE.AND P6, PT, R13, R24, PT ;  /* 0x000000180d00720c */ /* 0x000fc60003fc6270 */
[----:B------:R-:W-:Y:S04]  /*d9b0*/  SHFL.IDX PT, R6, R6, 0x3, 0x1c1f ;  /* 0x007c1f0006067f89 */ /* 0x000fe800000e0000 */
[----:B------:R4:W2:Y:S04]  /*d9c0*/  SHFL.IDX PT, R7, R0, 0x3, 0x1c1f ;  /* 0x007c1f0000077f89 */ /* 0x0008a800000e0000 */
[----:B-1----:R1:W-:Y:S04]  /*d9d0*/  @!P4 ST.E [R4.64], R18 ;  /* 0x000000120400c985 */ /* 0x0023e8000c10190c */
[----:B------:R1:W1:Y:S04]  /*d9e0*/  SHFL.IDX PT, R2, R23, RZ, 0x1c1f ;  /* 0x001c1fff17027589 */ /* 0x00026800000e0000 */
[----:B------:R1:W1:Y:S01]  /*d9f0*/  SHFL.IDX PT, R3, R22, RZ, 0x1c1f ;  /* 0x001c1fff16037589 */ /* 0x00026200000e0000 */
[----:B----4-:R-:W-:-:S04]  /*da00*/  IADD3 R0, R12, 0x8, RZ ;  /* 0x000000080c007810 */ /* 0x010fc80007ffe0ff */
[CC--:B------:R-:W-:Y:S02]  /*da10*/  ISETP.GE.OR P3, PT, R0.reuse, R24.reuse, P1 ;  /* 0x000000180000720c */ /* 0x0c0fe40000f66670 */
[-C--:B------:R-:W-:Y:S02]  /*da20*/  ISETP.GE.OR P1, PT, R13, R24.reuse, P1 ;  /* 0x000000180d00720c */ /* 0x080fe40000f26670 */
[----:B------:R-:W-:Y:S02]  /*da30*/  ISETP.GE.AND P0, PT, R0, R24, PT ;  /* 0x000000180000720c */ /* 0x000fe40003f06270 */
[----:B------:R-:W-:-:S04]  /*da40*/  LOP3.LUT R0, R17, 0x7ffffffc, RZ, 0xc0, !PT ;  /* 0x7ffffffc11007812 */ /* 0x000fc800078ec0ff */
[----:B------:R-:W-:-:S03]  /*da50*/  IADD3 R0, R16, -R0, RZ ;  /* 0x8000000010007210 */ /* 0x000fc60007ffe0ff */
[----:B--2---:R2:W-:Y:S02]  /*da60*/  @!P3 ST.E [R10.64], R19 ;  /* 0x000000130a00b985 */ /* 0x0045e4000c10190c */
[----:B------:R-:W-:Y:S02]  /*da70*/  IMAD.SHL.U32 R0, R0, 0x2, RZ ;  /* 0x0000000200007824 */ /* 0x000fe400078e00ff */
[----:B---3--:R2:W-:Y:S04]  /*da80*/  @!P2 ST.E [R8.64], R20 ;  /* 0x000000140800a985 */ /* 0x0085e8000c10190c */
[----:B------:R2:W-:Y:S01]  /*da90*/  @!P1 ST.E [R6.64], R21 ;  /* 0x0000001506009985 */ /* 0x0005e2000c10190c */
[----:B------:R-:W-:-:S13]  /*daa0*/  ISETP.GE.AND P1, PT, R12, R24, PT ;  /* 0x000000180c00720c */ /* 0x000fda0003f26270 */
[----:B------:R-:W-:Y:S05]  /*dab0*/  @P1 BRA `(.L_x_158) ;  /* 0x000005d000001947 */ /* 0x000fea0003800000 */
[C---:B-1----:R-:W-:Y:S02]  /*dac0*/  IADD3 R4, R0.reuse, 0x8, RZ ;  /* 0x0000000800047810 */ /* 0x042fe40007ffe0ff */
[----:B------:R-:W-:Y:S02]  /*dad0*/  IADD3 R5, R0, 0x10, RZ ;  /* 0x0000001000057810 */ /* 0x000fe40007ffe0ff */
[----:B------:R-:W-:Y:S02]  /*dae0*/  ISETP.GE.AND P3, PT, R4, c[0x0][0x3c8], PT ;  /* 0x0000f20004007a0c */ /* 0x000fe40003f66270 */
[----:B------:R-:W-:Y:S02]  /*daf0*/  ISETP.GE.AND P2, PT, R5, c[0x0][0x3c8], PT ;  /* 0x0000f20005007a0c */ /* 0x000fe40003f46270 */
[C---:B------:R-:W-:Y:S02]  /*db00*/  ISETP.GE.AND P4, PT, R0.reuse, c[0x0][0x3c8], PT ;  /* 0x0000f20000007a0c */ /* 0x040fe40003f86270 */
[----:B--2---:R-:W-:-:S02]  /*db10*/  IADD3 R8, R0, 0x18, RZ ;  /* 0x0000001800087810 */ /* 0x004fc40007ffe0ff */
[----:B------:R-:W-:Y:S02]  /*db20*/  IADD3 R10, R0, 0x38, RZ ;  /* 0x00000038000a7810 */ /* 0x000fe40007ffe0ff */
[----:B------:R-:W-:-:S03]  /*db30*/  ISETP.GE.AND P1, PT, R8, c[0x0][0x3c8], PT ;  /* 0x0000f20008007a0c */ /* 0x000fc60003f26270 */
[----:B------:R-:W-:Y:S02]  /*db40*/  @!P3 LEA.HI R4, R4, R4, RZ, 0x1 ;  /* 0x000000040404b211 */ /* 0x000fe400078f08ff */
[----:B------:R-:W-:Y:S02]  /*db50*/  @!P2 LEA.HI R9, R5, R5, RZ, 0x1 ;  /* 0x000000050509a211 */ /* 0x000fe400078f08ff */
[----:B------:R-:W-:Y:S01]  /*db60*/  @!P3 LOP3.LUT R4, R4, 0xfffffffe, RZ, 0xc0, !PT ;  /* 0xfffffffe0404b812 */ /* 0x000fe200078ec0ff */
[----:B------:R-:W-:Y:S01]  /*db70*/  @!P4 IMAD.WIDE R6, R0, 0x4, R2 ;  /* 0x000000040006c825 */ /* 0x000fe200078e0202 */
[----:B------:R-:W-:-:S03]  /*db80*/  @!P2 LOP3.LUT R9, R9, 0xfffffffe, RZ, 0xc0, !PT ;  /* 0xfffffffe0909a812 */ /* 0x000fc600078ec0ff */
[----:B------:R-:W-:Y:S01]  /*db90*/  @!P3 IMAD.WIDE R4, R4, 0x4, R2 ;  /* 0x000000040404b825 */ /* 0x000fe200078e0202 */
[----:B------:R1:W-:Y:S01]  /*dba0*/  @!P4 ST.E.64 [R6.64], R148 ;  /* 0x000000940600c985 */ /* 0x0003e2000c101b0c */
[----:B------:R-:W-:-:S03]  /*dbb0*/  @!P1 LEA.HI R8, R8, R8, RZ, 0x1 ;  /* 0x0000000808089211 */ /* 0x000fc600078f08ff */
[----:B------:R2:W-:Y:S01]  /*dbc0*/  @!P3 ST.E.64 [R4.64], R156 ;  /* 0x0000009c0400b985 */ /* 0x0005e2000c101b0c */
[----:B------:R-:W-:Y:S02]  /*dbd0*/  @!P1 LOP3.LUT R8, R8, 0xfffffffe, RZ, 0xc0, !PT ;  /* 0xfffffffe08089812 */ /* 0x000fe400078ec0ff */
[C---:B-1----:R-:W-:Y:S02]  /*dbe0*/  IADD3 R7, R0.reuse, 0x20, RZ ;  /* 0x0000002000077810 */ /* 0x042fe40007ffe0ff */
[C---:B------:R-:W-:Y:S01]  /*dbf0*/  IADD3 R6, R0.reuse, 0x28, RZ ;  /* 0x0000002800067810 */ /* 0x040fe20007ffe0ff */
[----:B--2---:R-:W-:Y:S01]  /*dc00*/  @!P2 IMAD.WIDE R4, R9, 0x4, R2 ;  /* 0x000000040904a825 */ /* 0x004fe200078e0202 */
[----:B------:R-:W-:Y:S02]  /*dc10*/  IADD3 R9, R0, 0x30, RZ ;  /* 0x0000003000097810 */ /* 0x000fe40007ffe0ff */
[----:B------:R-:W-:Y:S02]  /*dc20*/  ISETP.GE.AND P4, PT, R7, c[0x0][0x3c8], PT ;  /* 0x0000f20007007a0c */ /* 0x000fe40003f86270 */
[----:B------:R1:W-:Y:S01]  /*dc30*/  @!P2 ST.E.64 [R4.64], R160 ;  /* 0x000000a00400a985 */ /* 0x0003e2000c101b0c */
[----:B------:R-:W-:-:S02]  /*dc40*/  ISETP.GE.AND P3, PT, R6, c[0x0][0x3c8], PT ;  /* 0x0000f20006007a0c */ /* 0x000fc40003f66270 */
[----:B------:R-:W-:Y:S01]  /*dc50*/  ISETP.GE.AND P2, PT, R9, c[0x0][0x3c8], PT ;  /* 0x0000f20009007a0c */ /* 0x000fe20003f46270 */
[----:B-1----:R-:W-:-:S07]  /*dc60*/  @!P1 IMAD.WIDE R4, R8, 0x4, R2 ;  /* 0x0000000408049825 */ /* 0x002fce00078e0202 */
[----:B------:R-:W-:Y:S01]  /*dc70*/  @!P4 LEA.HI R8, R7, R7, RZ, 0x1 ;  /* 0x000000070708c211 */ /* 0x000fe200078f08ff */
[----:B------:R1:W-:Y:S01]  /*dc80*/  @!P1 ST.E.64 [R4.64], R172 ;  /* 0x000000ac04009985 */ /* 0x0003e2000c101b0c */
[----:B------:R-:W-:Y:S02]  /*dc90*/  ISETP.GE.AND P1, PT, R10, c[0x0][0x3c8], PT ;  /* 0x0000f2000a007a0c */ /* 0x000fe40003f26270 */
[----:B------:R-:W-:-:S11]  /*dca0*/  @!P4 LOP3.LUT R8, R8, 0xfffffffe, RZ, 0xc0, !PT ;  /* 0xfffffffe0808c812 */ /* 0x000fd600078ec0ff */
[----:B------:R-:W-:Y:S02]  /*dcb0*/  @!P1 LEA.HI R10, R10, R10, RZ, 0x1 ;  /* 0x0000000a0a0a9211 */ /* 0x000fe400078f08ff */
[----:B-1----:R-:W-:Y:S02]  /*dcc0*/  @!P3 LEA.HI R5, R6, R6, RZ, 0x1 ;  /* 0x000000060605b211 */ /* 0x002fe400078f08ff */
[----:B------:R-:W-:Y:S01]  /*dcd0*/  @!P2 LEA.HI R4, R9, R9, RZ, 0x1 ;  /* 0x000000090904a211 */ /* 0x000fe200078f08ff */
[--C-:B------:R-:W-:Y:S01]  /*dce0*/  @!P4 IMAD.WIDE R8, R8, 0x4, R2.reuse ;  /* 0x000000040808c825 */ /* 0x100fe200078e0202 */
[----:B------:R-:W-:Y:S02]  /*dcf0*/  @!P3 LOP3.LUT R5, R5, 0xfffffffe, RZ, 0xc0, !PT ;  /* 0xfffffffe0505b812 */ /* 0x000fe400078ec0ff */
[----:B------:R-:W-:Y:S02]  /*dd00*/  @!P2 LOP3.LUT R4, R4, 0xfffffffe, RZ, 0xc0, !PT ;  /* 0xfffffffe0404a812 */ /* 0x000fe400078ec0ff */
[----:B------:R1:W-:Y:S01]  /*dd10*/  @!P4 ST.E.64 [R8.64], R176 ;  /* 0x000000b00800c985 */ /* 0x0003e2000c101b0c */
[----:B------:R-:W-:-:S04]  /*dd20*/  @!P3 IMAD.WIDE R6, R5, 0x4, R2 ;  /* 0x000000040506b825 */ /* 0x000fc800078e0202 */
[----:B------:R-:W-:Y:S01]  /*dd30*/  @!P2 IMAD.WIDE R4, R4, 0x4, R2 ;  /* 0x000000040404a825 */ /* 0x000fe200078e0202 */
[----:B------:R2:W-:Y:S04]  /*dd40*/  @!P3 ST.E.64 [R6.64], R188 ;  /* 0x000000bc0600b985 */ /* 0x0005e8000c101b0c */
[----:B------:R3:W-:Y:S01]  /*dd50*/  @!P2 ST.E.64 [R4.64], R192 ;  /* 0x000000c00400a985 */ /* 0x0007e2000c101b0c */
[----:B-1----:R-:W-:Y:S02]  /*dd60*/  @!P1 LOP3.LUT R8, R10, 0xfffffffe, RZ, 0xc0, !PT ;  /* 0xfffffffe0a089812 */ /* 0x002fe400078ec0ff */
[----:B------:R-:W-:-:S03]  /*dd70*/  IADD3 R9, R0, 0x40, RZ ;  /* 0x0000004000097810 */ /* 0x000fc60007ffe0ff */
[----:B--2---:R-:W-:Y:S01]  /*dd80*/  @!P1 IMAD.WIDE R6, R8, 0x4, R2 ;  /* 0x0000000408069825 */ /* 0x004fe200078e0202 */
[----:B------:R-:W-:Y:S02]  /*dd90*/  ISETP.GE.AND P4, PT, R9, c[0x0][0x3c8], PT ;  /* 0x0000f20009007a0c */ /* 0x000fe40003f86270 */
[C---:B------:R-:W-:Y:S02]  /*dda0*/  IADD3 R8, R0.reuse, 0x58, RZ ;  /* 0x0000005800087810 */ /* 0x040fe40007ffe0ff */
[C---:B---3--:R-:W-:Y:S01]  /*ddb0*/  IADD3 R5, R0.reuse, 0x48, RZ ;  /* 0x0000004800057810 */ /* 0x048fe20007ffe0ff */
[----:B------:R1:W-:Y:S01]  /*ddc0*/  @!P1 ST.E.64 [R6.64], R204 ;  /* 0x000000cc06009985 */ /* 0x0003e2000c101b0c */
[----:B------:R-:W-:Y:S02]  /*ddd0*/  IADD3 R4, R0, 0x50, RZ ;  /* 0x0000005000047810 */ /* 0x000fe40007ffe0ff */
[----:B------:R-:W-:Y:S02]  /*dde0*/  ISETP.GE.AND P3, PT, R5, c[0x0][0x3c8], PT ;  /* 0x0000f20005007a0c */ /* 0x000fe40003f66270 */
[----:B------:R-:W-:-:S02]  /*ddf0*/  ISETP.GE.AND P2, PT, R4, c[0x0][0x3c8], PT ;  /* 0x0000f20004007a0c */ /* 0x000fc40003f46270 */
[----:B------:R-:W-:Y:S02]  /*de00*/  ISETP.GE.AND P1, PT, R8, c[0x0][0x3c8], PT ;  /* 0x0000f20008007a0c */ /* 0x000fe40003f26270 */
[----:B------:R-:W-:-:S09]  /*de10*/  @!P4 LEA.HI R9, R9, R9, RZ, 0x1 ;  /* 0x000000090909c211 */ /* 0x000fd200078f08ff */
[----:B------:R-:W-:Y:S02]  /*de20*/  @!P2 LEA.HI R4, R4, R4, RZ, 0x1 ;  /* 0x000000040404a211 */ /* 0x000fe400078f08ff */
[----:B------:R-:W-:-:S04]  /*de30*/  @!P1 LEA.HI R8, R8, R8, RZ, 0x1 ;  /* 0x0000000808089211 */ /* 0x000fc800078f08ff */
[----:B------:R-:W-:Y:S02]  /*de40*/  @!P1 LOP3.LUT R10, R8, 0xfffffffe, RZ, 0xc0, !PT ;  /* 0xfffffffe080a9812 */ /* 0x000fe400078ec0ff */
[----:B-1----:R-:W-:Y:S02]  /*de50*/  @!P3 LEA.HI R6, R5, R5, RZ, 0x1 ;  /* 0x000000050506b211 */ /* 0x002fe400078f08ff */
[----:B------:R-:W-:Y:S02]  /*de60*/  @!P4 LOP3.LUT R5, R9, 0xfffffffe, RZ, 0xc0, !PT ;  /* 0xfffffffe0905c812 */ /* 0x000fe400078ec0ff */
[----:B------:R-:W-:Y:S02]  /*de70*/  @!P3 LOP3.LUT R9, R6, 0xfffffffe, RZ, 0xc0, !PT ;  /* 0xfffffffe0609b812 */ /* 0x000fe400078ec0ff */
[----:B------:R-:W-:Y:S01]  /*de80*/  @!P2 LOP3.LUT R6, R4, 0xfffffffe, RZ, 0xc0, !PT ;  /* 0xfffffffe0406a812 */ /* 0x000fe200078ec0ff */
[----:B------:R-:W-:-:S04]  /*de90*/  @!P4 IMAD.WIDE R4, R5, 0x4, R2 ;  /* 0x000000040504c825 */ /* 0x000fc800078e0202 */
[--C-:B------:R-:W-:Y:S01]  /*dea0*/  @!P3 IMAD.WIDE R8, R9, 0x4, R2.reuse ;  /* 0x000000040908b825 */ /* 0x100fe200078e0202 */
[----:B------:R1:W-:Y:S03]  /*deb0*/  @!P4 ST.E.64 [R4.64], R68 ;  /* 0x000000440400c985 */ /* 0x0003e6000c101b0c */
[--C-:B------:R-:W-:Y:S01]  /*dec0*/  @!P2 IMAD.WIDE R6, R6, 0x4, R2.reuse ;  /* 0x000000040606a825 */ /* 0x100fe200078e0202 */
[----:B------:R2:W-:Y:S04]  /*ded0*/  @!P3 ST.E.64 [R8.64], R80 ;  /* 0x000000500800b985 */ /* 0x0005e8000c101b0c */
[----:B------:R3:W-:Y:S01]  /*dee0*/  @!P2 ST.E.64 [R6.64], R84 ;  /* 0x000000540600a985 */ /* 0x0007e2000c101b0c */
[----:B-1----:R-:W-:Y:S01]  /*def0*/  @!P1 IMAD.WIDE R4, R10, 0x4, R2 ;  /* 0x000000040a049825 */ /* 0x002fe200078e0202 */
[----:B--2---:R-:W-:-:S04]  /*df00*/  IADD3 R8, R0, 0x60, RZ ;  /* 0x0000006000087810 */ /* 0x004fc80007ffe0ff */
[----:B------:R1:W-:Y:S01]  /*df10*/  @!P1 ST.E.64 [R4.64], R96 ;  /* 0x0000006004009985 */ /* 0x0003e2000c101b0c */
[----:B---3--:R-:W-:Y:S02]  /*df20*/  IADD3 R6, R0, 0x68, RZ ;  /* 0x0000006800067810 */ /* 0x008fe40007ffe0ff */
[----:B------:R-:W-:Y:S02]  /*df30*/  ISETP.GE.AND P4, PT, R8, c[0x0][0x3c8], PT ;  /* 0x0000f20008007a0c */ /* 0x000fe40003f86270 */
[----:B------:R-:W-:-:S11]  /*df40*/  ISETP.GE.AND P3, PT, R6, c[0x0][0x3c8], PT ;  /* 0x0000f20006007a0c */ /* 0x000fd60003f66270 */
[----:B------:R-:W-:Y:S02]  /*df50*/  @!P4 LEA.HI R8, R8, R8, RZ, 0x1 ;  /* 0x000000080808c211 */ /* 0x000fe400078f08ff */
[----:B------:R-:W-:-:S04]  /*df60*/  @!P3 LEA.HI R7, R6, R6, RZ, 0x1 ;  /* 0x000000060607b211 */ /* 0x000fc800078f08ff */
[----:B------:R-:W-:Y:S02]  /*df70*/  @!P3 LOP3.LUT R7, R7, 0xfffffffe, RZ, 0xc0, !PT ;  /* 0xfffffffe0707b812 */ /* 0x000fe400078ec0ff */
[C---:B-1----:R-:W-:Y:S02]  /*df80*/  IADD3 R5, R0.reuse, 0x70, RZ ;  /* 0x0000007000057810 */ /* 0x042fe40007ffe0ff */
[----:B------:R-:W-:Y:S02]  /*df90*/  IADD3 R4, R0, 0x78, RZ ;  /* 0x0000007800047810 */ /* 0x000fe40007ffe0ff */
[----:B------:R-:W-:Y:S02]  /*dfa0*/  ISETP.GE.AND P2, PT, R5, c[0x0][0x3c8], PT ;  /* 0x0000f20005007a0c */ /* 0x000fe40003f46270 */
[----:B------:R-:W-:-:S11]  /*dfb0*/  ISETP.GE.AND P1, PT, R4, c[0x0][0x3c8], PT ;  /* 0x0000f20004007a0c */ /* 0x000fd60003f26270 */
[----:B------:R-:W-:Y:S02]  /*dfc0*/  @!P2 LEA.HI R6, R5, R5, RZ, 0x1 ;  /* 0x000000050506a211 */ /* 0x000fe400078f08ff */
[----:B------:R-:W-:Y:S02]  /*dfd0*/  @!P1 LEA.HI R4, R4, R4, RZ, 0x1 ;  /* 0x0000000404049211 */ /* 0x000fe400078f08ff */
[----:B------:R-:W-:Y:S02]  /*dfe0*/  @!P4 LOP3.LUT R5, R8, 0xfffffffe, RZ, 0xc0, !PT ;  /* 0xfffffffe0805c812 */ /* 0x000fe400078ec0ff */
[----:B------:R-:W-:Y:S01]  /*dff0*/  @!P2 LOP3.LUT R10, R6, 0xfffffffe, RZ, 0xc0, !PT ;  /* 0xfffffffe060aa812 */ /* 0x000fe200078ec0ff */
[----:B------:R-:W-:Y:S01]  /*e000*/  @!P3 IMAD.WIDE R6, R7, 0x4, R2 ;  /* 0x000000040706b825 */ /* 0x000fe200078e0202 */
[----:B------:R-:W-:-:S03]  /*e010*/  @!P1 LOP3.LUT R11, R4, 0xfffffffe, RZ, 0xc0, !PT ;  /* 0xfffffffe040b9812 */ /* 0x000fc600078ec0ff */
[----:B------:R-:W-:-:S04]  /*e020*/  @!P4 IMAD.WIDE R8, R5, 0x4, R2 ;  /* 0x000000040508c825 */ /* 0x000fc800078e0202 */
[--C-:B------:R-:W-:Y:S01]  /*e030*/  @!P2 IMAD.WIDE R4, R10, 0x4, R2.reuse ;  /* 0x000000040a04a825 */ /* 0x100fe200078e0202 */
[----:B------:R1:W-:Y:S03]  /*e040*/  @!P4 ST.E.64 [R8.64], R100 ;  /* 0x000000640800c985 */ /* 0x0003e6000c101b0c */
[----:B------:R-:W-:Y:S01]  /*e050*/  @!P1 IMAD.WIDE R2, R11, 0x4, R2 ;  /* 0x000000040b029825 */ /* 0x000fe200078e0202 */
[----:B------:R1:W-:Y:S04]  /*e060*/  @!P3 ST.E.64 [R6.64], R112 ;  /* 0x000000700600b985 */ /* 0x0003e8000c101b0c */
[----:B------:R1:W-:Y:S04]  /*e070*/  @!P2 ST.E.64 [R4.64], R116 ;  /* 0x000000740400a985 */ /* 0x0003e8000c101b0c */
[----:B------:R1:W-:Y:S02]  /*e080*/  @!P1 ST.E.64 [R2.64], R128 ;  /* 0x0000008002009985 */ /* 0x0003e4000c101b0c */
.L_x_158:
[----:B-1----:R-:W-:Y:S05]  /*e090*/  BSYNC B0 ;  /* 0x0000000000007941 */ /* 0x002fea0003800000 */
.L_x_157:
[----:B------:R1:W3:Y:S01]  /*e0a0*/  SHFL.IDX PT, R3, R22, 0x1, 0x1c1f ;  /* 0x003c1f0016037f89 */ /* 0x0002e200000e0000 */
[----:B------:R-:W-:Y:S03]  /*e0b0*/  BSSY B0, `(.L_x_159) ;  /* 0x0000060000007945 */ /* 0x000fe60003800000 */
[----:B------:R1:W4:Y:S01]  /*e0c0*/  SHFL.IDX PT, R2, R23, 0x1, 0x1c1f ;  /* 0x003c1f0017027f89 */ /* 0x00032200000e0000 */
[----:B------:R-:W-:Y:S05]  /*e0d0*/  @P0 BRA `(.L_x_160) ;  /* 0x000005d000000947 */ /* 0x000fea0003800000 */
[C---:B--2---:R-:W-:Y:S02]  /*e0e0*/  IADD3 R6, R0.reuse, 0x8, RZ ;  /* 0x0000000800067810 */ /* 0x044fe40007ffe0ff */
[----:B------:R-:W-:-:S02]  /*e0f0*/  IADD3 R5, R0, 0x10, RZ ;  /* 0x0000001000057810 */ /* 0x000fc40007ffe0ff */
[C---:B------:R-:W-:Y:S02]  /*e100*/  ISETP.GE.AND P0, PT, R0.reuse, c[0x0][0x3c8], PT ;  /* 0x0000f20000007a0c */ /* 0x040fe40003f06270 */
[----:B------:R-:W-:Y:S02]  /*e110*/  IADD3 R4, R0, 0x18, RZ ;  /* 0x0000001800047810 */ /* 0x000fe40007ffe0ff */
[----:B------:R-:W-:Y:S02]  /*e120*/  ISETP.GE.AND P4, PT, R6, c[0x0][0x3c8], PT ;  /* 0x0000f20006007a0c */ /* 0x000fe40003f86270 */
[----:B------:R-:W-:Y:S02]  /*e130*/  ISETP.GE.AND P3, PT, R5, c[0x0][0x3c8], PT ;  /* 0x0000f20005007a0c */ /* 0x000fe40003f66270 */
[----:B------:R-:W-:Y:S02]  /*e140*/  ISETP.GE.AND P2, PT, R4, c[0x0][0x3c8], PT ;  /* 0x0000f20004007a0c */ /* 0x000fe40003f46270 */
[----:B------:R-:W-:-:S02]  /*e150*/  IADD3 R10, R0, 0x20, RZ ;  /* 0x00000020000a7810 */ /* 0x000fc40007ffe0ff */
[C---:B------:R-:W-:Y:S01]  /*e160*/  IADD3 R11, R0.reuse, 0x28, RZ ;  /* 0x00000028000b7810 */ /* 0x040fe20007ffe0ff */
[----:B---34-:R-:W-:Y:S01]  /*e170*/  @!P0 IMAD.WIDE R8, R0, 0x4, R2 ;  /* 0x0000000400088825 */ /* 0x018fe200078e0202 */
[----:B------:R-:W-:Y:S02]  /*e180*/  ISETP.GE.AND P1, PT, R10, c[0x0][0x3c8], PT ;  /* 0x0000f2000a007a0c */ /* 0x000fe40003f26270 */
[----:B------:R-:W-:Y:S02]  /*e190*/  IADD3 R12, R0, 0x50, RZ ;  /* 0x00000050000c7810 */ /* 0x000fe40007ffe0ff */
[----:B------:R-:W-:Y:S01]  /*e1a0*/  @!P4 LEA.HI R7, R6, R6, RZ, 0x1 ;  /* 0x000000060607c211 */ /* 0x000fe200078f08ff */
[----:B------:R2:W-:Y:S01]  /*e1b0*/  @!P0 ST.E.64 [R8.64], R150 ;  /* 0x0000009608008985 */ /* 0x0005e2000c101b0c */
[----:B------:R-:W-:Y:S02]  /*e1c0*/  @!P3 LEA.HI R6, R5, R5, RZ, 0x1 ;  /* 0x000000050506b211 */ /* 0x000fe400078f08ff */
[----:B------:R-:W-:-:S02]  /*e1d0*/  @!P2 LEA.HI R4, R4, R4, RZ, 0x1 ;  /* 0x000000040404a211 */ /* 0x000fc400078f08ff */
[----:B------:R-:W-:Y:S02]  /*e1e0*/  @!P4 LOP3.LUT R5, R7, 0xfffffffe, RZ, 0xc0, !PT ;  /* 0xfffffffe0705c812 */ /* 0x000fe400078ec0ff */
[----:B------:R-:W-:Y:S02]  /*e1f0*/  @!P3 LOP3.LUT R6, R6, 0xfffffffe, RZ, 0xc0, !PT ;  /* 0xfffffffe0606b812 */ /* 0x000fe400078ec0ff */
[----:B------:R-:W-:Y:S02]  /*e200*/  ISETP.GE.AND P0, PT, R11, c[0x0][0x3c8], PT ;  /* 0x0000f2000b007a0c */ /* 0x000fe40003f06270 */
[----:B------:R-:W-:Y:S01]  /*e210*/  @!P2 LOP3.LUT R4, R4, 0xfffffffe, RZ, 0xc0, !PT ;  /* 0xfffffffe0404a812 */ /* 0x000fe200078ec0ff */
[----:B------:R-:W-:-:S04]  /*e220*/  @!P3 IMAD.WIDE R6, R6, 0x4, R2 ;  /* 0x000000040606b825 */ /* 0x000fc800078e0202 */
[----:B--2---:R-:W-:-:S04]  /*e230*/  @!P4 IMAD.WIDE R8, R5, 0x4, R2 ;  /* 0x000000040508c825 */ /* 0x004fc800078e0202 */
[----:B------:R-:W-:Y:S01]  /*e240*/  @!P2 IMAD.WIDE R4, R4, 0x4, R2 ;  /* 0x000000040404a825 */ /* 0x000fe200078e0202 */
[----:B------:R2:W-:Y:S04]  /*e250*/  @!P4 ST.E.64 [R8.64], R158 ;  /* 0x0000009e0800c985 */ /* 0x0005e8000c101b0c */
[----:B------:R3:W-:Y:S04]  /*e260*/  @!P3 ST.E.64 [R6.64], R162 ;  /* 0x000000a20600b985 */ /* 0x0007e8000c101b0c */
[----:B------:R4:W-:Y:S01]  /*e270*/  @!P2 ST.E.64 [R4.64], R174 ;  /* 0x000000ae0400a985 */ /* 0x0009e2000c101b0c */
[----:B--2---:R-:W-:-:S02]  /*e280*/  IADD3 R8, R0, 0x30, RZ ;  /* 0x0000003000087810 */ /* 0x004fc40007ffe0ff */
[----:B------:R-:W-:Y:S02]  /*e290*/  IADD3 R9, R0, 0x40, RZ ;  /* 0x0000004000097810 */ /* 0x000fe40007ffe0ff */
[----:B---3--:R-:W-:Y:S02]  /*e2a0*/  @!P1 LEA.HI R6, R10, R10, RZ, 0x1 ;  /* 0x0000000a0a069211 */ /* 0x008fe400078f08ff */
[----:B------:R-:W-:Y:S02]  /*e2b0*/  IADD3 R10, R0, 0x38, RZ ;  /* 0x00000038000a7810 */ /* 0x000fe40007ffe0ff */
[----:B----4-:R-:W-:Y:S02]  /*e2c0*/  @!P0 LEA.HI R4, R11, R11, RZ, 0x1 ;  /* 0x0000000b0b048211 */ /* 0x010fe400078f08ff */
[----:B------:R-:W-:Y:S02]  /*e2d0*/  @!P1 LOP3.LUT R6, R6, 0xfffffffe, RZ, 0xc0, !PT ;  /* 0xfffffffe06069812 */ /* 0x000fe400078ec0ff */
[----:B------:R-:W-:-:S02]  /*e2e0*/  @!P0 LOP3.LUT R4, R4, 0xfffffffe, RZ, 0xc0, !PT ;  /* 0xfffffffe04048812 */ /* 0x000fc400078ec0ff */
[----:B------:R-:W-:Y:S01]  /*e2f0*/  IADD3 R11, R0, 0x48, RZ ;  /* 0x00000048000b7810 */ /* 0x000fe20007ffe0ff */
[--C-:B------:R-:W-:Y:S01]  /*e300*/  @!P1 IMAD.WIDE R6, R6, 0x4, R2.reuse ;  /* 0x0000000406069825 */ /* 0x100fe200078e0202 */
[----:B------:R-:W-:Y:S02]  /*e310*/  ISETP.GE.AND P4, PT, R8, c[0x0][0x3c8], PT ;  /* 0x0000f20008007a0c */ /* 0x000fe40003f86270 */
[----:B------:R-:W-:Y:S01]  /*e320*/  ISETP.GE.AND P3, PT, R10, c[0x0][0x3c8], PT ;  /* 0x0000f2000a007a0c */ /* 0x000fe20003f66270 */
[----:B------:R-:W-:Y:S01]  /*e330*/  @!P0 IMAD.WIDE R4, R4, 0x4, R2 ;  /* 0x0000000404048825 */ /* 0x000fe200078e0202 */
[----:B------:R-:W-:Y:S01]  /*e340*/  ISETP.GE.AND P2, PT, R9, c[0x0][0x3c8], PT ;  /* 0x0000f20009007a0c */ /* 0x000fe20003f46270 */
[----:B------:R2:W-:Y:S01]  /*e350*/  @!P1 ST.E.64 [R6.64], R178 ;  /* 0x000000b206009985 */ /* 0x0005e2000c101b0c */
[----:B------:R-:W-:-:S03]  /*e360*/  ISETP.GE.AND P1, PT, R11, c[0x0][0x3c8], PT ;  /* 0x0000f2000b007a0c */ /* 0x000fc60003f26270 */
[----:B------:R3:W-:Y:S01]  /*e370*/  @!P0 ST.E.64 [R4.64], R190 ;  /* 0x000000be04008985 */ /* 0x0007e2000c101b0c */
[----:B------:R-:W-:-:S13]  /*e380*/  ISETP.GE.AND P0, PT, R12, c[0x0][0x3c8], PT ;  /* 0x0000f2000c007a0c */ /* 0x000fda0003f06270 */
[----:B------:R-:W-:-:S04]  /*e390*/  @!P0 LEA.HI R12, R12, R12, RZ, 0x1 ;  /* 0x0000000c0c0c8211 */ /* 0x000fc800078f08ff */
[----:B------:R-:W-:Y:S02]  /*e3a0*/  @!P0 LOP3.LUT R12, R12, 0xfffffffe, RZ, 0xc0, !PT ;  /* 0xfffffffe0c0c8812 */ /* 0x000fe400078ec0ff */
[----:B--2---:R-:W-:Y:S02]  /*e3b0*/  @!P3 LEA.HI R6, R10, R10, RZ, 0x1 ;  /* 0x0000000a0a06b211 */ /* 0x004fe400078f08ff */
[----:B------:R-:W-:Y:S02]  /*e3c0*/  @!P1 LEA.HI R7, R11, R11, RZ, 0x1 ;  /* 0x0000000b0b079211 */ /* 0x000fe400078f08ff */
[----:B---3--:R-:W-:Y:S02]  /*e3d0*/  @!P4 LEA.HI R4, R8, R8, RZ, 0x1 ;  /* 0x000000080804c211 */ /* 0x008fe400078f08ff */
[----:B------:R-:W-:Y:S02]  /*e3e0*/  @!P2 LEA.HI R5, R9, R9, RZ, 0x1 ;  /* 0x000000090905a211 */ /* 0x000fe400078f08ff */
[----:B------:R-:W-:-:S02]  /*e3f0*/  @!P4 LOP3.LUT R4, R4, 0xfffffffe, RZ, 0xc0, !PT ;  /* 0xfffffffe0404c812 */ /* 0x000fc400078ec0ff */
[----:B------:R-:W-:Y:S02]  /*e400*/  @!P3 LOP3.LUT R6, R6, 0xfffffffe, RZ, 0xc0, !PT ;  /* 0xfffffffe0606b812 */ /* 0x000fe400078ec0ff */
[----:B------:R-:W-:Y:S01]  /*e410*/  @!P2 LOP3.LUT R10, R5, 0xfffffffe, RZ, 0xc0, !PT ;  /* 0xfffffffe050aa812 */ /* 0x000fe200078ec0ff */
[----:B------:R-:W-:Y:S01]  /*e420*/  @!P4 IMAD.WIDE R4, R4, 0x4, R2 ;  /* 0x000000040404c825 */ /* 0x000fe200078e0202 */
[----:B------:R-:W-:-:S03]  /*e430*/  @!P1 LOP3.LUT R7, R7, 0xfffffffe, RZ, 0xc0, !PT ;  /* 0xfffffffe07079812 */ /* 0x000fc600078ec0ff */
[--C-:B------:R-:W-:Y:S01]  /*e440*/  @!P3 IMAD.WIDE R8, R6, 0x4, R2.reuse ;  /* 0x000000040608b825 */ /* 0x100fe200078e0202 */
[----:B------:R2:W-:Y:S03]  /*e450*/  @!P4 ST.E.64 [R4.64], R194 ;  /* 0x000000c20400c985 */ /* 0x0005e6000c101b0c */
[--C-:B------:R-:W-:Y:S01]  /*e460*/  @!P2 IMAD.WIDE R10, R10, 0x4, R2.reuse ;  /* 0x000000040a0aa825 */ /* 0x100fe200078e0202 */
[----:B------:R3:W-:Y:S03]  /*e470*/  @!P3 ST.E.64 [R8.64], R206 ;  /* 0x000000ce0800b985 */ /* 0x0007e6000c101b0c */
[--C-:B------:R-:W-:Y:S01]  /*e480*/  @!P1 IMAD.WIDE R6, R7, 0x4, R2.reuse ;  /* 0x0000000407069825 */ /* 0x100fe200078e0202 */
[----:B------:R-:W-:Y:S04]  /*e490*/  @!P2 ST.E.64 [R10.64], R70 ;  /* 0x000000460a00a985 */ /* 0x000fe8000c101b0c */
[----:B------:R4:W-:Y:S01]  /*e4a0*/  @!P1 ST.E.64 [R6.64], R82 ;  /* 0x0000005206009985 */ /* 0x0009e2000c101b0c */
[----:B--2---:R-:W-:Y:S01]  /*e4b0*/  @!P0 IMAD.WIDE R4, R12, 0x4, R2 ;  /* 0x000000040c048825 */ /* 0x004fe200078e0202 */
[----:B---3--:R-:W-:-:S04]  /*e4c0*/  IADD3 R8, R0, 0x58, RZ ;  /* 0x0000005800087810 */ /* 0x008fc80007ffe0ff */
[----:B------:R2:W-:Y:S01]  /*e4d0*/  @!P0 ST.E.64 [R4.64], R86 ;  /* 0x0000005604008985 */ /* 0x0005e2000c101b0c */
[----:B------:R-:W-:Y:S02]  /*e4e0*/  ISETP.GE.AND P4, PT, R8, c[0x0][0x3c8], PT ;  /* 0x0000f20008007a0c */ /* 0x000fe40003f86270 */
[C---:B----4-:R-:W-:Y:S02]  /*e4f0*/  IADD3 R7, R0.reuse, 0x60, RZ ;  /* 0x0000006000077810 */ /* 0x050fe40007ffe0ff */
[----:B------:R-:W-:Y:S02]  /*e500*/  IADD3 R6, R0, 0x68, RZ ;  /* 0x0000006800067810 */ /* 0x000fe40007ffe0ff */
[----:B------:R-:W-:Y:S02]  /*e510*/  ISETP.GE.AND P3, PT, R7, c[0x0][0x3c8], PT ;  /* 0x0000f20007007a0c */ /* 0x000fe40003f66270 */
[----:B------:R-:W-:-:S05]  /*e520*/  ISETP.GE.AND P2, PT, R6, c[0x0][0x3c8], PT ;  /* 0x0000f20006007a0c */ /* 0x000fca0003f46270 */
[----:B------:R-:W-:-:S06]  /*e530*/  @!P4 LEA.HI R9, R8, R8, RZ, 0x1 ;  /* 0x000000080809c211 */ /* 0x000fcc00078f08ff */
[----:B------:R-:W-:Y:S02]  /*e540*/  @!P3 LEA.HI R8, R7, R7, RZ, 0x1 ;  /* 0x000000070708b211 */ /* 0x000fe400078f08ff */
[----:B------:R-:W-:Y:S02]  /*e550*/  @!P2 LEA.HI R7, R6, R6, RZ, 0x1 ;  /* 0x000000060607a211 */ /* 0x000fe400078f08ff */
[----:B------:R-:W-:Y:S02]  /*e560*/  @!P3 LOP3.LUT R8, R8, 0xfffffffe, RZ, 0xc0, !PT ;  /* 0xfffffffe0808b812 */ /* 0x000fe400078ec0ff */
[C---:B--2---:R-:W-:Y:S02]  /*e570*/  IADD3 R5, R0.reuse, 0x70, RZ ;  /* 0x0000007000057810 */ /* 0x044fe40007ffe0ff */
[----:B------:R-:W-:Y:S02]  /*e580*/  IADD3 R4, R0, 0x78, RZ ;  /* 0x0000007800047810 */ /* 0x000fe40007ffe0ff */
[----:B------:R-:W-:-:S02]  /*e590*/  ISETP.GE.AND P1, PT, R5, c[0x0][0x3c8], PT ;  /* 0x0000f20005007a0c */ /* 0x000fc40003f26270 */
[----:B------:R-:W-:Y:S02]  /*e5a0*/  ISETP.GE.AND P0, PT, R4, c[0x0][0x3c8], PT ;  /* 0x0000f20004007a0c */ /* 0x000fe40003f06270 */
[----:B------:R-:W-:-:S09]  /*e5b0*/  @!P2 LOP3.LUT R7, R7, 0xfffffffe, RZ, 0xc0, !PT ;  /* 0xfffffffe0707a812 */ /* 0x000fd200078ec0ff */
[----:B------:R-:W-:Y:S02]  /*e5c0*/  @!P1 LEA.HI R6, R5, R5, RZ, 0x1 ;  /* 0x0000000505069211 */ /* 0x000fe400078f08ff */
[----:B------:R-:W-:Y:S02]  /*e5d0*/  @!P0 LEA.HI R4, R4, R4, RZ, 0x1 ;  /* 0x0000000404048211 */ /* 0x000fe400078f08ff */
[----:B------:R-:W-:Y:S01]  /*e5e0*/  @!P4 LOP3.LUT R5, R9, 0xfffffffe, RZ, 0xc0, !PT ;  /* 0xfffffffe0905c812 */ /* 0x000fe200078ec0ff */
[--C-:B------:R-:W-:Y:S01]  /*e5f0*/  @!P3 IMAD.WIDE R8, R8, 0x4, R2.reuse ;  /* 0x000000040808b825 */ /* 0x100fe200078e0202 */
[----:B------:R-:W-:Y:S02]  /*e600*/  @!P1 LOP3.LUT R12, R6, 0xfffffffe, RZ, 0xc0, !PT ;  /* 0xfffffffe060c9812 */ /* 0x000fe400078ec0ff */
[----:B------:R-:W-:Y:S01]  /*e610*/  @!P0 LOP3.LUT R13, R4, 0xfffffffe, RZ, 0xc0, !PT ;  /* 0xfffffffe040d8812 */ /* 0x000fe200078ec0ff */
[----:B------:R-:W-:-:S04]  /*e620*/  @!P4 IMAD.WIDE R10, R5, 0x4, R2 ;  /* 0x00000004050ac825 */ /* 0x000fc800078e0202 */
[--C-:B------:R-:W-:Y:S01]  /*e630*/  @!P2 IMAD.WIDE R6, R7, 0x4, R2.reuse ;  /* 0x000000040706a825 */ /* 0x100fe200078e0202 */
[----:B------:R2:W-:Y:S03]  /*e640*/  @!P4 ST.E.64 [R10.64], R98 ;  /* 0x000000620a00c985 */ /* 0x0005e6000c101b0c */
[--C-:B------:R-:W-:Y:S01]  /*e650*/  @!P1 IMAD.WIDE R4, R12, 0x4, R2.reuse ;  /* 0x000000040c049825 */ /* 0x100fe200078e0202 */
[----:B------:R2:W-:Y:S03]  /*e660*/  @!P3 ST.E.64 [R8.64], R102 ;  /* 0x000000660800b985 */ /* 0x0005e6000c101b0c */
[----:B------:R-:W-:Y:S01]  /*e670*/  @!P0 IMAD.WIDE R2, R13, 0x4, R2 ;  /* 0x000000040d028825 */ /* 0x000fe200078e0202 */
[----:B------:R2:W-:Y:S04]  /*e680*/  @!P2 ST.E.64 [R6.64], R114 ;  /* 0x000000720600a985 */ /* 0x0005e8000c101b0c */
[----:B------:R2:W-:Y:S04]  /*e690*/  @!P1 ST.E.64 [R4.64], R118 ;  /* 0x0000007604009985 */ /* 0x0005e8000c101b0c */
[----:B------:R2:W-:Y:S02]  /*e6a0*/  @!P0 ST.E.64 [R2.64], R130 ;  /* 0x0000008202008985 */ /* 0x0005e4000c101b0c */
.L_x_160:
[----:B------:R-:W-:Y:S05]  /*e6b0*/  BSYNC B0 ;  /* 0x0000000000007941 */ /* 0x000fea0003800000 */
.L_x_159:
[----:B--23--:R2:W3:Y:S01]  /*e6c0*/  SHFL.IDX PT, R3, R22, 0x2, 0x1c1f ;  /* 0x005c1f0016037f89 */ /* 0x00c4e200000e0000 */
[----:B------:R-:W-:Y:S03]  /*e6d0*/  BSSY B0, `(.L_x_161) ;  /* 0x0000060000007945 */ /* 0x000fe60003800000 */
[----:B----4-:R2:W4:Y:S01]  /*e6e0*/  SHFL.IDX PT, R2, R23, 0x2, 0x1c1f ;  /* 0x005c1f0017027f89 */ /* 0x01052200000e0000 */
[----:B------:R-:W-:Y:S05]  /*e6f0*/  @P5 BRA `(.L_x_162) ;  /* 0x000005d000005947 */ /* 0x000fea0003800000 */
[C---:B------:R-:W-:Y:S02]  /*e700*/  IADD3 R5, R0.reuse, 0x8, RZ ;  /* 0x0000000800057810 */ /* 0x040fe40007ffe0ff */
[----:B------:R-:W-:-:S02]  /*e710*/  IADD3 R4, R0, 0x10, RZ ;  /* 0x0000001000047810 */ /* 0x000fc40007ffe0ff */
[----:B------:R-:W-:Y:S02]  /*e720*/  ISETP.GE.AND P2, PT, R5, c[0x0][0x3c8], PT ;  /* 0x0000f20005007a0c */ /* 0x000fe40003f46270 */
[----:B------:R-:W-:Y:S02]  /*e730*/  ISETP.GE.AND P1, PT, R4, c[0x0][0x3c8], PT ;  /* 0x0000f20004007a0c */ /* 0x000fe40003f26270 */
[C---:B------:R-:W-:Y:S02]  /*e740*/  ISETP.GE.AND P3, PT, R0.reuse, c[0x0][0x3c8], PT ;  /* 0x0000f20000007a0c */ /* 0x040fe40003f66270 */
[C---:B------:R-:W-:Y:S02]  /*e750*/  IADD3 R10, R0.reuse, 0x18, RZ ;  /* 0x00000018000a7810 */ /* 0x040fe40007ffe0ff */
[----:B------:R-:W-:Y:S02]  /*e760*/  IADD3 R11, R0, 0x20, RZ ;  /* 0x00000020000b7810 */ /* 0x000fe40007ffe0ff */
[----:B------:R-:W-:-:S02]  /*e770*/  ISETP.GE.AND P0, PT, R10, c[0x0][0x3c8], PT ;  /* 0x0000f2000a007a0c */ /* 0x000fc40003f06270 */
[----:B------:R-:W-:Y:S02]  /*e780*/  ISETP.GE.AND P5, PT, R11, c[0x0][0x3c8], PT ;  /* 0x0000f2000b007a0c */ /* 0x000fe40003fa6270 */
[----:B------:R-:W-:Y:S02]  /*e790*/  @!P2 LEA.HI R5, R5, R5, RZ, 0x1 ;  /* 0x000000050505a211 */ /* 0x000fe400078f08ff */
[----:B------:R-:W-:Y:S01]  /*e7a0*/  @!P1 LEA.HI R4, R4, R4, RZ, 0x1 ;  /* 0x0000000404049211 */ /* 0x000fe200078f08ff */
[--C-:B---34-:R-:W-:Y:S01]  /*e7b0*/  @!P3 IMAD.WIDE R6, R0, 0x4, R2.reuse ;  /* 0x000000040006b825 */ /* 0x118fe200078e0202 */
[----:B------:R-:W-:Y:S02]  /*e7c0*/  @!P2 LOP3.LUT R5, R5, 0xfffffffe, RZ, 0xc0, !PT ;  /* 0xfffffffe0505a812 */ /* 0x000fe400078ec0ff */
[----:B------:R-:W-:Y:S02]  /*e7d0*/  @!P1 LOP3.LUT R8, R4, 0xfffffffe, RZ, 0xc0, !PT ;  /* 0xfffffffe04089812 */ /* 0x000fe400078ec0ff */
[----:B------:R3:W-:Y:S01]  /*e7e0*/  @!P3 ST.E.64 [R6.64], R144 ;  /* 0x000000900600b985 */ /* 0x0007e2000c101b0c */
[----:B------:R-:W-:Y:S01]  /*e7f0*/  @!P2 IMAD.WIDE R4, R5, 0x4, R2 ;  /* 0x000000040504a825 */ /* 0x000fe200078e0202 */
[----:B------:R-:W-:-:S03]  /*e800*/  IADD3 R12, R0, 0x48, RZ ;  /* 0x00000048000c7810 */ /* 0x000fc60007ffe0ff */
[----:B------:R-:W-:Y:S01]  /*e810*/  @!P1 IMAD.WIDE R8, R8, 0x4, R2 ;  /* 0x0000000408089825 */ /* 0x000fe200078e0202 */
[----:B------:R4:W-:Y:S04]  /*e820*/  @!P2 ST.E.64 [R4.64], R152 ;  /* 0x000000980400a985 */ /* 0x0009e8000c101b0c */
[----:B------:R1:W-:Y:S01]  /*e830*/  @!P1 ST.E.64 [R8.64], R164 ;  /* 0x000000a408009985 */ /* 0x0003e2000c101b0c */
[----:B---3--:R-:W-:Y:S02]  /*e840*/  IADD3 R7, R0, 0x28, RZ ;  /* 0x0000002800077810 */ /* 0x008fe40007ffe0ff */
[----:B------:R-:W-:Y:S02]  /*e850*/  @!P5 LEA.HI R6, R11, R11, RZ, 0x1 ;  /* 0x0000000b0b06d211 */ /* 0x000fe400078f08ff */
[----:B------:R-:W-:-:S02]  /*e860*/  ISETP.GE.AND P4, PT, R7, c[0x0][0x3c8], PT ;  /* 0x0000f20007007a0c */ /* 0x000fc40003f86270 */
[----:B----4-:R-:W-:Y:S02]  /*e870*/  @!P0 LEA.HI R4, R10, R10, RZ, 0x1 ;  /* 0x0000000a0a048211 */ /* 0x010fe400078f08ff */
[----:B------:R-:W-:Y:S02]  /*e880*/  IADD3 R10, R0, 0x40, RZ ;  /* 0x00000040000a7810 */ /* 0x000fe40007ffe0ff */
[----:B------:R-:W-:Y:S02]  /*e890*/  @!P0 LOP3.LUT R4, R4, 0xfffffffe, RZ, 0xc0, !PT ;  /* 0xfffffffe04048812 */ /* 0x000fe400078ec0ff */
[C---:B-1----:R-:W-:Y:S02]  /*e8a0*/  IADD3 R8, R0.reuse, 0x30, RZ ;  /* 0x0000003000087810 */ /* 0x042fe40007ffe0ff */
[----:B------:R-:W-:Y:S01]  /*e8b0*/  IADD3 R9, R0, 0x38, RZ ;  /* 0x0000003800097810 */ /* 0x000fe20007ffe0ff */
[----:B------:R-:W-:Y:S01]  /*e8c0*/  @!P0 IMAD.WIDE R4, R4, 0x4, R2 ;  /* 0x0000000404048825 */ /* 0x000fe200078e0202 */
[----:B------:R-:W-:-:S02]  /*e8d0*/  ISETP.GE.AND P3, PT, R8, c[0x0][0x3c8], PT ;  /* 0x0000f20008007a0c */ /* 0x000fc40003f66270 */
[----:B------:R-:W-:Y:S02]  /*e8e0*/  ISETP.GE.AND P2, PT, R9, c[0x0][0x3c8], PT ;  /* 0x0000f20009007a0c */ /* 0x000fe40003f46270 */
[----:B------:R-:W-:Y:S01]  /*e8f0*/  @!P5 LOP3.LUT R6, R6, 0xfffffffe, RZ, 0xc0, !PT ;  /* 0xfffffffe0606d812 */ /* 0x000fe200078ec0ff */
[----:B------:R1:W-:Y:S01]  /*e900*/  @!P0 ST.E.64 [R4.64], R168 ;  /* 0x000000a804008985 */ /* 0x0003e2000c101b0c */
[----:B------:R-:W-:Y:S02]  /*e910*/  ISETP.GE.AND P1, PT, R10, c[0x0][0x3c8], PT ;  /* 0x0000f2000a007a0c */ /* 0x000fe40003f26270 */
[----:B------:R-:W-:-:S13]  /*e920*/  ISETP.GE.AND P0, PT, R12, c[0x0][0x3c8], PT ;  /* 0x0000f2000c007a0c */ /* 0x000fda0003f06270 */
[----:B------:R-:W-:-:S04]  /*e930*/  @!P0 LEA.HI R12, R12, R12, RZ, 0x1 ;  /* 0x0000000c0c0c8211 */ /* 0x000fc800078f08ff */
[----:B------:R-:W-:Y:S01]  /*e940*/  @!P0 LOP3.LUT R12, R12, 0xfffffffe, RZ, 0xc0, !PT ;  /* 0xfffffffe0c0c8812 */ /* 0x000fe200078ec0ff */
[----:B-1----:R-:W-:Y:S01]  /*e950*/  @!P5 IMAD.WIDE R4, R6, 0x4, R2 ;  /* 0x000000040604d825 */ /* 0x002fe200078e0202 */
[----:B------:R-:W-:Y:S02]  /*e960*/  @!P4 LEA.HI R6, R7, R7, RZ, 0x1 ;  /* 0x000000070706c211 */ /* 0x000fe400078f08ff */
[----:B------:R-:W-:Y:S02]  /*e970*/  @!P1 LEA.HI R7, R10, R10, RZ, 0x1 ;  /* 0x0000000a0a079211 */ /* 0x000fe400078f08ff */
[----:B------:R1:W-:Y:S01]  /*e980*/  @!P5 ST.E.64 [R4.64], R180 ;  /* 0x000000b40400d985 */ /* 0x0003e2000c101b0c */
[----:B------:R-:W-:Y:S02]  /*e990*/  @!P4 LOP3.LUT R6, R6, 0xfffffffe, RZ, 0xc0, !PT ;  /* 0xfffffffe0606c812 */ /* 0x000fe400078ec0ff */
[----:B------:R-:W-:Y:S02]  /*e9a0*/  @!P1 LOP3.LUT R7, R7, 0xfffffffe, RZ, 0xc0, !PT ;  /* 0xfffffffe07079812 */ /* 0x000fe400078ec0ff */
[----:B-1----:R-:W-:-:S02]  /*e9b0*/  @!P3 LEA.HI R5, R8, R8, RZ, 0x1 ;  /* 0x000000080805b211 */ /* 0x002fc400078f08ff */
[----:B------:R-:W-:Y:S02]  /*e9c0*/  @!P2 LEA.HI R4, R9, R9, RZ, 0x1 ;  /* 0x000000090904a211 */ /* 0x000fe400078f08ff */
[----:B------:R-:W-:Y:S02]  /*e9d0*/  @!P3 LOP3.LUT R8, R5, 0xfffffffe, RZ, 0xc0, !PT ;  /* 0xfffffffe0508b812 */ /* 0x000fe400078ec0ff */
[----:B------:R-:W-:Y:S01]  /*e9e0*/  @!P2 LOP3.LUT R10, R4, 0xfffffffe, RZ, 0xc0, !PT ;  /* 0xfffffffe040aa812 */ /* 0x000fe200078ec0ff */
[----:B------:R-:W-:-:S04]  /*e9f0*/  @!P4 IMAD.WIDE R4, R6, 0x4, R2 ;  /* 0x000000040604c825 */ /* 0x000fc800078e0202 */
[--C-:B------:R-:W-:Y:S01]  /*ea00*/  @!P3 IMAD.WIDE R8, R8, 0x4, R2.reuse ;  /* 0x000000040808b825 */ /* 0x100fe200078e0202 */
[----:B------:R1:W-:Y:S03]  /*ea10*/  @!P4 ST.E.64 [R4.64], R184 ;  /* 0x000000b80400c985 */ /* 0x0003e6000c101b0c */
[--C-:B------:R-:W-:Y:S01]  /*ea20*/  @!P2 IMAD.WIDE R10, R10, 0x4, R2.reuse ;  /* 0x000000040a0aa825 */ /* 0x100fe200078e0202 */
[----:B------:R3:W-:Y:S03]  /*ea30*/  @!P3 ST.E.64 [R8.64], R196 ;  /* 0x000000c40800b985 */ /* 0x0007e6000c101b0c */
[--C-:B------:R-:W-:Y:S01]  /*ea40*/  @!P1 IMAD.WIDE R6, R7, 0x4, R2.reuse ;  /* 0x0000000407069825 */ /* 0x100fe200078e0202 */
[----:B------:R-:W-:Y:S04]  /*ea50*/  @!P2 ST.E.64 [R10.64], R200 ;  /* 0x000000c80a00a985 */ /* 0x000fe8000c101b0c */
[----:B------:R4:W-:Y:S01]  /*ea60*/  @!P1 ST.E.64 [R6.64], R72 ;  /* 0x0000004806009985 */ /* 0x0009e2000c101b0c */
[----:B-1----:R-:W-:Y:S01]  /*ea70*/  @!P0 IMAD.WIDE R4, R12, 0x4, R2 ;  /* 0x000000040c048825 */ /* 0x002fe200078e0202 */
[----:B---3--:R-:W-:-:S04]  /*ea80*/  IADD3 R9, R0, 0x50, RZ ;  /* 0x0000005000097810 */ /* 0x008fc80007ffe0ff */
[----:B------:R1:W-:Y:S01]  /*ea90*/  @!P0 ST.E.64 [R4.64], R76 ;  /* 0x0000004c04008985 */ /* 0x0003e2000c101b0c */
[----:B------:R-:W-:Y:S02]  /*eaa0*/  IADD3 R8, R0, 0x58, RZ ;  /* 0x0000005800087810 */ /* 0x000fe40007ffe0ff */
[----:B------:R-:W-:Y:S02]  /*eab0*/  ISETP.GE.AND P5, PT, R9, c[0x0][0x3c8], PT ;  /* 0x0000f20009007a0c */ /* 0x000fe40003fa6270 */
[----:B------:R-:W-:Y:S02]  /*eac0*/  ISETP.GE.AND P4, PT, R8, c[0x0][0x3c8], PT ;  /* 0x0000f20008007a0c */ /* 0x000fe40003f86270 */
[C---:B----4-:R-:W-:Y:S02]  /*ead0*/  IADD3 R7, R0.reuse, 0x60, RZ ;  /* 0x0000006000077810 */ /* 0x050fe40007ffe0ff */
[----:B------:R-:W-:Y:S02]  /*eae0*/  IADD3 R6, R0, 0x68, RZ ;  /* 0x0000006800067810 */ /* 0x000fe40007ffe0ff */
[----:B------:R-:W-:-:S02]  /*eaf0*/  ISETP.GE.AND P3, PT, R7, c[0x0][0x3c8], PT ;  /* 0x0000f20007007a0c */ /* 0x000fc40003f66270 */
[----:B------:R-:W-:-:S03]  /*eb00*/  ISETP.GE.AND P2, PT, R6, c[0x0][0x3c8], PT ;  /* 0x0000f20006007a0c */ /* 0x000fc60003f46270 */
[----:B------:R-:W-:Y:S02]  /*eb10*/  @!P5 LEA.HI R9, R9, R9, RZ, 0x1 ;  /* 0x000000090909d211 */ /* 0x000fe400078f08ff */
[----:B------:R-:W-:-:S04]  /*eb20*/  @!P4 LEA.HI R10, R8, R8, RZ, 0x1 ;  /* 0x00000008080ac211 */ /* 0x000fc800078f08ff */
[----:B------:R-:W-:Y:S02]  /*eb30*/  @!P4 LOP3.LUT R10, R10, 0xfffffffe, RZ, 0xc0, !PT ;  /* 0xfffffffe0a0ac812 */ /* 0x000fe400078ec0ff */
[----:B------:R-:W-:Y:S02]  /*eb40*/  @!P3 LEA.HI R8, R7, R7, RZ, 0x1 ;  /* 0x000000070708b211 */ /* 0x000fe400078f08ff */
[----:B------:R-:W-:Y:S01]  /*eb50*/  @!P2 LEA.HI R7, R6, R6, RZ, 0x1 ;  /* 0x000000060607a211 */ /* 0x000fe200078f08ff */
[----:B------:R-:W-:Y:S01]  /*eb60*/  @!P4 IMAD.WIDE R10, R10, 0x4, R2 ;  /* 0x000000040a0ac825 */ /* 0x000fe200078e0202 */
[----:B------:R-:W-:Y:S02]  /*eb70*/  @!P3 LOP3.LUT R8, R8, 0xfffffffe, RZ, 0xc0, !PT ;  /* 0xfffffffe0808b812 */ /* 0x000fe400078ec0ff */
[C---:B-1----:R-:W-:Y:S02]  /*eb80*/  IADD3 R5, R0.reuse, 0x70, RZ ;  /* 0x0000007000057810 */ /* 0x042fe40007ffe0ff */
[----:B------:R-:W-:-:S02]  /*eb90*/  IADD3 R4, R0, 0x78, RZ ;  /* 0x0000007800047810 */ /* 0x000fc40007ffe0ff */
[----:B------:R-:W-:Y:S02]  /*eba0*/  ISETP.GE.AND P1, PT, R5, c[0x0][0x3c8], PT ;  /* 0x0000f20005007a0c */ /* 0x000fe40003f26270 */
[----:B------:R-:W-:Y:S02]  /*ebb0*/  ISETP.GE.AND P0, PT, R4, c[0x0][0x3c8], PT ;  /* 0x0000f20004007a0c */ /* 0x000fe40003f06270 */
[----:B------:R-:W-:-:S09]  /*ebc0*/  @!P2 LOP3.LUT R7, R7, 0xfffffffe, RZ, 0xc0, !PT ;  /* 0xfffffffe0707a812 */ /* 0x000fd200078ec0ff */
[----:B------:R-:W-:Y:S02]  /*ebd0*/  @!P1 LEA.HI R6, R5, R5, RZ, 0x1 ;  /* 0x0000000505069211 */ /* 0x000fe400078f08ff */
[----:B------:R-:W-:Y:S01]  /*ebe0*/  @!P5 LOP3.LUT R5, R9, 0xfffffffe, RZ, 0xc0, !PT ;  /* 0xfffffffe0905d812 */ /* 0x000fe200078ec0ff */
[--C-:B------:R-:W-:Y:S01]  /*ebf0*/  @!P3 IMAD.WIDE R8, R8, 0x4, R2.reuse ;  /* 0x000000040808b825 */ /* 0x100fe200078e0202 */
[----:B------:R-:W-:Y:S02]  /*ec00*/  @!P0 LEA.HI R4, R4, R4, RZ, 0x1 ;  /* 0x0000000404048211 */ /* 0x000fe400078f08ff */
[----:B------:R-:W-:Y:S01]  /*ec10*/  @!P1 LOP3.LUT R14, R6, 0xfffffffe, RZ, 0xc0, !PT ;  /* 0xfffffffe060e9812 */ /* 0x000fe200078ec0ff */
[----:B------:R-:W-:Y:S01]  /*ec20*/  @!P5 IMAD.WIDE R12, R5, 0x4, R2 ;  /* 0x00000004050cd825 */ /* 0x000fe200078e0202 */
[----:B------:R-:W-:-:S03]  /*ec30*/  @!P0 LOP3.LUT R15, R4, 0xfffffffe, RZ, 0xc0, !PT ;  /* 0xfffffffe040f8812 */ /* 0x000fc600078ec0ff */
[--C-:B------:R-:W-:Y:S01]  /*ec40*/  @!P2 IMAD.WIDE R6, R7, 0x4, R2.reuse ;  /* 0x000000040706a825 */ /* 0x100fe200078e0202 */
[----:B------:R1:W-:Y:S03]  /*ec50*/  @!P5 ST.E.64 [R12.64], R88 ;  /* 0x000000580c00d985 */ /* 0x0003e6000c101b0c */
[--C-:B------:R-:W-:Y:S01]  /*ec60*/  @!P1 IMAD.WIDE R4, R14, 0x4, R2.reuse ;  /* 0x000000040e049825 */ /* 0x100fe200078e0202 */
[----:B------:R1:W-:Y:S03]  /*ec70*/  @!P4 ST.E.64 [R10.64], R92 ;  /* 0x0000005c0a00c985 */ /* 0x0003e6000c101b0c */
[----:B------:R-:W-:Y:S01]  /*ec80*/  @!P0 IMAD.WIDE R2, R15, 0x4, R2 ;  /* 0x000000040f028825 */ /* 0x000fe200078e0202 */
[----:B------:R1:W-:Y:S04]  /*ec90*/  @!P3 ST.E.64 [R8.64], R104 ;  /* 0x000000680800b985 */ /* 0x0003e8000c101b0c */
[----:B------:R1:W-:Y:S04]  /*eca0*/  @!P2 ST.E.64 [R6.64], R108 ;  /* 0x0000006c0600a985 */ /* 0x0003e8000c101b0c */
[----:B------:R1:W-:Y:S04]  /*ecb0*/  @!P1 ST.E.64 [R4.64], R120 ;  /* 0x0000007804009985 */ /* 0x0003e8000c101b0c */
[----:B------:R1:W-:Y:S02]  /*ecc0*/  @!P0 ST.E.64 [R2.64], R124 ;  /* 0x0000007c02008985 */ /* 0x0003e4000c101b0c */
.L_x_162:
[----:B------:R-:W-:Y:S05]  /*ecd0*/  BSYNC B0 ;  /* 0x0000000000007941 */ /* 0x000fea0003800000 */
.L_x_161:
[----:B-1-3--:R1:W3:Y:S04]  /*ece0*/  SHFL.IDX PT, R3, R22, 0x3, 0x1c1f ;  /* 0x007c1f0016037f89 */ /* 0x00a2e800000e0000 */
[----:B----4-:R1:W4:Y:S01]  /*ecf0*/  SHFL.IDX PT, R2, R23, 0x3, 0x1c1f ;  /* 0x007c1f0017027f89 */ /* 0x01032200000e0000 */
[----:B------:R-:W-:Y:S05]  /*ed00*/  @P6 EXIT ;  /* 0x000000000000694d */ /* 0x000fea0003800000 */
[C---:B------:R-:W-:Y:S02]  /*ed10*/  ISETP.GE.AND P0, PT, R0.reuse, c[0x0][0x3c8], PT ;  /* 0x0000f20000007a0c */ /* 0x040fe40003f06270 */
[----:B------:R-:W-:-:S02]  /*ed20*/  IADD3 R5, R0, 0x8, RZ ;  /* 0x0000000800057810 */ /* 0x000fc40007ffe0ff */
[----:B------:R-:W-:Y:S02]  /*ed30*/  IADD3 R4, R0, 0x10, RZ ;  /* 0x0000001000047810 */ /* 0x000fe40007ffe0ff */
[----:B------:R-:W-:Y:S02]  /*ed40*/  ISETP.GE.AND P6, PT, R5, c[0x0][0x3c8], PT ;  /* 0x0000f20005007a0c */ /* 0x000fe40003fc6270 */
[----:B------:R-:W-:Y:S02]  /*ed50*/  ISETP.GE.AND P5, PT, R4, c[0x0][0x3c8], PT ;  /* 0x0000f20004007a0c */ /* 0x000fe40003fa6270 */
[C---:B------:R-:W-:Y:S02]  /*ed60*/  IADD3 R8, R0.reuse, 0x18, RZ ;  /* 0x0000001800087810 */ /* 0x040fe40007ffe0ff */
[C---:B------:R-:W-:Y:S01]  /*ed70*/  IADD3 R9, R0.reuse, 0x20, RZ ;  /* 0x0000002000097810 */ /* 0x040fe20007ffe0ff */
[C---:B---34-:R-:W-:Y:S01]  /*ed80*/  @!P0 IMAD.WIDE R6, R0.reuse, 0x4, R2 ;  /* 0x0000000400068825 */ /* 0x058fe200078e0202 */
[----:B------:R-:W-:-:S02]  /*ed90*/  IADD3 R10, R0, 0x28, RZ ;  /* 0x00000028000a7810 */ /* 0x000fc40007ffe0ff */
[C---:B------:R-:W-:Y:S02]  /*eda0*/  IADD3 R11, R0.reuse, 0x30, RZ ;  /* 0x00000030000b7810 */ /* 0x040fe40007ffe0ff */
[----:B------:R3:W-:Y:S01]  /*edb0*/  @!P0 ST.E.64 [R6.64], R146 ;  /* 0x0000009206008985 */ /* 0x0007e2000c101b0c */
[----:B------:R-:W-:Y:S02]  /*edc0*/  IADD3 R12, R0, 0x38, RZ ;  /* 0x00000038000c7810 */ /* 0x000fe40007ffe0ff */
[----:B------:R-:W-:Y:S02]  /*edd0*/  @!P5 LEA.HI R4, R4, R4, RZ, 0x1 ;  /* 0x000000040404d211 */ /* 0x000fe400078f08ff */
[----:B------:R-:W-:Y:S02]  /*ede0*/  ISETP.GE.AND P4, PT, R8, c[0x0][0x3c8], PT ;  /* 0x0000f20008007a0c */ /* 0x000fe40003f86270 */
[----:B------:R-:W-:Y:S02]  /*edf0*/  ISETP.GE.AND P3, PT, R9, c[0x0][0x3c8], PT ;  /* 0x0000f20009007a0c */ /* 0x000fe40003f66270 */
[----:B------:R-:W-:-:S02]  /*ee00*/  @!P5 LOP3.LUT R4, R4, 0xfffffffe, RZ, 0xc0, !PT ;  /* 0xfffffffe0404d812 */ /* 0x000fc400078ec0ff */
[----:B------:R-:W-:Y:S02]  /*ee10*/  ISETP.GE.AND P2, PT, R10, c[0x0][0x3c8], PT ;  /* 0x0000f2000a007a0c */ /* 0x000fe40003f46270 */
[----:B------:R-:W-:Y:S02]  /*ee20*/  ISETP.GE.AND P1, PT, R11, c[0x0][0x3c8], PT ;  /* 0x0000f2000b007a0c */ /* 0x000fe40003f26270 */
[----:B------:R-:W-:Y:S02]  /*ee30*/  ISETP.GE.AND P0, PT, R12, c[0x0][0x3c8], PT ;  /* 0x0000f2000c007a0c */ /* 0x000fe40003f06270 */
[C---:B------:R-:W-:Y:S02]  /*ee40*/  IADD3 R14, R0.reuse, 0x40, RZ ;  /* 0x00000040000e7810 */ /* 0x040fe40007ffe0ff */
[----:B------:R-:W-:Y:S02]  /*ee50*/  IADD3 R15, R0, 0x48, RZ ;  /* 0x00000048000f7810 */ /* 0x000fe40007ffe0ff */
[----:B---3--:R-:W-:Y:S01]  /*ee60*/  @!P6 LEA.HI R6, R5, R5, RZ, 0x1 ;  /* 0x000000050506e211 */ /* 0x008fe200078f08ff */
[----:B------:R-:W-:-:S03]  /*ee70*/  @!P5 IMAD.WIDE R4, R4, 0x4, R2 ;  /* 0x000000040404d825 */ /* 0x000fc600078e0202 */
[----:B------:R-:W-:-:S05]  /*ee80*/  @!P6 LOP3.LUT R6, R6, 0xfffffffe, RZ, 0xc0, !PT ;  /* 0xfffffffe0606e812 */ /* 0x000fca00078ec0ff */
[----:B------:R-:W-:-:S05]  /*ee90*/  @!P6 IMAD.WIDE R6, R6, 0x4, R2 ;  /* 0x000000040606e825 */ /* 0x000fca00078e0202 */
[----:B------:R3:W-:Y:S01]  /*eea0*/  @!P6 ST.E.64 [R6.64], R154 ;  /* 0x0000009a0600e985 */ /* 0x0007e2000c101b0c */
[----:B------:R-:W-:-:S03]  /*eeb0*/  ISETP.GE.AND P6, PT, R14, c[0x0][0x3c8], PT ;  /* 0x0000f2000e007a0c */ /* 0x000fc60003fc6270 */
[----:B------:R4:W-:Y:S01]  /*eec0*/  @!P5 ST.E.64 [R4.64], R166 ;  /* 0x000000a60400d985 */ /* 0x0009e2000c101b0c */
[----:B------:R-:W-:Y:S02]  /*eed0*/  ISETP.GE.AND P5, PT, R15, c[0x0][0x3c8], PT ;  /* 0x0000f2000f007a0c */ /* 0x000fe40003fa6270 */
[----:B---3--:R-:W-:Y:S02]  /*eee0*/  @!P2 LEA.HI R7, R10, R10, RZ, 0x1 ;  /* 0x0000000a0a07a211 */ /* 0x008fe400078f08ff */
[----:B------:R-:W-:Y:S02]  /*eef0*/  @!P1 LEA.HI R6, R11, R11, RZ, 0x1 ;  /* 0x0000000b0b069211 */ /* 0x000fe400078f08ff */
[----:B----4-:R-:W-:Y:S02]  /*ef00*/  @!P4 LEA.HI R4, R8, R8, RZ, 0x1 ;  /* 0x000000080804c211 */ /* 0x010fe400078f08ff */
[----:B------:R-:W-:Y:S02]  /*ef10*/  @!P3 LEA.HI R8, R9, R9, RZ, 0x1 ;  /* 0x000000090908b211 */ /* 0x000fe400078f08ff */
[----:B------:R-:W-:-:S02]  /*ef20*/  @!P0 LEA.HI R5, R12, R12, RZ, 0x1 ;  /* 0x0000000c0c058211 */ /* 0x000fc400078f08ff */
[----:B------:R-:W-:Y:S02]  /*ef30*/  @!P4 LOP3.LUT R4, R4, 0xfffffffe, RZ, 0xc0, !PT ;  /* 0xfffffffe0404c812 */ /* 0x000fe400078ec0ff */
[----:B------:R-:W-:Y:S02]  /*ef40*/  @!P3 LOP3.LUT R8, R8, 0xfffffffe, RZ, 0xc0, !PT ;  /* 0xfffffffe0808b812 */ /* 0x000fe400078ec0ff */
[----:B------:R-:W-:Y:S01]  /*ef50*/  @!P2 LOP3.LUT R7, R7, 0xfffffffe, RZ, 0xc0, !PT ;  /* 0xfffffffe0707a812 */ /* 0x000fe200078ec0ff */
[--C-:B------:R-:W-:Y:S01]  /*ef60*/  @!P4 IMAD.WIDE R12, R4, 0x4, R2.reuse ;  /* 0x00000004040cc825 */ /* 0x100fe200078e0202 */
[----:B------:R-:W-:Y:S02]  /*ef70*/  @!P1 LOP3.LUT R6, R6, 0xfffffffe, RZ, 0xc0, !PT ;  /* 0xfffffffe06069812 */ /* 0x000fe400078ec0ff */
[----:B------:R-:W-:Y:S01]  /*ef80*/  @!P0 LOP3.LUT R5, R5, 0xfffffffe, RZ, 0xc0, !PT ;  /* 0xfffffffe05058812 */ /* 0x000fe200078ec0ff */
[--C-:B------:R-:W-:Y:S01]  /*ef90*/  @!P3 IMAD.WIDE R10, R8, 0x4, R2.reuse ;  /* 0x00000004080ab825 */ /* 0x100fe200078e0202 */
[----:B------:R3:W-:Y:S03]  /*efa0*/  @!P4 ST.E.64 [R12.64], R170 ;  /* 0x000000aa0c00c985 */ /* 0x0007e6000c101b0c */
[--C-:B------:R-:W-:Y:S01]  /*efb0*/  @!P2 IMAD.WIDE R8, R7, 0x4, R2.reuse ;  /* 0x000000040708a825 */ /* 0x100fe200078e0202 */
[----:B------:R4:W-:Y:S03]  /*efc0*/  @!P3 ST.E.64 [R10.64], R182 ;  /* 0x000000b60a00b985 */ /* 0x0009e6000c101b0c */
[--C-:B------:R-:W-:Y:S01]  /*efd0*/  @!P1 IMAD.WIDE R6, R6, 0x4, R2.reuse ;  /* 0x0000000406069825 */ /* 0x100fe200078e0202 */
[----:B------:R1:W-:Y:S03]  /*efe0*/  @!P2 ST.E.64 [R8.64], R186 ;  /* 0x000000ba0800a985 */ /* 0x0003e6000c101b0c */
[----:B------:R-:W-:Y:S01]  /*eff0*/  @!P0 IMAD.WIDE R4, R5, 0x4, R2 ;  /* 0x0000000405048825 */ /* 0x000fe200078e0202 */
[----:B------:R-:W-:Y:S04]  /*f000*/  @!P1 ST.E.64 [R6.64], R198 ;  /* 0x000000c606009985 */ /* 0x000fe8000c101b0c */
[----:B------:R2:W-:Y:S01]  /*f010*/  @!P0 ST.E.64 [R4.64], R202 ;  /* 0x000000ca04008985 */ /* 0x0005e2000c101b0c */
[----:B---3--:R-:W-:-:S02]  /*f020*/  IADD3 R12, R0, 0x70, RZ ;  /* 0x00000070000c7810 */ /* 0x008fc40007ffe0ff */
[C---:B----4-:R-:W-:Y:S02]  /*f030*/  IADD3 R10, R0.reuse, 0x60, RZ ;  /* 0x00000060000a7810 */ /* 0x050fe40007ffe0ff */
[C---:B------:R-:W-:Y:S02]  /*f040*/  IADD3 R11, R0.reuse, 0x68, RZ ;  /* 0x00000068000b7810 */ /* 0x040fe40007ffe0ff */
[C---:B-1----:R-:W-:Y:S02]  /*f050*/  IADD3 R8, R0.reuse, 0x50, RZ ;  /* 0x0000005000087810 */ /* 0x042fe40007ffe0ff */
[----:B------:R-:W-:Y:S02]  /*f060*/  IADD3 R9, R0, 0x58, RZ ;  /* 0x0000005800097810 */ /* 0x000fe40007ffe0ff */
[----:B------:R-:W-:Y:S02]  /*f070*/  ISETP.GE.AND P4, PT, R8, c[0x0][0x3c8], PT ;  /* 0x0000f20008007a0c */ /* 0x000fe40003f86270 */
[----:B------:R-:W-:-:S02]  /*f080*/  ISETP.GE.AND P3, PT, R9, c[0x0][0x3c8], PT ;  /* 0x0000f20009007a0c */ /* 0x000fc40003f66270 */
[----:B--2---:R-:W-:Y:S02]  /*f090*/  @!P6 LEA.HI R4, R14, R14, RZ, 0x1 ;  /* 0x0000000e0e04e211 */ /* 0x004fe400078f08ff */
[----:B------:R-:W-:Y:S02]  /*f0a0*/  @!P5 LEA.HI R5, R15, R15, RZ, 0x1 ;  /* 0x0000000f0f05d211 */ /* 0x000fe400078f08ff */
[----:B------:R-:W-:Y:S02]  /*f0b0*/  @!P6 LOP3.LUT R4, R4, 0xfffffffe, RZ, 0xc0, !PT ;  /* 0xfffffffe0404e812 */ /* 0x000fe400078ec0ff */
[----:B------:R-:W-:Y:S02]  /*f0c0*/  ISETP.GE.AND P2, PT, R10, c[0x0][0x3c8], PT ;  /* 0x0000f2000a007a0c */ /* 0x000fe40003f46270 */
[----:B------:R-:W-:Y:S01]  /*f0d0*/  @!P5 LOP3.LUT R5, R5, 0xfffffffe, RZ, 0xc0, !PT ;  /* 0xfffffffe0505d812 */ /* 0x000fe200078ec0ff */
[----:B------:R-:W-:Y:S01]  /*f0e0*/  @!P6 IMAD.WIDE R6, R4, 0x4, R2 ;  /* 0x000000040406e825 */ /* 0x000fe200078e0202 */
[----:B------:R-:W-:-:S02]  /*f0f0*/  ISETP.GE.AND P1, PT, R11, c[0x0][0x3c8], PT ;  /* 0x0000f2000b007a0c */ /* 0x000fc40003f26270 */
[----:B------:R-:W-:Y:S01]  /*f100*/  ISETP.GE.AND P0, PT, R12, c[0x0][0x3c8], PT ;  /* 0x0000f2000c007a0c */ /* 0x000fe20003f06270 */
[----:B------:R-:W-:Y:S01]  /*f110*/  @!P5 IMAD.WIDE R4, R5, 0x4, R2 ;  /* 0x000000040504d825 */ /* 0x000fe200078e0202 */
[----:B------:R1:W-:Y:S01]  /*f120*/  @!P6 ST.E.64 [R6.64], R74 ;  /* 0x0000004a0600e985 */ /* 0x0003e2000c101b0c */
[----:B------:R-:W-:-:S03]  /*f130*/  IADD3 R0, R0, 0x78, RZ ;  /* 0x0000007800007810 */ /* 0x000fc60007ffe0ff */
[----:B------:R2:W-:Y:S01]  /*f140*/  @!P5 ST.E.64 [R4.64], R78 ;  /* 0x0000004e0400d985 */ /* 0x0005e2000c101b0c */
[----:B-1----:R-:W-:-:S04]  /*f150*/  @!P2 LEA.HI R7, R10, R10, RZ, 0x1 ;  /* 0x0000000a0a07a211 */ /* 0x002fc800078f08ff */
[----:B------:R-:W-:Y:S02]  /*f160*/  @!P1 LEA.HI R6, R11, R11, RZ, 0x1 ;  /* 0x0000000b0b069211 */ /* 0x000fe400078f08ff */
[----:B--2---:R-:W-:Y:S02]  /*f170*/  @!P4 LEA.HI R4, R8, R8, RZ, 0x1 ;  /* 0x000000080804c211 */ /* 0x004fe400078f08ff */
[----:B------:R-:W-:Y:S02]  /*f180*/  @!P3 LEA.HI R8, R9, R9, RZ, 0x1 ;  /* 0x000000090908b211 */ /* 0x000fe400078f08ff */
[----:B------:R-:W-:Y:S02]  /*f190*/  @!P0 LEA.HI R5, R12, R12, RZ, 0x1 ;  /* 0x0000000c0c058211 */ /* 0x000fe400078f08ff */
[----:B------:R-:W-:Y:S02]  /*f1a0*/  @!P4 LOP3.LUT R4, R4, 0xfffffffe, RZ, 0xc0, !PT ;  /* 0xfffffffe0404c812 */ /* 0x000fe400078ec0ff */
[----:B------:R-:W-:-:S02]  /*f1b0*/  @!P3 LOP3.LUT R8, R8, 0xfffffffe, RZ, 0xc0, !PT ;  /* 0xfffffffe0808b812 */ /* 0x000fc400078ec0ff */
        /* <DEDUP_REMOVED lines=20> */
.L_x_156:
[----:B------:R-:W3:Y:S02]  /*f300*/  S2R R0, SR_TID.X ;  /* 0x0000000000007919 */ /* 0x000ee40000002100 */
[----:B---3--:R-:W-:-:S13]  /*f310*/  ISETP.GT.AND P0, PT, R0, 0x7f, PT ;  /* 0x0000007f0000780c */ /* 0x008fda0003f04270 */
[----:B------:R-:W-:Y:S05]  /*f320*/  @P0 EXIT ;  /* 0x000000000000094d */ /* 0x000fea0003800000 */
[----:B------:R-:W3:Y:S01]  /*f330*/  S2R R8, SR_CTAID.X ;  /* 0x0000000000087919 */ /* 0x000ee20000002500 */
[----:B------:R-:W-:-:S05]  /*f340*/  MOV R3, c[0x0][0x4e8] ;  /* 0x00013a0000037a02 */ /* 0x000fca0000000f00 */
[----:B-1----:R-:W-:Y:S01]  /*f350*/  IMAD R2, R3, c[0x0][0x388], RZ ;  /* 0x0000e20003027a24 */ /* 0x002fe200078e02ff */
[----:B---3--:R-:W-:-:S04]  /*f360*/  LEA R8, R8, R0, 0x7 ;  /* 0x0000000008087211 */ /* 0x008fc800078e38ff */
[----:B------:R-:W-:-:S13]  /*f370*/  ISETP.GE.AND P0, PT, R8, R2, PT ;  /* 0x000000020800720c */ /* 0x000fda0003f06270 */
[----:B------:R-:W-:Y:S05]  /*f380*/  @P0 EXIT ;  /* 0x000000000000094d */ /* 0x000fea0003800000 */
[----:B------:R-:W1:Y:S01]  /*f390*/  S2R R7, SR_CTAID.Z ;  /* 0x0000000000077919 */ /* 0x000e620000002700 */
[----:B------:R-:W-:Y:S01]  /*f3a0*/  USHF.R.S32.HI UR6, URZ, 0x1f, UR10 ;  /* 0x0000001f3f067899 */ /* 0x000fe2000801140a */
[----:B------:R-:W-:Y:S01]  /*f3b0*/  ISETP.NE.AND P0, PT, R3, 0x1, PT ;  /* 0x000000010300780c */ /* 0x000fe20003f05270 */
[----:B------:R-:W-:Y:S01]  /*f3c0*/  ULDC.64 UR4, c[0x0][0x4d0] ;  /* 0x0001340000047ab9 */ /* 0x000fe20000000a00 */
[----:B------:R-:W3:Y:S01]  /*f3d0*/  S2R R9, SR_CTAID.Y ;  /* 0x0000000000097919 */ /* 0x000ee20000002600 */
[----:B------:R-:W-:Y:S01]  /*f3e0*/  UIMAD UR6, UR6, UR4, URZ ;  /* 0x00000004060672a4 */ /* 0x000fe2000f8e023f */
[----:B------:R-:W-:Y:S01]  /*f3f0*/  IADD3 R4, RZ, -UR10, RZ ;  /* 0x8000000aff047c10 */ /* 0x000fe2000fffe0ff */
[----:B--2---:R-:W-:Y:S01]  /*f400*/  UIMAD.WIDE.U32 UR8, UR10, UR4, URZ ;  /* 0x000000040a0872a5 */ /* 0x004fe2000f8e003f */
        /* <DEDUP_REMOVED lines=11> */
[----:B---3--:R-:W-:Y:S02]  /*f4c0*/  IMAD R4, R4, c[0x0][0x550], R9 ;  /* 0x0001540004047a24 */ /* 0x008fe400078e0209 */
[----:B------:R-:W-:Y:S01]  /*f4d0*/  IMAD R5, R7, c[0x0][0x4dc], R6 ;  /* 0x0001370007057a24 */ /* 0x000fe200078e0206 */
[----:B------:R-:W-:Y:S02]  /*f4e0*/  IADD3 R7, -R0, RZ, RZ ;  /* 0x000000ff00077210 */ /* 0x000fe40007ffe1ff */
[----:B------:R-:W-:Y:S01]  /*f4f0*/  SHF.R.S32.HI R6, RZ, 0x1f, R4 ;  /* 0x0000001fff067819 */ /* 0x000fe20000011404 */
[----:B------:R-:W-:Y:S02]  /*f500*/  IMAD.IADD R3, R5, 0x1, R3 ;  /* 0x0000000105037824 */ /* 0x000fe400078e0203 */
[----:B------:R-:W-:Y:S01]  /*f510*/  IMAD R5, R7, c[0x0][0x4e8], R8 ;  /* 0x00013a0007057a24 */ /* 0x000fe200078e0208 */
[----:B------:R-:W-:Y:S01]  /*f520*/  SHF.R.S32.HI R7, RZ, 0x1f, R0 ;  /* 0x0000001fff077819 */ /* 0x000fe20000011400 */
[----:B------:R-:W-:-:S02]  /*f530*/  IMAD R6, R6, c[0x0][0x4e0], RZ ;  /* 0x0001380006067a24 */ /* 0x000fc400078e02ff */
        /* <DEDUP_REMOVED lines=14> */
.L_x_163:
        /* <DEDUP_REMOVED lines=14> */
.L_x_1789:


//--------------------- .text._ZN7cutlass13device_kernelIN5flash19enable_sm80_to_sm89INS1_16FlashAttnFwdSm80INS1_25CollectiveMainloopFwdSm80ILi8ELi1ELb1EN4cute5tupleIJNS5_1CILi128EEENS7_ILi112EEES8_EEELi128ENS_6half_tEfNS_4arch4Sm80ELb0ELb0ELb1ELb1ELb1ELb0ELb1ELb1EEENS1_21CollectiveEpilogueFwdINS6_IJS8_S8_S9_EEENS6_IJNS7_ILi1EEESH_SH_EEESB_SD_Li256ELb1ELb1ELb1ELb0EEENS1_36VarlenDynamicPersistentTileSchedulerILi128ELi112ELi256ELi256ELb1ELb1ELb0ELb0ELb1ELb1EEEEEEEEEvNT_6ParamsE --------------------------
	.section	.text._ZN7cutlass13device_kernelIN5flash19enable_sm80_to_sm89INS1_16FlashAttnFwdSm80INS1_25CollectiveMainloopFwdSm80ILi8ELi1ELb1EN4cute5tupleIJNS5_1CILi128EEENS7_ILi112EEES8_EEELi128ENS_6half_tEfNS_4arch4Sm80ELb0ELb0ELb1ELb1ELb1ELb0ELb1ELb1EEENS1_21CollectiveEpilogueFwdINS6_IJS8_S8_S9_EEENS6_IJNS7_ILi1EEESH_SH_EEESB_SD_Li256ELb1ELb1ELb1ELb0EEENS1_36VarlenDynamicPersistentTileSchedulerILi128ELi112ELi256ELi256ELb1ELb1ELb0ELb0ELb1ELb1EEEEEEEEEvNT_6ParamsE,"ax",@progbits
	.sectioninfo	@"SHI_REGISTERS=255"
	.align	128
.text._ZN7cutlass13device_kernelIN5flash19enable_sm80_to_sm89INS1_16FlashAttnFwdSm80INS1_25CollectiveMainloopFwdSm80ILi8ELi1ELb1EN4cute5tupleIJNS5_1CILi128EEENS7_ILi112EEES8_EEELi128ENS_6half_tEfNS_4arch4Sm80ELb0ELb0ELb1ELb1ELb1ELb0ELb1ELb1EEENS1_21CollectiveEpilogueFwdINS6_IJS8_S8_S9_EEENS6_IJNS7_ILi1EEESH_SH_EEESB_SD_Li256ELb1ELb1ELb1ELb0EEENS1_36VarlenDynamicPersistentTileSchedulerILi128ELi112ELi256ELi256ELb1ELb1ELb0ELb0ELb1ELb1EEEEEEEEEvNT_6ParamsE:
        .type           _ZN7cutlass13device_kernelIN5flash19enable_sm80_to_sm89INS1_16FlashAttnFwdSm80INS1_25CollectiveMainloopFwdSm80ILi8ELi1ELb1EN4cute5tupleIJNS5_1CILi128EEENS7_ILi112EEES8_EEELi128ENS_6half_tEfNS_4arch4Sm80ELb0ELb0ELb1ELb1ELb1ELb0ELb1ELb1EEENS1_21CollectiveEpilogueFwdINS6_IJS8_S8_S9_EEENS6_IJNS7_ILi1EEESH_SH_EEESB_SD_Li256ELb1ELb1ELb1ELb0EEENS1_36VarlenDynamicPersistentTileSchedulerILi128ELi112ELi256ELi256ELb1ELb1ELb0ELb0ELb1ELb1EEEEEEEEEvNT_6ParamsE,@function
        .size           _ZN7cutlass13device_kernelIN5flash19enable_sm80_to_sm89INS1_16FlashAttnFwdSm80INS1_25CollectiveMainloopFwdSm80ILi8ELi1ELb1EN4cute5tupleIJNS5_1CILi128EEENS7_ILi112EEES8_EEELi128ENS_6half_tEfNS_4arch4Sm80ELb0ELb0ELb1ELb1ELb1ELb0ELb1ELb1EEENS1_21CollectiveEpilogueFwdINS6_IJS8_S8_S9_EEENS6_IJNS7_ILi1EEESH_SH_EEESB_SD_Li256ELb1ELb1ELb1ELb0EEENS1_36VarlenDynamicPersistentTileSchedulerILi128ELi112ELi256ELi256ELb1ELb1ELb0ELb0ELb1ELb1EEEEEEEEEvNT_6ParamsE,(.L_x_1790 - _ZN7cutlass13device_kernelIN5flash19enable_sm80_to_sm89INS1_16FlashAttnFwdSm80INS1_25CollectiveMainloopFwdSm80ILi8ELi1ELb1EN4cute5tupleIJNS5_1CILi128EEENS7_ILi112EEES8_EEELi128ENS_6half_tEfNS_4arch4Sm80ELb0ELb0ELb1ELb1ELb1ELb0ELb1ELb1EEENS1_21CollectiveEpilogueFwdINS6_IJS8_S8_S9_EEENS6_IJNS7_ILi1EEESH_SH_EEESB_SD_Li256ELb1ELb1ELb1ELb0EEENS1_36VarlenDynamicPersistentTileSchedulerILi128ELi112ELi256ELi256ELb1ELb1ELb0ELb0ELb1ELb1EEEEEEEEEvNT_6ParamsE)
        .other          _ZN7cutlass13device_kernelIN5flash19enable_sm80_to_sm89INS1_16FlashAttnFwdSm80INS1_25CollectiveMainloopFwdSm80ILi8ELi1ELb1EN4cute5tupleIJNS5_1CILi128EEENS7_ILi112EEES8_EEELi128ENS_6half_tEfNS_4arch4Sm80ELb0ELb0ELb1ELb1ELb1ELb0ELb1ELb1EEENS1_21CollectiveEpilogueFwdINS6_IJS8_S8_S9_EEENS6_IJNS7_ILi1EEESH_SH_EEESB_SD_Li256ELb1ELb1ELb1ELb0EEENS1_36VarlenDynamicPersistentTileSchedulerILi128ELi112ELi256ELi256ELb1ELb1ELb0ELb0ELb1ELb1EEEEEEEEEvNT_6ParamsE,@"STO_CUDA_ENTRY STV_DEFAULT"
_ZN7cutlass13device_kernelIN5flash19enable_sm80_to_sm89INS1_16FlashAttnFwdSm80INS1_25CollectiveMainloopFwdSm80ILi8ELi1ELb1EN4cute5tupleIJNS5_1CILi128EEENS7_ILi112EEES8_EEELi128ENS_6half_tEfNS_4arch4Sm80ELb0ELb0ELb1ELb1ELb1ELb0ELb1ELb1EEENS1_21CollectiveEpilogueFwdINS6_IJS8_S8_S9_EEENS6_IJNS7_ILi1EEESH_SH_EEESB_SD_Li256ELb1ELb1ELb1ELb0EEENS1_36VarlenDynamicPersistentTileSchedulerILi128ELi112ELi256ELi256ELb1ELb1ELb0ELb0ELb1ELb1EEEEEEEEEvNT_6ParamsE:
[----:B------:R-:W-:Y:S02]  /*0000*/  MOV R1, c[0x0][0x28] ;  /* 0x00000a0000017a02 */ /* 0x000fe40000000f00 */
[----:B------:R-:W1:Y:S01]  /*0010*/  S2R R2, SR_TID.X ;  /* 0x0000000000027919 */ /* 0x000e620000002100 */
[----:B------:R-:W-:Y:S01]  /*0020*/  ULDC.64 UR8, c[0x0][0x118] ;  /* 0x0000460000087ab9 */ /* 0x000fe20000000a00 */
[----:B------:R-:W-:Y:S02]  /*0030*/  IADD3 R1, R1, -0xb8, RZ ;  /* 0xffffff4801017810 */ /* 0x000fe40007ffe0ff */
[----:B-1----:R-:W-:-:S06]  /*0040*/  SHF.R.U32.HI R0, RZ, 0x5, R2 ;  /* 0x00000005ff007819 */ /* 0x002fcc0000011602 */
[----:B------:R-:W1:Y:S02]  /*0050*/  SHFL.IDX PT, R0, R0, RZ, 0x1f ;  /* 0x00001fff00007589 */ /* 0x000e6400000e0000 */
[----:B-1----:R-:W1:Y:S02]  /*0060*/  R2UR UR6, R0 ;  /* 0x00000000000673c2 */ /* 0x002e6400000e0000 */
[----:B-1----:R-:W-:-:S13]  /*0070*/  ISETP.NE.AND P0, PT, RZ, UR6, PT ;  /* 0x00000006ff007c0c */ /* 0x002fda000bf05270 */
[----:B------:R-:W-:Y:S06]  /*0080*/  @P0 BAR.SYNC.DEFER_BLOCKING 0x5, 0x100 ;  /* 0x0144000000000b1d */ /* 0x000fec0000010000 */
[----:B------:R-:W1:Y:S04]  /*0090*/  @P0 LDS.128 R244, [0xf100] ;  /* 0x00f10000fff40984 */ /* 0x000e680000000c00 */
[----:B------:R-:W-:Y:S06]  /*00a0*/  @P0 BAR.ARV 0x4, 0x100 ;  /* 0x0104000000000b1d */ /* 0x000fec0000002000 */
[----:B------:R-:W-:Y:S05]  /*00b0*/  @P0 BRA `(.L_x_164) ;  /* 0x00000a7000000947 */ /* 0x000fea0003800000 */
[----:B------:R-:W-:Y:S01]  /*00c0*/  LOP3.LUT R13, R2, 0x1f, RZ, 0xc0, !PT ;  /* 0x0000001f020d7812 */ /* 0x000fe200078ec0ff */
[----:B------:R-:W-:Y:S01]  /*00d0*/  CS2R R8, SRZ ;  /* 0x0000000000087805 */ /* 0x000fe2000001ff00 */
[----:B------:R-:W-:-:S02]  /*00e0*/  IMAD.MOV.U32 R7, RZ, RZ, RZ ;  /* 0x000000ffff077224 */ /* 0x000fc400078e00ff */
[----:B------:R-:W-:-:S04]  /*00f0*/  ISETP.NE.AND P6, PT, R13, 0x1f, PT ;  /* 0x0000001f0d00780c */ /* 0x000fc80003fc5270 */
[----:B------:R-:W-:-:S13]  /*0100*/  ISETP.GE.OR P0, PT, R13, c[0x0][0x53c], !P6 ;  /* 0x00014f000d007a0c */ /* 0x000fda0007706670 */
[----:B------:R-:W-:Y:S02]  /*0110*/  @!P0 IMAD.MOV.U32 R4, RZ, RZ, 0x4 ;  /* 0x00000004ff048424 */ /* 0x000fe400078e00ff */
[----:B------:R-:W-:Y:S02]  /*0120*/  @!P0 IMAD.MOV.U32 R2, RZ, RZ, 0x4 ;  /* 0x00000004ff028424 */ /* 0x000fe400078e00ff */
[----:B------:R-:W-:-:S04]  /*0130*/  @!P0 IMAD.WIDE.U32 R4, R13, R4, c[0x0][0x580] ;  /* 0x000160000d048625 */ /* 0x000fc800078e0004 */
[C---:B------:R-:W-:Y:S01]  /*0140*/  @!P0 IMAD.WIDE.U32 R2, R13.reuse, R2, c[0x0][0x578] ;  /* 0x00015e000d028625 */ /* 0x040fe200078e0002 */
[----:B------:R-:W2:Y:S04]  /*0150*/  @!P0 LDG.E R8, [R4.64] ;  /* 0x0000000804088981 */ /* 0x000ea8000c1e1900 */
[----:B------:R-:W2:Y:S01]  /*0160*/  @!P0 LDG.E R7, [R2.64] ;  /* 0x0000000802078981 */ /* 0x000ea2000c1e1900 */
[C---:B------:R-:W-:Y:S01]  /*0170*/  ISETP.NE.AND P5, PT, R13.reuse, RZ, PT ;  /* 0x000000ff0d00720c */ /* 0x040fe20003fa5270 */
[----:B------:R-:W3:Y:S01]  /*0180*/  S2UR UR4, SR_CTAID.X ;  /* 0x00000000000479c3 */ /* 0x000ee20000002500 */
[C---:B------:R-:W-:Y:S02]  /*0190*/  ISETP.GE.U32.AND P4, PT, R13.reuse, 0x2, PT ;  /* 0x000000020d00780c */ /* 0x040fe40003f86070 */
[----:B------:R-:W-:-:S02]  /*01a0*/  ISETP.GE.U32.AND P3, PT, R13, 0x4, PT ;  /* 0x000000040d00780c */ /* 0x000fc40003f66070 */
[C---:B------:R-:W-:Y:S02]  /*01b0*/  ISETP.GE.U32.AND P2, PT, R13.reuse, 0x8, PT ;  /* 0x000000080d00780c */ /* 0x040fe40003f46070 */
[----:B------:R-:W-:Y:S01]  /*01c0*/  ISETP.GE.U32.AND P1, PT, R13, 0x10, PT ;  /* 0x000000100d00780c */ /* 0x000fe20003f26070 */
[----:B--2---:R-:W-:-:S05]  /*01d0*/  IMAD R4, R8, R7, RZ ;  /* 0x0000000708047224 */ /* 0x004fca00078e02ff */
[----:B------:R-:W2:Y:S02]  /*01e0*/  SHFL.UP PT, R0, R4, 0x1, RZ ;  /* 0x0420000004007989 */ /* 0x000ea400000e00ff */
[----:B--2---:R-:W-:-:S05]  /*01f0*/  SEL R0, R0, RZ, P5 ;  /* 0x000000ff00007207 */ /* 0x004fca0002800000 */
[----:B------:R-:W-:-:S05]  /*0200*/  IMAD.IADD R4, R4, 0x1, R0 ;  /* 0x0000000104047824 */ /* 0x000fca00078e0200 */
        /* <DEDUP_REMOVED lines=12> */
[----:B------:R-:W2:Y:S02]  /*02d0*/  SHFL.IDX PT, R6, R4, 0x1f, 0x1f ;  /* 0x03e01f0004067f89 */ /* 0x000ea400000e0000 */
[----:B--2---:R-:W-:-:S04]  /*02e0*/  IMAD R6, R6, c[0x0][0x538], RZ ;  /* 0x00014e0006067a24 */ /* 0x004fc800078e02ff */
[----:B------:R-:W-:Y:S01]  /*02f0*/  IMAD.MOV.U32 R0, RZ, RZ, R6 ;  /* 0x000000ffff007224 */ /* 0x000fe200078e0006 */
[----:B---3--:R-:W-:-:S13]  /*0300*/  ISETP.GT.AND P0, PT, R6, UR4, PT ;  /* 0x0000000406007c0c */ /* 0x008fda000bf04270 */
[----:B------:R-:W-:Y:S05]  /*0310*/  @P0 BRA `(.L_x_165) ;  /* 0x0000027000000947 */ /* 0x000fea0003800000 */
[----:B------:R-:W-:Y:S02]  /*0320*/  MOV R6, R0 ;  /* 0x0000000000067202 */ /* 0x000fe40000000f00 */
[----:B------:R-:W-:-:S04]  /*0330*/  MOV R9, RZ ;  /* 0x000000ff00097202 */ /* 0x000fc80000000f00 */
.L_x_169:
[----:B------:R-:W-:-:S04]  /*0340*/  IADD3 R0, R9, 0x1f, RZ ;  /* 0x0000001f09007810 */ /* 0x000fc80007ffe0ff */
[----:B------:R-:W-:-:S13]  /*0350*/  ISETP.GE.AND P0, PT, R0, c[0x0][0x53c], PT ;  /* 0x00014f0000007a0c */ /* 0x000fda0003f06270 */
[----:B------:R-:W-:Y:S05]  /*0360*/  @P0 BRA `(.L_x_166) ;  /* 0x0000074000000947 */ /* 0x000fea0003800000 */
[----:B------:R-:W-:Y:S01]  /*0370*/  MOV R9, R0 ;  /* 0x0000000000097202 */ /* 0x000fe20000000f00 */
[----:B------:R-:W-:Y:S01]  /*0380*/  IMAD.MOV.U32 R7, RZ, RZ, RZ ;  /* 0x000000ffff077224 */ /* 0x000fe200078e00ff */
[----:B------:R-:W-:Y:S02]  /*0390*/  MOV R8, RZ ;  /* 0x000000ff00087202 */ /* 0x000fe40000000f00 */
[----:B------:R-:W-:-:S04]  /*03a0*/  IADD3 R0, R13, R9, RZ ;  /* 0x000000090d007210 */ /* 0x000fc80007ffe0ff */
[----:B------:R-:W-:-:S13]  /*03b0*/  ISETP.GE.OR P0, PT, R0, c[0x0][0x53c], !P6 ;  /* 0x00014f0000007a0c */ /* 0x000fda0007706670 */
[----:B------:R-:W-:Y:S01]  /*03c0*/  @!P0 MOV R2, 0x4 ;  /* 0x0000000400028802 */ /* 0x000fe20000000f00 */
[----:B------:R-:W-:-:S04]  /*03d0*/  @!P0 IMAD.MOV.U32 R3, RZ, RZ, 0x4 ;  /* 0x00000004ff038424 */ /* 0x000fc800078e00ff */
[----:B------:R-:W-:-:S04]  /*03e0*/  @!P0 IMAD.WIDE R4, R0, R2, c[0x0][0x580] ;  /* 0x0001600000048625 */ /* 0x000fc800078e0202 */
[----:B------:R-:W-:Y:S01]  /*03f0*/  @!P0 IMAD.WIDE R2, R0, R3, c[0x0][0x578] ;  /* 0x00015e0000028625 */ /* 0x000fe200078e0203 */
[----:B------:R-:W2:Y:S04]  /*0400*/  @!P0 LDG.E R8, [R4.64] ;  /* 0x0000000804088981 */ /* 0x000ea8000c1e1900 */
[----:B------:R-:W2:Y:S02]  /*0410*/  @!P0 LDG.E R7, [R2.64] ;  /* 0x0000000802078981 */ /* 0x000ea4000c1e1900 */
[----:B--2---:R-:W-:Y:S01]  /*0420*/  IMAD R5, R8, R7, RZ ;  /* 0x0000000708057224 */ /* 0x004fe200078e02ff */
[----:B------:R-:W-:Y:S05]  /*0430*/  BRA.DIV ~URZ, `(.L_x_167) ;  /* 0x0000e2a27f007947 */ /* 0x000fea000b800000 */
[----:B------:R2:W3:Y:S02]  /*0440*/  SHFL.UP PT, R0, R5, 0x1, RZ ;  /* 0x0420000005007989 */ /* 0x0004e400000e00ff */
.L_x_276:
[----:B---3--:R-:W-:-:S04]  /*0450*/  SEL R0, R0, RZ, P5 ;  /* 0x000000ff00007207 */ /* 0x008fc80002800000 */
[----:B--2---:R-:W-:Y:S01]  /*0460*/  IADD3 R5, R5, R0, RZ ;  /* 0x0000000005057210 */ /* 0x004fe20007ffe0ff */
[----:B------:R-:W-:Y:S05]  /*0470*/  BRA.DIV ~URZ, `(.L_x_168) ;  /* 0x0000e2c27f007947 */ /* 0x000fea000b800000 */
        /* <DEDUP_REMOVED lines=12> */
[----:B------:R2:W3:Y:S02]  /*0540*/  SHFL.IDX PT, R0, R4, 0x1f, 0x1f ;  /* 0x03e01f0004007f89 */ /* 0x0004e400000e0000 */
.L_x_277:
[----:B---3--:R-:W-:-:S05]  /*0550*/  IMAD R0, R0, c[0x0][0x538], RZ ;  /* 0x00014e0000007a24 */ /* 0x008fca00078e02ff */
[----:B------:R-:W-:-:S04]  /*0560*/  IADD3 R6, R0, R6, RZ ;  /* 0x0000000600067210 */ /* 0x000fc80007ffe0ff */
[----:B------:R-:W-:-:S13]  /*0570*/  ISETP.GT.AND P0, PT, R6, UR4, PT ;  /* 0x0000000406007c0c */ /* 0x000fda000bf04270 */
[----:B-12---:R-:W-:Y:S05]  /*0580*/  @!P0 BRA `(.L_x_169) ;  /* 0xfffffdb000008947 */ /* 0x006fea000383ffff */
.L_x_165:
[----:B------:R-:W-:-:S05]  /*0590*/  IADD3 R12, -R0, R6, RZ ;  /* 0x00000006000c7210 */ /* 0x000fca0007ffe1ff */
[----:B------:R-:W-:-:S05]  /*05a0*/  IMAD R0, R4, c[0x0][0x538], R12 ;  /* 0x00014e0004007a24 */ /* 0x000fca00078e020c */
[----:B------:R-:W-:Y:S01]  /*05b0*/  ISETP.GT.AND P0, PT, R0, UR4, PT ;  /* 0x0000000400007c0c */ /* 0x000fe2000bf04270 */
[----:B------:R-:W-:-:S12]  /*05c0*/  BRA.DIV ~URZ, `(.L_x_170) ;  /* 0x0000e3327f007947 */ /* 0x000fd8000b800000 */
[----:B------:R-:W-:-:S04]  /*05d0*/  VOTE.ANY R0, PT, !P0 ;  /* 0x0000000000007806 */ /* 0x000fc800040e0100 */
.L_x_278:
[----:B-1----:R1:W2:Y:S01]  /*05e0*/  POPC R247, R0 ;  /* 0x0000000000f77309 */ /* 0x0022a20000000000 */
[----:B------:R-:W-:Y:S05]  /*05f0*/  BRA.DIV ~URZ, `(.L_x_171) ;  /* 0x0000e3427f007947 */ /* 0x000fea000b800000 */
[----:B--2---:R2:W3:Y:S01]  /*0600*/  SHFL.IDX PT, R11, R8, R247, 0x1f ;  /* 0x00001ff7080b7589 */ /* 0x0044e200000e0000 */
[----:B------:R-:W-:-:S03]  /*0610*/  MOV R6, RZ ;  /* 0x000000ff00067202 */ /* 0x000fc60000000f00 */
[----:B------:R2:W4:Y:S04]  /*0620*/  SHFL.IDX PT, R10, R7, R247, 0x1f ;  /* 0x00001ff7070a7589 */ /* 0x00052800000e0000 */
.L_x_279:
[----:B------:R-:W-:Y:S01]  /*0630*/  ISETP.NE.AND P0, PT, R0, RZ, PT ;  /* 0x000000ff0000720c */ /* 0x000fe20003f05270 */
[----:B------:R-:W-:-:S12]  /*0640*/  BSSY B0, `(.L_x_172) ;  /* 0x0000005000007945 */ /* 0x000fd80003800000 */
[----:B------:R-:W-:Y:S05]  /*0650*/  @!P0 BRA `(.L_x_173) ;  /* 0x0000003000008947 */ /* 0x000fea0003800000 */
[----:B------:R-:W-:Y:S01]  /*0660*/  IADD3 R36, R247, -0x1, RZ ;  /* 0xfffffffff7247810 */ /* 0x000fe20007ffe0ff */
[----:B------:R-:W-:Y:S05]  /*0670*/  BRA.DIV ~URZ, `(.L_x_174) ;  /* 0x0000e3a27f007947 */ /* 0x000fea000b800000 */
[----:B------:R1:W2:Y:S02]  /*0680*/  SHFL.IDX PT, R6, R4, R36, 0x1f ;  /* 0x00001f2404067589 */ /* 0x0002a400000e0000 */
.L_x_173:
[----:B------:R-:W-:Y:S05]  /*0690*/  BSYNC B0 ;  /* 0x0000000000007941 */ /* 0x000fea0003800000 */
.L_x_172:
[----:B-1-3--:R-:W-:Y:S01]  /*06a0*/  IABS R0, R11 ;  /* 0x0000000b00007213 */ /* 0x00afe20000000000 */
[----:B--2---:R-:W-:Y:S02]  /*06b0*/  IMAD R244, R6, c[0x0][0x538], R12 ;  /* 0x00014e0006f47a24 */ /* 0x004fe400078e020c */
[----:B------:R-:W-:Y:S02]  /*06c0*/  IMAD.IADD R247, R247, 0x1, R9 ;  /* 0x00000001f7f77824 */ /* 0x000fe400078e0209 */
[----:B------:R-:W-:Y:S01]  /*06d0*/  IMAD.MOV.U32 R5, RZ, RZ, R0 ;  /* 0x000000ffff057224 */ /* 0x000fe200078e0000 */
[----:B----4-:R-:W-:Y:S02]  /*06e0*/  IABS R0, R10 ;  /* 0x0000000a00007213 */ /* 0x010fe40000000000 */
[----:B------:R-:W-:Y:S01]  /*06f0*/  IADD3 R245, -R244, UR4, RZ ;  /* 0x00000004f4f57c10 */ /* 0x000fe2000fffe1ff */
[----:B------:R-:W1:Y:S02]  /*0700*/  I2F.RP R2, R5 ;  /* 0x0000000500027306 */ /* 0x000e640000209400 */
[----:B------:R-:W-:Y:S01]  /*0710*/  IMAD.MOV.U32 R7, RZ, RZ, R0 ;  /* 0x000000ffff077224 */ /* 0x000fe200078e0000 */
[----:B------:R-:W-:-:S02]  /*0720*/  IABS R6, R245 ;  /* 0x000000f500067213 */ /* 0x000fc40000000000 */
[----:B------:R-:W-:-:S03]  /*0730*/  IABS R0, R11 ;  /* 0x0000000b00007213 */ /* 0x000fc60000000000 */
[----:B------:R-:W-:Y:S01]  /*0740*/  I2F.RP R8, R7 ;  /* 0x0000000700087306 */ /* 0x000fe20000209400 */
[----:B------:R-:W-:-:S07]  /*0750*/  IADD3 R0, RZ, -R0, RZ ;  /* 0x80000000ff007210 */ /* 0x000fce0007ffe0ff */
[----:B-1----:R-:W1:Y:S02]  /*0760*/  MUFU.RCP R2, R2 ;  /* 0x0000000200027308 */ /* 0x002e640000001000 */
[----:B-1----:R-:W-:-:S06]  /*0770*/  IADD3 R2, R2, 0xffffffe, RZ ;  /* 0x0ffffffe02027810 */ /* 0x002fcc0007ffe0ff */
[----:B------:R-:W1:Y:S02]  /*0780*/  F2I.FTZ.U32.TRUNC.NTZ R3, R2 ;  /* 0x0000000200037305 */ /* 0x000e64000021f000 */
[----:B-1----:R-:W-:-:S04]  /*0790*/  IMAD.MOV R2, RZ, RZ, -R3 ;  /* 0x000000ffff027224 */ /* 0x002fc800078e0a03 */
[----:B------:R-:W-:Y:S02]  /*07a0*/  IMAD R4, R2, R5, RZ ;  /* 0x0000000502047224 */ /* 0x000fe400078e02ff */
[----:B------:R-:W-:-:S04]  /*07b0*/  IMAD.MOV.U32 R2, RZ, RZ, RZ ;  /* 0x000000ffff027224 */ /* 0x000fc800078e00ff */
[----:B------:R-:W-:-:S04]  /*07c0*/  IMAD.HI.U32 R2, R3, R4, R2 ;  /* 0x0000000403027227 */ /* 0x000fc800078e0002 */
[----:B------:R-:W-:-:S04]  /*07d0*/  IMAD.MOV.U32 R3, RZ, RZ, R6 ;  /* 0x000000ffff037224 */ /* 0x000fc800078e0006 */
[----:B------:R-:W-:-:S04]  /*07e0*/  IMAD.HI.U32 R2, R2, R3, RZ ;  /* 0x0000000302027227 */ /* 0x000fc800078e00ff */
[----:B------:R-:W-:Y:S02]  /*07f0*/  IMAD R0, R2, R0, R3 ;  /* 0x0000000002007224 */ /* 0x000fe400078e0203 */
[----:B------:R-:W1:Y:S03]  /*0800*/  MUFU.RCP R3, R8 ;  /* 0x0000000800037308 */ /* 0x000e660000001000 */
[----:B------:R-:W-:Y:S02]  /*0810*/  ISETP.GT.U32.AND P1, PT, R5, R0, PT ;  /* 0x000000000500720c */ /* 0x000fe40003f24070 */
[----:B-1----:R-:W-:-:S11]  /*0820*/  IADD3 R3, R3, 0xffffffe, RZ ;  /* 0x0ffffffe03037810 */ /* 0x002fd60007ffe0ff */
[----:B------:R-:W-:Y:S01]  /*0830*/  @!P1 IMAD.IADD R0, R0, 0x1, -R5 ;  /* 0x0000000100009824 */ /* 0x000fe200078e0a05 */
[----:B------:R-:W-:Y:S02]  /*0840*/  @!P1 IADD3 R2, R2, 0x1, RZ ;  /* 0x0000000102029810 */ /* 0x000fe40007ffe0ff */
[----:B------:R-:W-:Y:S01]  /*0850*/  ISETP.NE.AND P1, PT, R11, RZ, PT ;  /* 0x000000ff0b00720c */ /* 0x000fe20003f25270 */
[----:B------:R-:W1:Y:S01]  /*0860*/  F2I.FTZ.U32.TRUNC.NTZ R3, R3 ;  /* 0x0000000300037305 */ /* 0x000e62000021f000 */
[----:B------:R-:W-:Y:S02]  /*0870*/  ISETP.GE.U32.AND P2, PT, R0, R5, PT ;  /* 0x000000050000720c */ /* 0x000fe40003f46070 */
[----:B------:R-:W-:-:S04]  /*0880*/  LOP3.LUT R0, R245, R11, RZ, 0x3c, !PT ;  /* 0x0000000bf5007212 */ /* 0x000fc800078e3cff */
[----:B------:R-:W-:-:S07]  /*0890*/  ISETP.GE.AND P0, PT, R0, RZ, PT ;  /* 0x000000ff0000720c */ /* 0x000fce0003f06270 */
[----:B------:R-:W-:Y:S02]  /*08a0*/  @P2 IADD3 R2, R2, 0x1, RZ ;  /* 0x0000000102022810 */ /* 0x000fe40007ffe0ff */
[----:B-1----:R-:W-:-:S03]  /*08b0*/  IADD3 R0, RZ, -R3, RZ ;  /* 0x80000003ff007210 */ /* 0x002fc60007ffe0ff */
[----:B------:R-:W-:Y:S02]  /*08c0*/  IMAD.MOV.U32 R4, RZ, RZ, R2 ;  /* 0x000000ffff047224 */ /* 0x000fe400078e0002 */
[----:B------:R-:W-:Y:S01]  /*08d0*/  IMAD.MOV.U32 R2, RZ, RZ, R0 ;  /* 0x000000ffff027224 */ /* 0x000fe200078e0000 */
[----:B------:R-:W-:Y:S01]  /*08e0*/  IABS R0, R10 ;  /* 0x0000000a00007213 */ /* 0x000fe20000000000 */
[----:B------:R-:W-:Y:S01]  /*08f0*/  @!P0 IMAD.MOV R4, RZ, RZ, -R4 ;  /* 0x000000ffff048224 */ /* 0x000fe200078e0a04 */
[----:B------:R-:W-:Y:S01]  /*0900*/  @!P1 LOP3.LUT R4, RZ, R11, RZ, 0x33, !PT ;  /* 0x0000000bff049212 */ /* 0x000fe200078e33ff */
[----:B------:R-:W-:Y:S01]  /*0910*/  IMAD R5, R2, R7, RZ ;  /* 0x0000000702057224 */ /* 0x000fe200078e02ff */
[----:B------:R-:W-:Y:S01]  /*0920*/  MOV R2, RZ ;  /* 0x000000ff00027202 */ /* 0x000fe20000000f00 */
[----:B------:R-:W-:Y:S01]  /*0930*/  IMAD.MOV R6, RZ, RZ, -R0 ;  /* 0x000000ffff067224 */ /* 0x000fe200078e0a00 */
[----:B------:R-:W-:-:S03]  /*0940*/  IABS R8, R4 ;  /* 0x0000000400087213 */ /* 0x000fc60000000000 */
[----:B------:R-:W-:-:S04]  /*0950*/  IMAD.HI.U32 R0, R3, R5, R2 ;  /* 0x0000000503007227 */ /* 0x000fc800078e0002 */
[----:B------:R-:W-:Y:S02]  /*0960*/  IMAD.MOV.U32 R2, RZ, RZ, R8 ;  /* 0x000000ffff027224 */ /* 0x000fe400078e0008 */
[----:B------:R-:W-:Y:S02]  /*0970*/  IMAD.MOV.U32 R3, RZ, RZ, R6 ;  /* 0x000000ffff037224 */ /* 0x000fe400078e0006 */
[----:B------:R-:W-:-:S04]  /*0980*/  IMAD.HI.U32 R0, R0, R2, RZ ;  /* 0x0000000200007227 */ /* 0x000fc800078e00ff */
[----:B------:R-:W-:Y:S02]  /*0990*/  IMAD R2, R0, R3, R2 ;  /* 0x0000000300027224 */ /* 0x000fe400078e0202 */
[----:B------:R-:W-:-:S03]  /*09a0*/  IMAD R3, R4, R11, RZ ;  /* 0x0000000b04037224 */ /* 0x000fc600078e02ff */
[----:B------:R-:W-:Y:S02]  /*09b0*/  ISETP.GT.U32.AND P1, PT, R7, R2, PT ;  /* 0x000000020700720c */ /* 0x000fe40003f24070 */
[----:B------:R-:W-:-:S11]  /*09c0*/  IADD3 R245, R245, -R3, RZ ;  /* 0x80000003f5f57210 */ /* 0x000fd60007ffe0ff */
[----:B------:R-:W-:Y:S01]  /*09d0*/  @!P1 IMAD.IADD R2, R2, 0x1, -R7 ;  /* 0x0000000102029824 */ /* 0x000fe200078e0a07 */
[----:B------:R-:W-:Y:S02]  /*09e0*/  @!P1 IADD3 R0, R0, 0x1, RZ ;  /* 0x0000000100009810 */ /* 0x000fe40007ffe0ff */
[----:B------:R-:W-:Y:S02]  /*09f0*/  ISETP.NE.AND P1, PT, R10, RZ, PT ;  /* 0x000000ff0a00720c */ /* 0x000fe40003f25270 */
[----:B------:R-:W-:Y:S02]  /*0a00*/  ISETP.GE.U32.AND P2, PT, R2, R7, PT ;  /* 0x000000070200720c */ /* 0x000fe40003f46070 */
[----:B------:R-:W-:-:S04]  /*0a10*/  LOP3.LUT R2, R4, R10, RZ, 0x3c, !PT ;  /* 0x0000000a04027212 */ /* 0x000fc800078e3cff */
[----:B------:R-:W-:-:S07]  /*0a20*/  ISETP.GE.AND P0, PT, R2, RZ, PT ;  /* 0x000000ff0200720c */ /* 0x000fce0003f06270 */
[----:B------:R-:W-:-:S06]  /*0a30*/  @P2 IADD3 R0, R0, 0x1, RZ ;  /* 0x0000000100002810 */ /* 0x000fcc0007ffe0ff */
[----:B------:R-:W-:Y:S02]  /*0a40*/  @!P0 IADD3 R0, -R0, RZ, RZ ;  /* 0x000000ff00008210 */ /* 0x000fe40007ffe1ff */
[----:B------:R-:W-:-:S05]  /*0a50*/  @!P1 LOP3.LUT R0, RZ, R10, RZ, 0x33, !PT ;  /* 0x0000000aff009212 */ /* 0x000fca00078e33ff */
[--C-:B------:R-:W-:Y:S02]  /*0a60*/  IMAD.MOV R2, RZ, RZ, -R0.reuse ;  /* 0x000000ffff027224 */ /* 0x100fe400078e0a00 */
[C---:B------:R-:W-:Y:S02]  /*0a70*/  IMAD R0, R10.reuse, 0x1000000, R0 ;  /* 0x010000000a007824 */ /* 0x040fe400078e0200 */
[----:B------:R-:W-:-:S04]  /*0a80*/  IMAD R2, R10, R2, R4 ;  /* 0x000000020a027224 */ /* 0x000fc800078e0204 */
[----:B------:R-:W-:Y:S01]  /*0a90*/  IMAD R246, R2, 0x10000, R0 ;  /* 0x0001000002f67824 */ /* 0x000fe200078e0200 */
[----:B------:R-:W-:Y:S05]  /*0aa0*/  BRA `(.L_x_175) ;  /* 0x0000004000007947 */ /* 0x000fea0003800000 */
.L_x_166:
[----:B-1----:R-:W-:Y:S01]  /*0ab0*/  IMAD.MOV.U32 R245, RZ, RZ, RZ ;  /* 0x000000fffff57224 */ /* 0x002fe200078e00ff */
[----:B------:R-:W-:Y:S01]  /*0ac0*/  MOV R246, RZ ;  /* 0x000000ff00f67202 */ /* 0x000fe20000000f00 */
[----:B------:R-:W-:Y:S01]  /*0ad0*/  IMAD.U32 R244, RZ, RZ, UR4 ;  /* 0x00000004fff47e24 */ /* 0x000fe2000f8e00ff */
[----:B------:R-:W-:Y:S02]  /*0ae0*/  MOV R247, c[0x0][0x53c] ;  /* 0x00014f0000f77a02 */ /* 0x000fe40000000f00 */
.L_x_175:
[----:B------:R-:W-:Y:S01]  /*0af0*/  ISETP.NE.AND P0, PT, R13, RZ, PT ;  /* 0x000000ff0d00720c */ /* 0x000fe20003f05270 */
[----:B------:R-:W-:-:S12]  /*0b00*/  WARPSYNC 0xffffffff ;  /* 0xffffffff00007948 */ /* 0x000fd80003800000 */
[----:B------:R1:W-:Y:S04]  /*0b10*/  @!P0 STS.128 [0xf100], R244 ;  /* 0x00f100f4ff008388 */ /* 0x0003e80000000c00 */
[----:B------:R-:W-:Y:S06]  /*0b20*/  BAR.ARV 0x5, 0x100 ;  /* 0x0144000000007b1d */ /* 0x000fec0000002000 */
.L_x_164:
[----:B-1----:R-:W-:-:S13]  /*0b30*/  ISETP.GE.AND P0, PT, R247, c[0x0][0x53c], PT ;  /* 0x00014f00f7007a0c */ /* 0x002fda0003f06270 */
[----:B------:R-:W-:Y:S05]  /*0b40*/  @P0 EXIT ;  /* 0x000000000000094d */ /* 0x000fea0003800000 */
[----:B------:R-:W1:Y:S01]  /*0b50*/  S2R R16, SR_TID.X ;  /* 0x0000000000107919 */ /* 0x000e620000002100 */
[----:B------:R-:W-:Y:S02]  /*0b60*/  ULDC UR5, c[0x0][0x2ac] ;  /* 0x0000ab0000057ab9 */ /* 0x000fe40000000800 */
[----:B------:R-:W-:Y:S02]  /*0b70*/  ULDC UR4, c[0x0][0x1d0] ;  /* 0x0000740000047ab9 */ /* 0x000fe40000000800 */
[----:B------:R-:W-:Y:S01]  /*0b80*/  UIMAD UR5, UR5, UR4, URZ ;  /* 0x00000004050572a4 */ /* 0x000fe2000f8e023f */
[----:B-1----:R-:W-:-:S04]  /*0b90*/  SHF.R.S32.HI R7, RZ, 0x1f, R16 ;  /* 0x0000001fff077819 */ /* 0x002fc80000011410 */
[CC--:B------:R-:W-:Y:S02]  /*0ba0*/  LEA.HI R2, R7.reuse, R16.reuse, RZ, 0x4 ;  /* 0x0000001007027211 */ /* 0x0c0fe400078f20ff */
[----:B------:R-:W-:Y:S02]  /*0bb0*/  LEA.HI R15, R7, R16, RZ, 0x2 ;  /* 0x00000010070f7211 */ /* 0x000fe400078f10ff */
[----:B------:R-:W-:Y:S02]  /*0bc0*/  SHF.R.S32.HI R3, RZ, 0x4, R2 ;  /* 0x00000004ff037819 */ /* 0x000fe40000011402 */
[--C-:B------:R-:W-:Y:S02]  /*0bd0*/  SHF.R.S32.HI R8, RZ, 0x2, R15.reuse ;  /* 0x00000002ff087819 */ /* 0x100fe4000001140f */
[----:B------:R-:W-:Y:S02]  /*0be0*/  LEA.HI R0, R2, R3, RZ, 0x1 ;  /* 0x0000000302007211 */ /* 0x000fe400078f08ff */
[----:B------:R-:W-:-:S02]  /*0bf0*/  SHF.R.S32.HI R4, RZ, 0x1f, R15 ;  /* 0x0000001fff047819 */ /* 0x000fc4000001140f */
[----:B------:R-:W-:Y:S02]  /*0c00*/  LOP3.LUT R0, R0, 0xfffffffe, RZ, 0xc0, !PT ;  /* 0xfffffffe00007812 */ /* 0x000fe400078ec0ff */
[CC--:B------:R-:W-:Y:S02]  /*0c10*/  LEA.HI R9, R7.reuse, R16.reuse, RZ, 0x3 ;  /* 0x0000001007097211 */ /* 0x0c0fe400078f18ff */
[----:B------:R-:W-:Y:S01]  /*0c20*/  LEA.HI R10, R7, R16, RZ, 0x5 ;  /* 0x00000010070a7211 */ /* 0x000fe200078f28ff */
[----:B------:R-:W-:Y:S01]  /*0c30*/  IMAD.IADD R13, R3, 0x1, -R0 ;  /* 0x00000001030d7824 */ /* 0x000fe200078e0a00 */
[----:B------:R-:W-:Y:S02]  /*0c40*/  LOP3.LUT R0, R2, 0xfffffff0, RZ, 0xc0, !PT ;  /* 0xfffffff002007812 */ /* 0x000fe400078ec0ff */
[----:B------:R-:W-:Y:S02]  /*0c50*/  LEA.HI R3, R4, R8, RZ, 0x3 ;  /* 0x0000000804037211 */ /* 0x000fe400078f18ff */
[----:B------:R-:W-:Y:S01]  /*0c60*/  SHF.R.S32.HI R234, RZ, 0x3, R9 ;  /* 0x00000003ffea7819 */ /* 0x000fe20000011409 */
[----:B------:R-:W-:Y:S01]  /*0c70*/  IMAD.IADD R2, R16, 0x1, -R0 ;  /* 0x0000000110027824 */ /* 0x000fe200078e0a00 */
[----:B------:R-:W-:-:S02]  /*0c80*/  LOP3.LUT R4, R9, 0xfffffff8, RZ, 0xc0, !PT ;  /* 0xfffffff809047812 */ /* 0x000fc400078ec0ff */
[----:B------:R-:W-:Y:S01]  /*0c90*/  LOP3.LUT R0, R3, 0xfffffff8, RZ, 0xc0, !PT ;  /* 0xfffffff803007812 */ /* 0x000fe200078ec0ff */
[----:B------:R-:W-:Y:S01]  /*0ca0*/  IMAD.SHL.U32 R3, R234, 0x40, RZ ;  /* 0x00000040ea037824 */ /* 0x000fe200078e00ff */
[----:B------:R-:W-:Y:S01]  /*0cb0*/  LEA.HI R7, R7, R16, RZ, 0x6 ;  /* 0x0000001007077211 */ /* 0x000fe200078f30ff */
[----:B------:R-:W-:Y:S01]  /*0cc0*/  IMAD.IADD R233, R16, 0x1, -R4 ;  /* 0x0000000110e97824 */ /* 0x000fe200078e0a04 */
[----:B------:R-:W-:Y:S01]  /*0cd0*/  SHF.R.S32.HI R4, RZ, 0x1f, R2 ;  /* 0x0000001fff047819 */ /* 0x000fe20000011402 */
[----:B------:R-:W-:Y:S01]  /*0ce0*/  IMAD.IADD R8, R8, 0x1, -R0 ;  /* 0x0000000108087824 */ /* 0x000fe200078e0a00 */
[----:B------:R-:W-:Y:S01]  /*0cf0*/  LOP3.LUT R0, R3, 0x1c0, RZ, 0xc0, !PT ;  /* 0x000001c003007812 */ /* 0x000fe200078ec0ff */
[C---:B------:R-:W-:Y:S01]  /*0d00*/  IMAD.SHL.U32 R231, R233.reuse, 0x8, RZ ;  /* 0x00000008e9e77824 */ /* 0x040fe200078e00ff */
[----:B------:R-:W-:Y:S01]  /*0d10*/  LEA.HI R14, R4, R2, RZ, 0x3 ;  /* 0x00000002040e7211 */ /* 0x000fe200078f18ff */
[----:B------:R-:W-:Y:S01]  /*0d20*/  IMAD.SHL.U32 R5, R233, 0x40, RZ ;  /* 0x00000040e9057824 */ /* 0x000fe200078e00ff */
[----:B------:R-:W-:Y:S01]  /*0d30*/  SHF.R.U32.HI R6, RZ, 0x3, R0 ;  /* 0x00000003ff067819 */ /* 0x000fe20000011600 */
[----:B------:R-:W-:Y:S01]  /*0d40*/  IMAD.SHL.U32 R7, R7, 0x8, RZ ;  /* 0x0000000807077824 */ /* 0x000fe200078e00ff */
[----:B------:R-:W-:-:S02]  /*0d50*/  LOP3.LUT R3, R0, 0x38, R231, 0xf8, !PT ;  /* 0x0000003800037812 */ /* 0x000fc400078ef8e7 */
[----:B------:R-:W-:Y:S02]  /*0d60*/  LOP3.LUT R4, R14, 0xfffffff8, RZ, 0xc0, !PT ;  /* 0xfffffff80e047812 */ /* 0x000fe400078ec0ff */
[----:B------:R-:W-:Y:S02]  /*0d70*/  LOP3.LUT R12, R3, R6, RZ, 0x3c, !PT ;  /* 0x00000006030c7212 */ /* 0x000fe400078e3cff */
[----:B------:R-:W-:Y:S01]  /*0d80*/  LOP3.LUT R0, R5, 0x1c0, RZ, 0xc0, !PT ;  /* 0x000001c005007812 */ /* 0x000fe200078ec0ff */
[----:B------:R-:W-:Y:S01]  /*0d90*/  IMAD.IADD R3, R2, 0x1, -R4 ;  /* 0x0000000102037824 */ /* 0x000fe200078e0a04 */
[----:B------:R-:W-:Y:S02]  /*0da0*/  LOP3.LUT R4, R10, 0xffffffe0, RZ, 0xc0, !PT ;  /* 0xffffffe00a047812 */ /* 0x000fe400078ec0ff */
[----:B------:R-:W-:Y:S02]  /*0db0*/  LOP3.LUT R5, R0, 0x8, R9, 0xf8, !PT ;  /* 0x0000000800057812 */ /* 0x000fe400078ef809 */
[----:B------:R-:W-:Y:S01]  /*0dc0*/  SHF.R.U32.HI R2, RZ, 0x3, R0 ;  /* 0x00000003ff027819 */ /* 0x000fe20000011600 */
[----:B------:R-:W-:Y:S01]  /*0dd0*/  IMAD.IADD R18, R16, 0x1, -R4 ;  /* 0x0000000110127824 */ /* 0x000fe200078e0a04 */
[----:B------:R-:W-:-:S02]  /*0de0*/  SHF.R.S32.HI R9, RZ, 0x5, R10 ;  /* 0x00000005ff097819 */ /* 0x000fc4000001140a */
[----:B------:R-:W-:Y:S02]  /*0df0*/  SHF.R.S32.HI R0, RZ, 0x1f, R10 ;  /* 0x0000001fff007819 */ /* 0x000fe4000001140a */
[----:B------:R-:W-:Y:S02]  /*0e00*/  SHF.R.S32.HI R11, RZ, 0x1f, R18 ;  /* 0x0000001fff0b7819 */ /* 0x000fe40000011412 */
[----:B------:R-:W-:Y:S02]  /*0e10*/  LEA.HI R0, R0, R9, RZ, 0x3 ;  /* 0x0000000900007211 */ /* 0x000fe400078f18ff */
[----:B------:R-:W-:Y:S02]  /*0e20*/  LOP3.LUT R10, R5, R2, RZ, 0x3c, !PT ;  /* 0x00000002050a7212 */ /* 0x000fe400078e3cff */
[----:B------:R-:W-:Y:S01]  /*0e30*/  LOP3.LUT R2, R15, 0xfffffffc, RZ, 0xc0, !PT ;  /* 0xfffffffc0f027812 */ /* 0x000fe200078ec0ff */
[----:B------:R-:W-:Y:S01]  /*0e40*/  IMAD.MOV.U32 R15, RZ, RZ, 0x20 ;  /* 0x00000020ff0f7424 */ /* 0x000fe200078e00ff */
[----:B------:R-:W-:-:S02]  /*0e50*/  LOP3.LUT R0, R0, 0xffffff8, RZ, 0xc0, !PT ;  /* 0x0ffffff800007812 */ /* 0x000fc400078ec0ff */
[----:B------:R-:W-:Y:S01]  /*0e60*/  LEA.HI R11, R11, R18, RZ, 0x2 ;  /* 0x000000120b0b7211 */ /* 0x000fe200078f10ff */
[----:B------:R-:W-:Y:S01]  /*0e70*/  IMAD.IADD R2, R16, 0x1, -R2 ;  /* 0x0000000110027824 */ /* 0x000fe200078e0a02 */
[----:B------:R-:W-:Y:S01]  /*0e80*/  LOP3.LUT R6, R8, 0x1, RZ, 0xc0, !PT ;  /* 0x0000000108067812 */ /* 0x000fe200078ec0ff */
[----:B------:R-:W-:Y:S01]  /*0e90*/  IMAD.IADD R5, R9, 0x1, -R0 ;  /* 0x0000000109057824 */ /* 0x000fe200078e0a00 */
[----:B------:R-:W-:Y:S01]  /*0ea0*/  SHF.R.S32.HI R4, RZ, 0x2, R11 ;  /* 0x00000002ff047819 */ /* 0x000fe2000001140b */
[----:B------:R-:W-:Y:S01]  /*0eb0*/  IMAD.MOV.U32 R16, RZ, RZ, 0x10 ;  /* 0x00000010ff107424 */ /* 0x000fe200078e00ff */
[----:B------:R-:W-:Y:S02]  /*0ec0*/  LEA.HI R0, R2, R2, RZ, 0x1 ;  /* 0x0000000202007211 */ /* 0x000fe400078f08ff */
[----:B------:R-:W-:Y:S01]  /*0ed0*/  ISETP.NE.U32.AND P0, PT, R6, 0x1, PT ;  /* 0x000000010600780c */ /* 0x000fe20003f05070 */
[----:B------:R-:W-:Y:S01]  /*0ee0*/  IMAD R17, R5, 0x10, R4 ;  /* 0x0000001005117824 */ /* 0x000fe200078e0204 */
[----:B------:R-:W-:Y:S01]  /*0ef0*/  LOP3.LUT R5, R0, 0x1ffffffe, RZ, 0xc0, !PT ;  /* 0x1ffffffe00057812 */ /* 0x000fe200078ec0ff */
[----:B------:R-:W-:Y:S01]  /*0f00*/  IMAD.SHL.U32 R4, R8, 0x40, RZ ;  /* 0x0000004008047824 */ /* 0x000fe200078e00ff */
[----:B------:R-:W-:Y:S01]  /*0f10*/  LOP3.LUT R12, R12, 0x7ffffe00, R7, 0xf8, !PT ;  /* 0x7ffffe000c0c7812 */ /* 0x000fe200078ef807 */
[----:B------:R-:W-:Y:S01]  /*0f20*/  IMAD R7, R9, 0x200, R2 ;  /* 0x0000020009077824 */ /* 0x000fe200078e0202 */
[----:B------:R-:W-:Y:S01]  /*0f30*/  R2P PR, R8, 0x6 ;  /* 0x0000000608007804 */ /* 0x000fe20000000000 */
[----:B------:R-:W-:Y:S01]  /*0f40*/  IMAD.IADD R8, R2, 0x1, -R5 ;  /* 0x0000000102087824 */ /* 0x000fe200078e0a05 */
[----:B------:R-:W-:Y:S01]  /*0f50*/  LOP3.LUT R4, R4, 0x1c0, RZ, 0xc0, !PT ;  /* 0x000001c004047812 */ /* 0x000fe200078ec0ff */
[----:B------:R-:W-:Y:S01]  /*0f60*/  IMAD.SHL.U32 R6, R13, 0x8, RZ ;  /* 0x000000080d067824 */ /* 0x000fe200078e00ff */
[C---:B------:R-:W-:Y:S01]  /*0f70*/  LOP3.LUT P4, RZ, R3.reuse, 0x2, RZ, 0xc0, !PT ;  /* 0x0000000203ff7812 */ /* 0x040fe2000788c0ff */
[----:B------:R-:W-:Y:S01]  /*0f80*/  IMAD R8, R8, 0x8, R17 ;  /* 0x0000000808087824 */ /* 0x000fe200078e0211 */
[----:B------:R-:W-:Y:S01]  /*0f90*/  LEA.HI R2, R4, R4, RZ, 0x1d ;  /* 0x0000000404027211 */ /* 0x000fe200078fe8ff */
[----:B------:R1:W-:Y:S01]  /*0fa0*/  STL [R1+0xac], R17 ;  /* 0x0000ac1101007387 */ /* 0x0003e20000100800 */
[C---:B------:R-:W-:Y:S01]  /*0fb0*/  LOP3.LUT P3, RZ, R3.reuse, 0x4, RZ, 0xc0, !PT ;  /* 0x0000000403ff7812 */ /* 0x040fe2000786c0ff */
[----:B------:R-:W-:Y:S01]  /*0fc0*/  IMAD.SHL.U32 R3, R3, 0x40, RZ ;  /* 0x0000004003037824 */ /* 0x000fe200078e00ff */
[----:B------:R-:W-:Y:S01]  /*0fd0*/  IADD3 R235, R231, 0x40, RZ ;  /* 0x00000040e7eb7810 */ /* 0x000fe20007ffe0ff */
[----:B------:R-:W-:Y:S01]  /*0fe0*/  IMAD.U32 R7, R7, 0x2, R2 ;  /* 0x0000000207077824 */ /* 0x000fe200078e0002 */
[----:B------:R-:W-:Y:S01]  /*0ff0*/  LOP3.LUT R2, R11, 0x7ffffffc, RZ, 0xc0, !PT ;  /* 0x7ffffffc0b027812 */ /* 0x000fe200078ec0ff */
[----:B------:R2:W-:Y:S01]  /*1000*/  STL [R1+0xb0], R8 ;  /* 0x0000b00801007387 */ /* 0x0005e20000100800 */
[----:B------:R-:W-:Y:S01]  /*1010*/  LOP3.LUT R3, R3, 0x1c0, RZ, 0xc0, !PT ;  /* 0x000001c003037812 */ /* 0x000fe200078ec0ff */
[----:B------:R-:W-:Y:S01]  /*1020*/  IMAD R0, R13, 0x200, R10 ;  /* 0x000002000d007824 */ /* 0x000fe200078e020a */
[----:B------:R-:W-:Y:S01]  /*1030*/  SEL R5, R16, 0xfffffff0, !P4 ;  /* 0xfffffff010057807 */ /* 0x000fe20006000000 */
[----:B------:R-:W-:Y:S01]  /*1040*/  IMAD.IADD R2, R18, 0x1, -R2 ;  /* 0x0000000112027824 */ /* 0x000fe200078e0a02 */
[----:B------:R-:W-:Y:S01]  /*1050*/  LOP3.LUT R6, R3, 0x8, R6, 0xf8, !PT ;  /* 0x0000000803067812 */ /* 0x000fe200078ef806 */
[----:B------:R-:W-:Y:S01]  /*1060*/  IMAD.MOV.U32 R10, RZ, RZ, 0x40 ;  /* 0x00000040ff0a7424 */ /* 0x000fe200078e00ff */
[----:B------:R-:W-:Y:S01]  /*1070*/  SHF.R.U32.HI R3, RZ, 0x3, R3 ;  /* 0x00000003ff037819 */ /* 0x000fe20000011603 */
[----:B------:R-:W-:Y:S01]  /*1080*/  IMAD.SHL.U32 R26, R2, 0x2, RZ ;  /* 0x00000002021a7824 */ /* 0x000fe200078e00ff */
[----:B------:R-:W-:Y:S01]  /*1090*/  SEL R4, R15, 0xffffffe0, !P3 ;  /* 0xffffffe00f047807 */ /* 0x000fe20005800000 */
[----:B------:R-:W-:Y:S01]  /*10a0*/  IMAD.SHL.U32 R200, R12, 0x2, RZ ;  /* 0x000000020cc87824 */ /* 0x000fe200078e00ff */
[----:B------:R-:W-:Y:S01]  /*10b0*/  LOP3.LUT R3, R6, R3, RZ, 0x3c, !PT ;  /* 0x0000000306037212 */ /* 0x000fe200078e3cff */
[----:B------:R-:W-:Y:S01]  /*10c0*/  IMAD.SHL.U32 R6, R14, 0x40, RZ ;  /* 0x000000400e067824 */ /* 0x000fe200078e00ff */
[C---:B------:R-:W-:Y:S01]  /*10d0*/  IADD3 R25, R26.reuse, 0x8, RZ ;  /* 0x000000081a197810 */ /* 0x040fe20007ffe0ff */
[----:B------:R-:W-:Y:S01]  /*10e0*/  STL [R1+0x4c], R26 ;  /* 0x00004c1a01007387 */ /* 0x000fe20000100800 */
[C---:B------:R-:W-:Y:S01]  /*10f0*/  IADD3 R24, R26.reuse, 0x10, RZ ;  /* 0x000000101a187810 */ /* 0x040fe20007ffe0ff */
[----:B------:R-:W-:Y:S01]  /*1100*/  IMAD.IADD R4, R5, 0x1, R4 ;  /* 0x0000000105047824 */ /* 0x000fe200078e0204 */
[C---:B------:R-:W-:Y:S01]  /*1110*/  IADD3 R23, R26.reuse, 0x18, RZ ;  /* 0x000000181a177810 */ /* 0x040fe20007ffe0ff */
[----:B------:R-:W-:Y:S01]  /*1120*/  STL [R1+0x48], R25 ;  /* 0x0000481901007387 */ /* 0x000fe20000100800 */
[----:B------:R-:W-:-:S02]  /*1130*/  IADD3 R22, R26, 0x20, RZ ;  /* 0x000000201a167810 */ /* 0x000fc40007ffe0ff */
[C---:B------:R-:W-:Y:S01]  /*1140*/  IADD3 R21, R26.reuse, 0x28, RZ ;  /* 0x000000281a157810 */ /* 0x040fe20007ffe0ff */
[----:B------:R-:W-:Y:S01]  /*1150*/  STL [R1+0x44], R24 ;  /* 0x0000441801007387 */ /* 0x000fe20000100800 */
[C---:B------:R-:W-:Y:S02]  /*1160*/  IADD3 R20, R26.reuse, 0x30, RZ ;  /* 0x000000301a147810 */ /* 0x040fe40007ffe0ff */
[C---:B------:R-:W-:Y:S01]  /*1170*/  IADD3 R19, R26.reuse, 0x38, RZ ;  /* 0x000000381a137810 */ /* 0x040fe20007ffe0ff */
[----:B------:R-:W-:Y:S01]  /*1180*/  STL [R1+0x40], R23 ;  /* 0x0000401701007387 */ /* 0x000fe20000100800 */
[C---:B------:R-:W-:Y:S02]  /*1190*/  IADD3 R18, R26.reuse, 0x40, RZ ;  /* 0x000000401a127810 */ /* 0x040fe40007ffe0ff */
[C---:B-1----:R-:W-:Y:S01]  /*11a0*/  IADD3 R17, R26.reuse, 0x48, RZ ;  /* 0x000000481a117810 */ /* 0x042fe20007ffe0ff */
[----:B------:R-:W-:Y:S01]  /*11b0*/  STL [R1+0x3c], R22 ;  /* 0x00003c1601007387 */ /* 0x000fe20000100800 */
[----:B------:R-:W-:-:S02]  /*11c0*/  IADD3 R16, R26, 0x50, RZ ;  /* 0x000000501a107810 */ /* 0x000fc40007ffe0ff */
[----:B------:R-:W-:Y:S01]  /*11d0*/  LOP3.LUT R3, R3, 0x7ffffe00, R6, 0xf8, !PT ;  /* 0x7ffffe0003037812 */ /* 0x000fe200078ef806 */
[----:B------:R-:W-:Y:S01]  /*11e0*/  STL [R1+0x38], R21 ;  /* 0x0000381501007387 */ /* 0x000fe20000100800 */
[----:B------:R-:W-:Y:S02]  /*11f0*/  IADD3 R14, R26, 0x58, RZ ;  /* 0x000000581a0e7810 */ /* 0x000fe40007ffe0ff */
[----:B------:R-:W-:Y:S01]  /*1200*/  SHF.R.S32.HI R6, RZ, 0x1f, R235 ;  /* 0x0000001fff067819 */ /* 0x000fe200000114eb */
[----:B------:R1:W-:Y:S01]  /*1210*/  STL [R1+0x34], R20 ;  /* 0x0000341401007387 */ /* 0x0003e20000100800 */
[----:B------:R-:W-:Y:S02]  /*1220*/  LEA R71, R0, 0x8100, 0x1 ;  /* 0x0000810000477811 */ /* 0x000fe400078e08ff */
[----:B------:R-:W-:Y:S01]  /*1230*/  IADD3 R13, R26, 0x60, RZ ;  /* 0x000000601a0d7810 */ /* 0x000fe20007ffe0ff */
[----:B------:R-:W-:Y:S01]  /*1240*/  STL [R1+0x30], R19 ;  /* 0x0000301301007387 */ /* 0x000fe20000100800 */
[----:B------:R-:W-:-:S02]  /*1250*/  SEL R6, R10, 0xffffffc0, !P2 ;  /* 0xffffffc00a067807 */ /* 0x000fc40005000000 */
[----:B------:R-:W-:Y:S01]  /*1260*/  SEL R0, R10, 0xffffffc0, !P3 ;  /* 0xffffffc00a007807 */ /* 0x000fe20005800000 */
[----:B------:R-:W-:Y:S01]  /*1270*/  STL [R1+0x2c], R18 ;  /* 0x00002c1201007387 */ /* 0x000fe20000100800 */
[C---:B------:R-:W-:Y:S02]  /*1280*/  IADD3 R12, R26.reuse, 0x68, RZ ;  /* 0x000000681a0c7810 */ /* 0x040fe40007ffe0ff */
[----:B------:R-:W-:Y:S01]  /*1290*/  IADD3 R11, R26, 0x70, RZ ;  /* 0x000000701a0b7810 */ /* 0x000fe20007ffe0ff */
[----:B------:R3:W-:Y:S01]  /*12a0*/  STL [R1+0x28], R17 ;  /* 0x0000281101007387 */ /* 0x0007e20000100800 */
[----:B------:R-:W-:Y:S02]  /*12b0*/  LEA R10, R7, 0x80, 0x1 ;  /* 0x00000080070a7811 */ /* 0x000fe400078e08ff */
[----:B------:R-:W-:Y:S01]  /*12c0*/  SHF.R.S32.HI R7, RZ, 0x1f, R25 ;  /* 0x0000001fff077819 */ /* 0x000fe20000011419 */
[----:B------:R-:W-:Y:S01]  /*12d0*/  STL [R1+0x24], R16 ;  /* 0x0000241001007387 */ /* 0x000fe20000100800 */
[----:B------:R-:W-:-:S02]  /*12e0*/  SHF.R.S32.HI R5, RZ, 0x1f, R231 ;  /* 0x0000001fff057819 */ /* 0x000fc400000114e7 */
[C---:B------:R-:W-:Y:S01]  /*12f0*/  SEL R5, R15.reuse, 0xffffffe0, !P1 ;  /* 0xffffffe00f057807 */ /* 0x040fe20004800000 */
[----:B------:R-:W-:Y:S01]  /*1300*/  STL [R1+0x20], R14 ;  /* 0x0000200e01007387 */ /* 0x000fe20000100800 */
[----:B------:R-:W-:Y:S02]  /*1310*/  SEL R2, R15, 0xffffffe0, !P4 ;  /* 0xffffffe00f027807 */ /* 0x000fe40006000000 */
[----:B--2---:R-:W-:Y:S01]  /*1320*/  IADD3 R8, R26, 0x78, RZ ;  /* 0x000000781a087810 */ /* 0x004fe20007ffe0ff */
[----:B------:R-:W-:Y:S01]  /*1330*/  STL [R1+0x1c], R13 ;  /* 0x00001c0d01007387 */ /* 0x000fe20000100800 */
[----:B------:R-:W-:Y:S02]  /*1340*/  SHF.R.S32.HI R15, RZ, 0x1f, R24 ;  /* 0x0000001fff0f7819 */ /* 0x000fe40000011418 */
[----:B-1----:R-:W-:Y:S01]  /*1350*/  SHF.R.S32.HI R20, RZ, 0x1f, R20 ;  /* 0x0000001fff147819 */ /* 0x002fe20000011414 */
[----:B------:R-:W-:Y:S01]  /*1360*/  STL [R1+0x18], R12 ;  /* 0x0000180c01007387 */ /* 0x000fe20000100800 */
[----:B------:R-:W-:-:S03]  /*1370*/  LEA R189, R3, 0x100, 0x1 ;  /* 0x0000010003bd7811 */ /* 0x000fc600078e08ff */
[----:B------:R-:W-:Y:S01]  /*1380*/  STL [R1+0x14], R11 ;  /* 0x0000140b01007387 */ /* 0x000fe20000100800 */
[--C-:B------:R-:W-:Y:S01]  /*1390*/  IADD3 R192, R0, R189, R2.reuse ;  /* 0x000000bd00c07210 */ /* 0x100fe20007ffe002 */
[----:B------:R-:W-:Y:S02]  /*13a0*/  IMAD R195, R9, 0x800, R189 ;  /* 0x0000080009c37824 */ /* 0x000fe400078e02bd */
[----:B------:R1:W-:Y:S01]  /*13b0*/  STL [R1+0xa8], R7 ;  /* 0x0000a80701007387 */ /* 0x0003e20000100800 */
[----:B---3--:R-:W-:Y:S01]  /*13c0*/  SHF.R.S32.HI R17, RZ, 0x1f, R17 ;  /* 0x0000001fff117819 */ /* 0x008fe20000011411 */
[C---:B------:R-:W-:Y:S02]  /*13d0*/  IMAD.IADD R191, R189.reuse, 0x1, R2 ;  /* 0x00000001bdbf7824 */ /* 0x040fe400078e0202 */
[----:B------:R-:W-:Y:S01]  /*13e0*/  STL [R1+0x10], R8 ;  /* 0x0000100801007387 */ /* 0x000fe20000100800 */
[----:B------:R-:W-:Y:S02]  /*13f0*/  IMAD.IADD R196, R2, 0x1, R195 ;  /* 0x0000000102c47824 */ /* 0x000fe400078e02c3 */
[----:B------:R-:W-:Y:S01]  /*1400*/  IMAD R194, R4, 0x2, R189 ;  /* 0x0000000204c27824 */ /* 0x000fe200078e02bd */
[----:B------:R2:W-:Y:S01]  /*1410*/  STL [R1+0xa4], R15 ;  /* 0x0000a40f01007387 */ /* 0x0005e20000100800 */
[----:B------:R-:W-:-:S02]  /*1420*/  IMAD.IADD R190, R189, 0x1, R0 ;  /* 0x00000001bdbe7824 */ /* 0x000fc400078e0200 */
[C---:B------:R-:W-:Y:S01]  /*1430*/  IMAD.IADD R198, R0.reuse, 0x1, R195 ;  /* 0x0000000100c67824 */ /* 0x040fe200078e02c3 */
[----:B------:R-:W-:Y:S01]  /*1440*/  STL [R1+0x50], R10 ;  /* 0x0000500a01007387 */ /* 0x000fe20000100800 */
[----:B------:R-:W-:Y:S01]  /*1450*/  IMAD.IADD R197, R0, 0x1, R196 ;  /* 0x0000000100c57824 */ /* 0x000fe200078e02c4 */
[----:B-1----:R-:W-:-:S05]  /*1460*/  SHF.R.S32.HI R7, RZ, 0x1f, R23 ;  /* 0x0000001fff077819 */ /* 0x002fca0000011417 */
[----:B------:R1:W-:Y:S01]  /*1470*/  STL [R1+0xa0], R7 ;  /* 0x0000a00701007387 */ /* 0x0003e20000100800 */
[----:B--2---:R-:W-:-:S05]  /*1480*/  SHF.R.S32.HI R15, RZ, 0x1f, R22 ;  /* 0x0000001fff0f7819 */ /* 0x004fca0000011416 */
[----:B------:R2:W-:Y:S01]  /*1490*/  STL [R1+0x9c], R15 ;  /* 0x00009c0f01007387 */ /* 0x0005e20000100800 */
[----:B-1----:R-:W-:-:S05]  /*14a0*/  SHF.R.S32.HI R7, RZ, 0x1f, R21 ;  /* 0x0000001fff077819 */ /* 0x002fca0000011415 */
[----:B------:R1:W-:Y:S01]  /*14b0*/  STL [R1+0x98], R7 ;  /* 0x0000980701007387 */ /* 0x0003e20000100800 */
[----:B--2---:R-:W-:-:S03]  /*14c0*/  SHF.R.S32.HI R15, RZ, 0x1f, R19 ;  /* 0x0000001fff0f7819 */ /* 0x004fc60000011413 */
[----:B------:R-:W-:Y:S04]  /*14d0*/  STL [R1+0x94], R20 ;  /* 0x0000941401007387 */ /* 0x000fe80000100800 */
[----:B------:R2:W-:Y:S01]  /*14e0*/  STL [R1+0x90], R15 ;  /* 0x0000900f01007387 */ /* 0x0005e20000100800 */
[----:B-1----:R-:W-:-:S05]  /*14f0*/  SHF.R.S32.HI R7, RZ, 0x1f, R18 ;  /* 0x0000001fff077819 */ /* 0x002fca0000011412 */
[----:B------:R1:W-:Y:S01]  /*1500*/  STL [R1+0x8c], R7 ;  /* 0x00008c0701007387 */ /* 0x0003e20000100800 */
[----:B--2---:R-:W-:-:S03]  /*1510*/  SHF.R.S32.HI R15, RZ, 0x1f, R16 ;  /* 0x0000001fff0f7819 */ /* 0x004fc60000011410 */
[----:B------:R-:W-:Y:S04]  /*1520*/  STL [R1+0x88], R17 ;  /* 0x0000881101007387 */ /* 0x000fe80000100800 */
[----:B------:R-:W-:Y:S01]  /*1530*/  STL [R1+0x84], R15 ;  /* 0x0000840f01007387 */ /* 0x000fe20000100800 */
[----:B-1----:R-:W-:Y:S02]  /*1540*/  SHF.R.S32.HI R7, RZ, 0x1f, R14 ;  /* 0x0000001fff077819 */ /* 0x002fe4000001140e */
[----:B------:R-:W-:Y:S02]  /*1550*/  SHF.R.S32.HI R14, RZ, 0x1f, R13 ;  /* 0x0000001fff0e7819 */ /* 0x000fe4000001140d */
[----:B------:R-:W-:Y:S01]  /*1560*/  SHF.R.S32.HI R13, RZ, 0x1f, R12 ;  /* 0x0000001fff0d7819 */ /* 0x000fe2000001140c */
[----:B------:R1:W-:Y:S01]  /*1570*/  STL [R1+0x80], R7 ;  /* 0x0000800701007387 */ /* 0x0003e20000100800 */
[----:B------:R-:W-:-:S02]  /*1580*/  SHF.R.S32.HI R12, RZ, 0x1f, R11 ;  /* 0x0000001fff0c7819 */ /* 0x000fc4000001140b */
[----:B------:R-:W-:Y:S01]  /*1590*/  SHF.R.S32.HI R11, RZ, 0x1f, R8 ;  /* 0x0000001fff0b7819 */ /* 0x000fe20000011408 */
[C---:B------:R-:W-:Y:S01]  /*15a0*/  IMAD.IADD R8, R10.reuse, 0x1, R5 ;  /* 0x000000010a087824 */ /* 0x040fe200078e0205 */
[----:B------:R-:W-:Y:S04]  /*15b0*/  STL [R1+0x7c], R14 ;  /* 0x00007c0e01007387 */ /* 0x000fe80000100800 */
[----:B------:R-:W-:Y:S04]  /*15c0*/  STL [R1+0x78], R13 ;  /* 0x0000780d01007387 */ /* 0x000fe80000100800 */
[----:B------:R-:W-:Y:S04]  /*15d0*/  STL [R1+0x74], R12 ;  /* 0x0000740c01007387 */ /* 0x000fe80000100800 */
[----:B------:R-:W-:Y:S04]  /*15e0*/  STL [R1+0x70], R11 ;  /* 0x0000700b01007387 */ /* 0x000fe80000100800 */
[----:B------:R2:W-:Y:S01]  /*15f0*/  STL [R1+0x5c], R8 ;  /* 0x00005c0801007387 */ /* 0x0005e20000100800 */
[----:B-1----:R-:W-:-:S02]  /*1600*/  IADD3 R7, R10, -0x10, RZ ;  /* 0xfffffff00a077810 */ /* 0x002fc40007ffe0ff */
[C---:B------:R-:W-:Y:S01]  /*1610*/  @P0 IADD3 R7, R10.reuse, 0x10, RZ ;  /* 0x000000100a070810 */ /* 0x040fe20007ffe0ff */
[----:B------:R-:W-:-:S04]  /*1620*/  IMAD.IADD R10, R10, 0x1, R6 ;  /* 0x000000010a0a7824 */ /* 0x000fc800078e0206 */
[--C-:B------:R-:W-:Y:S01]  /*1630*/  IMAD.IADD R3, R5, 0x1, R7.reuse ;  /* 0x0000000105037824 */ /* 0x100fe200078e0207 */
[----:B------:R1:W-:Y:S01]  /*1640*/  STL [R1+0x6c], R10 ;  /* 0x00006c0a01007387 */ /* 0x0003e20000100800 */
[----:B------:R-:W-:Y:S02]  /*1650*/  IMAD.IADD R5, R6, 0x1, R7 ;  /* 0x0000000106057824 */ /* 0x000fe400078e0207 */
[--C-:B------:R-:W-:Y:S01]  /*1660*/  IMAD.IADD R2, R3, 0x1, R6.reuse ;  /* 0x0000000103027824 */ /* 0x100fe200078e0206 */
[----:B------:R1:W-:Y:S01]  /*1670*/  STL [R1+0x54], R7 ;  /* 0x0000540701007387 */ /* 0x0003e20000100800 */
[----:B--2---:R-:W-:-:S05]  /*1680*/  IMAD.IADD R8, R8, 0x1, R6 ;  /* 0x0000000108087824 */ /* 0x004fca00078e0206 */
[----:B------:R1:W-:Y:S04]  /*1690*/  STL [R1+0x68], R8 ;  /* 0x0000680801007387 */ /* 0x0003e80000100800 */
[----:B------:R1:W-:Y:S04]  /*16a0*/  STL [R1+0x64], R5 ;  /* 0x0000640501007387 */ /* 0x0003e80000100800 */
[----:B------:R1:W-:Y:S04]  /*16b0*/  STL [R1+0x58], R3 ;  /* 0x0000580301007387 */ /* 0x0003e80000100800 */
[----:B------:R1:W-:Y:S02]  /*16c0*/  STL [R1+0x60], R2 ;  /* 0x0000600201007387 */ /* 0x0003e40000100800 */
.L_x_275:
[----:B-1----:R-:W-:-:S04]  /*16d0*/  IMAD.MOV.U32 R8, RZ, RZ, 0x4 ;  /* 0x00000004ff087424 */ /* 0x002fc800078e00ff */
[----:B------:R-:W-:-:S05]  /*16e0*/  IMAD.WIDE R2, R247, R8, c[0x0][0x588] ;  /* 0x00016200f7027625 */ /* 0x000fca00078e0208 */
[----:B------:R-:W2:Y:S01]  /*16f0*/  LDG.E R251, [R2.64] ;  /* 0x0000000802fb7981 */ /* 0x000ea2000c1e1900 */
[----:B------:R-:W-:Y:S01]  /*1700*/  ISETP.NE.U32.AND P4, PT, RZ, c[0x0][0x370], PT ;  /* 0x0000dc00ff007a0c */ /* 0x000fe20003f85070 */
[----:B------:R-:W-:Y:S01]  /*1710*/  IMAD.MOV.U32 R237, RZ, RZ, RZ ;  /* 0x000000ffffed7224 */ /* 0x000fe200078e00ff */
[----:B------:R-:W-:Y:S01]  /*1720*/  ISETP.NE.U32.AND P2, PT, RZ, c[0x0][0x360], PT ;  /* 0x0000d800ff007a0c */ /* 0x000fe20003f45070 */
[----:B------:R-:W-:Y:S01]  /*1730*/  IMAD.MOV.U32 R11, RZ, RZ, RZ ;  /* 0x000000ffff0b7224 */ /* 0x000fe200078e00ff */
[----:B------:R-:W-:Y:S02]  /*1740*/  ISETP.NE.AND.EX P4, PT, RZ, c[0x0][0x374], PT, P4 ;  /* 0x0000dd00ff007a0c */ /* 0x000fe40003f85340 */
[----:B------:R-:W-:Y:S02]  /*1750*/  ISETP.NE.AND.EX P2, PT, RZ, c[0x0][0x364], PT, P2 ;  /* 0x0000d900ff007a0c */ /* 0x000fe40003f45320 */
[----:B------:R-:W-:-:S04]  /*1760*/  ISETP.NE.U32.AND P3, PT, RZ, c[0x0][0x348], PT ;  /* 0x0000d200ff007a0c */ /* 0x000fc80003f65070 */
[----:B------:R-:W-:Y:S02]  /*1770*/  ISETP.NE.AND.EX P3, PT, RZ, c[0x0][0x34c], PT, P3 ;  /* 0x0000d300ff007a0c */ /* 0x000fe40003f65330 */
[----:B--2---:R-:W-:Y:S01]  /*1780*/  SHF.R.S32.HI R13, RZ, 0x1f, R251 ;  /* 0x0000001fff0d7819 */ /* 0x004fe200000114fb */
[C---:B------:R-:W-:Y:S02]  /*1790*/  IMAD.SHL.U32 R252, R251.reuse, 0x4, RZ ;  /* 0x00000004fbfc7824 */ /* 0x040fe400078e00ff */
[C---:B------:R-:W-:Y:S02]  /*17a0*/  @P4 LEA R6, P1, R251.reuse, c[0x0][0x370], 0x2 ;  /* 0x0000dc00fb064a11 */ /* 0x040fe400078210ff */
[C-C-:B------:R-:W-:Y:S01]  /*17b0*/  SHF.L.U64.HI R14, R251.reuse, 0x2, R13.reuse ;  /* 0x00000002fb0e7819 */ /* 0x140fe2000001020d */
[----:B------:R1:W-:Y:S01]  /*17c0*/  STL [R1+0xc], R13 ;  /* 0x00000c0d01007387 */ /* 0x0003e20000100800 */
[----:B------:R-:W-:Y:S02]  /*17d0*/  @P4 LEA.HI.X R7, R251, c[0x0][0x374], R13, 0x2, P1 ;  /* 0x0000dd00fb074a11 */ /* 0x000fe400008f140d */
[C---:B------:R-:W-:Y:S01]  /*17e0*/  @P2 IADD3 R4, P0, R252.reuse, c[0x0][0x360], RZ ;  /* 0x0000d800fc042a10 */ /* 0x040fe20007f1e0ff */
[----:B------:R1:W-:Y:S01]  /*17f0*/  STL [R1], R14 ;  /* 0x0000000e01007387 */ /* 0x0003e20000100800 */
[----:B------:R-:W-:-:S02]  /*1800*/  IADD3 R2, P1, R252, c[0x0][0x348], RZ ;  /* 0x0000d200fc027a10 */ /* 0x000fc40007f3e0ff */
[C---:B------:R-:W-:Y:S01]  /*1810*/  @P2 IADD3.X R5, R14.reuse, c[0x0][0x364], RZ, P0, !PT ;  /* 0x0000d9000e052a10 */ /* 0x040fe200007fe4ff */
[----:B------:R1:W5:Y:S01]  /*1820*/  @P4 LDG.E R237, [R6.64] ;  /* 0x0000000806ed4981 */ /* 0x000362000c1e1900 */
[----:B------:R-:W-:-:S03]  /*1830*/  IADD3.X R3, R14, c[0x0][0x34c], RZ, P1, !PT ;  /* 0x0000d3000e037a10 */ /* 0x000fc60000ffe4ff */
[----:B------:R1:W5:Y:S04]  /*1840*/  @P2 LDG.E R12, [R4.64] ;  /* 0x00000008040c2981 */ /* 0x000368000c1e1900 */
[----:B------:R1:W5:Y:S01]  /*1850*/  @P3 LDG.E R11, [R2.64] ;  /* 0x00000008020b3981 */ /* 0x000362000c1e1900 */
[----:B------:R-:W-:Y:S01]  /*1860*/  YIELD ;  /* 0x0000000000007946 */ /* 0x000fe20003800000 */
[----:B------:R-:W-:Y:S05]  /*1870*/  @P2 BRA `(.L_x_176) ;  /* 0x0000005000002947 */ /* 0x000fea0003800000 */
[----:B-----5:R-:W-:Y:S01]  /*1880*/  MOV R12, c[0x0][0x168] ;  /* 0x00005a00000c7a02 */ /* 0x020fe20000000f00 */
[----:B------:R-:W-:Y:S05]  /*1890*/  @!P3 BRA `(.L_x_176) ;  /* 0x000000300000b947 */ /* 0x000fea0003800000 */
[----:B------:R2:W3:Y:S04]  /*18a0*/  LDG.E R0, [R2.64] ;  /* 0x0000000802007981 */ /* 0x0004e8000c1e1900 */
[----:B-12---:R-:W3:Y:S02]  /*18b0*/  LDG.E R2, [R2.64+0x4] ;  /* 0x0000040802027981 */ /* 0x006ee4000c1e1900 */
[----:B---3--:R-:W-:-:S02]  /*18c0*/  IADD3 R12, -R0, R2, RZ ;  /* 0x00000002000c7210 */ /* 0x008fc40007ffe1ff */
.L_x_176:
[----:B------:R-:W-:-:S04]  /*18d0*/  ISETP.NE.U32.AND P0, PT, RZ, c[0x0][0x368], PT ;  /* 0x0000da00ff007a0c */ /* 0x000fc80003f05070 */
[----:B------:R-:W-:-:S13]  /*18e0*/  ISETP.NE.AND.EX P0, PT, RZ, c[0x0][0x36c], PT, P0 ;  /* 0x0000db00ff007a0c */ /* 0x000fda0003f05300 */
[----:B------:R-:W-:Y:S05]  /*18f0*/  @!P0 BRA `(.L_x_177) ;  /* 0x0000004000008947 */ /* 0x000fea0003800000 */
[----:B-1----:R-:W-:-:S04]  /*1900*/  IADD3 R2, P0, R252, c[0x0][0x368], RZ ;  /* 0x0000da00fc027a10 */ /* 0x002fc80007f1e0ff */
[----:B------:R-:W-:-:S05]  /*1910*/  IADD3.X R3, R14, c[0x0][0x36c], RZ, P0, !PT ;  /* 0x0000db000e037a10 */ /* 0x000fca00007fe4ff */
[----:B------:R1:W5:Y:S01]  /*1920*/  LDG.E R0, [R2.64] ;  /* 0x0000000802007981 */ /* 0x000362000c1e1900 */
[----:B------:R-:W-:Y:S05]  /*1930*/  BRA `(.L_x_178) ;  /* 0x0000008000007947 */ /* 0x000fea0003800000 */
.L_x_177:
[----:B------:R-:W-:Y:S01]  /*1940*/  ISETP.NE.U32.AND P0, PT, RZ, c[0x0][0x350], PT ;  /* 0x0000d400ff007a0c */ /* 0x000fe20003f05070 */
[----:B------:R-:W-:-:S03]  /*1950*/  IMAD.U32 R0, RZ, RZ, UR5 ;  /* 0x00000005ff007e24 */ /* 0x000fc6000f8e00ff */
[----:B------:R-:W-:-:S13]  /*1960*/  ISETP.NE.AND.EX P0, PT, RZ, c[0x0][0x354], PT, P0 ;  /* 0x0000d500ff007a0c */ /* 0x000fda0003f05300 */
[----:B------:R-:W-:Y:S05]  /*1970*/  @!P0 BRA `(.L_x_178) ;  /* 0x0000004000008947 */ /* 0x000fea0003800000 */
[----:B-1----:R-:W-:-:S05]  /*1980*/  IMAD.WIDE R2, R251, R8, c[0x0][0x350] ;  /* 0x0000d400fb027625 */ /* 0x002fca00078e0208 */
[----:B------:R-:W2:Y:S04]  /*1990*/  LDG.E R4, [R2.64] ;  /* 0x0000000802047981 */ /* 0x000ea8000c1e1900 */
[----:B------:R-:W2:Y:S02]  /*19a0*/  LDG.E R0, [R2.64+0x4] ;  /* 0x0000040802007981 */ /* 0x000ea4000c1e1900 */
[----:B--2---:R-:W-:-:S05]  /*19b0*/  IADD3 R0, -R4, R0, RZ ;  /* 0x0000000004007210 */ /* 0x004fca0007ffe1ff */
.L_x_178:
[----:B-----5:R-:W-:Y:S01]  /*19c0*/  IMAD.IADD R21, R0, 0x1, -R237 ;  /* 0x0000000100157824 */ /* 0x020fe200078e0aed */
[C---:B------:R-:W-:Y:S01]  /*19d0*/  LOP3.LUT R0, R246.reuse, 0xff000000, RZ, 0xc0, !PT ;  /* 0xff000000f6007812 */ /* 0x040fe200078ec0ff */
[----:B-1----:R-:W-:Y:S01]  /*19e0*/  IMAD.MOV.U32 R2, RZ, RZ, RZ ;  /* 0x000000ffff027224 */ /* 0x002fe200078e00ff */
[----:B------:R-:W-:Y:S01]  /*19f0*/  LOP3.LUT R4, R246, 0xff0000, RZ, 0xc0, !PT ;  /* 0x00ff0000f6047812 */ /* 0x000fe200078ec0ff */
[----:B------:R-:W-:Y:S01]  /*1a00*/  BSSY B0, `(.L_x_179) ;  /* 0x000002c000007945 */ /* 0x000fe20003800000 */
[----:B------:R-:W-:-:S02]  /*1a10*/  SHF.R.U32.HI R0, RZ, 0x8, R0 ;  /* 0x00000008ff007819 */ /* 0x000fc40000011600 */
[C---:B------:R-:W-:Y:S02]  /*1a20*/  IADD3 R3, R21.reuse, 0x6f, RZ ;  /* 0x0000006f15037810 */ /* 0x040fe40007ffe0ff */
[----:B------:R-:W-:Y:S02]  /*1a30*/  LEA.HI R0, R4, R0, RZ, 0x10 ;  /* 0x0000000004007211 */ /* 0x000fe400078f80ff */
[----:B------:R-:W-:Y:S01]  /*1a40*/  ISETP.GE.AND P0, PT, R21, 0x1, PT ;  /* 0x000000011500780c */ /* 0x000fe20003f06270 */
[----:B------:R-:W-:Y:S01]  /*1a50*/  IMAD.HI R2, R3, -0x6db6db6d, R2 ;  /* 0x9249249303027827 */ /* 0x000fe200078e0202 */
[----:B------:R-:W-:Y:S02]  /*1a60*/  LOP3.LUT R15, R0, 0xff, RZ, 0xc0, !PT ;  /* 0x000000ff000f7812 */ /* 0x000fe400078ec0ff */
[----:B------:R-:W-:Y:S02]  /*1a70*/  SHF.R.U32.HI R5, RZ, 0x10, R0 ;  /* 0x00000010ff057819 */ /* 0x000fe40000011600 */
[----:B------:R-:W-:Y:S01]  /*1a80*/  SHF.R.U32.HI R3, RZ, 0x1f, R2 ;  /* 0x0000001fff037819 */ /* 0x000fe20000011602 */
[----:B------:R1:W-:Y:S03]  /*1a90*/  STL [R1+0x8], R15 ;  /* 0x0000080f01007387 */ /* 0x0003e60000100800 */
[----:B------:R-:W-:Y:S01]  /*1aa0*/  LEA.HI.SX32 R10, R2, R3, 0x1a ;  /* 0x00000003020a7211 */ /* 0x000fe200078fd2ff */
[----:B------:R1:W-:Y:S01]  /*1ab0*/  STL [R1+0x4], R5 ;  /* 0x0000040501007387 */ /* 0x0003e20000100800 */
[----:B------:R-:W-:Y:S01]  /*1ac0*/  IMAD.MOV.U32 R2, RZ, RZ, RZ ;  /* 0x000000ffff027224 */ /* 0x000fe200078e00ff */
[----:B------:R-:W-:Y:S05]  /*1ad0*/  @!P0 BRA `(.L_x_180) ;  /* 0x000001e000008947 */ /* 0x000fea0003800000 */
[----:B------:R-:W-:Y:S01]  /*1ae0*/  ISETP.NE.AND P0, PT, R5, RZ, PT ;  /* 0x000000ff0500720c */ /* 0x000fe20003f05270 */
[----:B------:R-:W-:-:S03]  /*1af0*/  IMAD.MOV.U32 R4, RZ, RZ, RZ ;  /* 0x000000ffff047224 */ /* 0x000fc600078e00ff */
[----:B------:R-:W-:-:S04]  /*1b00*/  SEL R0, R5, c[0x0][0x338], P0 ;  /* 0x0000ce0005007a07 */ /* 0x000fc80000000000 */
[----:B------:R-:W-:Y:S02]  /*1b10*/  IABS R3, R0 ;  /* 0x0000000000037213 */ /* 0x000fe40000000000 */
[----:B------:R-:W-:Y:S02]  /*1b20*/  IADD3 R6, R10, -0x1, R0 ;  /* 0xffffffff0a067810 */ /* 0x000fe40007ffe000 */
[----:B------:R-:W2:Y:S02]  /*1b30*/  I2F.RP R2, R3 ;  /* 0x0000000300027306 */ /* 0x000ea40000209400 */
[----:B------:R-:W-:-:S06]  /*1b40*/  IABS R9, R6 ;  /* 0x0000000600097213 */ /* 0x000fcc0000000000 */
[----:B--2---:R-:W2:Y:S02]  /*1b50*/  MUFU.RCP R2, R2 ;  /* 0x0000000200027308 */ /* 0x004ea40000001000 */
[----:B--2---:R-:W-:-:S06]  /*1b60*/  IADD3 R2, R2, 0xffffffe, RZ ;  /* 0x0ffffffe02027810 */ /* 0x004fcc0007ffe0ff */
[----:B-1----:R-:W1:Y:S02]  /*1b70*/  F2I.FTZ.U32.TRUNC.NTZ R5, R2 ;  /* 0x0000000200057305 */ /* 0x002e64000021f000 */
[----:B-1----:R-:W-:-:S04]  /*1b80*/  IMAD.MOV R2, RZ, RZ, -R5 ;  /* 0x000000ffff027224 */ /* 0x002fc800078e0a05 */
        /* <DEDUP_REMOVED lines=13> */
[----:B------:R-:W-:Y:S02]  /*1c60*/  ISETP.GE.U32.AND P2, PT, R4, R3, PT ;  /* 0x000000030400720c */ /* 0x000fe40003f46070 */
[----:B------:R-:W-:-:S04]  /*1c70*/  LOP3.LUT R3, R6, R0, RZ, 0x3c, !PT ;  /* 0x0000000006037212 */ /* 0x000fc800078e3cff */
[----:B------:R-:W-:-:S07]  /*1c80*/  ISETP.GE.AND P0, PT, R3, RZ, PT ;  /* 0x000000ff0300720c */ /* 0x000fce0003f06270 */
[----:B------:R-:W-:-:S06]  /*1c90*/  @P2 IADD3 R2, R2, 0x1, RZ ;  /* 0x0000000102022810 */ /* 0x000fcc0007ffe0ff */
[----:B------:R-:W-:Y:S01]  /*1ca0*/  @!P0 IMAD.MOV R2, RZ, RZ, -R2 ;  /* 0x000000ffff028224 */ /* 0x000fe200078e0a02 */
[----:B------:R-:W-:Y:S02]  /*1cb0*/  @!P1 LOP3.LUT R2, RZ, R0, RZ, 0x33, !PT ;  /* 0x00000000ff029212 */ /* 0x000fe400078e33ff */
.L_x_180:
[----:B------:R-:W-:Y:S05]  /*1cc0*/  BSYNC B0 ;  /* 0x0000000000007941 */ /* 0x000fea0003800000 */
.L_x_179:
[----:B------:R-:W-:Y:S01]  /*1cd0*/  IMAD R236, R15, R2, RZ ;  /* 0x000000020fec7224 */ /* 0x000fe200078e02ff */
[----:B------:R-:W-:Y:S01]  /*1ce0*/  PRMT R0, RZ, 0x7610, R0 ;  /* 0x00007610ff007816 */ /* 0x000fe20000000000 */
[----:B------:R-:W-:Y:S01]  /*1cf0*/  CS2R R22, SRZ ;  /* 0x0000000000167805 */ /* 0x000fe2000001ff00 */
[----:B------:R-:W-:Y:S01]  /*1d00*/  CS2R R26, SRZ ;  /* 0x00000000001a7805 */ /* 0x000fe2000001ff00 */
[----:B------:R-:W-:Y:S01]  /*1d10*/  IMAD.IADD R2, R236, 0x1, R2 ;  /* 0x00000001ec027824 */ /* 0x000fe200078e0202 */
[----:B------:R-:W-:Y:S01]  /*1d20*/  CS2R R24, SRZ ;  /* 0x0000000000187805 */ /* 0x000fe2000001ff00 */
        /* <DEDUP_REMOVED lines=33> */
[----:B------:R-:W-:-:S04]  /*1f40*/  ISETP.NE.U32.AND P1, PT, RZ, c[0x0][0x340], PT ;  /* 0x0000d000ff007a0c */ /* 0x000fc80003f25070 */
[----:B------:R-:W-:-:S13]  /*1f50*/  ISETP.NE.AND.EX P1, PT, RZ, c[0x0][0x344], PT, P1 ;  /* 0x0000d100ff007a0c */ /* 0x000fda0003f25310 */
[----:B------:R-:W-:-:S04]  /*1f60*/  @P1 IADD3 R2, P0, R252, c[0x0][0x340], RZ ;  /* 0x0000d000fc021a10 */ /* 0x000fc80007f1e0ff */
[----:B------:R-:W-:-:S05]  /*1f70*/  @P1 IADD3.X R3, R14, c[0x0][0x344], RZ, P0, !PT ;  /* 0x0000d1000e031a10 */ /* 0x000fca00007fe4ff */
[----:B------:R2:W3:Y:S01]  /*1f80*/  @P1 LDG.E R0, [R2.64] ;  /* 0x0000000802001981 */ /* 0x0004e2000c1e1900 */
[----:B------:R-:W-:Y:S01]  /*1f90*/  IMAD.MOV.U32 R146, RZ, RZ, 0x70 ;  /* 0x00000070ff927424 */ /* 0x000fe200078e00ff */
[----:B------:R-:W-:Y:S01]  /*1fa0*/  WARPSYNC 0xffffffff ;  /* 0xffffffff00007948 */ /* 0x000fe20003800000 */
[----:B------:R-:W-:Y:S01]  /*1fb0*/  IMAD R36, R233, 0x20, R234 ;  /* 0x00000020e9247824 */ /* 0x000fe200078e02ea */
[----:B------:R-:W-:Y:S01]  /*1fc0*/  BAR.SYNC.DEFER_BLOCKING 0x0 ;  /* 0x0000000000007b1d */ /* 0x000fe20000010000 */
[----:B------:R-:W-:Y:S02]  /*1fd0*/  IMAD R146, R214, R146, -0x70 ;  /* 0xffffff90d6927424 */ /* 0x000fe400078e0292 */
[----:B------:R-:W-:Y:S02]  /*1fe0*/  IMAD.MOV.U32 R205, RZ, RZ, RZ ;  /* 0x000000ffffcd7224 */ /* 0x000fe400078e00ff */
[----:B--2---:R-:W-:-:S05]  /*1ff0*/  IMAD.MOV.U32 R2, RZ, RZ, c[0x0][0x2b8] ;  /* 0x0000ae00ff027624 */ /* 0x004fca00078e00ff */
[----:B------:R-:W-:Y:S01]  /*2000*/  ISETP.NE.AND P0, PT, R2, 0x1, PT ;  /* 0x000000010200780c */ /* 0x000fe20003f05270 */
[----:B------:R-:W-:-:S04]  /*2010*/  IMAD.IADD R2, R36, 0x1, R146 ;  /* 0x0000000124027824 */ /* 0x000fc800078e0292 */
[C---:B------:R-:W-:Y:S01]  /*2020*/  IMAD.IADD R9, R2.reuse, 0x1, R237 ;  /* 0x0000000102097824 */ /* 0x040fe200078e02ed */
[----:B------:R-:W-:-:S03]  /*2030*/  ISETP.GE.AND P2, PT, R2, R21, PT ;  /* 0x000000150200720c */ /* 0x000fc60003f46270 */
[----:B------:R-:W-:Y:S01]  /*2040*/  IMAD.MOV.U32 R8, RZ, RZ, R9 ;  /* 0x000000ffff087224 */ /* 0x000fe200078e0009 */
[----:B------:R-:W-:-:S03]  /*2050*/  ISETP.GT.OR P2, PT, R36, 0x6f, P2 ;  /* 0x0000006f2400780c */ /* 0x000fc60001744670 */
[----:B------:R-:W-:-:S05]  /*2060*/  @P0 IMAD.HI.U32 R3, R9, c[0x0][0x2bc], RZ ;  /* 0x0000af0009030a27 */ /* 0x000fca00078e00ff */
[----:B------:R-:W-:Y:S01]  /*2070*/  @P0 SHF.R.U32.HI R8, RZ, c[0x0][0x2c0], R3 ;  /* 0x0000b000ff080a19 */ /* 0x000fe20000011603 */
[----:B------:R-:W-:Y:S01]  /*2080*/  IMAD.MOV.U32 R4, RZ, RZ, c[0x0][0x2c4] ;  /* 0x0000b100ff047624 */ /* 0x000fe200078e00ff */
[----:B------:R-:W-:Y:S01]  /*2090*/  LOP3.LUT R22, R246, 0xffff, RZ, 0xc0, !PT ;  /* 0x0000fffff6167812 */ /* 0x000fe200078ec0ff */
[----:B-1----:R-:W-:Y:S02]  /*20a0*/  IMAD R5, R245, 0x80, R36 ;  /* 0x00000080f5057824 */ /* 0x002fe400078e0224 */
[----:B------:R-:W-:-:S04]  /*20b0*/  @!P1 IMAD.MOV.U32 R0, RZ, RZ, R251 ;  /* 0x000000ffff009224 */ /* 0x000fc800078e00fb */
[----:B---3--:R-:W-:Y:S01]  /*20c0*/  IMAD.WIDE.U32 R240, R0, c[0x0][0x2b0], RZ ;  /* 0x0000ac0000f07a25 */ /* 0x008fe200078e00ff */
[----:B------:R-:W-:-:S05]  /*20d0*/  SHF.R.S32.HI R2, RZ, 0x1f, R0 ;  /* 0x0000001fff027819 */ /* 0x000fca0000011400 */
[----:B------:R-:W-:-:S04]  /*20e0*/  IMAD R2, R2, c[0x0][0x2b0], RZ ;  /* 0x0000ac0002027a24 */ /* 0x000fc800078e02ff */
[----:B------:R-:W-:Y:S01]  /*20f0*/  IMAD R2, R0, c[0x0][0x2b4], R2 ;  /* 0x0000ad0000027a24 */ /* 0x000fe200078e0202 */
[----:B------:R-:W-:-:S03]  /*2100*/  @!P2 IADD3 R0, P1, R8, R240, RZ ;  /* 0x000000f00800a210 */ /* 0x000fc60007f3e0ff */
[----:B------:R-:W-:Y:S01]  /*2110*/  IMAD.IADD R249, R241, 0x1, R2 ;  /* 0x00000001f1f97824 */ /* 0x000fe200078e0202 */
[----:B------:R-:W-:-:S04]  /*2120*/  @!P2 LEA R2, P0, R0, c[0x0][0x2a0], 0x2 ;  /* 0x0000a8000002aa11 */ /* 0x000fc800078010ff */
[----:B------:R-:W-:-:S04]  /*2130*/  @!P2 LEA.HI.X.SX32 R3, R8, R249, 0x1, P1 ;  /* 0x000000f90803a211 */ /* 0x000fc800008f0eff */
[----:B------:R-:W-:-:S05]  /*2140*/  @!P2 LEA.HI.X R3, R0, c[0x0][0x2a4], R3, 0x2, P0 ;  /* 0x0000a9000003aa11 */ /* 0x000fca00000f1403 */
[----:B------:R1:W2:Y:S01]  /*2150*/  @!P2 LDG.E R205, [R2.64] ;  /* 0x0000000802cda981 */ /* 0x0002a2000c1e1900 */
[----:B------:R-:W-:Y:S01]  /*2160*/  SHF.R.S32.HI R0, RZ, 0x1f, R11 ;  /* 0x0000001fff007819 */ /* 0x000fe2000001140b */
[----:B------:R-:W-:Y:S01]  /*2170*/  IMAD.WIDE.U32 R238, R22, c[0x0][0x1e8], RZ ;  /* 0x00007a0016ee7a25 */ /* 0x000fe200078e00ff */
[----:B------:R-:W-:Y:S01]  /*2180*/  ISETP.NE.AND P0, PT, R4, 0x1, PT ;  /* 0x000000010400780c */ /* 0x000fe20003f05270 */
[----:B------:R-:W-:Y:S01]  /*2190*/  BSSY B0, `(.L_x_182) ;  /* 0x00000f0000007945 */ /* 0x000fe20003800000 */
[----:B------:R-:W-:Y:S01]  /*21a0*/  SEL R6, R13, RZ, !P3 ;  /* 0x000000ff0d067207 */ /* 0x000fe20005800000 */
[----:B------:R-:W-:Y:S01]  /*21b0*/  IMAD R0, R0, c[0x0][0x178], RZ ;  /* 0x00005e0000007a24 */ /* 0x000fe200078e02ff */
[----:B------:R-:W-:Y:S01]  /*21c0*/  SEL R4, R251, RZ, !P3 ;  /* 0x000000fffb047207 */ /* 0x000fe20005800000 */
[----:B------:R-:W-:Y:S01]  /*21d0*/  IMAD R248, R22, c[0x0][0x1ec], R239 ;  /* 0x00007b0016f87a24 */ /* 0x000fe200078e02ef */
[----:B------:R-:W-:Y:S01]  /*21e0*/  SHF.R.S32.HI R24, RZ, 0x1f, R231 ;  /* 0x0000001fff187819 */ /* 0x000fe200000114e7 */
[----:B------:R-:W-:Y:S01]  /*21f0*/  IMAD R0, R11, c[0x0][0x17c], R0 ;  /* 0x00005f000b007a24 */ /* 0x000fe200078e0200 */
[----:B------:R-:W-:Y:S01]  /*2200*/  SHF.R.S32.HI R23, RZ, 0x1f, R235 ;  /* 0x0000001fff177819 */ /* 0x000fe200000114eb */
[----:B------:R-:W-:Y:S01]  /*2210*/  IMAD R6, R6, c[0x0][0x1c0], RZ ;  /* 0x0000700006067a24 */ /* 0x000fe200078e02ff */
[----:B------:R-:W-:Y:S01]  /*2220*/  ISETP.GE.AND P3, PT, R231, c[0x0][0x198], PT ;  /* 0x00006600e7007a0c */ /* 0x000fe20003f66270 */
[----:B------:R-:W-:Y:S01]  /*2230*/  IMAD.WIDE.U32 R242, R22, c[0x0][0x210], RZ ;  /* 0x0000840016f27a25 */ /* 0x000fe200078e00ff */
[----:B------:R-:W-:-:S02]  /*2240*/  ISETP.GE.AND P2, PT, R235, c[0x0][0x198], PT ;  /* 0x00006600eb007a0c */ /* 0x000fc40003f46270 */
[----:B------:R-:W-:Y:S01]  /*2250*/  IADD3 R145, R214, -0x1, RZ ;  /* 0xffffffffd6917810 */ /* 0x000fe20007ffe0ff */
[----:B------:R-:W-:Y:S01]  /*2260*/  @P0 IMAD.HI.U32 R7, R5, c[0x0][0x2c8], RZ ;  /* 0x0000b20005070a27 */ /* 0x000fe200078e00ff */
[----:B------:R-:W-:Y:S02]  /*2270*/  SHF.L.U64.HI R203, R231, 0x1, R24 ;  /* 0x00000001e7cb7819 */ /* 0x000fe40000010218 */
[----:B------:R-:W-:Y:S01]  /*2280*/  SHF.L.U64.HI R204, R235, 0x1, R23 ;  /* 0x00000001ebcc7819 */ /* 0x000fe20000010217 */
[----:B------:R-:W-:Y:S02]  /*2290*/  IMAD R6, R4, c[0x0][0x1c4], R6 ;  /* 0x0000710004067a24 */ /* 0x000fe400078e0206 */
[----:B------:R-:W-:Y:S02]  /*22a0*/  IMAD R144, R145, -0x70, R21 ;  /* 0xffffff9091907824 */ /* 0x000fe400078e0215 */
[----:B-1----:R-:W-:-:S04]  /*22b0*/  IMAD.WIDE.U32 R2, R11, c[0x0][0x178], RZ ;  /* 0x00005e000b027a25 */ /* 0x002fc800078e00ff */
[----:B------:R-:W-:Y:S02]  /*22c0*/  IMAD.IADD R3, R3, 0x1, R0 ;  /* 0x0000000103037824 */ /* 0x000fe400078e0200 */
[----:B------:R-:W-:Y:S01]  /*22d0*/  IMAD.MOV.U32 R0, RZ, RZ, R5 ;  /* 0x000000ffff007224 */ /* 0x000fe200078e0005 */
[----:B------:R-:W-:Y:S01]  /*22e0*/  @P0 SHF.R.U32.HI R0, RZ, c[0x0][0x2cc], R7 ;  /* 0x0000b300ff000a19 */ /* 0x000fe20000011607 */
[----:B------:R-:W-:-:S03]  /*22f0*/  IMAD.WIDE.U32 R2, R22, c[0x0][0x1b8], R2 ;  /* 0x00006e0016027a25 */ /* 0x000fc600078e0002 */
[----:B------:R-:W-:Y:S01]  /*2300*/  SHF.R.S32.HI R7, RZ, 0x1f, R0 ;  /* 0x0000001fff077819 */ /* 0x000fe20000011400 */
[C---:B------:R-:W-:Y:S02]  /*2310*/  IMAD R3, R22.reuse, c[0x0][0x1bc], R3 ;  /* 0x00006f0016037a24 */ /* 0x040fe400078e0203 */
[----:B------:R-:W-:Y:S02]  /*2320*/  IMAD R250, R22, c[0x0][0x214], R243 ;  /* 0x0000850016fa7a24 */ /* 0x000fe400078e02f3 */
[----:B------:R-:W-:-:S04]  /*2330*/  IMAD.WIDE.U32 R2, R4, c[0x0][0x1c0], R2 ;  /* 0x0000700004027a25 */ /* 0x000fc800078e0002 */
[----:B------:R-:W-:Y:S02]  /*2340*/  IMAD.MOV R4, RZ, RZ, -R0 ;  /* 0x000000ffff047224 */ /* 0x000fe400078e0a00 */
[----:B------:R-:W-:Y:S02]  /*2350*/  IMAD.IADD R3, R3, 0x1, R6 ;  /* 0x0000000103037824 */ /* 0x000fe400078e0206 */
[----:B------:R-:W-:Y:S02]  /*2360*/  IMAD R4, R4, c[0x0][0x2c4], R5 ;  /* 0x0000b10004047a24 */ /* 0x000fe400078e0205 */
[----:B------:R-:W-:Y:S02]  /*2370*/  IMAD R5, R7, c[0x0][0x1b0], RZ ;  /* 0x00006c0007057a24 */ /* 0x000fe400078e02ff */
[----:B------:R-:W-:-:S04]  /*2380*/  IMAD.WIDE.U32 R2, R0, c[0x0][0x1b0], R2 ;  /* 0x00006c0000027a25 */ /* 0x000fc800078e0002 */
[----:B------:R-:W-:Y:S01]  /*2390*/  IMAD R6, R0, c[0x0][0x1b4], R5 ;  /* 0x00006d0000067a24 */ /* 0x000fe200078e0205 */
[----:B------:R-:W-:-:S03]  /*23a0*/  SHF.R.S32.HI R5, RZ, 0x1f, R4 ;  /* 0x0000001fff057819 */ /* 0x000fc60000011404 */
[----:B------:R-:W-:Y:S02]  /*23b0*/  IMAD.IADD R3, R3, 0x1, R6 ;  /* 0x0000000103037824 */ /* 0x000fe400078e0206 */
[----:B------:R-:W-:Y:S02]  /*23c0*/  IMAD R0, R5, c[0x0][0x1a8], RZ ;  /* 0x00006a0005007a24 */ /* 0x000fe400078e02ff */
[----:B------:R-:W-:-:S04]  /*23d0*/  IMAD.WIDE.U32 R2, R4, c[0x0][0x1a8], R2 ;  /* 0x00006a0004027a25 */ /* 0x000fc800078e0002 */
[----:B------:R-:W-:Y:S01]  /*23e0*/  IMAD R0, R4, c[0x0][0x1ac], R0 ;  /* 0x00006b0004007a24 */ /* 0x000fe200078e0200 */
[----:B------:R-:W-:-:S03]  /*23f0*/  LEA R17, P0, R2, c[0x0][0x160], 0x1 ;  /* 0x0000580002117a11 */ /* 0x000fc600078008ff */
[----:B------:R-:W-:Y:S02]  /*2400*/  IMAD.IADD R0, R3, 0x1, R0 ;  /* 0x0000000103007824 */ /* 0x000fe400078e0200 */
[----:B------:R-:W-:Y:S02]  /*2410*/  IMAD.MOV R3, RZ, RZ, -R8 ;  /* 0x000000ffff037224 */ /* 0x000fe400078e0a08 */
[----:B------:R-:W1:Y:S01]  /*2420*/  SHFL.IDX PT, R8, R17, RZ, 0x181f ;  /* 0x00181fff11087589 */ /* 0x000e6200000e0000 */
[----:B------:R-:W-:Y:S01]  /*2430*/  LEA.HI.X R16, R2, c[0x0][0x164], R0, 0x1, P0 ;  /* 0x0000590002107a11 */ /* 0x000fe200000f0c00 */
[----:B------:R-:W-:Y:S02]  /*2440*/  IMAD R206, R3, c[0x0][0x2b8], R9 ;  /* 0x0000ae0003ce7a24 */ /* 0x000fe400078e0209 */
[----:B------:R-:W-:Y:S01]  /*2450*/  SHFL.IDX PT, R9, R17, 0x1, 0x181f ;  /* 0x00381f0011097f89 */ /* 0x000fe200000e0000 */
[----:B------:R-:W-:Y:S02]  /*2460*/  IMAD R2, R245, 0x80, R234 ;  /* 0x00000080f5027824 */ /* 0x000fe400078e02ea */
[----:B------:R-:W-:Y:S01]  /*2470*/  IMAD R0, R12, c[0x0][0x2c4], RZ ;  /* 0x0000b1000c007a24 */ /* 0x000fe200078e02ff */
[----:B------:R-:W3:Y:S01]  /*2480*/  SHFL.IDX PT, R11, R16, RZ, 0x181f ;  /* 0x00181fff100b7589 */ /* 0x000ee200000e0000 */
[----:B------:R-:W-:-:S02]  /*2490*/  SHF.R.S32.HI R3, RZ, 0x1f, R206 ;  /* 0x0000001fff037819 */ /* 0x000fc400000114ce */
[C---:B------:R-:W-:Y:S01]  /*24a0*/  IADD3 R4, R2.reuse, 0x20, RZ ;  /* 0x0000002002047810 */ /* 0x040fe20007ffe0ff */
[----:B------:R-:W4:Y:S01]  /*24b0*/  SHFL.IDX PT, R18, R16, 0x1, 0x181f ;  /* 0x00381f0010127f89 */ /* 0x000f2200000e0000 */
[-C--:B------:R-:W-:Y:S01]  /*24c0*/  ISETP.GE.AND P4, PT, R2, R0.reuse, PT ;  /* 0x000000000200720c */ /* 0x080fe20003f86270 */
[C---:B------:R-:W-:Y:S01]  /*24d0*/  IMAD R6, R3.reuse, c[0x0][0x1e0], RZ ;  /* 0x0000780003067a24 */ /* 0x040fe200078e02ff */
[----:B------:R-:W-:Y:S01]  /*24e0*/  ISETP.GE.AND P0, PT, R4, R0, PT ;  /* 0x000000000400720c */ /* 0x000fe20003f06270 */
[----:B------:R-:W-:Y:S01]  /*24f0*/  IMAD R10, R3, c[0x0][0x208], RZ ;  /* 0x00008200030a7a24 */ /* 0x000fe200078e02ff */
[----:B------:R-:W-:Y:S01]  /*2500*/  SHFL.IDX PT, R19, R16, 0x2, 0x181f ;  /* 0x00581f0010137f89 */ /* 0x000fe200000e0000 */
[----:B------:R-:W-:Y:S01]  /*2510*/  IMAD R3, R206, c[0x0][0x1e4], R6 ;  /* 0x00007900ce037a24 */ /* 0x000fe200078e0206 */
[----:B------:R-:W-:Y:S01]  /*2520*/  IADD3 R20, R2, 0x40, RZ ;  /* 0x0000004002147810 */ /* 0x000fe20007ffe0ff */
[----:B------:R-:W-:Y:S01]  /*2530*/  IMAD.WIDE.U32 R4, R206, c[0x0][0x1e0], RZ ;  /* 0x00007800ce047a25 */ /* 0x000fe200078e00ff */
[----:B------:R-:W-:-:S03]  /*2540*/  IADD3 R2, R2, 0x60, RZ ;  /* 0x0000006002027810 */ /* 0x000fc60007ffe0ff */
[C---:B------:R-:W-:Y:S02]  /*2550*/  IMAD.WIDE.U32 R6, R206.reuse, c[0x0][0x208], RZ ;  /* 0x00008200ce067a25 */ /* 0x040fe400078e00ff */
[-C--:B-1----:R-:W-:Y:S02]  /*2560*/  @!P4 LEA R14, P5, R231, R8.reuse, 0x1 ;  /* 0x00000008e70ec211 */ /* 0x082fe400078a08ff */
[----:B------:R-:W-:Y:S01]  /*2570*/  IMAD R10, R206, c[0x0][0x20c], R10 ;  /* 0x00008300ce0a7a24 */ /* 0x000fe200078e020a */
[----:B------:R-:W-:Y:S01]  /*2580*/  @!P4 LEA R12, P1, R235, R8, 0x1 ;  /* 0x00000008eb0cc211 */ /* 0x000fe200078208ff */
[----:B------:R-:W-:Y:S02]  /*2590*/  IMAD.IADD R3, R5, 0x1, R3 ;  /* 0x0000000105037824 */ /* 0x000fe400078e0203 */
[----:B------:R-:W-:Y:S01]  /*25a0*/  IMAD.IADD R5, R7, 0x1, R10 ;  /* 0x0000000107057824 */ /* 0x000fe200078e020a */
[C---:B---3--:R-:W-:Y:S01]  /*25b0*/  @!P4 LEA.HI.X R15, R231.reuse, R11, R24, 0x1, P5 ;  /* 0x0000000be70fc211 */ /* 0x048fe200028f0c18 */
[----:B------:R-:W1:Y:S01]  /*25c0*/  SHFL.IDX PT, R7, R17, 0x2, 0x181f ;  /* 0x00581f0011077f89 */ /* 0x000e6200000e0000 */
[----:B------:R-:W-:-:S02]  /*25d0*/  @!P0 LEA R10, P5, R231, R9, 0x1 ;  /* 0x00000009e70a8211 */ /* 0x000fc400078a08ff */
[----:B------:R-:W-:Y:S01]  /*25e0*/  @!P4 LEA.HI.X R13, R235, R11, R23, 0x1, P1 ;  /* 0x0000000beb0dc211 */ /* 0x000fe200008f0c17 */
[----:B------:R2:W-:Y:S01]  /*25f0*/  @!P4 LDGSTS.E.BYPASS.LTC128B.128 [R200+0x100], [R14.64], !P3 ;  /* 0x001000000ec8cfae */ /* 0x0005e2000d901d48 */
[----:B----4-:R-:W-:Y:S02]  /*2600*/  @!P0 LEA.HI.X R11, R231, R18, R24, 0x1, P5 ;  /* 0x00000012e70b8211 */ /* 0x010fe400028f0c18 */
[----:B------:R-:W-:Y:S01]  /*2610*/  ISETP.GE.AND P5, PT, R20, R0, PT ;  /* 0x000000001400720c */ /* 0x000fe20003fa6270 */
[----:B------:R3:W-:Y:S01]  /*2620*/  @!P4 LDGSTS.E.BYPASS.LTC128B.128 [R200+0x4100], [R12.64], !P2 ;  /* 0x041000000cc8cfae */ /* 0x0007e2000d101d48 */
[----:B------:R-:W-:-:S03]  /*2630*/  @!P0 LEA R8, P1, R235, R9, 0x1 ;  /* 0x00000009eb088211 */ /* 0x000fc600078208ff */
[----:B------:R4:W-:Y:S01]  /*2640*/  @!P0 LDGSTS.E.BYPASS.LTC128B.128 [R200+0x1100], [R10.64], !P3 ;  /* 0x011000000ac88fae */ /* 0x0009e2000d901d48 */
[----:B------:R-:W-:Y:S02]  /*2650*/  @!P0 LEA.HI.X R9, R235, R18, R23, 0x1, P1 ;  /* 0x00000012eb098211 */ /* 0x000fe400008f0c17 */
[----:B------:R-:W-:Y:S01]  /*2660*/  ISETP.GE.AND P1, PT, R2, R0, PT ;  /* 0x000000000200720c */ /* 0x000fe20003f26270 */
[----:B------:R-:W-:Y:S02]  /*2670*/  IMAD.MOV.U32 R2, RZ, RZ, R4 ;  /* 0x000000ffff027224 */ /* 0x000fe400078e0004 */
[----:B------:R-:W-:Y:S01]  /*2680*/  IMAD.MOV.U32 R4, RZ, RZ, R6 ;  /* 0x000000ffff047224 */ /* 0x000fe200078e0006 */
[----:B------:R5:W-:Y:S01]  /*2690*/  @!P0 LDGSTS.E.BYPASS.LTC128B.128 [R200+0x5100], [R8.64], !P2 ;  /* 0x0510000008c88fae */ /* 0x000be2000d101d48 */
[----:B-1----:R-:W-:-:S03]  /*26a0*/  @!P5 LEA R6, P0, R231, R7, 0x1 ;  /* 0x00000007e706d211 */ /* 0x002fc600078008ff */
[----:B---3--:R-:W-:Y:S04]  /*26b0*/  SHFL.IDX PT, R12, R16, 0x3, 0x181f ;  /* 0x00781f00100c7f89 */ /* 0x008fe800000e0000 */
[----:B----4-:R-:W1:Y:S01]  /*26c0*/  SHFL.IDX PT, R11, R17, 0x3, 0x181f ;  /* 0x00781f00110b7f89 */ /* 0x010e6200000e0000 */
[----:B-----5:R-:W-:Y:S02]  /*26d0*/  @!P5 LEA R8, P4, R235, R7, 0x1 ;  /* 0x00000007eb08d211 */ /* 0x020fe400078808ff */
[-C--:B------:R-:W-:Y:S02]  /*26e0*/  @!P5 LEA.HI.X R7, R231, R19.reuse, R24, 0x1, P0 ;  /* 0x00000013e707d211 */ /* 0x080fe400000f0c18 */
[----:B------:R-:W-:-:S03]  /*26f0*/  @!P5 LEA.HI.X R9, R235, R19, R23, 0x1, P4 ;  /* 0x00000013eb09d211 */ /* 0x000fc600020f0c17 */
[----:B------:R3:W-:Y:S04]  /*2700*/  @!P5 LDGSTS.E.BYPASS.LTC128B.128 [R200+0x2100], [R6.64], !P3 ;  /* 0x0210000006c8dfae */ /* 0x0007e8000d901d48 */
[----:B------:R4:W-:Y:S01]  /*2710*/  @!P5 LDGSTS.E.BYPASS.LTC128B.128 [R200+0x6100], [R8.64], !P2 ;  /* 0x0610000008c8dfae */ /* 0x0009e2000d101d48 */
[----:B--2---:R-:W-:Y:S01]  /*2720*/  SHF.R.S32.HI R15, RZ, 0x1f, R205 ;  /* 0x0000001fff0f7819 */ /* 0x004fe200000114cd */
[----:B------:R-:W-:-:S04]  /*2730*/  IMAD.WIDE.U32 R2, R205, c[0x0][0x1f0], R2 ;  /* 0x00007c00cd027a25 */ /* 0x000fc800078e0002 */
[C---:B------:R-:W-:Y:S01]  /*2740*/  IMAD R0, R15.reuse, c[0x0][0x1f0], RZ ;  /* 0x00007c000f007a24 */ /* 0x040fe200078e02ff */
[----:B------:R-:W-:Y:S01]  /*2750*/  IADD3 R2, P0, R2, R238, RZ ;  /* 0x000000ee02027210 */ /* 0x000fe20007f1e0ff */
[----:B----4-:R-:W-:Y:S02]  /*2760*/  IMAD R9, R15, c[0x0][0x218], RZ ;  /* 0x000086000f097a24 */ /* 0x010fe400078e02ff */
[----:B------:R-:W-:-:S05]  /*2770*/  IMAD R0, R205, c[0x0][0x1f4], R0 ;  /* 0x00007d00cd007a24 */ /* 0x000fca00078e0200 */
[----:B---3--:R-:W-:Y:S02]  /*2780*/  IADD3.X R6, R248, R3, R0, P0, !PT ;  /* 0x00000003f8067210 */ /* 0x008fe400007fe400 */
[----:B------:R-:W-:Y:S02]  /*2790*/  LEA R0, P0, R2, c[0x0][0x1c8], 0x1 ;  /* 0x0000720002007a11 */ /* 0x000fe400078008ff */
[----:B------:R-:W-:Y:S02]  /*27a0*/  IMNMX R3, R144, 0x70, PT ;  /* 0x0000007090037817 */ /* 0x000fe40003800200 */
[----:B------:R-:W-:Y:S01]  /*27b0*/  LEA.HI.X R18, R2, c[0x0][0x1cc], R6, 0x1, P0 ;  /* 0x0000730002127a11 */ /* 0x000fe200000f0c06 */
[----:B------:R-:W-:Y:S01]  /*27c0*/  SHFL.IDX PT, R10, R0, RZ, 0x181f ;  /* 0x00181fff000a7589 */ /* 0x000fe200000e0000 */
[-C--:B-1----:R-:W-:Y:S01]  /*27d0*/  @!P1 LEA R6, P4, R231, R11.reuse, 0x1 ;  /* 0x0000000be7069211 */ /* 0x082fe200078808ff */
[----:B------:R-:W-:Y:S02]  /*27e0*/  IMAD.IADD R8, R3, 0x1, -R234 ;  /* 0x0000000103087824 */ /* 0x000fe400078e0aea */
[----:B------:R-:W-:Y:S01]  /*27f0*/  SHFL.IDX PT, R16, R18, RZ, 0x181f ;  /* 0x00181fff12107589 */ /* 0x000fe200000e0000 */
[----:B------:R-:W-:Y:S01]  /*2800*/  IMAD.WIDE.U32 R2, R205, c[0x0][0x218], R4 ;  /* 0x00008600cd027a25 */ /* 0x000fe200078e0004 */
[----:B------:R-:W-:-:S02]  /*2810*/  @!P1 LEA R4, P0, R235, R11, 0x1 ;  /* 0x0000000beb049211 */ /* 0x000fc400078008ff */
[----:B------:R-:W1:Y:S01]  /*2820*/  SHFL.IDX PT, R13, R0, 0x1, 0x181f ;  /* 0x00381f00000d7f89 */ /* 0x000e6200000e0000 */
[C---:B------:R-:W-:Y:S02]  /*2830*/  ISETP.GE.AND P6, PT, R8.reuse, 0x1, PT ;  /* 0x000000010800780c */ /* 0x040fe40003fc6270 */
[----:B------:R-:W-:Y:S01]  /*2840*/  ISETP.GE.AND P5, PT, R8, 0x21, PT ;  /* 0x000000210800780c */ /* 0x000fe20003fa6270 */
[----:B------:R-:W2:Y:S01]  /*2850*/  SHFL.IDX PT, R14, R18, 0x1, 0x181f ;  /* 0x00381f00120e7f89 */ /* 0x000ea200000e0000 */
[-C--:B------:R-:W-:Y:S02]  /*2860*/  @!P1 LEA.HI.X R7, R231, R12.reuse, R24, 0x1, P4 ;  /* 0x0000000ce7079211 */ /* 0x080fe400020f0c18 */
[----:B------:R-:W-:Y:S02]  /*2870*/  @!P1 LEA.HI.X R5, R235, R12, R23, 0x1, P0 ;  /* 0x0000000ceb059211 */ /* 0x000fe400000f0c17 */
[----:B------:R-:W-:Y:S01]  /*2880*/  IADD3 R15, P0, R2, R242, RZ ;  /* 0x000000f2020f7210 */ /* 0x000fe20007f1e0ff */
[----:B------:R-:W-:Y:S01]  /*2890*/  IMAD R2, R205, c[0x0][0x21c], R9 ;  /* 0x00008700cd027a24 */ /* 0x000fe200078e0209 */
[----:B------:R3:W-:Y:S01]  /*28a0*/  @!P1 LDGSTS.E.BYPASS.LTC128B.128 [R200+0x3100], [R6.64], !P3 ;  /* 0x0310000006c89fae */ /* 0x0007e2000d901d48 */
[----:B------:R-:W-:-:S02]  /*28b0*/  ISETP.GE.AND P3, PT, R231, c[0x0][0x1d4], PT ;  /* 0x00007500e7007a0c */ /* 0x000fc40003f66270 */
[----:B------:R-:W-:Y:S01]  /*28c0*/  ISETP.GE.AND P4, PT, R8, 0x41, PT ;  /* 0x000000410800780c */ /* 0x000fe20003f86270 */
[----:B------:R-:W4:Y:S01]  /*28d0*/  SHFL.IDX PT, R9, R0, 0x2, 0x181f ;  /* 0x00581f0000097f89 */ /* 0x000f2200000e0000 */
[----:B------:R-:W-:-:S03]  /*28e0*/  IADD3.X R17, R250, R3, R2, P0, !PT ;  /* 0x00000003fa117210 */ /* 0x000fc600007fe402 */
[----:B------:R5:W-:Y:S04]  /*28f0*/  @!P1 LDGSTS.E.BYPASS.LTC128B.128 [R200+0x7100], [R4.64], !P2 ;  /* 0x0710000004c89fae */ /* 0x000be8000d101d48 */
[----:B------:R-:W-:Y:S01]  /*2900*/  SHFL.IDX PT, R12, R0, 0x3, 0x181f ;  /* 0x00781f00000c7f89 */ /* 0x000fe200000e0000 */
[----:B-1----:R-:W-:-:S03]  /*2910*/  @P5 LEA R2, P2, R231, R13, 0x1 ;  /* 0x0000000de7025211 */ /* 0x002fc600078408ff */
[----:B------:R-:W1:Y:S01]  /*2920*/  SHFL.IDX PT, R0, R18, 0x2, 0x181f ;  /* 0x00581f0012007f89 */ /* 0x000e6200000e0000 */
[C---:B--2---:R-:W-:Y:S02]  /*2930*/  @P5 LEA.HI.X R3, R231.reuse, R14, R24, 0x1, P2 ;  /* 0x0000000ee7035211 */ /* 0x044fe400010f0c18 */
[----:B------:R-:W-:Y:S01]  /*2940*/  ISETP.GE.AND P2, PT, R8, 0x61, PT ;  /* 0x000000610800780c */ /* 0x000fe20003f46270 */
[----:B------:R-:W0:Y:S01]  /*2950*/  LDGDEPBAR ;  /* 0x00000000000079af */ /* 0x000e220000000000 */
[----:B---3--:R-:W-:-:S04]  /*2960*/  @P6 LEA R6, P1, R231, R10, 0x1 ;  /* 0x0000000ae7066211 */ /* 0x008fc800078208ff */
[----:B------:R-:W-:Y:S02]  /*2970*/  @P6 LEA.HI.X R7, R231, R16, R24, 0x1, P1 ;  /* 0x00000010e7076211 */ /* 0x000fe400008f0c18 */
[----:B-----5:R-:W-:-:S03]  /*2980*/  @P6 LEA R4, P0, R235, R10, 0x1 ;  /* 0x0000000aeb046211 */ /* 0x020fc600078008ff */
[----:B------:R2:W-:Y:S01]  /*2990*/  @P6 LDGSTS.E.BYPASS.LTC128B.128 [R200+0x8100], [R6.64], !P3 ;  /* 0x0810000006c86fae */ /* 0x0005e2000d901d48 */
[C---:B------:R-:W-:Y:S02]  /*29a0*/  @P5 LEA R10, P1, R235.reuse, R13, 0x1 ;  /* 0x0000000deb0a5211 */ /* 0x040fe400078208ff */
[C-C-:B------:R-:W-:Y:S01]  /*29b0*/  @P6 LEA.HI.X R5, R235.reuse, R16, R23.reuse, 0x1, P0 ;  /* 0x00000010eb056211 */ /* 0x140fe200000f0c17 */
[----:B------:R-:W3:Y:S01]  /*29c0*/  SHFL.IDX PT, R13, R18, 0x3, 0x181f ;  /* 0x00781f00120d7f89 */ /* 0x000ee200000e0000 */
[C---:B------:R-:W-:Y:S02]  /*29d0*/  ISETP.GE.AND P0, PT, R235.reuse, c[0x0][0x1d4], PT ;  /* 0x00007500eb007a0c */ /* 0x040fe40003f06270 */
[----:B------:R-:W-:Y:S02]  /*29e0*/  @P5 LEA.HI.X R11, R235, R14, R23, 0x1, P1 ;  /* 0x0000000eeb0b5211 */ /* 0x000fe400008f0c17 */
[----:B------:R-:W-:-:S04]  /*29f0*/  LEA R14, P1, R15, c[0x0][0x1f8], 0x1 ;  /* 0x00007e000f0e7a11 */ /* 0x000fc800078208ff */
[----:B------:R-:W-:Y:S02]  /*2a00*/  LEA.HI.X R15, R15, c[0x0][0x1fc], R17, 0x1, P1 ;  /* 0x00007f000f0f7a11 */ /* 0x000fe400008f0c11 */
[----:B----4-:R-:W-:-:S03]  /*2a10*/  @P4 LEA R8, P1, R231, R9, 0x1 ;  /* 0x00000009e7084211 */ /* 0x010fc600078208ff */
[----:B------:R4:W-:Y:S01]  /*2a20*/  @P6 LDGSTS.E.BYPASS.LTC128B.128 [R200+0xb900], [R4.64], !P0 ;  /* 0x0b90000004c86fae */ /* 0x0009e2000c101d48 */
[----:B------:R-:W-:-:S03]  /*2a30*/  ISETP.GE.AND P6, PT, R231, c[0x0][0x1d4], PT ;  /* 0x00007500e7007a0c */ /* 0x000fc60003fc6270 */
[----:B------:R5:W-:Y:S04]  /*2a40*/  @P5 LDGSTS.E.BYPASS.LTC128B.128 [R200+0x9100], [R2.64], !P3 ;  /* 0x0910000002c85fae */ /* 0x000be8000d901d48 */
[----:B------:R3:W-:Y:S01]  /*2a50*/  @P5 LDGSTS.E.BYPASS.LTC128B.128 [R200+0xc900], [R10.64], !P0 ;  /* 0x0c9000000ac85fae */ /* 0x0007e2000c101d48 */
[----:B--2---:R-:W-:Y:S02]  /*2a60*/  @P4 LEA R6, P5, R235, R9, 0x1 ;  /* 0x00000009eb064211 */ /* 0x004fe400078a08ff */
[-C--:B-1----:R-:W-:Y:S02]  /*2a70*/  @P4 LEA.HI.X R9, R231, R0.reuse, R24, 0x1, P1 ;  /* 0x00000000e7094211 */ /* 0x082fe400008f0c18 */
[----:B------:R-:W-:Y:S02]  /*2a80*/  @P4 LEA.HI.X R7, R235, R0, R23, 0x1, P5 ;  /* 0x00000000eb074211 */ /* 0x000fe400028f0c17 */
[----:B------:R-:W-:Y:S01]  /*2a90*/  IADD3 R0, R71, 0x20, RZ ;  /* 0x0000002047007810 */ /* 0x000fe20007ffe0ff */
[----:B------:R1:W-:Y:S04]  /*2aa0*/  @P4 LDGSTS.E.BYPASS.LTC128B.128 [R200+0xa100], [R8.64], !P3 ;  /* 0x0a10000008c84fae */ /* 0x0003e8000d901d48 */
[----:B------:R2:W-:Y:S01]  /*2ab0*/  @P4 LDGSTS.E.BYPASS.LTC128B.128 [R200+0xd900], [R6.64], !P0 ;  /* 0x0d90000006c84fae */ /* 0x0005e2000c101d48 */
[----:B----4-:R-:W-:-:S02]  /*2ac0*/  @P2 LEA R4, P1, R231, R12, 0x1 ;  /* 0x0000000ce7042211 */ /* 0x010fc400078208ff */
[C---:B-----5:R-:W-:Y:S01]  /*2ad0*/  @P2 LEA R2, P5, R235.reuse, R12, 0x1 ;  /* 0x0000000ceb022211 */ /* 0x060fe200078a08ff */
[----:B------:R-:W-:Y:S01]  /*2ae0*/  IMAD.SHL.U32 R12, R235, 0x2, RZ ;  /* 0x00000002eb0c7824 */ /* 0x000fe200078e00ff */
[-C--:B---3--:R-:W-:Y:S02]  /*2af0*/  @P2 LEA.HI.X R5, R231, R13.reuse, R24, 0x1, P1 ;  /* 0x0000000de7052211 */ /* 0x088fe400008f0c18 */
[----:B------:R-:W-:Y:S01]  /*2b00*/  @P2 LEA.HI.X R3, R235, R13, R23, 0x1, P5 ;  /* 0x0000000deb032211 */ /* 0x000fe200028f0c17 */
[----:B------:R-:W3:Y:S01]  /*2b10*/  SHFL.IDX PT, R10, R14, RZ, 0x181f ;  /* 0x00181fff0e0a7589 */ /* 0x000ee200000e0000 */
[----:B------:R-:W-:Y:S01]  /*2b20*/  LOP3.LUT P1, RZ, R233, 0x2, RZ, 0xc0, !PT ;  /* 0x00000002e9ff7812 */ /* 0x000fe2000782c0ff */
[----:B------:R-:W-:Y:S01]  /*2b30*/  IMAD.SHL.U32 R13, R231, 0x2, RZ ;  /* 0x00000002e70d7824 */ /* 0x000fe200078e00ff */
[----:B------:R-:W-:Y:S01]  /*2b40*/  ISETP.GE.AND P5, PT, R235, c[0x0][0x1d4], PT ;  /* 0x00007500eb007a0c */ /* 0x000fe20003fa6270 */
[----:B------:R4:W-:Y:S04]  /*2b50*/  @P2 LDGSTS.E.BYPASS.LTC128B.128 [R200+0xb100], [R4.64], !P3 ;  /* 0x0b10000004c82fae */ /* 0x0009e8000d901d48 */
[----:B------:R3:W-:Y:S04]  /*2b60*/  @P2 LDGSTS.E.BYPASS.LTC128B.128 [R200+0xe900], [R2.64], !P0 ;  /* 0x0e90000002c82fae */ /* 0x0007e8000c101d48 */
[----:B------:R-:W0:Y:S02]  /*2b70*/  LDGDEPBAR ;  /* 0x00000000000079af */ /* 0x000e240000000000 */
[----:B------:R-:W-:-:S02]  /*2b80*/  @P1 IADD3 R0, R71, -0x20, RZ ;  /* 0xffffffe047001810 */ /* 0x000fc40007ffe0ff */
[----:B-1----:R-:W1:Y:S04]  /*2b90*/  SHFL.IDX PT, R8, R15, RZ, 0x181f ;  /* 0x00181fff0f087589 */ /* 0x002e6800000e0000 */
[----:B------:R-:W-:Y:S04]  /*2ba0*/  SHFL.IDX PT, R9, R15, 0x1, 0x181f ;  /* 0x00381f000f097f89 */ /* 0x000fe800000e0000 */
[----:B------:R-:W-:Y:S04]  /*2bb0*/  SHFL.IDX PT, R11, R15, 0x2, 0x181f ;  /* 0x00581f000f0b7f89 */ /* 0x000fe800000e0000 */
[----:B----4-:R-:W4:Y:S01]  /*2bc0*/  SHFL.IDX PT, R5, R14, 0x1, 0x181f ;  /* 0x00381f000e057f89 */ /* 0x010f2200000e0000 */
[----:B------:R-:W-:Y:S01]  /*2bd0*/  IMAD.IADD R4, R144, 0x1, -R234 ;  /* 0x0000000190047824 */ /* 0x000fe200078e0aea */
[----:B---3--:R-:W-:Y:S01]  /*2be0*/  IADD3 R2, P1, R10, R13, RZ ;  /* 0x0000000d0a027210 */ /* 0x008fe20007f3e0ff */
[----:B------:R-:W-:-:S04]  /*2bf0*/  DEPBAR.LE SB0, 0x1 ;  /* 0x000080400000791a */ /* 0x000fc80000000000 */
[----:B------:R-:W-:Y:S01]  /*2c00*/  BAR.SYNC.DEFER_BLOCKING 0x0 ;  /* 0x0000000000007b1d */ /* 0x000fe20000010000 */
[----:B------:R-:W-:Y:S01]  /*2c10*/  ISETP.LT.OR P4, PT, R4, 0x1, P6 ;  /* 0x000000010400780c */ /* 0x000fe20003781670 */
[----:B-1----:R-:W-:Y:S01]  /*2c20*/  IMAD.X R3, R8, 0x1, R203, P1 ;  /* 0x0000000108037824 */ /* 0x002fe200008e06cb */
[----:B--2---:R-:W-:Y:S02]  /*2c30*/  IADD3 R6, P1, R10, R12, RZ ;  /* 0x0000000c0a067210 */ /* 0x004fe40007f3e0ff */
[----:B------:R-:W-:Y:S01]  /*2c40*/  ISETP.LT.OR P2, PT, R4, 0x1, P5 ;  /* 0x000000010400780c */ /* 0x000fe20002f41670 */
[----:B------:R-:W1:Y:S02]  /*2c50*/  SHFL.IDX PT, R10, R14, 0x2, 0x181f ;  /* 0x00581f000e0a7f89 */ /* 0x000e6400000e0000 */
[----:B------:R-:W-:Y:S02]  /*2c60*/  IMAD.X R7, R8, 0x1, R204, P1 ;  /* 0x0000000108077824 */ /* 0x000fe400008e06cc */
[----:B------:R2:W3:Y:S04]  /*2c70*/  LDSM.16.M88.4 R128, [R195] ;  /* 0x00000000c380783b */ /* 0x0004e80000000200 */
[----:B------:R2:W1:Y:S04]  /*2c80*/  LDSM.16.M88.4 R132, [R196] ;  /* 0x00000000c484783b */ /* 0x0004680000000200 */
[----:B------:R2:W1:Y:S04]  /*2c90*/  LDSM.16.M88.4 R164, [R198] ;  /* 0x00000000c6a4783b */ /* 0x0004680000000200 */
[----:B------:R2:W1:Y:S04]  /*2ca0*/  LDSM.16.M88.4 R168, [R197] ;  /* 0x00000000c5a8783b */ /* 0x0004680000000200 */
[----:B------:R2:W1:Y:S04]  /*2cb0*/  LDSM.16.M88.4 R172, [R195+0x4000] ;  /* 0x00400000c3ac783b */ /* 0x0004680000000200 */
[----:B------:R2:W1:Y:S04]  /*2cc0*/  LDSM.16.M88.4 R176, [R196+0x4000] ;  /* 0x00400000c4b0783b */ /* 0x0004680000000200 */
[----:B------:R2:W1:Y:S04]  /*2cd0*/  LDSM.16.M88.4 R180, [R198+0x4000] ;  /* 0x00400000c6b4783b */ /* 0x0004680000000200 */
[----:B------:R2:W1:Y:S04]  /*2ce0*/  LDSM.16.M88.4 R184, [R197+0x4000] ;  /* 0x00400000c5b8783b */ /* 0x0004680000000200 */
[----:B------:R-:W-:Y:S06]  /*2cf0*/  BAR.SYNC.DEFER_BLOCKING 0x0 ;  /* 0x0000000000007b1d */ /* 0x000fec0000010000 */
[----:B------:R-:W-:-:S04]  /*2d00*/  DEPBAR.LE SB0, 0x0 ;  /* 0x000080000000791a */ /* 0x000fc80000000000 */
[----:B------:R-:W-:Y:S06]  /*2d10*/  BAR.SYNC.DEFER_BLOCKING 0x0 ;  /* 0x0000000000007b1d */ /* 0x000fec0000010000 */
[----:B------:R2:W1:Y:S04]  /*2d20*/  LDSM.16.M88.4 R24, [R0] ;  /* 0x000000000018783b */ /* 0x0004680000000200 */
[----:B------:R2:W1:Y:S04]  /*2d30*/  LDSM.16.M88.4 R32, [R0+0x800] ;  /* 0x000800000020783b */ /* 0x0004680000000200 */
[----:B------:R2:W1:Y:S04]  /*2d40*/  LDSM.16.M88.4 R44, [R0+0x1000] ;  /* 0x00100000002c783b */ /* 0x0004680000000200 */
[----:B------:R2:W1:Y:S04]  /*2d50*/  LDSM.16.M88.4 R48, [R0+0x1800] ;  /* 0x001800000030783b */ /* 0x0004680000000200 */
[----:B------:R2:W1:Y:S04]  /*2d60*/  LDSM.16.M88.4 R96, [R0+0x2000] ;  /* 0x002000000060783b */ /* 0x0004680000000200 */
[----:B------:R2:W1:Y:S04]  /*2d70*/  LDSM.16.M88.4 R104, [R0+0x2800] ;  /* 0x002800000068783b */ /* 0x0004680000000200 */
[----:B------:R2:W1:Y:S04]  /*2d80*/  LDSM.16.M88.4 R136, [R0+0x3000] ;  /* 0x003000000088783b */ /* 0x0004680000000200 */
[----:B------:R2:W1:Y:S04]  /*2d90*/  LDSM.16.M88.4 R16, [R71] ;  /* 0x000000004710783b */ /* 0x0004680000000200 */
[----:B------:R2:W1:Y:S04]  /*2da0*/  LDSM.16.M88.4 R20, [R71+0x800] ;  /* 0x000800004714783b */ /* 0x0004680000000200 */
[----:B------:R2:W1:Y:S04]  /*2db0*/  LDSM.16.M88.4 R28, [R71+0x1000] ;  /* 0x00100000471c783b */ /* 0x0004680000000200 */
[----:B------:R2:W1:Y:S04]  /*2dc0*/  LDSM.16.M88.4 R40, [R71+0x1800] ;  /* 0x001800004728783b */ /* 0x0004680000000200 */
[----:B------:R2:W1:Y:S04]  /*2dd0*/  LDSM.16.M88.4 R52, [R71+0x2000] ;  /* 0x002000004734783b */ /* 0x0004680000000200 */
[----:B------:R2:W1:Y:S04]  /*2de0*/  LDSM.16.M88.4 R56, [R71+0x2800] ;  /* 0x002800004738783b */ /* 0x0004680000000200 */
[----:B------:R2:W1:Y:S04]  /*2df0*/  LDSM.16.M88.4 R60, [R71+0x3000] ;  /* 0x00300000473c783b */ /* 0x0004680000000200 */
[----:B------:R-:W-:Y:S01]  /*2e00*/  @!PT LDS RZ, [RZ] ;  /* 0x00000000fffff984 */ /* 0x000fe20000000800 */
[----:B------:R-:W-:Y:S01]  /*2e10*/  @!PT LDS RZ, [RZ] ;  /* 0x00000000fffff984 */ /* 0x000fe20000000800 */
[----:B------:R-:W-:Y:S01]  /*2e20*/  @!PT LDS RZ, [RZ] ;  /* 0x00000000fffff984 */ /* 0x000fe20000000800 */
[----:B------:R4:W-:Y:S01]  /*2e30*/  LDGSTS.E.BYPASS.LTC128B.128 [R200+0x100], [R2.64], !P4 ;  /* 0x0010000002c87fae */ /* 0x0009e2000e101d48 */
[----:B------:R-:W-:-:S03]  /*2e40*/  ISETP.LT.OR P4, PT, R4, 0x21, P6 ;  /* 0x000000210400780c */ /* 0x000fc60003781670 */
[----:B------:R1:W-:Y:S01]  /*2e50*/  LDGSTS.E.BYPASS.LTC128B.128 [R200+0x3900], [R6.64], !P2 ;  /* 0x0390000006c87fae */ /* 0x0003e2000d101d48 */
[----:B------:R-:W-:Y:S02]  /*2e60*/  ISETP.LT.OR P2, PT, R4, 0x21, P5 ;  /* 0x000000210400780c */ /* 0x000fe40002f41670 */
[----:B----4-:R-:W-:-:S05]  /*2e70*/  IADD3 R2, P1, R5, R13, RZ ;  /* 0x0000000d05027210 */ /* 0x010fca0007f3e0ff */
[----:B------:R-:W-:Y:S01]  /*2e80*/  IMAD.X R3, R9, 0x1, R203, P1 ;  /* 0x0000000109037824 */ /* 0x000fe200008e06cb */
[----:B------:R-:W-:-:S04]  /*2e90*/  IADD3 R8, P1, R5, R12, RZ ;  /* 0x0000000c05087210 */ /* 0x000fc80007f3e0ff */
[----:B------:R4:W-:Y:S01]  /*2ea0*/  LDGSTS.E.BYPASS.LTC128B.128 [R200+0x1100], [R2.64], !P4 ;  /* 0x0110000002c87fae */ /* 0x0009e2000e101d48 */
[----:B------:R-:W-:Y:S01]  /*2eb0*/  IMAD.X R9, R9, 0x1, R204, P1 ;  /* 0x0000000109097824 */ /* 0x000fe200008e06cc */
[----:B-1----:R-:W-:Y:S02]  /*2ec0*/  IADD3 R6, P1, R10, R13, RZ ;  /* 0x0000000d0a067210 */ /* 0x002fe40007f3e0ff */
[C---:B------:R-:W-:Y:S02]  /*2ed0*/  ISETP.LT.OR P4, PT, R4.reuse, 0x41, P6 ;  /* 0x000000410400780c */ /* 0x040fe40003781670 */
[----:B------:R2:W-:Y:S01]  /*2ee0*/  LDGSTS.E.BYPASS.LTC128B.128 [R200+0x4900], [R8.64], !P2 ;  /* 0x0490000008c87fae */ /* 0x0005e2000d101d48 */
[----:B------:R-:W-:Y:S01]  /*2ef0*/  IMAD.X R7, R11, 0x1, R203, P1 ;  /* 0x000000010b077824 */ /* 0x000fe200008e06cb */
[----:B------:R-:W-:-:S09]  /*2f00*/  ISETP.LT.OR P2, PT, R4, 0x41, P5 ;  /* 0x000000410400780c */ /* 0x000fd20002f41670 */
[----:B------:R2:W-:Y:S01]  /*2f10*/  LDGSTS.E.BYPASS.LTC128B.128 [R200+0x2100], [R6.64], !P4 ;  /* 0x0210000006c87fae */ /* 0x0005e2000e101d48 */
[----:B------:R-:W-:Y:S02]  /*2f20*/  ISETP.GT.AND P4, PT, R36, 0x6f, PT ;  /* 0x0000006f2400780c */ /* 0x000fe40003f84270 */
[----:B----4-:R-:W-:Y:S02]  /*2f30*/  IADD3 R2, P1, R10, R12, RZ ;  /* 0x0000000c0a027210 */ /* 0x010fe40007f3e0ff */
[----:B------:R-:W1:Y:S03]  /*2f40*/  S2R R12, SR_TID.X ;  /* 0x00000000000c7919 */ /* 0x000e660000002100 */
[----:B------:R-:W-:-:S05]  /*2f50*/  IMAD.X R3, R11, 0x1, R204, P1 ;  /* 0x000000010b037824 */ /* 0x000fca00008e06cc */
[----:B------:R2:W-:Y:S01]  /*2f60*/  LDGSTS.E.BYPASS.LTC128B.128 [R200+0x5900], [R2.64], !P2 ;  /* 0x0590000002c87fae */ /* 0x0005e2000d101d48 */
[----:B-1----:R-:W-:-:S13]  /*2f70*/  ISETP.GT.AND P1, PT, R12, 0x7f, PT ;  /* 0x0000007f0c00780c */ /* 0x002fda0003f24270 */
[----:B------:R-:W-:Y:S05]  /*2f80*/  @P1 BRA `(.L_x_183) ;  /* 0x0000010000001947 */ /* 0x000fea0003800000 */
[----:B--23--:R-:W-:Y:S05]  /*2f90*/  BRA.DIV ~URZ, `(.L_x_184) ;  /* 0x0000bae27f007947 */ /* 0x00cfea000b800000 */
[----:B------:R1:W2:Y:S04]  /*2fa0*/  SHFL.IDX PT, R0, R15, 0x3, 0x181f ;  /* 0x00781f000f007f89 */ /* 0x0002a800000e0000 */
[----:B------:R1:W3:Y:S02]  /*2fb0*/  SHFL.IDX PT, R2, R14, 0x3, 0x181f ;  /* 0x00781f000e027f89 */ /* 0x0002e400000e0000 */
.L_x_280:
[----:B------:R-:W-:Y:S01]  /*2fc0*/  IMAD.SHL.U32 R5, R231, 0x2, RZ ;  /* 0x00000002e7057824 */ /* 0x000fe200078e00ff */
[C---:B------:R-:W-:Y:S01]  /*2fd0*/  ISETP.LT.OR P6, PT, R4.reuse, 0x61, P6 ;  /* 0x000000610400780c */ /* 0x040fe200037c1670 */
[----:B------:R-:W-:Y:S01]  /*2fe0*/  IMAD.SHL.U32 R3, R235, 0x2, RZ ;  /* 0x00000002eb037824 */ /* 0x000fe200078e00ff */
[----:B------:R-:W-:Y:S02]  /*2ff0*/  ISETP.LT.OR P5, PT, R4, 0x61, P5 ;  /* 0x000000610400780c */ /* 0x000fe40002fa1670 */
[C---:B---3--:R-:W-:Y:S02]  /*3000*/  IADD3 R4, P2, R2.reuse, R5, RZ ;  /* 0x0000000502047210 */ /* 0x048fe40007f5e0ff */
[----:B------:R-:W-:-:S03]  /*3010*/  IADD3 R2, P1, R2, R3, RZ ;  /* 0x0000000302027210 */ /* 0x000fc60007f3e0ff */
[C---:B--2---:R-:W-:Y:S02]  /*3020*/  IMAD.X R5, R0.reuse, 0x1, R203, P2 ;  /* 0x0000000100057824 */ /* 0x044fe400010e06cb */
[----:B------:R-:W-:-:S03]  /*3030*/  IMAD.X R3, R0, 0x1, R204, P1 ;  /* 0x0000000100037824 */ /* 0x000fc600008e06cc */
[----:B------:R-:W-:Y:S01]  /*3040*/  @!PT LDS RZ, [RZ] ;  /* 0x00000000fffff984 */ /* 0x000fe20000000800 */
[----:B------:R-:W-:Y:S01]  /*3050*/  @!PT LDS RZ, [RZ] ;  /* 0x00000000fffff984 */ /* 0x000fe20000000800 */
[----:B------:R-:W-:Y:S01]  /*3060*/  @!PT LDS RZ, [RZ] ;  /* 0x00000000fffff984 */ /* 0x000fe20000000800 */
[----:B------:R2:W-:Y:S04]  /*3070*/  LDGSTS.E.BYPASS.LTC128B.128 [R200+0x3100], [R4.64], !P6 ;  /* 0x0310000004c87fae */ /* 0x0005e8000f101d48 */
[----:B------:R2:W-:Y:S02]  /*3080*/  LDGSTS.E.BYPASS.LTC128B.128 [R200+0x6900], [R2.64], !P5 ;  /* 0x0690000002c87fae */ /* 0x0005e4000e901d48 */
.L_x_183:
[----:B--23--:R-:W-:Y:S05]  /*3090*/  BSYNC B0 ;  /* 0x0000000000007941 */ /* 0x00cfea0003800000 */
.L_x_182:
[C---:B------:R-:W-:Y:S01]  /*30a0*/  HMMA.16816.F32 R8, R128.reuse, R18, RZ ;  /* 0x000000128008723c */ /* 0x040fe200000018ff */
[----:B------:R-:W-:Y:S01]  /*30b0*/  R2P PR, R233, 0x6 ;  /* 0x00000006e9007804 */ /* 0x000fe20000000000 */
[----:B------:R-:W0:Y:S01]  /*30c0*/  LDGDEPBAR ;  /* 0x00000000000079af */ /* 0x000e220000000000 */
[----:B------:R-:W-:Y:S01]  /*30d0*/  MOV R0, 0x40 ;  /* 0x0000004000007802 */ /* 0x000fe20000000f00 */
[----:B------:R-:W-:Y:S01]  /*30e0*/  BSSY B1, `(.L_x_185) ;  /* 0x000017d000017945 */ /* 0x000fe20003800000 */
[C---:B------:R-:W-:Y:S02]  /*30f0*/  IADD3 R193, R71.reuse, 0x20, RZ ;  /* 0x0000002047c17810 */ /* 0x040fe40007ffe0ff */
[----:B------:R-:W-:Y:S01]  /*3100*/  SEL R0, R0, 0xffffffc0, !P2 ;  /* 0xffffffc000007807 */ /* 0x000fe20005000000 */
[----:B------:R-:W-:Y:S03]  /*3110*/  HMMA.16816.F32 R4, R128, R20, RZ ;  /* 0x000000148004723c */ /* 0x000fe600000018ff */
[----:B------:R-:W-:-:S03]  /*3120*/  IADD3 R2, R71, R0, RZ ;  /* 0x0000000047027210 */ /* 0x000fc60007ffe0ff */
[----:B------:R-:W-:Y:S02]  /*3130*/  @P1 IADD3 R193, R71, -0x20, RZ ;  /* 0xffffffe047c11810 */ /* 0x000fe40007ffe0ff */
[----:B-1----:R-:W-:Y:S01]  /*3140*/  HMMA.16816.F32 R12, R128, R16, RZ ;  /* 0x00000010800c723c */ /* 0x002fe200000018ff */
[----:B------:R-:W-:Y:S02]  /*3150*/  ISETP.GT.AND P1, PT, R145, R236, PT ;  /* 0x000000ec9100720c */ /* 0x000fe40003f24270 */
[----:B------:R-:W-:-:S05]  /*3160*/  IADD3 R188, R0, R193, RZ ;  /* 0x000000c100bc7210 */ /* 0x000fca0007ffe0ff */
[C---:B------:R-:W-:Y:S08]  /*3170*/  HMMA.16816.F32 R80, R132.reuse, R26, R8 ;  /* 0x0000001a8450723c */ /* 0x040ff00000001808 */
[----:B------:R-:W-:Y:S08]  /*3180*/  HMMA.16816.F32 R92, R132, R32, R4 ;  /* 0x00000020845c723c */ /* 0x000ff00000001804 */
[C---:B------:R-:W-:Y:S08]  /*3190*/  HMMA.16816.F32 R8, R128.reuse, R28, RZ ;  /* 0x0000001c8008723c */ /* 0x040ff000000018ff */
[C---:B------:R-:W-:Y:S01]  /*31a0*/  HMMA.16816.F32 R4, R128.reuse, R30, RZ ;  /* 0x0000001e8004723c */ /* 0x040fe200000018ff */
[----:B------:R-:W1:Y:S07]  /*31b0*/  LDSM.16.M88.4 R28, [R2] ;  /* 0x00000000021c783b */ /* 0x000e6e0000000200 */
[----:B------:R-:W-:Y:S08]  /*31c0*/  HMMA.16816.F32 R16, R128, R22, RZ ;  /* 0x000000168010723c */ /* 0x000ff000000018ff */
[----:B------:R-:W-:Y:S08]  /*31d0*/  HMMA.16816.F32 R84, R132, R44, R8 ;  /* 0x0000002c8454723c */ /* 0x000ff00000001808 */
[----:B------:R-:W-:Y:S08]  /*31e0*/  HMMA.16816.F32 R8, R128, R42, RZ ;  /* 0x0000002a8008723c */ /* 0x000ff000000018ff */
[----:B------:R-:W-:Y:S01]  /*31f0*/  HMMA.16816.F32 R76, R132, R46, R4 ;  /* 0x0000002e844c723c */ /* 0x000fe20000001804 */
[----:B------:R-:W-:Y:S07]  /*3200*/  LDSM.16.M88.4 R44, [R2+0x800] ;  /* 0x00080000022c783b */ /* 0x000fee0000000200 */
[----:B------:R-:W-:Y:S08]  /*3210*/  HMMA.16816.F32 R4, R128, R52, RZ ;  /* 0x000000348004723c */ /* 0x000ff000000018ff */
[----:B------:R-:W-:Y:S08]  /*3220*/  HMMA.16816.F32 R36, R132, R24, R12 ;  /* 0x000000188424723c */ /* 0x000ff0000000180c */
[----:B------:R-:W-:Y:S01]  /*3230*/  HMMA.16816.F32 R12, R128, R40, RZ ;  /* 0x00000028800c723c */ /* 0x000fe200000018ff */
[----:B------:R-:W-:Y:S07]  /*3240*/  LDSM.16.M88.4 R40, [R2+0x1000] ;  /* 0x001000000228783b */ /* 0x000fee0000000200 */
[C---:B------:R-:W-:Y:S01]  /*3250*/  HMMA.16816.F32 R108, R132.reuse, R34, R16 ;  /* 0x00000022846c723c */ /* 0x040fe20000001810 */
[----:B------:R-:W2:Y:S07]  /*3260*/  LDSM.16.M88.4 R32, [R188] ;  /* 0x00000000bc20783b */ /* 0x000eae0000000200 */
[C---:B------:R-:W-:Y:S08]  /*3270*/  HMMA.16816.F32 R88, R132.reuse, R50, R8 ;  /* 0x000000328458723c */ /* 0x040ff00000001808 */
[----:B------:R-:W-:Y:S08]  /*3280*/  HMMA.16816.F32 R72, R132, R96, R4 ;  /* 0x000000608448723c */ /* 0x000ff00000001804 */
[C---:B------:R-:W-:Y:S08]  /*3290*/  HMMA.16816.F32 R8, R128.reuse, R60, RZ ;  /* 0x0000003c8008723c */ /* 0x040ff000000018ff */
[----:B------:R-:W-:Y:S08]  /*32a0*/  HMMA.16816.F32 R4, R128, R62, RZ ;  /* 0x0000003e8004723c */ /* 0x000ff000000018ff */
[----:B------:R-:W-:Y:S08]  /*32b0*/  HMMA.16816.F32 R64, R132, R48, R12 ;  /* 0x000000308440723c */ /* 0x000ff0000000180c */
[C---:B------:R-:W-:Y:S08]  /*32c0*/  HMMA.16816.F32 R16, R128.reuse, R56, RZ ;  /* 0x000000388010723c */ /* 0x040ff000000018ff */
[----:B------:R-:W-:Y:S01]  /*32d0*/  HMMA.16816.F32 R12, R128, R58, RZ ;  /* 0x0000003a800c723c */ /* 0x000fe200000018ff */
[----:B------:R-:W-:Y:S07]  /*32e0*/  LDSM.16.M88.4 R56, [R2+0x1800] ;  /* 0x001800000238783b */ /* 0x000fee0000000200 */
[----:B-1----:R-:W-:Y:S01]  /*32f0*/  HMMA.16816.F32 R24, R164, R28, R36 ;  /* 0x0000001ca418723c */ /* 0x002fe20000001824 */
[----:B------:R-:W-:Y:S07]  /*3300*/  LDSM.16.M88.4 R36, [R188+0x800] ;  /* 0x00080000bc24783b */ /* 0x000fee0000000200 */
[----:B------:R-:W-:Y:S01]  /*3310*/  HMMA.16816.F32 R20, R128, R54, RZ ;  /* 0x000000368014723c */ /* 0x000fe200000018ff */
[----:B------:R-:W1:Y:S07]  /*3320*/  LDSM.16.M88.4 R52, [R71+0x3800] ;  /* 0x003800004734783b */ /* 0x000e6e0000000200 */
[C---:B------:R-:W-:Y:S01]  /*3330*/  HMMA.16816.F32 R140, R132.reuse, R136, R8 ;  /* 0x00000088848c723c */ /* 0x040fe20000001808 */
[----:B------:R-:W3:Y:S07]  /*3340*/  LDSM.16.M88.4 R8, [R2+0x2000] ;  /* 0x002000000208783b */ /* 0x000eee0000000200 */
[----:B------:R-:W-:Y:S08]  /*3350*/  HMMA.16816.F32 R136, R132, R138, R4 ;  /* 0x0000008a8488723c */ /* 0x000ff00000001804 */
[----:B------:R-:W-:Y:S01]  /*3360*/  HMMA.16816.F32 R4, R164, R30, R80 ;  /* 0x0000001ea404723c */ /* 0x000fe20000001850 */
[----:B------:R-:W-:Y:S07]  /*3370*/  LDSM.16.M88.4 R80, [R193+0x3800] ;  /* 0x00380000c150783b */ /* 0x000fee0000000200 */
[C---:B------:R-:W-:Y:S08]  /*3380*/  HMMA.16816.F32 R48, R132.reuse, R104, R16 ;  /* 0x000000688430723c */ /* 0x040ff00000001810 */
[----:B------:R-:W-:Y:S08]  /*3390*/  HMMA.16816.F32 R104, R132, R106, R12 ;  /* 0x0000006a8468723c */ /* 0x000ff0000000180c */
[----:B--2---:R-:W-:Y:S08]  /*33a0*/  HMMA.16816.F32 R12, R168, R32, R24 ;  /* 0x00000020a80c723c */ /* 0x004ff00000001818 */
[----:B------:R-:W-:Y:S01]  /*33b0*/  HMMA.16816.F32 R60, R132, R98, R20 ;  /* 0x00000062843c723c */ /* 0x000fe20000001814 */
[----:B------:R-:W2:Y:S04]  /*33c0*/  LDSM.16.M88.4 R20, [R2+0x2800] ;  /* 0x002800000214783b */ /* 0x000ea80000000200 */
[----:B------:R-:W-:Y:S03]  /*33d0*/  LDSM.16.M88.4 R96, [R2+0x3800] ;  /* 0x003800000260783b */ /* 0x000fe60000000200 */
[C---:B------:R-:W-:Y:S01]  /*33e0*/  HMMA.16816.F32 R16, R164.reuse, R44, R92 ;  /* 0x0000002ca410723c */ /* 0x040fe2000000185c */
[----:B------:R-:W-:Y:S07]  /*33f0*/  LDSM.16.M88.4 R92, [R71+0x4000] ;  /* 0x00400000475c783b */ /* 0x000fee0000000200 */
[C---:B------:R-:W-:Y:S01]  /*3400*/  HMMA.16816.F32 R100, R164.reuse, R40, R84 ;  /* 0x00000028a464723c */ /* 0x040fe20000001854 */
[----:B------:R-:W-:Y:S07]  /*3410*/  LDSM.16.M88.4 R84, [R188+0x1000] ;  /* 0x00100000bc54783b */ /* 0x000fee0000000200 */
[----:B------:R-:W-:Y:S01]  /*3420*/  HMMA.16816.F32 R120, R164, R42, R76 ;  /* 0x0000002aa478723c */ /* 0x000fe2000000184c */
[----:B------:R-:W4:Y:S04]  /*3430*/  LDSM.16.M88.4 R40, [R2+0x3000] ;  /* 0x003000000228783b */ /* 0x000f280000000200 */
[----:B------:R-:W-:Y:S03]  /*3440*/  LDSM.16.M88.4 R76, [R193+0x4000] ;  /* 0x00400000c14c783b */ /* 0x000fe60000000200 */
[----:B------:R-:W-:Y:S01]  /*3450*/  HMMA.16816.F32 R4, R168, R34, R4 ;  /* 0x00000022a804723c */ /* 0x000fe20000001804 */
[----:B------:R-:W-:Y:S07]  /*3460*/  LDSM.16.M88.4 R32, [R188+0x2800] ;  /* 0x00280000bc20783b */ /* 0x000fee0000000200 */
[----:B-1----:R-:W-:Y:S08]  /*3470*/  HMMA.16816.F32 R12, R172, R52, R12 ;  /* 0x00000034ac0c723c */ /* 0x002ff0000000180c */
[----:B------:R-:W-:Y:S01]  /*3480*/  HMMA.16816.F32 R108, R164, R46, R108 ;  /* 0x0000002ea46c723c */ /* 0x000fe2000000186c */
[----:B------:R-:W-:Y:S07]  /*3490*/  LDSM.16.M88.4 R44, [R188+0x2000] ;  /* 0x00200000bc2c783b */ /* 0x000fee0000000200 */
[----:B------:R-:W-:Y:S08]  /*34a0*/  HMMA.16816.F32 R16, R168, R36, R16 ;  /* 0x00000024a810723c */ /* 0x000ff00000001810 */
[C---:B---3--:R-:W-:Y:S08]  /*34b0*/  HMMA.16816.F32 R112, R164.reuse, R8, R72 ;  /* 0x00000008a470723c */ /* 0x048ff00000001848 */
[C---:B--2---:R-:W-:Y:S01]  /*34c0*/  HMMA.16816.F32 R72, R164.reuse, R20, R48 ;  /* 0x00000014a448723c */ /* 0x044fe20000001830 */
[----:B------:R-:W1:Y:S07]  /*34d0*/  LDSM.16.M88.4 R48, [R188+0x1800] ;  /* 0x00180000bc30783b */ /* 0x000e6e0000000200 */
[C---:B------:R-:W-:Y:S08]  /*34e0*/  HMMA.16816.F32 R124, R164.reuse, R56, R64 ;  /* 0x00000038a47c723c */ /* 0x040ff00000001840 */
[----:B------:R-:W-:Y:S01]  /*34f0*/  HMMA.16816.F32 R116, R164, R58, R88 ;  /* 0x0000003aa474723c */ /* 0x000fe20000001858 */
[----:B------:R-:W2:Y:S07]  /*3500*/  LDSM.16.M88.4 R56, [R188+0x3000] ;  /* 0x00300000bc38783b */ /* 0x000eae0000000200 */
[----:B------:R-:W-:Y:S08]  /*3510*/  HMMA.16816.F32 R4, R172, R54, R4 ;  /* 0x00000036ac04723c */ /* 0x000ff00000001804 */
[----:B------:R-:W-:Y:S08]  /*3520*/  HMMA.16816.F32 R12, R176, R80, R12 ;  /* 0x00000050b00c723c */ /* 0x000ff0000000180c */
[C---:B------:R-:W-:Y:S01]  /*3530*/  HMMA.16816.F32 R28, R164.reuse, R22, R104 ;  /* 0x00000016a41c723c */ /* 0x040fe20000001868 */
[----:B------:R-:W3:Y:S07]  /*3540*/  LDSM.16.M88.4 R104, [R188+0x3800] ;  /* 0x00380000bc68783b */ /* 0x000eee0000000200 */
[----:B----4-:R-:W-:Y:S08]  /*3550*/  HMMA.16816.F32 R24, R164, R40, R140 ;  /* 0x00000028a418723c */ /* 0x010ff0000000188c */
[----:B------:R-:W-:Y:S01]  /*3560*/  HMMA.16816.F32 R20, R168, R38, R108 ;  /* 0x00000026a814723c */ /* 0x000fe2000000186c */
[----:B------:R-:W4:Y:S07]  /*3570*/  LDSM.16.M88.4 R36, [R71+0x4800] ;  /* 0x004800004724783b */ /* 0x000f2e0000000200 */
[----:B------:R-:W-:Y:S08]  /*3580*/  HMMA.16816.F32 R16, R172, R92, R16 ;  /* 0x0000005cac10723c */ /* 0x000ff00000001810 */
[----:B------:R-:W-:Y:S08]  /*3590*/  HMMA.16816.F32 R88, R164, R10, R60 ;  /* 0x0000000aa458723c */ /* 0x000ff0000000183c */
[----:B------:R-:W-:Y:S01]  /*35a0*/  HMMA.16816.F32 R8, R176, R82, R4 ;  /* 0x00000052b008723c */ /* 0x000fe20000001804 */
[----:B------:R-:W-:Y:S07]  /*35b0*/  LDSM.16.M88.4 R80, [R71+0x5000] ;  /* 0x005000004750783b */ /* 0x000fee0000000200 */
[----:B------:R-:W-:Y:S08]  /*35c0*/  HMMA.16816.F32 R60, R164, R42, R136 ;  /* 0x0000002aa43c723c */ /* 0x000ff00000001888 */
[C---:B------:R-:W-:Y:S08]  /*35d0*/  HMMA.16816.F32 R64, R168.reuse, R84, R100 ;  /* 0x00000054a840723c */ /* 0x040ff00000001864 */
[----:B------:R-:W-:Y:S01]  /*35e0*/  HMMA.16816.F32 R40, R168, R86, R120 ;  /* 0x00000056a828723c */ /* 0x000fe20000001878 */
[----:B------:R-:W5:Y:S07]  /*35f0*/  LDSM.16.M88.4 R84, [R2+0x4000] ;  /* 0x004000000254783b */ /* 0x000f6e0000000200 */
[----:B------:R-:W-:Y:S08]  /*3600*/  HMMA.16816.F32 R4, R180, R96, R12 ;  /* 0x00000060b404723c */ /* 0x000ff0000000180c */
[C---:B-1----:R-:W-:Y:S08]  /*3610*/  HMMA.16816.F32 R52, R168.reuse, R48, R124 ;  /* 0x00000030a834723c */ /* 0x042ff0000000187c */
[C---:B------:R-:W-:Y:S08]  /*3620*/  HMMA.16816.F32 R48, R168.reuse, R50, R116 ;  /* 0x00000032a830723c */ /* 0x040ff00000001874 */
[----:B--2---:R-:W-:Y:S08]  /*3630*/  HMMA.16816.F32 R116, R168, R56, R24 ;  /* 0x00000038a874723c */ /* 0x004ff00000001818 */
[----:B------:R-:W-:Y:S08]  /*3640*/  HMMA.16816.F32 R24, R172, R94, R20 ;  /* 0x0000005eac18723c */ /* 0x000ff00000001814 */
[----:B------:R-:W-:Y:S08]  /*3650*/  HMMA.16816.F32 R20, R176, R76, R16 ;  /* 0x0000004cb014723c */ /* 0x000ff00000001810 */
[C---:B------:R-:W-:Y:S08]  /*3660*/  HMMA.16816.F32 R100, R168.reuse, R32, R72 ;  /* 0x00000020a864723c */ /* 0x040ff00000001848 */
[----:B------:R-:W-:Y:S01]  /*3670*/  HMMA.16816.F32 R108, R168, R34, R28 ;  /* 0x00000022a86c723c */ /* 0x000fe2000000181c */
[----:B------:R-:W1:Y:S04]  /*3680*/  LDSM.16.M88.4 R32, [R193+0x4800] ;  /* 0x00480000c120783b */ /* 0x000e680000000200 */
[----:B------:R-:W-:Y:S03]  /*3690*/  LDSM.16.M88.4 R28, [R193+0x5000] ;  /* 0x00500000c11c783b */ /* 0x000fe60000000200 */
[----:B------:R-:W-:Y:S08]  /*36a0*/  HMMA.16816.F32 R16, R180, R98, R8 ;  /* 0x00000062b410723c */ /* 0x000ff00000001808 */
[----:B------:R-:W-:Y:S01]  /*36b0*/  HMMA.16816.F32 R92, R168, R58, R60 ;  /* 0x0000003aa85c723c */ /* 0x000fe2000000183c */
[----:B------:R-:W2:Y:S07]  /*36c0*/  LDSM.16.M88.4 R56, [R188+0x4000] ;  /* 0x00400000bc38783b */ /* 0x000eae0000000200 */
[----:B---3--:R-:W-:Y:S08]  /*36d0*/  HMMA.16816.F32 R4, R184, R104, R4 ;  /* 0x00000068b804723c */ /* 0x008ff00000001804 */
[----:B----4-:R-:W-:Y:S08]  /*36e0*/  HMMA.16816.F32 R12, R172, R36, R64 ;  /* 0x00000024ac0c723c */ /* 0x010ff00000001840 */
[----:B-----5:R-:W-:Y:S08]  /*36f0*/  HMMA.16816.F32 R8, R180, R84, R20 ;  /* 0x00000054b408723c */ /* 0x020ff00000001814 */
[----:B------:R-:W-:Y:S01]  /*3700*/  HMMA.16816.F32 R24, R176, R78, R24 ;  /* 0x0000004eb018723c */ /* 0x000fe20000001818 */
[----:B------:R-:W-:-:S04]  /*3710*/  FMUL.FTZ R0, R4, c[0x0][0x320] ;  /* 0x0000c80004007a20 */ /* 0x000fc80000410000 */
[----:B------:R3:W4:Y:S03]  /*3720*/  MUFU.TANH R121, R0 ;  /* 0x0000000000797308 */ /* 0x0007260000002400 */
[C---:B------:R-:W-:Y:S01]  /*3730*/  HMMA.16816.F32 R72, R172.reuse, R80, R52 ;  /* 0x00000050ac48723c */ /* 0x040fe20000001834 */
[----:B------:R-:W-:Y:S07]  /*3740*/  LDSM.16.M88.4 R52, [R71+0x6000] ;  /* 0x006000004734783b */ /* 0x000fee0000000200 */
[----:B------:R-:W-:Y:S01]  /*3750*/  HMMA.16816.F32 R80, R172, R82, R48 ;  /* 0x00000052ac50723c */ /* 0x000fe20000001830 */
[----:B------:R-:W-:Y:S01]  /*3760*/  LDSM.16.M88.4 R48, [R2+0x4800] ;  /* 0x004800000230783b */ /* 0x000fe20000000200 */
[----:B---3--:R-:W-:-:S06]  /*3770*/  FMUL.FTZ R0, R5, c[0x0][0x320] ;  /* 0x0000c80005007a20 */ /* 0x008fcc0000410000 */
[----:B------:R-:W-:Y:S01]  /*3780*/  HMMA.16816.F32 R16, R184, R106, R16 ;  /* 0x0000006ab810723c */ /* 0x000fe20000001810 */
[----:B------:R3:W1:Y:S07]  /*3790*/  MUFU.TANH R120, R0 ;  /* 0x0000000000787308 */ /* 0x00066e0000002400 */
[C---:B------:R-:W-:Y:S08]  /*37a0*/  HMMA.16816.F32 R112, R168.reuse, R44, R112 ;  /* 0x0000002ca870723c */ /* 0x040ff00000001870 */
[----:B------:R-:W-:Y:S01]  /*37b0*/  HMMA.16816.F32 R88, R168, R46, R88 ;  /* 0x0000002ea858723c */ /* 0x000fe20000001858 */
[----:B---3--:R-:W-:-:S04]  /*37c0*/  FMUL.FTZ R0, R6, c[0x0][0x320] ;  /* 0x0000c80006007a20 */ /* 0x008fc80000410000 */
[----:B------:R3:W2:Y:S03]  /*37d0*/  MUFU.TANH R107, R0 ;  /* 0x00000000006b7308 */ /* 0x0006a60000002400 */
[----:B------:R-:W-:Y:S01]  /*37e0*/  HMMA.16816.F32 R44, R172, R38, R40 ;  /* 0x00000026ac2c723c */ /* 0x000fe20000001828 */
[----:B------:R-:W5:Y:S04]  /*37f0*/  LDSM.16.M88.4 R40, [R71+0x5800] ;  /* 0x005800004728783b */ /* 0x000f680000000200 */
[----:B------:R-:W4:Y:S03]  /*3800*/  LDSM.16.M88.4 R36, [R188+0x4800] ;  /* 0x00480000bc24783b */ /* 0x000f260000000200 */
[----:B-1----:R-:W-:Y:S01]  /*3810*/  HMMA.16816.F32 R12, R176, R32, R12 ;  /* 0x00000020b00c723c */ /* 0x002fe2000000180c */
[----:B---3--:R-:W-:-:S07]  /*3820*/  FMUL.FTZ R0, R7, c[0x0][0x320] ;  /* 0x0000c80007007a20 */ /* 0x008fce0000410000 */
[----:B--2---:R-:W-:Y:S01]  /*3830*/  HMMA.16816.F32 R4, R184, R56, R8 ;  /* 0x00000038b804723c */ /* 0x004fe20000001808 */
[----:B------:R1:W2:Y:S07]  /*3840*/  MUFU.TANH R106, R0 ;  /* 0x00000000006a7308 */ /* 0x0002ae0000002400 */
[----:B------:R-:W-:Y:S08]  /*3850*/  HMMA.16816.F32 R8, R180, R86, R24 ;  /* 0x00000056b408723c */ /* 0x000ff00000001818 */
[----:B------:R-:W-:Y:S01]  /*3860*/  HMMA.16816.F32 R20, R176, R34, R44 ;  /* 0x00000022b014723c */ /* 0x000fe2000000182c */
[----:B-1----:R-:W-:Y:S01]  /*3870*/  FMUL.FTZ R0, R16, c[0x0][0x320] ;  /* 0x0000c80010007a20 */ /* 0x002fe20000410000 */
[----:B------:R-:W1:Y:S03]  /*3880*/  LDSM.16.M88.4 R32, [R2+0x5000] ;  /* 0x005000000220783b */ /* 0x000e660000000200 */
[----:B------:R3:W1:Y:S01]  /*3890*/  MUFU.TANH R105, R0 ;  /* 0x0000000000697308 */ /* 0x0006620000002400 */
[----:B------:R-:W-:Y:S02]  /*38a0*/  LDSM.16.M88.4 R44, [R2+0x5800] ;  /* 0x00580000022c783b */ /* 0x000fe40000000200 */
[C---:B-----5:R-:W-:Y:S08]  /*38b0*/  HMMA.16816.F32 R60, R172.reuse, R42, R88 ;  /* 0x0000002aac3c723c */ /* 0x060ff00000001858 */
[----:B------:R-:W-:Y:S01]  /*38c0*/  HMMA.16816.F32 R64, R172, R40, R112 ;  /* 0x00000028ac40723c */ /* 0x000fe20000001870 */
[----:B------:R-:W5:Y:S01]  /*38d0*/  LDSM.16.M88.4 R40, [R193+0x5800] ;  /* 0x00580000c128783b */ /* 0x000f620000000200 */
[----:B---3--:R-:W-:-:S04]  /*38e0*/  FMUL.FTZ R0, R17, c[0x0][0x320] ;  /* 0x0000c80011007a20 */ /* 0x008fc80000410000 */
[----:B------:R3:W1:Y:S02]  /*38f0*/  MUFU.TANH R104, R0 ;  /* 0x0000000000687308 */ /* 0x0006640000002400 */
[----:B---3--:R-:W-:-:S06]  /*3900*/  FMUL.FTZ R0, R18, c[0x0][0x320] ;  /* 0x0000c80012007a20 */ /* 0x008fcc0000410000 */
[----:B------:R3:W1:Y:S02]  /*3910*/  MUFU.TANH R99, R0 ;  /* 0x0000000000637308 */ /* 0x0006640000002400 */
[----:B---3--:R-:W-:Y:S02]  /*3920*/  FMUL.FTZ R0, R19, c[0x0][0x320] ;  /* 0x0000c80013007a20 */ /* 0x008fe40000410000 */
[----:B------:R-:W-:Y:S04]  /*3930*/  HMMA.16816.F32 R16, R180, R48, R12 ;  /* 0x00000030b410723c */ /* 0x000fe8000000180c */
[----:B------:R3:W1:Y:S04]  /*3940*/  MUFU.TANH R98, R0 ;  /* 0x0000000000627308 */ /* 0x0006680000002400 */
[----:B------:R-:W-:Y:S01]  /*3950*/  HMMA.16816.F32 R12, R184, R58, R8 ;  /* 0x0000003ab80c723c */ /* 0x000fe20000001808 */
[----:B------:R-:W2:Y:S07]  /*3960*/  LDSM.16.M88.4 R56, [R71+0x6800] ;  /* 0x006800004738783b */ /* 0x000eae0000000200 */
[----:B------:R-:W-:Y:S01]  /*3970*/  HMMA.16816.F32 R8, R176, R28, R72 ;  /* 0x0000001cb008723c */ /* 0x000fe20000001848 */
[----:B---3--:R-:W-:-:S04]  /*3980*/  FMUL.FTZ R0, R4, c[0x0][0x320] ;  /* 0x0000c80004007a20 */ /* 0x008fc80000410000 */
[----:B------:R3:W1:Y:S03]  /*3990*/  MUFU.TANH R97, R0 ;  /* 0x0000000000617308 */ /* 0x0006660000002400 */
[----:B----4-:R-:W-:Y:S08]  /*39a0*/  HMMA.16816.F32 R24, R184, R36, R16 ;  /* 0x00000024b818723c */ /* 0x010ff00000001810 */
[----:B------:R-:W-:Y:S01]  /*39b0*/  HMMA.16816.F32 R72, R172, R52, R100 ;  /* 0x00000034ac48723c */ /* 0x000fe20000001864 */
[----:B---3--:R-:W-:-:S07]  /*39c0*/  FMUL.FTZ R0, R5, c[0x0][0x320] ;  /* 0x0000c80005007a20 */ /* 0x008fce0000410000 */
[----:B-1----:R-:W-:Y:S01]  /*39d0*/  HMMA.16816.F32 R16, R180, R32, R8 ;  /* 0x00000020b410723c */ /* 0x002fe20000001808 */
[----:B------:R1:W3:Y:S02]  /*39e0*/  MUFU.TANH R96, R0 ;  /* 0x0000000000607308 */ /* 0x0002e40000002400 */
[----:B-1----:R-:W-:-:S06]  /*39f0*/  FMUL.FTZ R0, R6, c[0x0][0x320] ;  /* 0x0000c80006007a20 */ /* 0x002fcc0000410000 */
[----:B------:R1:W4:Y:S02]  /*3a00*/  MUFU.TANH R88, R0 ;  /* 0x0000000000587308 */ /* 0x0003240000002400 */
[----:B-1----:R-:W-:Y:S02]  /*3a10*/  FMUL.FTZ R0, R7, c[0x0][0x320] ;  /* 0x0000c80007007a20 */ /* 0x002fe40000410000 */
[----:B------:R-:W-:Y:S01]  /*3a20*/  HMMA.16816.F32 R4, R180, R50, R20 ;  /* 0x00000032b404723c */ /* 0x000fe20000001814 */
[----:B------:R-:W1:Y:S03]  /*3a30*/  LDSM.16.M88.4 R48, [R188+0x5000] ;  /* 0x00500000bc30783b */ /* 0x000e660000000200 */
[----:B------:R2:W1:Y:S04]  /*3a40*/  MUFU.TANH R87, R0 ;  /* 0x0000000000577308 */ /* 0x0004680000002400 */
[----:B------:R-:W-:Y:S01]  /*3a50*/  HMMA.16816.F32 R20, R176, R30, R80 ;  /* 0x0000001eb014723c */ /* 0x000fe20000001850 */
[----:B------:R-:W1:Y:S01]  /*3a60*/  LDSM.16.M88.4 R28, [R193+0x6000] ;  /* 0x00600000c11c783b */ /* 0x000e620000000200 */
[----:B--2---:R-:W-:-:S04]  /*3a70*/  FMUL.FTZ R0, R12, c[0x0][0x320] ;  /* 0x0000c8000c007a20 */ /* 0x004fc80000410000 */
[----:B------:R2:W1:Y:S10]  /*3a80*/  MUFU.TANH R86, R0 ;  /* 0x0000000000567308 */ /* 0x0004740000002400 */
[----:B------:R-:W-:Y:S01]  /*3a90*/  HMMA.16816.F32 R4, R184, R38, R4 ;  /* 0x00000026b804723c */ /* 0x000fe20000001804 */
[----:B------:R-:W1:Y:S07]  /*3aa0*/  LDSM.16.M88.4 R36, [R188+0x5800] ;  /* 0x00580000bc24783b */ /* 0x000e6e0000000200 */
[----:B------:R-:W-:Y:S01]  /*3ab0*/  HMMA.16816.F32 R8, R180, R34, R20 ;  /* 0x00000022b408723c */ /* 0x000fe20000001814 */
[----:B--2---:R-:W-:-:S07]  /*3ac0*/  FMUL.FTZ R0, R13, c[0x0][0x320] ;  /* 0x0000c8000d007a20 */ /* 0x004fce0000410000 */
[----:B-----5:R-:W-:Y:S01]  /*3ad0*/  HMMA.16816.F32 R20, R176, R42, R60 ;  /* 0x0000002ab014723c */ /* 0x020fe2000000183c */
[----:B------:R2:W1:Y:S07]  /*3ae0*/  MUFU.TANH R85, R0 ;  /* 0x0000000000557308 */ /* 0x00046e0000002400 */
[C---:B------:R-:W-:Y:S08]  /*3af0*/  HMMA.16816.F32 R32, R172.reuse, R54, R108 ;  /* 0x00000036ac20723c */ /* 0x040ff0000000186c */
[----:B------:R-:W-:Y:S01]  /*3b00*/  HMMA.16816.F32 R52, R172, R56, R116 ;  /* 0x00000038ac34723c */ /* 0x000fe20000001874 */
[----:B--2---:R-:W-:-:S04]  /*3b10*/  FMUL.FTZ R0, R14, c[0x0][0x320] ;  /* 0x0000c8000e007a20 */ /* 0x004fc80000410000 */
[----:B------:R2:W1:Y:S02]  /*3b20*/  MUFU.TANH R84, R0 ;  /* 0x0000000000547308 */ /* 0x0004640000002400 */
[----:B--2---:R-:W-:Y:S02]  /*3b30*/  FMUL.FTZ R0, R15, c[0x0][0x320] ;  /* 0x0000c8000f007a20 */ /* 0x004fe40000410000 */
[----:B------:R-:W-:Y:S01]  /*3b40*/  HMMA.16816.F32 R12, R176, R40, R64 ;  /* 0x00000028b00c723c */ /* 0x000fe20000001840 */
[----:B------:R-:W-:Y:S03]  /*3b50*/  LDSM.16.M88.4 R40, [R188+0x6000] ;  /* 0x00600000bc28783b */ /* 0x000fe60000000200 */
        /* <DEDUP_REMOVED lines=8> */
[----:B-1----:R-:W-:Y:S04]  /*3be0*/  HMMA.16816.F32 R24, R184, R48, R16 ;  /* 0x00000030b818723c */ /* 0x002fe80000001810 */
[----:B------:R1:W2:Y:S04]  /*3bf0*/  MUFU.TANH R77, R0 ;  /* 0x00000000004d7308 */ /* 0x0002a80000002400 */
[----:B------:R-:W-:Y:S08]  /*3c00*/  HMMA.16816.F32 R16, R180, R44, R12 ;  /* 0x0000002cb410723c */ /* 0x000ff0000000180c */
[----:B------:R-:W-:Y:S01]  /*3c10*/  HMMA.16816.F32 R12, R176, R28, R72 ;  /* 0x0000001cb00c723c */ /* 0x000fe20000001848 */
[----:B-1----:R-:W-:-:S04]  /*3c20*/  FMUL.FTZ R0, R4, c[0x0][0x320] ;  /* 0x0000c80004007a20 */ /* 0x002fc80000410000 */
[----:B------:R1:W1:Y:S02]  /*3c30*/  MUFU.TANH R76, R0 ;  /* 0x00000000004c7308 */ /* 0x0002640000002400 */
[----:B-1----:R-:W-:-:S06]  /*3c40*/  FMUL.FTZ R0, R5, c[0x0][0x320] ;  /* 0x0000c80005007a20 */ /* 0x002fcc0000410000 */
[----:B------:R1:W1:Y:S02]  /*3c50*/  MUFU.TANH R70, R0 ;  /* 0x0000000000467308 */ /* 0x0002640000002400 */
[----:B-1----:R-:W-:-:S06]  /*3c60*/  FMUL.FTZ R0, R6, c[0x0][0x320] ;  /* 0x0000c80006007a20 */ /* 0x002fcc0000410000 */
[----:B------:R1:W1:Y:S02]  /*3c70*/  MUFU.TANH R69, R0 ;  /* 0x0000000000457308 */ /* 0x0002640000002400 */
[----:B-1----:R-:W-:Y:S02]  /*3c80*/  FMUL.FTZ R0, R7, c[0x0][0x320] ;  /* 0x0000c80007007a20 */ /* 0x002fe40000410000 */
[----:B------:R-:W-:Y:S01]  /*3c90*/  HMMA.16816.F32 R4, R184, R50, R8 ;  /* 0x00000032b804723c */ /* 0x000fe20000001808 */
[----:B------:R-:W1:Y:S03]  /*3ca0*/  LDSM.16.M88.4 R48, [R2+0x6000] ;  /* 0x006000000230783b */ /* 0x000e660000000200 */
[----:B------:R5:W1:Y:S04]  /*3cb0*/  MUFU.TANH R68, R0 ;  /* 0x0000000000447308 */ /* 0x000a680000002400 */
[----:B------:R-:W-:Y:S01]  /*3cc0*/  HMMA.16816.F32 R8, R180, R46, R20 ;  /* 0x0000002eb408723c */ /* 0x000fe20000001814 */
[----:B------:R-:W2:Y:S07]  /*3cd0*/  LDSM.16.M88.4 R44, [R193+0x6800] ;  /* 0x00680000c12c783b */ /* 0x000eae0000000200 */
[----:B------:R-:W-:Y:S01]  /*3ce0*/  HMMA.16816.F32 R20, R184, R36, R16 ;  /* 0x00000024b814723c */ /* 0x000fe20000001810 */
[----:B-----5:R-:W-:-:S04]  /*3cf0*/  FMUL.FTZ R0, R24, c[0x0][0x320] ;  /* 0x0000c80018007a20 */ /* 0x020fc80000410000 */
[----:B------:R5:W1:Y:S11]  /*3d00*/  MUFU.TANH R66, R0 ;  /* 0x0000000000427308 */ /* 0x000a760000002400 */
[----:B------:R-:W-:Y:S01]  /*3d10*/  HMMA.16816.F32 R8, R184, R38, R8 ;  /* 0x00000026b808723c */ /* 0x000fe20000001808 */
[----:B-----5:R-:W-:-:S07]  /*3d20*/  FMUL.FTZ R0, R25, c[0x0][0x320] ;  /* 0x0000c80019007a20 */ /* 0x020fce0000410000 */
[----:B-1----:R-:W-:Y:S01]  /*3d30*/  HMMA.16816.F32 R16, R180, R48, R12 ;  /* 0x00000030b410723c */ /* 0x002fe2000000180c */
[----:B------:R1:W1:Y:S07]  /*3d40*/  MUFU.TANH R67, R0 ;  /* 0x0000000000437308 */ /* 0x00026e0000002400 */
[----:B--2---:R-:W-:Y:S01]  /*3d50*/  HMMA.16816.F32 R12, R176, R44, R52 ;  /* 0x0000002cb00c723c */ /* 0x004fe20000001834 */
[----:B-1----:R-:W-:-:S04]  /*3d60*/  FMUL.FTZ R0, R26, c[0x0][0x320] ;  /* 0x0000c8001a007a20 */ /* 0x002fc80000410000 */
[----:B------:R1:W2:Y:S02]  /*3d70*/  MUFU.TANH R65, R0 ;  /* 0x0000000000417308 */ /* 0x0002a40000002400 */
[----:B-1----:R-:W-:Y:S02]  /*3d80*/  FMUL.FTZ R0, R27, c[0x0][0x320] ;  /* 0x0000c8001b007a20 */ /* 0x002fe40000410000 */
[----:B------:R-:W-:Y:S01]  /*3d90*/  HMMA.16816.F32 R24, R176, R30, R32 ;  /* 0x0000001eb018723c */ /* 0x000fe20000001820 */
[----:B------:R-:W1:Y:S03]  /*3da0*/  LDSM.16.M88.4 R32, [R2+0x6800] ;  /* 0x006800000220783b */ /* 0x000e660000000200 */
[----:B------:R5:W1:Y:S01]  /*3db0*/  MUFU.TANH R64, R0 ;  /* 0x0000000000407308 */ /* 0x000a620000002400 */
[----:B------:R-:W2:Y:S01]  /*3dc0*/  LDSM.16.M88.4 R28, [R188+0x6800] ;  /* 0x00680000bc1c783b */ /* 0x000ea20000000200 */
[----:B------:R-:W-:-:S04]  /*3dd0*/  DEPBAR.LE SB0, 0x0 ;  /* 0x000080000000791a */ /* 0x000fc80000000000 */
[----:B-----5:R-:W-:-:S04]  /*3de0*/  FMUL.FTZ R0, R4, c[0x0][0x320] ;  /* 0x0000c80004007a20 */ /* 0x020fc80000410000 */
[----:B------:R5:W1:Y:S10]  /*3df0*/  MUFU.TANH R63, R0 ;  /* 0x00000000003f7308 */ /* 0x000a740000002400 */
[----:B------:R-:W-:Y:S01]  /*3e00*/  HMMA.16816.F32 R24, R180, R50, R24 ;  /* 0x00000032b418723c */ /* 0x000fe20000001818 */
[----:B-----5:R-:W-:-:S07]  /*3e10*/  FMUL.FTZ R0, R5, c[0x0][0x320] ;  /* 0x0000c80005007a20 */ /* 0x020fce0000410000 */
[----:B-1----:R-:W-:Y:S01]  /*3e20*/  HMMA.16816.F32 R12, R180, R32, R12 ;  /* 0x00000020b40c723c */ /* 0x002fe2000000180c */
[----:B------:R1:W1:Y:S02]  /*3e30*/  MUFU.TANH R62, R0 ;  /* 0x00000000003e7308 */ /* 0x0002640000002400 */
[----:B-1----:R-:W-:-:S06]  /*3e40*/  FMUL.FTZ R0, R6, c[0x0][0x320] ;  /* 0x0000c80006007a20 */ /* 0x002fcc0000410000 */
[----:B------:R1:W1:Y:S02]  /*3e50*/  MUFU.TANH R61, R0 ;  /* 0x00000000003d7308 */ /* 0x0002640000002400 */
[----:B-1----:R-:W-:Y:S02]  /*3e60*/  FMUL.FTZ R0, R7, c[0x0][0x320] ;  /* 0x0000c80007007a20 */ /* 0x002fe40000410000 */
[----:B------:R-:W-:Y:S04]  /*3e70*/  HMMA.16816.F32 R4, R172, R58, R92 ;  /* 0x0000003aac04723c */ /* 0x000fe8000000185c */
[----:B------:R1:W1:Y:S02]  /*3e80*/  MUFU.TANH R60, R0 ;  /* 0x00000000003c7308 */ /* 0x0002640000002400 */
[----:B-1----:R-:W-:-:S06]  /*3e90*/  FMUL.FTZ R0, R20, c[0x0][0x320] ;  /* 0x0000c80014007a20 */ /* 0x002fcc0000410000 */
[----:B------:R1:W1:Y:S11]  /*3ea0*/  MUFU.TANH R57, R0 ;  /* 0x0000000000397308 */ /* 0x0002760000002400 */
[----:B------:R-:W-:Y:S01]  /*3eb0*/  @!UPT UIADD3 URZ, URZ, URZ, URZ ;  /* 0x0000003f3f3ff290 */ /* 0x000fe2000fffe03f */
[----:B------:R-:W-:Y:S01]  /*3ec0*/  HMMA.16816.F32 R4, R176, R46, R4 ;  /* 0x0000002eb004723c */ /* 0x000fe20000001804 */
[----:B-1----:R-:W-:-:S04]  /*3ed0*/  FMUL.FTZ R0, R21, c[0x0][0x320] ;  /* 0x0000c80015007a20 */ /* 0x002fc80000410000 */
[----:B------:R1:W1:Y:S11]  /*3ee0*/  MUFU.TANH R56, R0 ;  /* 0x0000000000387308 */ /* 0x0002760000002400 */
[----:B------:R-:W-:Y:S08]  /*3ef0*/  @!UPT UIADD3 URZ, URZ, URZ, URZ ;  /* 0x0000003f3f3ff290 */ /* 0x000ff0000fffe03f */
[----:B------:R-:W-:Y:S01]  /*3f00*/  HMMA.16816.F32 R4, R180, R34, R4 ;  /* 0x00000022b404723c */ /* 0x000fe20000001804 */
[----:B-1----:R-:W-:-:S04]  /*3f10*/  FMUL.FTZ R0, R22, c[0x0][0x320] ;  /* 0x0000c80016007a20 */ /* 0x002fc80000410000 */
[----:B------:R1:W1:Y:S11]  /*3f20*/  MUFU.TANH R52, R0 ;  /* 0x0000000000347308 */ /* 0x0002760000002400 */
[----:B------:R-:W-:Y:S08]  /*3f30*/  @!UPT UIADD3 URZ, URZ, URZ, URZ ;  /* 0x0000003f3f3ff290 */ /* 0x000ff0000fffe03f */
[----:B--2---:R-:W-:Y:S01]  /*3f40*/  HMMA.16816.F32 R4, R184, R30, R4 ;  /* 0x0000001eb804723c */ /* 0x004fe20000001804 */
[----:B-1----:R-:W-:-:S07]  /*3f50*/  FMUL.FTZ R0, R23, c[0x0][0x320] ;  /* 0x0000c80017007a20 */ /* 0x002fce0000410000 */
[C---:B------:R-:W-:Y:S01]  /*3f60*/  HMMA.16816.F32 R20, R184.reuse, R40, R16 ;  /* 0x00000028b814723c */ /* 0x040fe20000001810 */
[----:B------:R1:W2:Y:S07]  /*3f70*/  MUFU.TANH R50, R0 ;  /* 0x0000000000327308 */ /* 0x0002ae0000002400 */
        /* <DEDUP_REMOVED lines=10> */
[----:B-1----:R-:W-:-:S06]  /*4020*/  FMUL.FTZ R0, R20, c[0x0][0x320] ;  /* 0x0000c80014007a20 */ /* 0x002fcc0000410000 */
        /* <DEDUP_REMOVED lines=30> */
[----:B------:R1:W1:Y:S01]  /*4210*/  MUFU.TANH R13, R0 ;  /* 0x00000000000d7308 */ /* 0x0002620000002400 */
[----:B------:R-:W-:Y:S06]  /*4220*/  BAR.SYNC.DEFER_BLOCKING 0x0 ;  /* 0x0000000000007b1d */ /* 0x000fec0000010000 */
[----:B------:R-:W-:Y:S05]  /*4230*/  @!P1 BRA `(.L_x_186) ;  /* 0x0000067000009947 */ /* 0x000fea0003800000 */
[----:B-1234-:R-:W-:Y:S02]  /*4240*/  IMAD.MOV.U32 R0, RZ, RZ, c[0x0][0x2b8] ;  /* 0x0000ae00ff007624 */ /* 0x01efe400078e00ff */
[----:B------:R-:W-:Y:S02]  /*4250*/  IMAD R2, R233, 0x20, R234 ;  /* 0x00000020e9027824 */ /* 0x000fe400078e02ea */
[----:B------:R-:W-:Y:S01]  /*4260*/  IMAD.MOV.U32 R205, RZ, RZ, RZ ;  /* 0x000000ffffcd7224 */ /* 0x000fe200078e00ff */
[----:B------:R-:W-:-:S02]  /*4270*/  ISETP.NE.AND P1, PT, R0, 0x1, PT ;  /* 0x000000010000780c */ /* 0x000fc40003f25270 */
[----:B------:R-:W-:-:S04]  /*4280*/  IADD3 R2, R2, R146, R237 ;  /* 0x0000009202027210 */ /* 0x000fc80007ffe0ed */
[----:B------:R-:W-:-:S05]  /*4290*/  IADD3 R2, R2, -0x70, RZ ;  /* 0xffffff9002027810 */ /* 0x000fca0007ffe0ff */
[----:B------:R-:W-:Y:S02]  /*42a0*/  IMAD.MOV.U32 R0, RZ, RZ, R2 ;  /* 0x000000ffff007224 */ /* 0x000fe400078e0002 */
[----:B------:R-:W-:-:S05]  /*42b0*/  @P1 IMAD.HI.U32 R3, R2, c[0x0][0x2bc], RZ ;  /* 0x0000af0002031a27 */ /* 0x000fca00078e00ff */
[----:B------:R-:W-:-:S04]  /*42c0*/  @P1 SHF.R.U32.HI R0, RZ, c[0x0][0x2c0], R3 ;  /* 0x0000b000ff001a19 */ /* 0x000fc80000011603 */
[----:B------:R-:W-:-:S04]  /*42d0*/  @!P4 IADD3 R3, P1, R0, R240, RZ ;  /* 0x000000f00003c210 */ /* 0x000fc80007f3e0ff */
[----:B------:R-:W-:Y:S02]  /*42e0*/  @!P4 LEA.HI.X.SX32 R5, R0, R249, 0x1, P1 ;  /* 0x000000f90005c211 */ /* 0x000fe400008f0eff */
[----:B------:R-:W-:-:S04]  /*42f0*/  @!P4 LEA R4, P1, R3, c[0x0][0x2a0], 0x2 ;  /* 0x0000a8000304ca11 */ /* 0x000fc800078210ff */
[----:B------:R-:W-:-:S05]  /*4300*/  @!P4 LEA.HI.X R5, R3, c[0x0][0x2a4], R5, 0x2, P1 ;  /* 0x0000a9000305ca11 */ /* 0x000fca00008f1405 */
[----:B------:R-:W2:Y:S01]  /*4310*/  @!P4 LDG.E R205, [R4.64] ;  /* 0x0000000804cdc981 */ /* 0x000ea2000c1e1900 */
[----:B------:R-:W-:Y:S01]  /*4320*/  IMAD.MOV R0, RZ, RZ, -R0 ;  /* 0x000000ffff007224 */ /* 0x000fe200078e0a00 */
[----:B------:R-:W-:-:S03]  /*4330*/  IADD3 R8, -R234, 0x70, RZ ;  /* 0x00000070ea087810 */ /* 0x000fc60007ffe1ff */
[----:B------:R-:W-:Y:S01]  /*4340*/  IMAD R206, R0, c[0x0][0x2b8], R2 ;  /* 0x0000ae0000ce7a24 */ /* 0x000fe200078e0202 */
[----:B------:R-:W-:-:S03]  /*4350*/  ISETP.GE.AND P5, PT, R8, 0x1, PT ;  /* 0x000000010800780c */ /* 0x000fc60003fa6270 */
        /* <DEDUP_REMOVED lines=15> */
.L_x_281:
[----:B------:R-:W-:Y:S05]  /*4450*/  BRA.DIV ~URZ, `(.L_x_188) ;  /* 0x0000a7627f007947 */ /* 0x000fea000b800000 */
[----:B------:R3:W4:Y:S02]  /*4460*/  SHFL.IDX PT, R2, R4, RZ, 0x181f ;  /* 0x00181fff04027589 */ /* 0x00072400000e0000 */
.L_x_282:
[----:B------:R-:W-:Y:S01]  /*4470*/  BSSY B0, `(.L_x_189) ;  /* 0x000000d000007945 */ /* 0x000fe20003800000 */
[----:B------:R-:W-:Y:S05]  /*4480*/  @!P5 BRA `(.L_x_190) ;  /* 0x000000b00000d947 */ /* 0x000fea0003800000 */
[----:B------:R-:W-:Y:S02]  /*4490*/  IMAD.SHL.U32 R6, R231, 0x2, RZ ;  /* 0x00000002e7067824 */ /* 0x000fe400078e00ff */
[----:B------:R-:W-:-:S03]  /*44a0*/  IMAD.SHL.U32 R3, R235, 0x2, RZ ;  /* 0x00000002eb037824 */ /* 0x000fc600078e00ff */
[C---:B----4-:R-:W-:Y:S02]  /*44b0*/  IADD3 R6, P2, R2.reuse, R6, RZ ;  /* 0x0000000602067210 */ /* 0x050fe40007f5e0ff */
[----:B------:R-:W-:Y:S02]  /*44c0*/  IADD3 R2, P1, R2, R3, RZ ;  /* 0x0000000302027210 */ /* 0x000fe40007f3e0ff */
[----:B--2---:R-:W-:-:S03]  /*44d0*/  IADD3.X R7, R5, R203, RZ, P2, !PT ;  /* 0x000000cb05077210 */ /* 0x004fc600017fe4ff */
[----:B------:R-:W-:Y:S02]  /*44e0*/  IMAD.X R3, R5, 0x1, R204, P1 ;  /* 0x0000000105037824 */ /* 0x000fe400008e06cc */
[----:B------:R-:W-:Y:S01]  /*44f0*/  @!PT LDS RZ, [RZ] ;  /* 0x00000000fffff984 */ /* 0x000fe20000000800 */
[----:B------:R-:W-:Y:S01]  /*4500*/  @!PT LDS RZ, [RZ] ;  /* 0x00000000fffff984 */ /* 0x000fe20000000800 */
[----:B------:R-:W-:Y:S01]  /*4510*/  @!PT LDS RZ, [RZ] ;  /* 0x00000000fffff984 */ /* 0x000fe20000000800 */
[----:B------:R2:W-:Y:S04]  /*4520*/  LDGSTS.E.BYPASS.LTC128B.128 [R200+0x8100], [R6.64], !P3 ;  /* 0x0810000006c87fae */ /* 0x0005e8000d901d48 */
[----:B------:R2:W-:Y:S02]  /*4530*/  LDGSTS.E.BYPASS.LTC128B.128 [R200+0xb900], [R2.64], !P0 ;  /* 0x0b90000002c87fae */ /* 0x0005e4000c101d48 */
.L_x_190:
[----:B------:R-:W-:Y:S05]  /*4540*/  BSYNC B0 ;  /* 0x0000000000007941 */ /* 0x000fea0003800000 */
.L_x_189:
[----:B------:R-:W-:Y:S01]  /*4550*/  ISETP.GE.AND P1, PT, R8, 0x21, PT ;  /* 0x000000210800780c */ /* 0x000fe20003f26270 */
[----:B------:R-:W-:Y:S06]  /*4560*/  BRA.DIV ~URZ, `(.L_x_191) ;  /* 0x0000a6c27f007947 */ /* 0x000fec000b800000 */
[----:B--2---:R2:W1:Y:S04]  /*4570*/  SHFL.IDX PT, R5, R0, 0x1, 0x181f ;  /* 0x00381f0000057f89 */ /* 0x00446800000e0000 */
[----:B----4-:R2:W4:Y:S02]  /*4580*/  SHFL.IDX PT, R2, R4, 0x1, 0x181f ;  /* 0x00381f0004027f89 */ /* 0x01052400000e0000 */
.L_x_283:
[----:B------:R-:W-:Y:S01]  /*4590*/  BSSY B0, `(.L_x_192) ;  /* 0x000000d000007945 */ /* 0x000fe20003800000 */
[----:B------:R-:W-:Y:S05]  /*45a0*/  @!P1 BRA `(.L_x_193) ;  /* 0x000000b000009947 */ /* 0x000fea0003800000 */
[----:B------:R-:W-:Y:S02]  /*45b0*/  IMAD.SHL.U32 R6, R231, 0x2, RZ ;  /* 0x00000002e7067824 */ /* 0x000fe400078e00ff */
[----:B------:R-:W-:-:S03]  /*45c0*/  IMAD.SHL.U32 R3, R235, 0x2, RZ ;  /* 0x00000002eb037824 */ /* 0x000fc600078e00ff */
[C---:B----4-:R-:W-:Y:S02]  /*45d0*/  IADD3 R6, P2, R2.reuse, R6, RZ ;  /* 0x0000000602067210 */ /* 0x050fe40007f5e0ff */
[----:B------:R-:W-:Y:S02]  /*45e0*/  IADD3 R2, P1, R2, R3, RZ ;  /* 0x0000000302027210 */ /* 0x000fe40007f3e0ff */
[----:B-1----:R-:W-:-:S03]  /*45f0*/  IADD3.X R7, R5, R203, RZ, P2, !PT ;  /* 0x000000cb05077210 */ /* 0x002fc600017fe4ff */
[----:B------:R-:W-:Y:S02]  /*4600*/  IMAD.X R3, R5, 0x1, R204, P1 ;  /* 0x0000000105037824 */ /* 0x000fe400008e06cc */
[----:B------:R-:W-:Y:S01]  /*4610*/  @!PT LDS RZ, [RZ] ;  /* 0x00000000fffff984 */ /* 0x000fe20000000800 */
[----:B------:R-:W-:Y:S01]  /*4620*/  @!PT LDS RZ, [RZ] ;  /* 0x00000000fffff984 */ /* 0x000fe20000000800 */
[----:B------:R-:W-:Y:S01]  /*4630*/  @!PT LDS RZ, [RZ] ;  /* 0x00000000fffff984 */ /* 0x000fe20000000800 */
[----:B------:R1:W-:Y:S04]  /*4640*/  LDGSTS.E.BYPASS.LTC128B.128 [R200+0x9100], [R6.64], !P3 ;  /* 0x0910000006c87fae */ /* 0x0003e8000d901d48 */
[----:B------:R1:W-:Y:S02]  /*4650*/  LDGSTS.E.BYPASS.LTC128B.128 [R200+0xc900], [R2.64], !P0 ;  /* 0x0c90000002c87fae */ /* 0x0003e4000c101d48 */
.L_x_193:
[----:B------:R-:W-:Y:S05]  /*4660*/  BSYNC B0 ;  /* 0x0000000000007941 */ /* 0x000fea0003800000 */
.L_x_192:
[----:B------:R-:W-:-:S04]  /*4670*/  IADD3 R8, -R234, 0x70, RZ ;  /* 0x00000070ea087810 */ /* 0x000fc80007ffe1ff */
[----:B------:R-:W-:Y:S01]  /*4680*/  ISETP.GE.AND P1, PT, R8, 0x41, PT ;  /* 0x000000410800780c */ /* 0x000fe20003f26270 */
[----:B------:R-:W-:Y:S10]  /*4690*/  BRA.DIV ~URZ, `(.L_x_194) ;  /* 0x0000a6627f007947 */ /* 0x000ff4000b800000 */
[----:B-1----:R1:W2:Y:S02]  /*46a0*/  SHFL.IDX PT, R5, R0, 0x2, 0x181f ;  /* 0x00581f0000057f89 */ /* 0x0022a400000e0000 */
.L_x_284:
[----:B------:R-:W-:Y:S05]  /*46b0*/  BRA.DIV ~URZ, `(.L_x_195) ;  /* 0x0000a6b27f007947 */ /* 0x000fea000b800000 */
[----:B----4-:R4:W1:Y:S02]  /*46c0*/  SHFL.IDX PT, R2, R4, 0x2, 0x181f ;  /* 0x00581f0004027f89 */ /* 0x01086400000e0000 */
.L_x_285:
[----:B------:R-:W-:Y:S01]  /*46d0*/  BSSY B0, `(.L_x_196) ;  /* 0x000000d000007945 */ /* 0x000fe20003800000 */
[----:B------:R-:W-:Y:S05]  /*46e0*/  @!P1 BRA `(.L_x_197) ;  /* 0x000000b000009947 */ /* 0x000fea0003800000 */
[----:B------:R-:W-:Y:S02]  /*46f0*/  IMAD.SHL.U32 R6, R231, 0x2, RZ ;  /* 0x00000002e7067824 */ /* 0x000fe400078e00ff */
[----:B------:R-:W-:-:S03]  /*4700*/  IMAD.SHL.U32 R3, R235, 0x2, RZ ;  /* 0x00000002eb037824 */ /* 0x000fc600078e00ff */
[C---:B-1----:R-:W-:Y:S02]  /*4710*/  IADD3 R6, P2, R2.reuse, R6, RZ ;  /* 0x0000000602067210 */ /* 0x042fe40007f5e0ff */
        /* <DEDUP_REMOVED lines=8> */
.L_x_197:
[----:B------:R-:W-:Y:S05]  /*47a0*/  BSYNC B0 ;  /* 0x0000000000007941 */ /* 0x000fea0003800000 */
.L_x_196:
[----:B------:R-:W-:Y:S01]  /*47b0*/  ISETP.GE.AND P1, PT, R8, 0x61, PT ;  /* 0x000000610800780c */ /* 0x000fe20003f26270 */
[----:B------:R-:W-:Y:S06]  /*47c0*/  BRA.DIV ~URZ, `(.L_x_198) ;  /* 0x0000a6127f007947 */ /* 0x000fec000b800000 */
[----:B-1----:R1:W3:Y:S04]  /*47d0*/  SHFL.IDX PT, R6, R0, 0x3, 0x181f ;  /* 0x00781f0000067f89 */ /* 0x0022e800000e0000 */
[----:B--2---:R1:W2:Y:S02]  /*47e0*/  SHFL.IDX PT, R0, R4, 0x3, 0x181f ;  /* 0x00781f0004007f89 */ /* 0x0042a400000e0000 */
.L_x_286:
[----:B------:R-:W-:Y:S05]  /*47f0*/  @!P1 BRA `(.L_x_186) ;  /* 0x000000b000009947 */ /* 0x000fea0003800000 */
[----:B------:R-:W-:Y:S02]  /*4800*/  IMAD.SHL.U32 R3, R231, 0x2, RZ ;  /* 0x00000002e7037824 */ /* 0x000fe400078e00ff */
[----:B------:R-:W-:-:S03]  /*4810*/  IMAD.SHL.U32 R2, R235, 0x2, RZ ;  /* 0x00000002eb027824 */ /* 0x000fc600078e00ff */
[C---:B-1234-:R-:W-:Y:S02]  /*4820*/  IADD3 R4, P2, R0.reuse, R3, RZ ;  /* 0x0000000300047210 */ /* 0x05efe40007f5e0ff */
[----:B------:R-:W-:Y:S02]  /*4830*/  IADD3 R2, P1, R0, R2, RZ ;  /* 0x0000000200027210 */ /* 0x000fe40007f3e0ff */
[----:B------:R-:W-:-:S03]  /*4840*/  IADD3.X R5, R6, R203, RZ, P2, !PT ;  /* 0x000000cb06057210 */ /* 0x000fc600017fe4ff */
[----:B------:R-:W-:Y:S02]  /*4850*/  IMAD.X R3, R6, 0x1, R204, P1 ;  /* 0x0000000106037824 */ /* 0x000fe400008e06cc */
[----:B------:R-:W-:Y:S01]  /*4860*/  @!PT LDS RZ, [RZ] ;  /* 0x00000000fffff984 */ /* 0x000fe20000000800 */
[----:B------:R-:W-:Y:S01]  /*4870*/  @!PT LDS RZ, [RZ] ;  /* 0x00000000fffff984 */ /* 0x000fe20000000800 */
[----:B------:R-:W-:Y:S01]  /*4880*/  @!PT LDS RZ, [RZ] ;  /* 0x00000000fffff984 */ /* 0x000fe20000000800 */
[----:B------:R1:W-:Y:S04]  /*4890*/  LDGSTS.E.BYPASS.LTC128B.128 [R200+0xb100], [R4.64], !P3 ;  /* 0x0b10000004c87fae */ /* 0x0003e8000d901d48 */
[----:B------:R1:W-:Y:S02]  /*48a0*/  LDGSTS.E.BYPASS.LTC128B.128 [R200+0xe900], [R2.64], !P0 ;  /* 0x0e90000002c87fae */ /* 0x0003e4000c101d48 */
.L_x_186:
[----:B--234-:R-:W-:Y:S05]  /*48b0*/  BSYNC B1 ;  /* 0x0000000000017941 */ /* 0x01cfea0003800000 */
.L_x_185:
[----:B-1----:R-:W2:Y:S04]  /*48c0*/  LDL R0, [R1+0x4c] ;  /* 0x00004c0001007983 */ /* 0x002ea80000100800 */
[----:B------:R-:W0:Y:S01]  /*48d0*/  LDGDEPBAR ;  /* 0x00000000000079af */ /* 0x000e220000000000 */
[----:B--2---:R-:W-:-:S05]  /*48e0*/  IMAD.IADD R0, R144, 0x1, -R0 ;  /* 0x0000000190007824 */ /* 0x004fca00078e0a00 */
[C---:B------:R-:W-:Y:S02]  /*48f0*/  ISETP.GT.AND P2, PT, R0.reuse, RZ, PT ;  /* 0x000000ff0000720c */ /* 0x040fe40003f44270 */
[C---:B------:R-:W-:Y:S02]  /*4900*/  ISETP.GT.AND P1, PT, R0.reuse, 0x1, PT ;  /* 0x000000010000780c */ /* 0x040fe40003f24270 */
[----:B------:R-:W-:Y:S02]  /*4910*/  ISETP.GT.AND P0, PT, R0, 0x8, PT ;  /* 0x000000080000780c */ /* 0x000fe40003f04270 */
[----:B------:R-:W-:Y:S02]  /*4920*/  FSEL R6, R121, -INF , P2 ;  /* 0xff80000079067808 */ /* 0x000fe40001000000 */
[----:B------:R-:W-:Y:S02]  /*4930*/  FSEL R7, R120, -INF , P1 ;  /* 0xff80000078077808 */ /* 0x000fe40000800000 */
[----:B------:R-:W-:-:S02]  /*4940*/  FSEL R11, R107, -INF , P2 ;  /* 0xff8000006b0b7808 */ /* 0x000fc40001000000 */
[----:B------:R-:W-:Y:S02]  /*4950*/  FSEL R16, R106, -INF , P1 ;  /* 0xff8000006a107808 */ /* 0x000fe40000800000 */
[----:B------:R-:W-:Y:S02]  /*4960*/  ISETP.GT.AND P6, PT, R0, 0x9, PT ;  /* 0x000000090000780c */ /* 0x000fe40003fc4270 */
[----:B------:R-:W-:Y:S02]  /*4970*/  FSEL R8, R105, -INF , P0 ;  /* 0xff80000069087808 */ /* 0x000fe40000000000 */
[----:B------:R-:W-:Y:S02]  /*4980*/  FMNMX.FTZ R2, R6, R7, !PT ;  /* 0x0000000706027209 */ /* 0x000fe40007810000 */
[----:B------:R-:W-:Y:S02]  /*4990*/  FSEL R17, R99, -INF , P0 ;  /* 0xff80000063117808 */ /* 0x000fe40000000000 */
[----:B------:R-:W-:-:S02]  /*49a0*/  FMNMX.FTZ R3, R11, R16, !PT ;  /* 0x000000100b037209 */ /* 0x000fc40007810000 */
[----:B------:R-:W-:Y:S02]  /*49b0*/  ISETP.GT.AND P5, PT, R0, 0x10, PT ;  /* 0x000000100000780c */ /* 0x000fe40003fa4270 */
[----:B------:R-:W-:Y:S02]  /*49c0*/  FSEL R9, R104, -INF , P6 ;  /* 0xff80000068097808 */ /* 0x000fe40003000000 */
[----:B------:R-:W-:Y:S02]  /*49d0*/  FMNMX.FTZ R2, R8, R2, !PT ;  /* 0x0000000208027209 */ /* 0x000fe40007810000 */
[----:B------:R-:W-:Y:S02]  /*49e0*/  FSEL R18, R98, -INF , P6 ;  /* 0xff80000062127808 */ /* 0x000fe40003000000 */
[----:B------:R-:W-:Y:S02]  /*49f0*/  FMNMX.FTZ R3, R17, R3, !PT ;  /* 0x0000000311037209 */ /* 0x000fe40007810000 */
[----:B------:R-:W-:-:S02]  /*4a00*/  ISETP.GT.AND P2, PT, R0, 0x11, PT ;  /* 0x000000110000780c */ /* 0x000fc40003f44270 */
[----:B------:R-:W-:Y:S02]  /*4a10*/  FSEL R10, R97, -INF , P5 ;  /* 0xff800000610a7808 */ /* 0x000fe40002800000 */
[----:B------:R-:W-:Y:S02]  /*4a20*/  FMNMX.FTZ R2, R9, R2, !PT ;  /* 0x0000000209027209 */ /* 0x000fe40007810000 */
[----:B------:R-:W-:Y:S02]  /*4a30*/  FSEL R21, R88, -INF , P5 ;  /* 0xff80000058157808 */ /* 0x000fe40002800000 */
[----:B------:R-:W-:Y:S02]  /*4a40*/  FMNMX.FTZ R3, R18, R3, !PT ;  /* 0x0000000312037209 */ /* 0x000fe40007810000 */
[----:B------:R-:W-:Y:S02]  /*4a50*/  ISETP.GT.AND P1, PT, R0, 0x18, PT ;  /* 0x000000180000780c */ /* 0x000fe40003f24270 */
[----:B------:R-:W-:-:S02]  /*4a60*/  FSEL R12, R96, -INF , P2 ;  /* 0xff800000600c7808 */ /* 0x000fc40001000000 */
[----:B------:R-:W-:Y:S02]  /*4a70*/  FMNMX.FTZ R2, R10, R2, !PT ;  /* 0x000000020a027209 */ /* 0x000fe40007810000 */
[----:B------:R-:W-:Y:S02]  /*4a80*/  FSEL R22, R87, -INF , P2 ;  /* 0xff80000057167808 */ /* 0x000fe40001000000 */
[----:B------:R-:W-:Y:S02]  /*4a90*/  FMNMX.FTZ R3, R21, R3, !PT ;  /* 0x0000000315037209 */ /* 0x000fe40007810000 */
[----:B------:R-:W-:Y:S02]  /*4aa0*/  ISETP.GT.AND P0, PT, R0, 0x19, PT ;  /* 0x000000190000780c */ /* 0x000fe40003f04270 */
[----:B------:R-:W-:Y:S02]  /*4ab0*/  FSEL R19, R86, -INF , P1 ;  /* 0xff80000056137808 */ /* 0x000fe40000800000 */
[----:B------:R-:W-:-:S02]  /*4ac0*/  FMNMX.FTZ R2, R12, R2, !PT ;  /* 0x000000020c027209 */ /* 0x000fc40007810000 */
[----:B------:R-:W-:Y:S02]  /*4ad0*/  FSEL R23, R84, -INF , P1 ;  /* 0xff80000054177808 */ /* 0x000fe40000800000 */
[----:B------:R-:W-:Y:S02]  /*4ae0*/  FMNMX.FTZ R3, R22, R3, !PT ;  /* 0x0000000316037209 */ /* 0x000fe40007810000 */
[----:B------:R-:W-:Y:S02]  /*4af0*/  ISETP.GT.AND P6, PT, R0, 0x20, PT ;  /* 0x000000200000780c */ /* 0x000fe40003fc4270 */
[----:B------:R-:W-:Y:S02]  /*4b00*/  FSEL R20, R85, -INF , P0 ;  /* 0xff80000055147808 */ /* 0x000fe40000000000 */
[----:B------:R-:W-:Y:S02]  /*4b10*/  FMNMX.FTZ R2, R19, R2, !PT ;  /* 0x0000000213027209 */ /* 0x000fe40007810000 */
[----:B------:R-:W-:-:S02]  /*4b20*/  FSEL R40, R81, -INF , P0 ;  /* 0xff80000051287808 */ /* 0x000fc40000000000 */
[----:B------:R-:W-:Y:S02]  /*4b30*/  FMNMX.FTZ R3, R23, R3, !PT ;  /* 0x0000000317037209 */ /* 0x000fe40007810000 */
        /* <DEDUP_REMOVED lines=70> */
[----:B------:R-:W-:-:S02]  /*4fa0*/  FSEL R151, R29, -INF , P0 ;  /* 0xff8000001d977808 */ /* 0x000fc40000000000 */
[----:B------:R-:W-:Y:S02]  /*4fb0*/  FSEL R147, R33, -INF , P0 ;  /* 0xff80000021937808 */ /* 0x000fe40000000000 */
[C---:B------:R-:W-:Y:S02]  /*4fc0*/  ISETP.GT.AND P6, PT, R0.reuse, 0x59, PT ;  /* 0x000000590000780c */ /* 0x040fe40003fc4270 */
[C---:B------:R-:W-:Y:S02]  /*4fd0*/  ISETP.GT.AND P5, PT, R0.reuse, 0x60, PT ;  /* 0x000000600000780c */ /* 0x040fe40003fa4270 */
[C---:B------:R-:W-:Y:S02]  /*4fe0*/  ISETP.GT.AND P2, PT, R0.reuse, 0x61, PT ;  /* 0x000000610000780c */ /* 0x040fe40003f44270 */
[C---:B------:R-:W-:Y:S02]  /*4ff0*/  ISETP.GT.AND P1, PT, R0.reuse, 0x68, PT ;  /* 0x000000680000780c */ /* 0x040fe40003f24270 */
[----:B------:R-:W-:-:S02]  /*5000*/  ISETP.GT.AND P0, PT, R0, 0x69, PT ;  /* 0x000000690000780c */ /* 0x000fc40003f04270 */
[----:B------:R-:W-:Y:S02]  /*5010*/  FMNMX.FTZ R0, R149, R2, !PT ;  /* 0x0000000295007209 */ /* 0x000fe40007810000 */
[----:B------:R-:W-:Y:S02]  /*5020*/  FMNMX.FTZ R2, R154, R3, !PT ;  /* 0x000000039a027209 */ /* 0x000fe40007810000 */
[----:B------:R-:W-:Y:S02]  /*5030*/  FSEL R148, R32, -INF , P6 ;  /* 0xff80000020947808 */ /* 0x000fe40003000000 */
[----:B------:R-:W-:Y:S02]  /*5040*/  FSEL R146, R34, -INF , P6 ;  /* 0xff80000022927808 */ /* 0x000fe40003000000 */
[----:B------:R-:W-:Y:S02]  /*5050*/  FMNMX.FTZ R0, R147, R0, !PT ;  /* 0x0000000093007209 */ /* 0x000fe40007810000 */
[----:B------:R-:W-:-:S02]  /*5060*/  FMNMX.FTZ R2, R151, R2, !PT ;  /* 0x0000000297027209 */ /* 0x000fc40007810000 */
[----:B------:R-:W-:Y:S02]  /*5070*/  FSEL R159, R26, -INF , P5 ;  /* 0xff8000001a9f7808 */ /* 0x000fe40002800000 */
[----:B------:R-:W-:Y:S02]  /*5080*/  FSEL R157, R28, -INF , P5 ;  /* 0xff8000001c9d7808 */ /* 0x000fe40002800000 */
[----:B------:R-:W-:Y:S02]  /*5090*/  FMNMX.FTZ R0, R146, R0, !PT ;  /* 0x0000000092007209 */ /* 0x000fe40007810000 */
[----:B------:R-:W-:Y:S02]  /*50a0*/  FMNMX.FTZ R2, R148, R2, !PT ;  /* 0x0000000294027209 */ /* 0x000fe40007810000 */
[----:B------:R-:W-:Y:S02]  /*50b0*/  FSEL R158, R25, -INF , P2 ;  /* 0xff800000199e7808 */ /* 0x000fe40001000000 */
[----:B------:R-:W-:-:S02]  /*50c0*/  FSEL R155, R27, -INF , P2 ;  /* 0xff8000001b9b7808 */ /* 0x000fc40001000000 */
        /* <DEDUP_REMOVED lines=10> */
[----:B------:R-:W-:Y:S02]  /*5170*/  FMNMX.FTZ R4, R150, R0, !PT ;  /* 0x0000000096047209 */ /* 0x000fe40007810000 */
[----:B------:R-:W-:Y:S01]  /*5180*/  FMNMX.FTZ R5, R160, R2, !PT ;  /* 0x00000002a0057209 */ /* 0x000fe20007810000 */
[----:B------:R-:W-:Y:S05]  /*5190*/  BRA.DIV ~URZ, `(.L_x_199) ;  /* 0x00009d127f007947 */ /* 0x000fea000b800000 */
[----:B------:R1:W2:Y:S02]  /*51a0*/  SHFL.BFLY PT, R0, R4, 0x2, 0x1f ;  /* 0x0c401f0004007f89 */ /* 0x0002a400000e0000 */
.L_x_287:
[----:B-12---:R-:W-:Y:S01]  /*51b0*/  FMNMX.FTZ R4, R4, R0, !PT ;  /* 0x0000000004047209 */ /* 0x006fe20007810000 */
[----:B------:R-:W-:Y:S05]  /*51c0*/  BRA.DIV ~URZ, `(.L_x_200) ;  /* 0x00009d227f007947 */ /* 0x000fea000b800000 */
[----:B------:R-:W1:Y:S04]  /*51d0*/  SHFL.BFLY PT, R0, R5, 0x2, 0x1f ;  /* 0x0c401f0005007f89 */ /* 0x000e6800000e0000 */
[----:B------:R-:W2:Y:S01]  /*51e0*/  SHFL.BFLY PT, R2, R4, 0x1, 0x1f ;  /* 0x0c201f0004027f89 */ /* 0x000ea200000e0000 */
[----:B-1----:R-:W-:-:S02]  /*51f0*/  FMNMX.FTZ R5, R5, R0, !PT ;  /* 0x0000000005057209 */ /* 0x002fc40007810000 */
[----:B--2---:R-:W-:-:S03]  /*5200*/  FMNMX.FTZ R69, R4, R2, !PT ;  /* 0x0000000204457209 */ /* 0x004fc60007810000 */
[----:B------:R1:W2:Y:S04]  /*5210*/  SHFL.BFLY PT, R3, R5, 0x1, 0x1f ;  /* 0x0c201f0005037f89 */ /* 0x0002a800000e0000 */
.L_x_288:
[C---:B------:R-:W-:Y:S01]  /*5220*/  FMUL.FTZ R2, R69.reuse, c[0x0][0x2d0] ;  /* 0x0000b40045027a20 */ /* 0x040fe20000410000 */
[----:B------:R-:W-:Y:S01]  /*5230*/  FSETP.NEU.FTZ.AND P0, PT, R69, -INF , PT ;  /* 0xff8000004500780b */ /* 0x000fe20003f1d000 */
[----:B------:R-:W-:Y:S01]  /*5240*/  WARPSYNC 0xffffffff ;  /* 0xffffffff00007948 */ /* 0x000fe20003800000 */
[----:B--2---:R-:W-:Y:S01]  /*5250*/  FMNMX.FTZ R68, R3, R5, !PT ;  /* 0x0000000503447209 */ /* 0x004fe20007810000 */
[----:B------:R-:W-:Y:S01]  /*5260*/  LDSM.16.MT88.4 R28, [R191+0x800] ;  /* 0x00080000bf1c783b */ /* 0x000fe20000004200 */
[----:B------:R-:W-:Y:S02]  /*5270*/  FSEL R2, R2, RZ, P0 ;  /* 0x000000ff02027208 */ /* 0x000fe40000000000 */
[----:B------:R-:W-:Y:S01]  /*5280*/  FSETP.NEU.FTZ.AND P0, PT, R68, -INF , PT ;  /* 0xff8000004400780b */ /* 0x000fe20003f1d000 */
[----:B------:R-:W-:Y:S01]  /*5290*/  LDSM.16.MT88.4 R44, [R190] ;  /* 0x00000000be2c783b */ /* 0x000fe20000004200 */
[----:B------:R-:W-:Y:S01]  /*52a0*/  IADD3 R214, R214, -0x2, RZ ;  /* 0xfffffffed6d67810 */ /* 0x000fe20007ffe0ff */
[----:B------:R-:W-:-:S02]  /*52b0*/  FFMA.FTZ R0, R6, c[0x0][0x2d0], -R2 ;  /* 0x0000b40006007a23 */ /* 0x000fc40000010802 */
[--C-:B------:R-:W-:Y:S01]  /*52c0*/  FFMA.FTZ R3, R10, c[0x0][0x2d0], -R2.reuse ;  /* 0x0000b4000a037a23 */ /* 0x100fe20000010802 */
[----:B------:R-:W-:Y:S01]  /*52d0*/  LDSM.16.MT88.4 R32, [R189+0x800] ;  /* 0x00080000bd20783b */ /* 0x000fe20000004200 */
[----:B------:R2:W-:Y:S03]  /*52e0*/  MUFU.EX2 R59, R0 ;  /* 0x00000000003b7308 */ /* 0x0005e60000000800 */
[----:B------:R-:W-:Y:S04]  /*52f0*/  LDSM.16.MT88.4 R48, [R190+0x800] ;  /* 0x00080000be30783b */ /* 0x000fe80000004200 */
[----:B------:R-:W-:Y:S01]  /*5300*/  LDSM.16.MT88.4 R52, [R189+0x3800] ;  /* 0x00380000bd34783b */ /* 0x000fe20000004200 */
[----:B------:R3:W-:Y:S01]  /*5310*/  MUFU.EX2 R202, R3 ;  /* 0x0000000300ca7308 */ /* 0x0007e20000000800 */
[----:B--2---:R-:W-:-:S02]  /*5320*/  FFMA.FTZ R0, R7, c[0x0][0x2d0], -R2 ;  /* 0x0000b40007007a23 */ /* 0x004fc40000010802 */
[----:B-1----:R-:W1:Y:S05]  /*5330*/  LDSM.16.MT88.4 R4, [R191] ;  /* 0x00000000bf04783b */ /* 0x002e6a0000004200 */
[----:B------:R2:W4:Y:S01]  /*5340*/  MUFU.EX2 R57, R0 ;  /* 0x0000000000397308 */ /* 0x0005220000000800 */
[--C-:B---3--:R-:W-:Y:S02]  /*5350*/  FFMA.FTZ R3, R12, c[0x0][0x2d0], -R2.reuse ;  /* 0x0000b4000c037a23 */ /* 0x108fe40000010802 */
[----:B------:R-:W3:Y:S05]  /*5360*/  LDSM.16.MT88.4 R12, [R189] ;  /* 0x00000000bd0c783b */ /* 0x000eea0000004200 */
[----:B------:R-:W-:Y:S01]  /*5370*/  MUFU.EX2 R225, R3 ;  /* 0x0000000300e17308 */ /* 0x000fe20000000800 */
[----:B--2---:R-:W-:Y:S01]  /*5380*/  FFMA.FTZ R0, R8, c[0x0][0x2d0], -R2 ;  /* 0x0000b40008007a23 */ /* 0x004fe20000010802 */
[----:B----4-:R-:W-:-:S06]  /*5390*/  F2FP.PACK_AB R8, R57, R59 ;  /* 0x0000003b3908723e */ /* 0x010fcc00000000ff */
[----:B------:R2:W-:Y:S02]  /*53a0*/  MUFU.EX2 R136, R0 ;  /* 0x0000000000887308 */ /* 0x0005e40000000800 */
[----:B--2---:R-:W-:-:S06]  /*53b0*/  FFMA.FTZ R0, R9, c[0x0][0x2d0], -R2 ;  /* 0x0000b40009007a23 */ /* 0x004fcc0000010802 */
[----:B------:R2:W4:Y:S02]  /*53c0*/  MUFU.EX2 R201, R0 ;  /* 0x0000000000c97308 */ /* 0x0005240000000800 */
[----:B--2---:R-:W-:Y:S01]  /*53d0*/  FMUL.FTZ R0, R68, c[0x0][0x2d0] ;  /* 0x0000b40044007a20 */ /* 0x004fe20000410000 */
[----:B----4-:R-:W-:-:S04]  /*53e0*/  F2FP.PACK_AB R10, R201, R136 ;  /* 0x00000088c90a723e */ /* 0x010fc800000000ff */
[----:B------:R-:W-:Y:S02]  /*53f0*/  FSEL R0, R0, RZ, P0 ;  /* 0x000000ff00007208 */ /* 0x000fe40000000000 */
[----:B------:R-:W-:-:S03]  /*5400*/  ISETP.GE.AND P0, PT, R214, R236, PT ;  /* 0x000000ecd600720c */ /* 0x000fc60003f06270 */
[----:B------:R-:W-:-:S04]  /*5410*/  FFMA.FTZ R3, R11, c[0x0][0x2d0], -R0 ;  /* 0x0000b4000b037a23 */ /* 0x000fc80000010800 */
[----:B------:R2:W-:Y:S02]  /*5420*/  MUFU.EX2 R58, R3 ;  /* 0x00000003003a7308 */ /* 0x0005e40000000800 */
[----:B--2---:R-:W-:-:S06]  /*5430*/  FFMA.FTZ R3, R16, c[0x0][0x2d0], -R0 ;  /* 0x0000b40010037a23 */ /* 0x004fcc0000010800 */
[----:B------:R2:W4:Y:S02]  /*5440*/  MUFU.EX2 R56, R3 ;  /* 0x0000000300387308 */ /* 0x0005240000000800 */
[----:B--2---:R-:W-:Y:S01]  /*5450*/  FFMA.FTZ R3, R17, c[0x0][0x2d0], -R0 ;  /* 0x0000b40011037a23 */ /* 0x004fe20000010800 */
[----:B----4-:R-:W-:Y:S01]  /*5460*/  F2FP.PACK_AB R9, R56, R58 ;  /* 0x0000003a3809723e */ /* 0x010fe200000000ff */
[----:B------:R-:W-:-:S04]  /*5470*/  FADD.FTZ R145, R58, R56 ;  /* 0x000000383a917221 */ /* 0x000fc80000010000 */
[----:B------:R2:W-:Y:S02]  /*5480*/  MUFU.EX2 R163, R3 ;  /* 0x0000000300a37308 */ /* 0x0005e40000000800 */
[----:B--2---:R-:W-:-:S06]  /*5490*/  FFMA.FTZ R3, R18, c[0x0][0x2d0], -R0 ;  /* 0x0000b40012037a23 */ /* 0x004fcc0000010800 */
[----:B------:R2:W4:Y:S02]  /*54a0*/  MUFU.EX2 R199, R3 ;  /* 0x0000000300c77308 */ /* 0x0005240000000800 */
[----:B--2---:R-:W-:Y:S01]  /*54b0*/  FFMA.FTZ R3, R19, c[0x0][0x2d0], -R2 ;  /* 0x0000b40013037a23 */ /* 0x004fe20000010802 */
[----:B----4-:R-:W-:-:S05]  /*54c0*/  F2FP.PACK_AB R11, R199, R163 ;  /* 0x000000a3c70b723e */ /* 0x010fca00000000ff */
[----:B------:R2:W-:Y:S02]  /*54d0*/  MUFU.EX2 R223, R3 ;  /* 0x0000000300df7308 */ /* 0x0005e40000000800 */
[C---:B-1----:R-:W-:Y:S08]  /*54e0*/  HMMA.16816.F32 R16, R8.reuse, R6, RZ ;  /* 0x000000060810723c */ /* 0x042ff000000018ff */
[----:B---3--:R-:W-:Y:S01]  /*54f0*/  HMMA.16816.F32 R36, R8, R12, RZ ;  /* 0x0000000c0824723c */ /* 0x008fe200000018ff */
[----:B--2---:R-:W-:-:S04]  /*5500*/  FFMA.FTZ R3, R20, c[0x0][0x2d0], -R2 ;  /* 0x0000b40014037a23 */ /* 0x004fc80000010802 */
[----:B------:R1:W2:Y:S03]  /*5510*/  MUFU.EX2 R226, R3 ;  /* 0x0000000300e27308 */ /* 0x0002a60000000800 */
[C---:B------:R-:W-:Y:S08]  /*5520*/  HMMA.16816.F32 R24, R8.reuse, R14, RZ ;  /* 0x0000000e0818723c */ /* 0x040ff000000018ff */
[----:B------:R-:W-:Y:S01]  /*5530*/  HMMA.16816.F32 R12, R8, R44, RZ ;  /* 0x0000002c080c723c */ /* 0x000fe200000018ff */
[----:B-1----:R-:W-:Y:S01]  /*5540*/  FFMA.FTZ R3, R21, c[0x0][0x2d0], -R0 ;  /* 0x0000b40015037a23 */ /* 0x002fe20000010800 */
[----:B--2---:R-:W-:-:S03]  /*5550*/  F2FP.PACK_AB R6, R226, R223 ;  /* 0x000000dfe206723e */ /* 0x004fc600000000ff */
[----:B------:R1:W-:Y:S02]  /*5560*/  MUFU.EX2 R221, R3 ;  /* 0x0000000300dd7308 */ /* 0x0003e40000000800 */
[----:B-1----:R-:W-:-:S06]  /*5570*/  FFMA.FTZ R3, R22, c[0x0][0x2d0], -R0 ;  /* 0x0000b40016037a23 */ /* 0x002fcc0000010800 */
[----:B------:R1:W2:Y:S02]  /*5580*/  MUFU.EX2 R220, R3 ;  /* 0x0000000300dc7308 */ /* 0x0002a40000000800 */
[----:B-1----:R-:W-:Y:S02]  /*5590*/  FFMA.FTZ R3, R23, c[0x0][0x2d0], -R0 ;  /* 0x0000b40017037a23 */ /* 0x002fe40000010800 */
[----:B------:R-:W-:Y:S04]  /*55a0*/  HMMA.16816.F32 R20, R8, R4, RZ ;  /* 0x000000040814723c */ /* 0x000fe800000018ff */
[----:B------:R1:W-:Y:S03]  /*55b0*/  MUFU.EX2 R224, R3 ;  /* 0x0000000300e07308 */ /* 0x0003e60000000800 */
[----:B------:R-:W-:-:S02]  /*55c0*/  F2FP.PACK_AB R4, R225, R202 ;  /* 0x000000cae104723e */ /* 0x000fc400000000ff */
[----:B--2---:R-:W-:Y:S01]  /*55d0*/  F2FP.PACK_AB R5, R220, R221 ;  /* 0x000000dddc05723e */ /* 0x004fe200000000ff */
[----:B-1----:R-:W-:Y:S02]  /*55e0*/  FFMA.FTZ R3, R40, c[0x0][0x2d0], -R0 ;  /* 0x0000b40028037a23 */ /* 0x002fe40000010800 */
[----:B------:R-:W1:Y:S02]  /*55f0*/  LDSM.16.MT88.4 R40, [R194] ;  /* 0x00000000c228783b */ /* 0x000e640000004200 */
[----:B------:R-:W2:Y:S02]  /*5600*/  MUFU.EX2 R222, R3 ;  /* 0x0000000300de7308 */ /* 0x000ea40000000800 */
[----:B--2---:R-:W-:Y:S01]  /*5610*/  F2FP.PACK_AB R7, R222, R224 ;  /* 0x000000e0de07723e */ /* 0x004fe200000000ff */
[----:B------:R-:W-:-:S04]  /*5620*/  FADD.FTZ R3, R59, R57 ;  /* 0x000000393b037221 */ /* 0x000fc80000010000 */
[----:B------:R-:W-:-:S03]  /*5630*/  FADD.FTZ R136, R136, R3 ;  /* 0x0000000388887221 */ /* 0x000fc60000010000 */
[----:B------:R-:W-:Y:S01]  /*5640*/  HMMA.16816.F32 R112, R4, R28, R20 ;  /* 0x0000001c0470723c */ /* 0x000fe20000001814 */
[----:B------:R-:W-:-:S04]  /*5650*/  FFMA.FTZ R3, R92, c[0x0][0x2d0], -R2 ;  /* 0x0000b4005c037a23 */ /* 0x000fc80000010802 */
[----:B------:R2:W-:Y:S03]  /*5660*/  MUFU.EX2 R162, R3 ;  /* 0x0000000300a27308 */ /* 0x0005e60000000800 */
[C---:B------:R-:W-:Y:S01]  /*5670*/  HMMA.16816.F32 R88, R4.reuse, R30, R16 ;  /* 0x0000001e0458723c */ /* 0x040fe20000001810 */
[----:B------:R-:W3:Y:S07]  /*5680*/  LDSM.16.MT88.4 R28, [R192+0x800] ;  /* 0x00080000c01c783b */ /* 0x000eee0000004200 */
[----:B------:R-:W-:Y:S01]  /*5690*/  HMMA.16816.F32 R116, R4, R32, R36 ;  /* 0x000000200474723c */ /* 0x000fe20000001824 */
[----:B------:R-:W-:Y:S01]  /*56a0*/  LDSM.16.MT88.4 R36, [R191+0x3800] ;  /* 0x00380000bf24783b */ /* 0x000fe20000004200 */
[----:B--2---:R-:W-:-:S06]  /*56b0*/  FFMA.FTZ R3, R93, c[0x0][0x2d0], -R2 ;  /* 0x0000b4005d037a23 */ /* 0x004fcc0000010802 */
[----:B------:R-:W-:Y:S01]  /*56c0*/  HMMA.16816.F32 R96, R4, R34, R24 ;  /* 0x000000220460723c */ /* 0x000fe20000001818 */
[----:B------:R-:W2:Y:S01]  /*56d0*/  LDSM.16.MT88.4 R32, [R189+0x4000] ;  /* 0x00400000bd20783b */ /* 0x000ea20000004200 */
[----:B------:R4:W5:Y:S06]  /*56e0*/  MUFU.EX2 R210, R3 ;  /* 0x0000000300d27308 */ /* 0x00096c0000000800 */
[----:B-1----:R-:W-:Y:S08]  /*56f0*/  HMMA.16816.F32 R20, R8, R40, RZ ;  /* 0x000000280814723c */ /* 0x002ff000000018ff */
[----:B------:R-:W-:Y:S01]  /*5700*/  HMMA.16816.F32 R108, R4, R48, R12 ;  /* 0x00000030046c723c */ /* 0x000fe2000000180c */
[----:B----4-:R-:W-:-:S04]  /*5710*/  FFMA.FTZ R3, R94, c[0x0][0x2d0], -R2 ;  /* 0x0000b4005e037a23 */ /* 0x010fc80000010802 */
[----:B------:R1:W-:Y:S03]  /*5720*/  MUFU.EX2 R211, R3 ;  /* 0x0000000300d37308 */ /* 0x0003e60000000800 */
[----:B------:R-:W-:Y:S08]  /*5730*/  HMMA.16816.F32 R12, R8, R52, RZ ;  /* 0x00000034080c723c */ /* 0x000ff000000018ff */
[----:B---3--:R-:W-:Y:S01]  /*5740*/  HMMA.16816.F32 R84, R4, R28, R20 ;  /* 0x0000001c0454723c */ /* 0x008fe20000001814 */
[----:B------:R-:W3:Y:S01]  /*5750*/  LDSM.16.MT88.4 R20, [R191+0x4000] ;  /* 0x00400000bf14783b */ /* 0x000ee20000004200 */
[----:B-1----:R-:W-:-:S06]  /*5760*/  FFMA.FTZ R3, R70, c[0x0][0x2d0], -R2 ;  /* 0x0000b40046037a23 */ /* 0x002fcc0000010802 */
[C---:B------:R-:W-:Y:S01]  /*5770*/  HMMA.16816.F32 R16, R8.reuse, R42, RZ ;  /* 0x0000002a0810723c */ /* 0x040fe200000018ff */
[----:B------:R1:W4:Y:S07]  /*5780*/  MUFU.EX2 R219, R3 ;  /* 0x0000000300db7308 */ /* 0x00032e0000000800 */
[----:B------:R-:W-:Y:S08]  /*5790*/  HMMA.16816.F32 R24, R8, R46, RZ ;  /* 0x0000002e0818723c */ /* 0x000ff000000018ff */
[----:B--2---:R-:W-:Y:S01]  /*57a0*/  HMMA.16816.F32 R104, R4, R32, R12 ;  /* 0x000000200468723c */ /* 0x004fe2000000180c */
[----:B-1----:R-:W-:-:S04]  /*57b0*/  FFMA.FTZ R3, R95, c[0x0][0x2d0], -R0 ;  /* 0x0000b4005f037a23 */ /* 0x002fc80000010800 */
[----:B------:R1:W-:Y:S03]  /*57c0*/  MUFU.EX2 R208, R3 ;  /* 0x0000000300d07308 */ /* 0x0003e60000000800 */
[----:B------:R-:W-:Y:S08]  /*57d0*/  HMMA.16816.F32 R12, R8, R36, RZ ;  /* 0x00000024080c723c */ /* 0x000ff000000018ff */
[----:B------:R-:W-:Y:S01]  /*57e0*/  HMMA.16816.F32 R76, R4, R30, R16 ;  /* 0x0000001e044c723c */ /* 0x000fe20000001810 */
[----:B-1----:R-:W-:-:S07]  /*57f0*/  FFMA.FTZ R3, R101, c[0x0][0x2d0], -R0 ;  /* 0x0000b40065037a23 */ /* 0x002fce0000010800 */
[----:B------:R-:W-:Y:S01]  /*5800*/  HMMA.16816.F32 R80, R4, R50, R24 ;  /* 0x000000320450723c */ /* 0x000fe20000001818 */
[----:B------:R-:W1:Y:S01]  /*5810*/  LDSM.16.MT88.4 R24, [R190+0x3800] ;  /* 0x00380000be18783b */ /* 0x000e620000004200 */
[----:B------:R2:W1:Y:S06]  /*5820*/  MUFU.EX2 R209, R3 ;  /* 0x0000000300d17308 */ /* 0x00046c0000000800 */
[----:B------:R-:W-:Y:S08]  /*5830*/  HMMA.16816.F32 R16, R8, R54, RZ ;  /* 0x000000360810723c */ /* 0x000ff000000018ff */
[----:B---3--:R-:W-:Y:S01]  /*5840*/  HMMA.16816.F32 R64, R4, R20, R12 ;  /* 0x000000140440723c */ /* 0x008fe2000000180c */
[----:B--2---:R-:W-:-:S04]  /*5850*/  FFMA.FTZ R3, R102, c[0x0][0x2d0], -R0 ;  /* 0x0000b40066037a23 */ /* 0x004fc80000010800 */
[----:B------:R2:W-:Y:S03]  /*5860*/  MUFU.EX2 R215, R3 ;  /* 0x0000000300d77308 */ /* 0x0005e60000000800 */
[----:B------:R-:W-:Y:S08]  /*5870*/  HMMA.16816.F32 R12, R8, R38, RZ ;  /* 0x00000026080c723c */ /* 0x000ff000000018ff */
[----:B------:R-:W-:Y:S01]  /*5880*/  HMMA.16816.F32 R72, R4, R34, R16 ;  /* 0x000000220448723c */ /* 0x000fe20000001810 */
[----:B------:R-:W3:Y:S01]  /*5890*/  LDSM.16.MT88.4 R16, [R190+0x4000] ;  /* 0x00400000be10783b */ /* 0x000ee20000004200 */
[----:B--2---:R-:W-:-:S04]  /*58a0*/  FFMA.FTZ R3, R100, c[0x0][0x2d0], -R0 ;  /* 0x0000b40064037a23 */ /* 0x004fc80000010800 */
[----:B------:R2:W2:Y:S10]  /*58b0*/  MUFU.EX2 R228, R3 ;  /* 0x0000000300e47308 */ /* 0x0004b40000000800 */
[----:B------:R-:W-:Y:S08]  /*58c0*/  HMMA.16816.F32 R60, R4, R22, R12 ;  /* 0x00000016043c723c */ /* 0x000ff0000000180c */
[----:B-1----:R-:W-:Y:S01]  /*58d0*/  HMMA.16816.F32 R12, R8, R24, RZ ;  /* 0x00000018080c723c */ /* 0x002fe200000018ff */
[----:B--2---:R-:W-:-:S04]  /*58e0*/  FFMA.FTZ R3, R123, c[0x0][0x2d0], -R2 ;  /* 0x0000b4007b037a23 */ /* 0x004fc80000010802 */
[----:B------:R1:W-:Y:S02]  /*58f0*/  MUFU.EX2 R123, R3 ;  /* 0x00000003007b7308 */ /* 0x0003e40000000800 */
[--C-:B-1----:R-:W-:Y:S11]  /*5900*/  FFMA.FTZ R3, R122, c[0x0][0x2d0], -R2.reuse ;  /* 0x0000b4007a037a23 */ /* 0x102ff60000010802 */
[----:B------:R-:W-:Y:S06]  /*5910*/  @!UPT UIADD3 URZ, URZ, URZ, URZ ;  /* 0x0000003f3f3ff290 */ /* 0x000fec000fffe03f */
[----:B---3--:R-:W-:Y:S01]  /*5920*/  HMMA.16816.F32 R56, R4, R16, R12 ;  /* 0x000000100438723c */ /* 0x008fe2000000180c */
[----:B------:R1:W-:Y:S07]  /*5930*/  MUFU.EX2 R122, R3 ;  /* 0x00000003007a7308 */ /* 0x0003ee0000000800 */
[----:B------:R-:W-:Y:S01]  /*5940*/  HMMA.16816.F32 R12, R8, R26, RZ ;  /* 0x0000001a080c723c */ /* 0x000fe200000018ff */
[----:B-1----:R-:W-:-:S04]  /*5950*/  FFMA.FTZ R3, R121, c[0x0][0x2d0], -R2 ;  /* 0x0000b40079037a23 */ /* 0x002fc80000010802 */
[----:B------:R1:W-:Y:S11]  /*5960*/  MUFU.EX2 R217, R3 ;  /* 0x0000000300d97308 */ /* 0x0003f60000000800 */
[----:B------:R-:W-:Y:S08]  /*5970*/  @!UPT UIADD3 URZ, URZ, URZ, URZ ;  /* 0x0000003f3f3ff290 */ /* 0x000ff0000fffe03f */
[----:B------:R-:W-:Y:S01]  /*5980*/  HMMA.16816.F32 R52, R4, R18, R12 ;  /* 0x000000120434723c */ /* 0x000fe2000000180c */
[----:B------:R-:W2:Y:S01]  /*5990*/  LDSM.16.MT88.4 R12, [R192+0x3800] ;  /* 0x00380000c00c783b */ /* 0x000ea20000004200 */
[----:B-1----:R-:W-:-:S04]  /*59a0*/  FFMA.FTZ R3, R120, c[0x0][0x2d0], -R2 ;  /* 0x0000b40078037a23 */ /* 0x002fc80000010802 */
[----:B------:R1:W3:Y:S02]  /*59b0*/  MUFU.EX2 R218, R3 ;  /* 0x0000000300da7308 */ /* 0x0002e40000000800 */
[----:B-1----:R-:W-:-:S06]  /*59c0*/  FFMA.FTZ R3, R127, c[0x0][0x2d0], -R0 ;  /* 0x0000b4007f037a23 */ /* 0x002fcc0000010800 */
[----:B------:R1:W-:Y:S01]  /*59d0*/  MUFU.EX2 R216, R3 ;  /* 0x0000000300d87308 */ /* 0x0003e20000000800 */
[----:B--2---:R-:W-:Y:S01]  /*59e0*/  HMMA.16816.F32 R16, R8, R12, RZ ;  /* 0x0000000c0810723c */ /* 0x004fe200000018ff */
[----:B-1----:R-:W-:-:S07]  /*59f0*/  FFMA.FTZ R3, R126, c[0x0][0x2d0], -R0 ;  /* 0x0000b4007e037a23 */ /* 0x002fce0000010800 */
[----:B------:R-:W-:Y:S01]  /*5a00*/  HMMA.16816.F32 R8, R8, R14, RZ ;  /* 0x0000000e0808723c */ /* 0x000fe200000018ff */
[----:B------:R-:W1:Y:S01]  /*5a10*/  LDSM.16.MT88.4 R12, [R192+0x4000] ;  /* 0x00400000c00c783b */ /* 0x000e620000004200 */
[----:B------:R2:W-:Y:S02]  /*5a20*/  MUFU.EX2 R212, R3 ;  /* 0x0000000300d47308 */ /* 0x0005e40000000800 */
[----:B--2---:R-:W-:-:S06]  /*5a30*/  FFMA.FTZ R3, R125, c[0x0][0x2d0], -R0 ;  /* 0x0000b4007d037a23 */ /* 0x004fcc0000010800 */
[----:B------:R2:W-:Y:S02]  /*5a40*/  MUFU.EX2 R213, R3 ;  /* 0x0000000300d57308 */ /* 0x0005e40000000800 */
[----:B--2---:R-:W-:-:S04]  /*5a50*/  FFMA.FTZ R3, R124, c[0x0][0x2d0], -R0 ;  /* 0x0000b4007c037a23 */ /* 0x004fc80000010800 */
[C---:B-1----:R-:W-:Y:S02]  /*5a60*/  HMMA.16816.F32 R48, R4.reuse, R12, R16 ;  /* 0x0000000c0430723c */ /* 0x042fe40000001810 */
[----:B------:R1:W2:Y:S06]  /*5a70*/  MUFU.EX2 R227, R3 ;  /* 0x0000000300e37308 */ /* 0x0002ac0000000800 */
[----:B------:R-:W-:Y:S01]  /*5a80*/  HMMA.16816.F32 R12, R4, R14, R8 ;  /* 0x0000000e040c723c */ /* 0x000fe20000001808 */
[----:B------:R-:W2:Y:S06]  /*5a90*/  LDSM.16.MT88.4 R8, [R189+0x1000] ;  /* 0x00100000bd08783b */ /* 0x000eac0000004200 */
[----:B-----5:R-:W-:-:S02]  /*5aa0*/  F2FP.PACK_AB R4, R210, R162 ;  /* 0x000000a2d204723e */ /* 0x020fc400000000ff */
[----:B----4-:R-:W-:Y:S01]  /*5ab0*/  F2FP.PACK_AB R6, R219, R211 ;  /* 0x000000d3db06723e */ /* 0x010fe200000000ff */
[----:B-1----:R-:W-:Y:S01]  /*5ac0*/  FFMA.FTZ R3, R141, c[0x0][0x2d0], -R2 ;  /* 0x0000b4008d037a23 */ /* 0x002fe20000010802 */
[----:B------:R-:W-:Y:S02]  /*5ad0*/  F2FP.PACK_AB R5, R209, R208 ;  /* 0x000000d0d105723e */ /* 0x000fe400000000ff */
[----:B------:R-:W-:-:S07]  /*5ae0*/  F2FP.PACK_AB R7, R228, R215 ;  /* 0x000000d7e407723e */ /* 0x000fce00000000ff */
[C---:B--2---:R-:W-:Y:S08]  /*5af0*/  HMMA.16816.F32 R44, R4.reuse, R8, R116 ;  /* 0x00000008042c723c */ /* 0x044ff00000001874 */
        /* <DEDUP_REMOVED lines=23> */
[----:B------:R-:W-:Y:S01]  /*5c70*/  FADD.FTZ R4, R201, R136 ;  /* 0x00000088c9047221 */ /* 0x000fe20000010000 */
[----:B---3--:R-:W-:Y:S01]  /*5c80*/  F2FP.PACK_AB R6, R218, R217 ;  /* 0x000000d9da06723e */ /* 0x008fe200000000ff */
[----:B------:R-:W-:Y:S01]  /*5c90*/  FADD.FTZ R5, R163, R145 ;  /* 0x00000091a3057221 */ /* 0x000fe20000010000 */
[----:B------:R-:W-:Y:S01]  /*5ca0*/  F2FP.PACK_AB R7, R227, R213 ;  /* 0x000000d5e307723e */ /* 0x000fe200000000ff */
[----:B------:R-:W-:Y:S01]  /*5cb0*/  FADD.FTZ R70, R202, R4 ;  /* 0x00000004ca467221 */ /* 0x000fe20000010000 */
[----:B------:R-:W-:Y:S01]  /*5cc0*/  F2FP.PACK_AB R4, R122, R123 ;  /* 0x0000007b7a04723e */ /* 0x000fe200000000ff */
[----:B------:R-:W-:Y:S01]  /*5cd0*/  FADD.FTZ R116, R199, R5 ;  /* 0x00000005c7747221 */ /* 0x000fe20000010000 */
[----:B------:R-:W-:Y:S01]  /*5ce0*/  F2FP.PACK_AB R5, R212, R216 ;  /* 0x000000d8d405723e */ /* 0x000fe200000000ff */
[----:B------:R2:W-:Y:S02]  /*5cf0*/  MUFU.EX2 R199, R3 ;  /* 0x0000000300c77308 */ /* 0x0005e40000000800 */
[----:B--2---:R-:W-:-:S06]  /*5d00*/  FFMA.FTZ R3, R139, c[0x0][0x2d0], -R2 ;  /* 0x0000b4008b037a23 */ /* 0x004fcc0000010802 */
[----:B------:R2:W-:Y:S01]  /*5d10*/  MUFU.EX2 R202, R3 ;  /* 0x0000000300ca7308 */ /* 0x0005e20000000800 */
[C---:B-1----:R-:W-:Y:S08]  /*5d20*/  HMMA.16816.F32 R112, R4.reuse, R8, R44 ;  /* 0x000000080470723c */ /* 0x042ff0000000182c */
[----:B------:R-:W-:Y:S01]  /*5d30*/  HMMA.16816.F32 R108, R4, R10, R28 ;  /* 0x0000000a046c723c */ /* 0x000fe2000000181c */
[----:B------:R-:W1:Y:S01]  /*5d40*/  LDSM.16.MT88.4 R8, [R191+0x1800] ;  /* 0x00180000bf08783b */ /* 0x000e620000004200 */
[----:B--2---:R-:W-:-:S04]  /*5d50*/  FFMA.FTZ R3, R138, c[0x0][0x2d0], -R2 ;  /* 0x0000b4008a037a23 */ /* 0x004fc80000010802 */
[----:B------:R2:W-:Y:S02]  /*5d60*/  MUFU.EX2 R201, R3 ;  /* 0x0000000300c97308 */ /* 0x0005e40000000800 */
[----:B--2---:R-:W-:-:S06]  /*5d70*/  FFMA.FTZ R3, R137, c[0x0][0x2d0], -R2 ;  /* 0x0000b40089037a23 */ /* 0x004fcc0000010802 */
[----:B------:R2:W3:Y:S01]  /*5d80*/  MUFU.EX2 R207, R3 ;  /* 0x0000000300cf7308 */ /* 0x0004e20000000800 */
[----:B-1----:R-:W-:Y:S01]  /*5d90*/  HMMA.16816.F32 R76, R4, R8, R40 ;  /* 0x00000008044c723c */ /* 0x002fe20000001828 */
[----:B--2---:R-:W-:-:S06]  /*5da0*/  FFMA.FTZ R3, R143, c[0x0][0x2d0], -R0 ;  /* 0x0000b4008f037a23 */ /* 0x004fcc0000010800 */
[----:B------:R1:W-:Y:S01]  /*5db0*/  MUFU.EX2 R145, R3 ;  /* 0x0000000300917308 */ /* 0x0003e20000000800 */
[----:B------:R-:W-:Y:S01]  /*5dc0*/  HMMA.16816.F32 R64, R4, R10, R24 ;  /* 0x0000000a0440723c */ /* 0x000fe20000001818 */
[----:B------:R-:W2:Y:S01]  /*5dd0*/  LDSM.16.MT88.4 R8, [R190+0x1800] ;  /* 0x00180000be08783b */ /* 0x000ea20000004200 */
[----:B-1----:R-:W-:-:S06]  /*5de0*/  FADD.FTZ R3, R225, R70 ;  /* 0x00000046e1037221 */ /* 0x002fcc0000010000 */
[C---:B--2---:R-:W-:Y:S08]  /*5df0*/  HMMA.16816.F32 R72, R4.reuse, R8, R36 ;  /* 0x000000080448723c */ /* 0x044ff00000001824 */
[C---:B------:R-:W-:Y:S01]  /*5e00*/  HMMA.16816.F32 R60, R4.reuse, R10, R20 ;  /* 0x0000000a043c723c */ /* 0x040fe20000001814 */
[----:B------:R-:W1:Y:S07]  /*5e10*/  LDSM.16.MT88.4 R8, [R192+0x1800] ;  /* 0x00180000c008783b */ /* 0x000e6e0000004200 */
[C---:B-1----:R-:W-:Y:S08]  /*5e20*/  HMMA.16816.F32 R56, R4.reuse, R8, R32 ;  /* 0x000000080438723c */ /* 0x042ff00000001820 */
[C---:B------:R-:W-:Y:S01]  /*5e30*/  HMMA.16816.F32 R28, R4.reuse, R10, R16 ;  /* 0x0000000a041c723c */ /* 0x040fe20000001810 */
[----:B------:R-:W1:Y:S07]  /*5e40*/  LDSM.16.MT88.4 R8, [R189+0x5000] ;  /* 0x00500000bd08783b */ /* 0x000e6e0000004200 */
[C---:B-1----:R-:W-:Y:S01]  /*5e50*/  HMMA.16816.F32 R52, R4.reuse, R8, R104 ;  /* 0x000000080434723c */ /* 0x042fe20000001868 */
[----:B------:R-:W-:Y:S07]  /*5e60*/  LDSM.16.MT88.4 R104, [R190+0x3000] ;  /* 0x00300000be68783b */ /* 0x000fee0000004200 */
[C---:B------:R-:W-:Y:S01]  /*5e70*/  HMMA.16816.F32 R44, R4.reuse, R10, R88 ;  /* 0x0000000a042c723c */ /* 0x040fe20000001858 */
[----:B------:R-:W1:Y:S04]  /*5e80*/  LDSM.16.MT88.4 R8, [R191+0x5000] ;  /* 0x00500000bf08783b */ /* 0x000e680000004200 */
[----:B------:R-:W-:Y:S03]  /*5e90*/  LDSM.16.MT88.4 R88, [R189+0x6800] ;  /* 0x00680000bd58783b */ /* 0x000fe60000004200 */
[C---:B-1----:R-:W-:Y:S08]  /*5ea0*/  HMMA.16816.F32 R36, R4.reuse, R8, R100 ;  /* 0x000000080424723c */ /* 0x042ff00000001864 */
[C---:B------:R-:W-:Y:S01]  /*5eb0*/  HMMA.16816.F32 R24, R4.reuse, R10, R84 ;  /* 0x0000000a0418723c */ /* 0x040fe20000001854 */
[----:B------:R-:W1:Y:S07]  /*5ec0*/  LDSM.16.MT88.4 R8, [R190+0x5000] ;  /* 0x00500000be08783b */ /* 0x000e6e0000004200 */
[C---:B-1----:R-:W-:Y:S01]  /*5ed0*/  HMMA.16816.F32 R48, R4.reuse, R8, R96 ;  /* 0x000000080430723c */ /* 0x042fe20000001860 */
[----:B------:R-:W-:Y:S07]  /*5ee0*/  LDSM.16.MT88.4 R96, [R192+0x3000] ;  /* 0x00300000c060783b */ /* 0x000fee0000004200 */
[C---:B------:R-:W-:Y:S01]  /*5ef0*/  HMMA.16816.F32 R40, R4.reuse, R10, R80 ;  /* 0x0000000a0428723c */ /* 0x040fe20000001850 */
[----:B------:R-:W1:Y:S07]  /*5f00*/  LDSM.16.MT88.4 R8, [R192+0x5000] ;  /* 0x00500000c008783b */ /* 0x000e6e0000004200 */
[C---:B-1----:R-:W-:Y:S08]  /*5f10*/  HMMA.16816.F32 R32, R4.reuse, R8, R92 ;  /* 0x000000080420723c */ /* 0x042ff0000000185c */
[----:B------:R-:W-:Y:S01]  /*5f20*/  HMMA.16816.F32 R20, R4, R10, R12 ;  /* 0x0000000a0414723c */ /* 0x000fe2000000180c */
[----:B------:R-:W1:Y:S04]  /*5f30*/  LDSM.16.MT88.4 R12, [R189+0x2000] ;  /* 0x00200000bd0c783b */ /* 0x000e680000004200 */
[----:B------:R-:W2:Y:S02]  /*5f40*/  LDSM.16.MT88.4 R8, [R191+0x2000] ;  /* 0x00200000bf08783b */ /* 0x000ea40000004200 */
[----:B------:R-:W-:Y:S01]  /*5f50*/  FFMA.FTZ R4, R142, c[0x0][0x2d0], -R0 ;  /* 0x0000b4008e047a23 */ /* 0x000fe20000010800 */
[----:B---3--:R-:W-:Y:S01]  /*5f60*/  F2FP.PACK_AB R6, R207, R201 ;  /* 0x000000c9cf06723e */ /* 0x008fe200000000ff */
[----:B------:R-:W-:-:S02]  /*5f70*/  FADD.FTZ R5, R221, R116 ;  /* 0x00000074dd057221 */ /* 0x000fc40000010000 */
[----:B------:R3:W-:Y:S02]  /*5f80*/  MUFU.EX2 R163, R4 ;  /* 0x0000000400a37308 */ /* 0x0007e40000000800 */
[----:B------:R-:W-:Y:S02]  /*5f90*/  FADD.FTZ R5, R220, R5 ;  /* 0x00000005dc057221 */ /* 0x000fe40000010000 */
[----:B---3--:R-:W-:Y:S02]  /*5fa0*/  FADD.FTZ R4, R223, R3 ;  /* 0x00000003df047221 */ /* 0x008fe40000010000 */
[----:B------:R-:W-:-:S04]  /*5fb0*/  FFMA.FTZ R3, R140, c[0x0][0x2d0], -R0 ;  /* 0x0000b4008c037a23 */ /* 0x000fc80000010800 */
[----:B------:R3:W-:Y:S02]  /*5fc0*/  MUFU.EX2 R143, R3 ;  /* 0x00000003008f7308 */ /* 0x0007e40000000800 */
[----:B---3--:R-:W-:-:S06]  /*5fd0*/  FFMA.FTZ R3, R144, c[0x0][0x2d0], -R0 ;  /* 0x0000b40090037a23 */ /* 0x008fcc0000010800 */
[----:B------:R3:W4:Y:S02]  /*5fe0*/  MUFU.EX2 R144, R3 ;  /* 0x0000000300907308 */ /* 0x0007240000000800 */
[----:B---3--:R-:W-:Y:S01]  /*5ff0*/  FADD.FTZ R3, R226, R4 ;  /* 0x00000004e2037221 */ /* 0x008fe20000010000 */
[----:B----4-:R-:W-:Y:S01]  /*6000*/  F2FP.PACK_AB R7, R144, R143 ;  /* 0x0000008f9007723e */ /* 0x010fe200000000ff */
[----:B------:R-:W-:Y:S01]  /*6010*/  FADD.FTZ R4, R224, R5 ;  /* 0x00000005e0047221 */ /* 0x000fe20000010000 */
[----:B------:R-:W-:Y:S01]  /*6020*/  F2FP.PACK_AB R5, R163, R145 ;  /* 0x00000091a305723e */ /* 0x000fe200000000ff */
[----:B------:R-:W-:Y:S02]  /*6030*/  FADD.FTZ R16, R162, R3 ;  /* 0x00000003a2107221 */ /* 0x000fe40000010000 */
[----:B------:R-:W-:Y:S01]  /*6040*/  FADD.FTZ R17, R222, R4 ;  /* 0x00000004de117221 */ /* 0x000fe20000010000 */
[----:B------:R-:W-:Y:S01]  /*6050*/  F2FP.PACK_AB R4, R202, R199 ;  /* 0x000000c7ca04723e */ /* 0x000fe200000000ff */
[----:B------:R-:W-:-:S04]  /*6060*/  FFMA.FTZ R3, R152, c[0x0][0x2d0], -R2 ;  /* 0x0000b40098037a23 */ /* 0x000fc80000010802 */
[----:B------:R3:W-:Y:S02]  /*6070*/  MUFU.EX2 R139, R3 ;  /* 0x00000003008b7308 */ /* 0x0007e40000000800 */
[C---:B-1----:R-:W-:Y:S08]  /*6080*/  HMMA.16816.F32 R112, R4.reuse, R12, R112 ;  /* 0x0000000c0470723c */ /* 0x042ff00000001870 */
[----:B------:R-:W-:Y:S01]  /*6090*/  HMMA.16816.F32 R108, R4, R14, R108 ;  /* 0x0000000e046c723c */ /* 0x000fe2000000186c */
[----:B------:R-:W1:Y:S01]  /*60a0*/  LDSM.16.MT88.4 R12, [R190+0x2000] ;  /* 0x00200000be0c783b */ /* 0x000e620000004200 */
[----:B---3--:R-:W-:-:S06]  /*60b0*/  FFMA.FTZ R3, R149, c[0x0][0x2d0], -R2 ;  /* 0x0000b40095037a23 */ /* 0x008fcc0000010802 */
[C---:B--2---:R-:W-:Y:S01]  /*60c0*/  HMMA.16816.F32 R116, R4.reuse, R8, R76 ;  /* 0x000000080474723c */ /* 0x044fe2000000184c */
[----:B------:R2:W-:Y:S07]  /*60d0*/  MUFU.EX2 R141, R3 ;  /* 0x00000003008d7308 */ /* 0x0005ee0000000800 */
[----:B------:R-:W-:Y:S01]  /*60e0*/  HMMA.16816.F32 R76, R4, R10, R64 ;  /* 0x0000000a044c723c */ /* 0x000fe20000001840 */
[----:B------:R-:W3:Y:S01]  /*60f0*/  LDSM.16.MT88.4 R8, [R192+0x2000] ;  /* 0x00200000c008783b */ /* 0x000ee20000004200 */
[----:B--2---:R-:W-:-:S04]  /*6100*/  FFMA.FTZ R3, R147, c[0x0][0x2d0], -R2 ;  /* 0x0000b40093037a23 */ /* 0x004fc80000010802 */
[----:B------:R2:W-:Y:S02]  /*6110*/  MUFU.EX2 R140, R3 ;  /* 0x00000003008c7308 */ /* 0x0005e40000000800 */
[----:B-1----:R-:W-:Y:S01]  /*6120*/  HMMA.16816.F32 R64, R4, R14, R60 ;  /* 0x0000000e0440723c */ /* 0x002fe2000000183c */
[----:B--2---:R-:W-:-:S07]  /*6130*/  FFMA.FTZ R3, R146, c[0x0][0x2d0], -R2 ;  /* 0x0000b40092037a23 */ /* 0x004fce0000010802 */
[C---:B------:R-:W-:Y:S01]  /*6140*/  HMMA.16816.F32 R72, R4.reuse, R12, R72 ;  /* 0x0000000c0448723c */ /* 0x040fe20000001848 */
[----:B------:R-:W1:Y:S01]  /*6150*/  LDSM.16.MT88.4 R12, [R189+0x5800] ;  /* 0x00580000bd0c783b */ /* 0x000e620000004200 */
[----:B------:R2:W-:Y:S06]  /*6160*/  MUFU.EX2 R142, R3 ;  /* 0x00000003008e7308 */ /* 0x0005ec0000000800 */
[C---:B---3--:R-:W-:Y:S08]  /*6170*/  HMMA.16816.F32 R100, R4.reuse, R8, R56 ;  /* 0x000000080464723c */ /* 0x048ff00000001838 */
[----:B------:R-:W-:Y:S01]  /*6180*/  HMMA.16816.F32 R60, R4, R10, R28 ;  /* 0x0000000a043c723c */ /* 0x000fe2000000181c */
[----:B------:R-:W3:Y:S01]  /*6190*/  LDSM.16.MT88.4 R8, [R191+0x5800] ;  /* 0x00580000bf08783b */ /* 0x000ee20000004200 */
[----:B--2---:R-:W-:-:S04]  /*61a0*/  FFMA.FTZ R3, R156, c[0x0][0x2d0], -R0 ;  /* 0x0000b4009c037a23 */ /* 0x004fc80000010800 */
[----:B------:R2:W-:Y:S02]  /*61b0*/  MUFU.EX2 R136, R3 ;  /* 0x0000000300887308 */ /* 0x0005e40000000800 */
[----:B--2---:R-:W-:Y:S01]  /*61c0*/  FADD.FTZ R3, R210, R16 ;  /* 0x00000010d2037221 */ /* 0x004fe20000010000 */
[----:B-1----:R-:W-:Y:S03]  /*61d0*/  HMMA.16816.F32 R92, R4, R12, R52 ;  /* 0x0000000c045c723c */ /* 0x002fe60000001834 */
[----:B------:R-:W-:-:S04]  /*61e0*/  FADD.FTZ R3, R211, R3 ;  /* 0x00000003d3037221 */ /* 0x000fc80000010000 */
[----:B------:R-:W-:Y:S01]  /*61f0*/  FADD.FTZ R3, R219, R3 ;  /* 0x00000003db037221 */ /* 0x000fe20000010000 */
[----:B------:R-:W-:Y:S01]  /*6200*/  HMMA.16816.F32 R84, R4, R14, R44 ;  /* 0x0000000e0454723c */ /* 0x000fe2000000182c */
[----:B------:R-:W1:Y:S02]  /*6210*/  LDSM.16.MT88.4 R12, [R190+0x5800] ;  /* 0x00580000be0c783b */ /* 0x000e640000004200 */
[----:B------:R-:W-:-:S04]  /*6220*/  FADD.FTZ R3, R123, R3 ;  /* 0x000000037b037221 */ /* 0x000fc80000010000 */
[----:B------:R-:W-:Y:S01]  /*6230*/  FADD.FTZ R3, R122, R3 ;  /* 0x000000037a037221 */ /* 0x000fe20000010000 */
[----:B---3--:R-:W-:Y:S01]  /*6240*/  HMMA.16816.F32 R80, R4, R8, R36 ;  /* 0x000000080450723c */ /* 0x008fe20000001824 */
[----:B------:R-:W-:Y:S02]  /*6250*/  LDSM.16.MT88.4 R120, [R189+0x3000] ;  /* 0x00300000bd78783b */ /* 0x000fe40000004200 */
[----:B------:R-:W-:-:S04]  /*6260*/  FADD.FTZ R3, R217, R3 ;  /* 0x00000003d9037221 */ /* 0x000fc80000010000 */
[----:B------:R-:W-:Y:S01]  /*6270*/  FADD.FTZ R3, R218, R3 ;  /* 0x00000003da037221 */ /* 0x000fe20000010000 */
[----:B------:R-:W-:Y:S01]  /*6280*/  HMMA.16816.F32 R56, R4, R10, R24 ;  /* 0x0000000a0438723c */ /* 0x000fe20000001818 */
[----:B------:R-:W2:Y:S06]  /*6290*/  LDSM.16.MT88.4 R8, [R192+0x5800] ;  /* 0x00580000c008783b */ /* 0x000eac0000004200 */
[--C-:B------:R-:W-:Y:S02]  /*62a0*/  FFMA.FTZ R27, R157, c[0x0][0x2d0], -R2.reuse ;  /* 0x0000b4009d1b7a23 */ /* 0x100fe40000010802 */
[----:B------:R-:W-:-:S02]  /*62b0*/  FFMA.FTZ R26, R155, c[0x0][0x2d0], -R2 ;  /* 0x0000b4009b1a7a23 */ /* 0x000fc40000010802 */
[--C-:B------:R-:W-:Y:S02]  /*62c0*/  FFMA.FTZ R25, R153, c[0x0][0x2d0], -R2.reuse ;  /* 0x0000b40099197a23 */ /* 0x100fe40000010802 */
[----:B------:R-:W-:Y:S01]  /*62d0*/  FFMA.FTZ R2, R150, c[0x0][0x2d0], -R2 ;  /* 0x0000b40096027a23 */ /* 0x000fe20000010802 */
[----:B------:R-:W-:Y:S08]  /*62e0*/  MUFU.EX2 R27, R27 ;  /* 0x0000001b001b7308 */ /* 0x000ff00000000800 */
[----:B------:R-:W-:Y:S01]  /*62f0*/  MUFU.EX2 R26, R26 ;  /* 0x0000001a001a7308 */ /* 0x000fe20000000800 */
[C---:B-1----:R-:W-:Y:S07]  /*6300*/  HMMA.16816.F32 R48, R4.reuse, R12, R48 ;  /* 0x0000000c0430723c */ /* 0x042fee0000001830 */
[----:B------:R-:W-:Y:S01]  /*6310*/  MUFU.EX2 R25, R25 ;  /* 0x0000001900197308 */ /* 0x000fe20000000800 */
[C---:B------:R-:W-:Y:S01]  /*6320*/  HMMA.16816.F32 R40, R4.reuse, R14, R40 ;  /* 0x0000000e0428723c */ /* 0x040fe20000001828 */
[----:B------:R-:W-:Y:S07]  /*6330*/  LDSM.16.MT88.4 R12, [R190+0x2800] ;  /* 0x00280000be0c783b */ /* 0x000fee0000004200 */
[C---:B--2---:R-:W-:Y:S08]  /*6340*/  HMMA.16816.F32 R32, R4.reuse, R8, R32 ;  /* 0x000000080420723c */ /* 0x044ff00000001820 */
[----:B------:R-:W-:Y:S01]  /*6350*/  HMMA.16816.F32 R28, R4, R10, R20 ;  /* 0x0000000a041c723c */ /* 0x000fe20000001814 */
[----:B------:R-:W1:Y:S04]  /*6360*/  LDSM.16.MT88.4 R8, [R192+0x2800] ;  /* 0x00280000c008783b */ /* 0x000e680000004200 */
[----:B------:R-:W2:Y:S02]  /*6370*/  LDSM.16.MT88.4 R20, [R189+0x2800] ;  /* 0x00280000bd14783b */ /* 0x000ea40000004200 */
[----:B------:R-:W-:-:S02]  /*6380*/  FADD.FTZ R5, R208, R17 ;  /* 0x00000011d0057221 */ /* 0x000fc40000010000 */
[----:B------:R-:W3:Y:S01]  /*6390*/  LDSM.16.MT88.4 R16, [R191+0x2800] ;  /* 0x00280000bf10783b */ /* 0x000ee20000004200 */
[--C-:B------:R-:W-:Y:S02]  /*63a0*/  FFMA.FTZ R4, R154, c[0x0][0x2d0], -R0.reuse ;  /* 0x0000b4009a047a23 */ /* 0x100fe40000010800 */
[----:B------:R-:W-:Y:S02]  /*63b0*/  FFMA.FTZ R6, R151, c[0x0][0x2d0], -R0 ;  /* 0x0000b40097067a23 */ /* 0x000fe40000010800 */
[----:B------:R4:W5:Y:S01]  /*63c0*/  MUFU.EX2 R137, R4 ;  /* 0x0000000400897308 */ /* 0x0009620000000800 */
[----:B------:R-:W-:-:S04]  /*63d0*/  FADD.FTZ R5, R209, R5 ;  /* 0x00000005d1057221 */ /* 0x000fc80000010000 */
[----:B------:R-:W-:-:S03]  /*63e0*/  FADD.FTZ R24, R215, R5 ;  /* 0x00000005d7187221 */ /* 0x000fc60000010000 */
[----:B------:R1:W-:Y:S01]  /*63f0*/  MUFU.EX2 R70, R6 ;  /* 0x0000000600467308 */ /* 0x0003e20000000800 */
[----:B----4-:R-:W-:Y:S01]  /*6400*/  FFMA.FTZ R4, R148, c[0x0][0x2d0], -R0 ;  /* 0x0000b40094047a23 */ /* 0x010fe20000010800 */
[----:B-----5:R-:W-:-:S06]  /*6410*/  F2FP.PACK_AB R5, R137, R136 ;  /* 0x000000888905723e */ /* 0x020fcc00000000ff */
[----:B------:R4:W-:Y:S01]  /*6420*/  MUFU.EX2 R215, R2 ;  /* 0x0000000200d77308 */ /* 0x0009e20000000800 */
[----:B-1----:R-:W-:-:S07]  /*6430*/  F2FP.PACK_AB R6, R142, R140 ;  /* 0x0000008c8e06723e */ /* 0x002fce00000000ff */
[----:B------:R1:W5:Y:S01]  /*6440*/  MUFU.EX2 R138, R4 ;  /* 0x00000004008a7308 */ /* 0x0003620000000800 */
[----:B----4-:R-:W-:Y:S01]  /*6450*/  FFMA.FTZ R2, R159, c[0x0][0x2d0], -R0 ;  /* 0x0000b4009f027a23 */ /* 0x010fe20000010800 */
[----:B-1----:R-:W-:Y:S02]  /*6460*/  F2FP.PACK_AB R4, R141, R139 ;  /* 0x0000008b8d04723e */ /* 0x002fe400000000ff */
[----:B-----5:R-:W-:-:S07]  /*6470*/  F2FP.PACK_AB R7, R138, R70 ;  /* 0x000000468a07723e */ /* 0x020fce00000000ff */
[C---:B------:R-:W-:Y:S08]  /*6480*/  HMMA.16816.F32 R100, R4.reuse, R8, R100 ;  /* 0x000000080464723c */ /* 0x040ff00000001864 */
[C---:B------:R-:W-:Y:S01]  /*6490*/  HMMA.16816.F32 R60, R4.reuse, R10, R60 ;  /* 0x0000000a043c723c */ /* 0x040fe2000000183c */
[----:B------:R-:W1:Y:S07]  /*64a0*/  LDSM.16.MT88.4 R8, [R192+0x6000] ;  /* 0x00600000c008783b */ /* 0x000e6e0000004200 */
[C---:B--2---:R-:W-:Y:S01]  /*64b0*/  HMMA.16816.F32 R124, R4.reuse, R20, R112 ;  /* 0x00000014047c723c */ /* 0x044fe20000001870 */
[----:B------:R-:W-:Y:S07]  /*64c0*/  LDSM.16.MT88.4 R112, [R191+0x3000] ;  /* 0x00300000bf70783b */ /* 0x000fee0000004200 */
[C---:B------:R-:W-:Y:S01]  /*64d0*/  HMMA.16816.F32 R36, R4.reuse, R22, R108 ;  /* 0x000000160424723c */ /* 0x040fe2000000186c */
[----:B------:R-:W2:Y:S07]  /*64e0*/  LDSM.16.MT88.4 R20, [R189+0x6000] ;  /* 0x00600000bd14783b */ /* 0x000eae0000004200 */
[C---:B---3--:R-:W-:Y:S08]  /*64f0*/  HMMA.16816.F32 R116, R4.reuse, R16, R116 ;  /* 0x000000100474723c */ /* 0x048ff00000001874 */
[C---:B------:R-:W-:Y:S01]  /*6500*/  HMMA.16816.F32 R44, R4.reuse, R18, R76 ;  /* 0x00000012042c723c */ /* 0x040fe2000000184c */
[----:B------:R-:W3:Y:S07]  /*6510*/  LDSM.16.MT88.4 R16, [R191+0x6000] ;  /* 0x00600000bf10783b */ /* 0x000eee0000004200 */
[C---:B------:R-:W-:Y:S01]  /*6520*/  HMMA.16816.F32 R108, R4.reuse, R12, R72 ;  /* 0x0000000c046c723c */ /* 0x040fe20000001848 */
[----:B------:R-:W-:Y:S07]  /*6530*/  LDSM.16.MT88.4 R72, [R190+0x6800] ;  /* 0x00680000be48783b */ /* 0x000fee0000004200 */
[C---:B------:R-:W-:Y:S01]  /*6540*/  HMMA.16816.F32 R52, R4.reuse, R14, R64 ;  /* 0x0000000e0434723c */ /* 0x040fe20000001840 */
[----:B------:R-:W4:Y:S06]  /*6550*/  LDSM.16.MT88.4 R12, [R190+0x6000] ;  /* 0x00600000be0c783b */ /* 0x000f2c0000004200 */
[----:B------:R-:W-:Y:S01]  /*6560*/  F2FP.PACK_AB R64, R26, R27 ;  /* 0x0000001b1a40723e */ /* 0x000fe200000000ff */
[----:B-1----:R-:W-:Y:S01]  /*6570*/  HMMA.16816.F32 R28, R4, R10, R28 ;  /* 0x0000000a041c723c */ /* 0x002fe2000000181c */
[----:B------:R1:W-:Y:S01]  /*6580*/  MUFU.EX2 R10, R2 ;  /* 0x00000002000a7308 */ /* 0x0003e20000000800 */
[----:B------:R-:W-:-:S06]  /*6590*/  F2FP.PACK_AB R66, R215, R25 ;  /* 0x00000019d742723e */ /* 0x000fcc00000000ff */
[C---:B--2---:R-:W-:Y:S08]  /*65a0*/  HMMA.16816.F32 R92, R4.reuse, R20, R92 ;  /* 0x00000014045c723c */ /* 0x044ff0000000185c */
[----:B------:R-:W-:Y:S01]  /*65b0*/  HMMA.16816.F32 R20, R4, R22, R84 ;  /* 0x000000160414723c */ /* 0x000fe20000001854 */
[----:B-1----:R-:W-:-:S07]  /*65c0*/  FFMA.FTZ R2, R158, c[0x0][0x2d0], -R0 ;  /* 0x0000b4009e027a23 */ /* 0x002fce0000010800 */
[C---:B---3--:R-:W-:Y:S01]  /*65d0*/  HMMA.16816.F32 R84, R4.reuse, R16, R80 ;  /* 0x000000100454723c */ /* 0x048fe20000001850 */
[----:B------:R-:W1:Y:S07]  /*65e0*/  LDSM.16.MT88.4 R80, [R191+0x6800] ;  /* 0x00680000bf50783b */ /* 0x000e6e0000004200 */
[C---:B------:R-:W-:Y:S08]  /*65f0*/  HMMA.16816.F32 R56, R4.reuse, R18, R56 ;  /* 0x000000120438723c */ /* 0x040ff00000001838 */
[C---:B----4-:R-:W-:Y:S08]  /*6600*/  HMMA.16816.F32 R48, R4.reuse, R12, R48 ;  /* 0x0000000c0430723c */ /* 0x050ff00000001830 */
[C---:B------:R-:W-:Y:S08]  /*6610*/  HMMA.16816.F32 R40, R4.reuse, R14, R40 ;  /* 0x0000000e0428723c */ /* 0x040ff00000001828 */
[----:B------:R-:W-:Y:S01]  /*6620*/  HMMA.16816.F32 R32, R4, R8, R32 ;  /* 0x000000080420723c */ /* 0x000fe20000001820 */
[----:B------:R2:W3:Y:S06]  /*6630*/  MUFU.EX2 R9, R2 ;  /* 0x0000000200097308 */ /* 0x0004ec0000000800 */
[----:B------:R-:W-:-:S04]  /*6640*/  FADD.FTZ R4, R228, R24 ;  /* 0x00000018e4047221 */ /* 0x000fc80000010000 */
[----:B------:R-:W-:Y:S02]  /*6650*/  FADD.FTZ R4, R216, R4 ;  /* 0x00000004d8047221 */ /* 0x000fe40000010000 */
[----:B--2---:R-:W-:Y:S01]  /*6660*/  FFMA.FTZ R2, R161, c[0x0][0x2d0], -R0 ;  /* 0x0000b400a1027a23 */ /* 0x004fe20000010800 */
[----:B---3--:R-:W-:-:S03]  /*6670*/  F2FP.PACK_AB R65, R9, R10 ;  /* 0x0000000a0941723e */ /* 0x008fc600000000ff */
[----:B------:R2:W-:Y:S02]  /*6680*/  MUFU.EX2 R8, R2 ;  /* 0x0000000200087308 */ /* 0x0005e40000000800 */
[----:B--2---:R-:W-:Y:S02]  /*6690*/  FFMA.FTZ R2, R160, c[0x0][0x2d0], -R0 ;  /* 0x0000b400a0027a23 */ /* 0x004fe40000010800 */
[----:B------:R-:W-:-:S04]  /*66a0*/  FADD.FTZ R0, R212, R4 ;  /* 0x00000004d4007221 */ /* 0x000fc80000010000 */
[----:B------:R2:W3:Y:S01]  /*66b0*/  MUFU.EX2 R230, R2 ;  /* 0x0000000200e67308 */ /* 0x0004e20000000800 */
[----:B------:R-:W4:Y:S01]  /*66c0*/  LDSM.16.MT88.4 R4, [R192+0x6800] ;  /* 0x00680000c004783b */ /* 0x000f220000004200 */
[----:B------:R-:W-:-:S04]  /*66d0*/  FADD.FTZ R0, R213, R0 ;  /* 0x00000000d5007221 */ /* 0x000fc80000010000 */
[----:B------:R-:W-:-:S04]  /*66e0*/  FADD.FTZ R0, R227, R0 ;  /* 0x00000000e3007221 */ /* 0x000fc80000010000 */
[----:B------:R-:W-:-:S04]  /*66f0*/  FADD.FTZ R0, R145, R0 ;  /* 0x0000000091007221 */ /* 0x000fc80000010000 */
[----:B------:R-:W-:Y:S02]  /*6700*/  FADD.FTZ R0, R163, R0 ;  /* 0x00000000a3007221 */ /* 0x000fe40000010000 */
[----:B--2---:R-:W-:Y:S01]  /*6710*/  FADD.FTZ R2, R199, R3 ;  /* 0x00000003c7027221 */ /* 0x004fe20000010000 */
[----:B---3--:R-:W-:Y:S01]  /*6720*/  F2FP.PACK_AB R67, R230, R8 ;  /* 0x00000008e643723e */ /* 0x008fe200000000ff */
[----:B------:R-:W-:Y:S02]  /*6730*/  FADD.FTZ R0, R143, R0 ;  /* 0x000000008f007221 */ /* 0x000fe40000010000 */
[----:B------:R-:W-:Y:S02]  /*6740*/  FADD.FTZ R2, R202, R2 ;  /* 0x00000002ca027221 */ /* 0x000fe40000010000 */
[----:B------:R-:W-:Y:S02]  /*6750*/  FADD.FTZ R0, R144, R0 ;  /* 0x0000000090007221 */ /* 0x000fe40000010000 */
[----:B------:R-:W-:Y:S01]  /*6760*/  FADD.FTZ R2, R201, R2 ;  /* 0x00000002c9027221 */ /* 0x000fe20000010000 */
[----:B------:R-:W-:Y:S01]  /*6770*/  HMMA.16816.F32 R100, R64, R96, R100 ;  /* 0x000000604064723c */ /* 0x000fe20000001864 */
[----:B------:R-:W-:-:S02]  /*6780*/  FADD.FTZ R0, R136, R0 ;  /* 0x0000000088007221 */ /* 0x000fc40000010000 */
[----:B------:R-:W-:Y:S02]  /*6790*/  FADD.FTZ R2, R207, R2 ;  /* 0x00000002cf027221 */ /* 0x000fe40000010000 */
[----:B------:R-:W-:Y:S02]  /*67a0*/  FADD.FTZ R0, R137, R0 ;  /* 0x0000000089007221 */ /* 0x000fe40000010000 */
[----:B------:R-:W-:Y:S01]  /*67b0*/  FADD.FTZ R2, R139, R2 ;  /* 0x000000028b027221 */ /* 0x000fe20000010000 */
[----:B------:R-:W-:Y:S01]  /*67c0*/  HMMA.16816.F32 R124, R64, R120, R124 ;  /* 0x00000078407c723c */ /* 0x000fe2000000187c */
[----:B------:R-:W-:Y:S02]  /*67d0*/  FADD.FTZ R0, R70, R0 ;  /* 0x0000000046007221 */ /* 0x000fe40000010000 */
[----:B------:R-:W-:Y:S02]  /*67e0*/  FADD.FTZ R2, R141, R2 ;  /* 0x000000028d027221 */ /* 0x000fe40000010000 */
[----:B------:R-:W-:-:S02]  /*67f0*/  FADD.FTZ R0, R138, R0 ;  /* 0x000000008a007221 */ /* 0x000fc40000010000 */
[----:B------:R-:W-:Y:S01]  /*6800*/  FADD.FTZ R2, R140, R2 ;  /* 0x000000028c027221 */ /* 0x000fe20000010000 */
[C---:B------:R-:W-:Y:S01]  /*6810*/  HMMA.16816.F32 R116, R64.reuse, R112, R116 ;  /* 0x000000704074723c */ /* 0x040fe20000001874 */
        /* <DEDUP_REMOVED lines=9> */
[----:B------:R-:W-:Y:S03]  /*68b0*/  HMMA.16816.F32 R96, R64, R98, R60 ;  /* 0x000000624060723c */ /* 0x000fe6000000183c */
[----:B------:R-:W-:-:S05]  /*68c0*/  FADD.FTZ R215, R215, R2 ;  /* 0x00000002d7d77221 */ /* 0x000fca0000010000 */
[C---:B------:R-:W-:Y:S08]  /*68d0*/  HMMA.16816.F32 R92, R64.reuse, R88, R92 ;  /* 0x00000058405c723c */ /* 0x040ff0000000185c */
        /* <DEDUP_REMOVED lines=8> */
[C---:B----4-:R-:W-:Y:S08]  /*6960*/  HMMA.16816.F32 R60, R64.reuse, R4, R32 ;  /* 0x00000004403c723c */ /* 0x050ff00000001820 */
[----:B------:R-:W-:Y:S01]  /*6970*/  HMMA.16816.F32 R64, R64, R6, R28 ;  /* 0x000000064040723c */ /* 0x000fe2000000181c */
[----:B------:R-:W-:Y:S07]  /*6980*/  @!UPT UIADD3 URZ, URZ, URZ, URZ ;  /* 0x0000003f3f3ff290 */ /* 0x000fee000fffe03f */
[----:B------:R-:W-:Y:S11]  /*6990*/  @!P0 BRA `(.L_x_201) ;  /* 0x00003eb000008947 */ /* 0x000ff60003800000 */
.L_x_216:
[----:B------:R-:W-:Y:S04]  /*69a0*/  DEPBAR.LE SB0, 0x0 ;  /* 0x000080000000791a */ /* 0x000fe80000000000 */
[----:B------:R-:W-:Y:S01]  /*69b0*/  WARPSYNC 0xffffffff ;  /* 0xffffffff00007948 */ /* 0x000fe20003800000 */
[----:B------:R-:W-:Y:S01]  /*69c0*/  BAR.SYNC.DEFER_BLOCKING 0x0 ;  /* 0x0000000000007b1d */ /* 0x000fe20000010000 */
[----:B------:R-:W-:Y:S01]  /*69d0*/  SHF.R.S32.HI R0, RZ, 0x1f, R206 ;  /* 0x0000001fff007819 */ /* 0x000fe200000114ce */
[----:B------:R-:W-:Y:S01]  /*69e0*/  IMAD.WIDE.U32 R2, R206, c[0x0][0x208], RZ ;  /* 0x00008200ce027a25 */ /* 0x000fe200078e00ff */
[----:B------:R-:W-:Y:S02]  /*69f0*/  LOP3.LUT P0, RZ, R233, 0x2, RZ, 0xc0, !PT ;  /* 0x00000002e9ff7812 */ /* 0x000fe4000780c0ff */
[----:B------:R-:W-:Y:S01]  /*6a00*/  SHF.R.S32.HI R4, RZ, 0x1f, R205 ;  /* 0x0000001fff047819 */ /* 0x000fe200000114cd */
[----:B------:R-:W-:Y:S02]  /*6a10*/  IMAD R0, R0, c[0x0][0x208], RZ ;  /* 0x0000820000007a24 */ /* 0x000fe400078e02ff */
[----:B------:R-:W-:Y:S02]  /*6a20*/  IMAD.MOV.U32 R70, RZ, RZ, R69 ;  /* 0x000000ffff467224 */ /* 0x000fe400078e0045 */
[----:B------:R-:W-:Y:S02]  /*6a30*/  IMAD R0, R206, c[0x0][0x20c], R0 ;  /* 0x00008300ce007a24 */ /* 0x000fe400078e0200 */
[----:B------:R-:W-:Y:S02]  /*6a40*/  IMAD R4, R4, c[0x0][0x218], RZ ;  /* 0x0000860004047a24 */ /* 0x000fe400078e02ff */
[----:B------:R-:W-:Y:S01]  /*6a50*/  IMAD.IADD R3, R3, 0x1, R0 ;  /* 0x0000000103037824 */ /* 0x000fe200078e0200 */
[----:B------:R-:W-:Y:S01]  /*6a60*/  IADD3 R0, R71, 0x20, RZ ;  /* 0x0000002047007810 */ /* 0x000fe20007ffe0ff */
[----:B------:R-:W-:Y:S01]  /*6a70*/  IMAD R4, R205, c[0x0][0x21c], R4 ;  /* 0x00008700cd047a24 */ /* 0x000fe200078e0204 */
[----:B------:R-:W-:Y:S01]  /*6a80*/  @P0 IADD3 R0, R71, -0x20, RZ ;  /* 0xffffffe047000810 */ /* 0x000fe20007ffe0ff */
[----:B------:R-:W-:Y:S05]  /*6a90*/  IMAD.WIDE.U32 R2, R205, c[0x0][0x218], R2 ;  /* 0x00008600cd027a25 */ /* 0x000fea00078e0002 */
[----:B------:R-:W-:Y:S01]  /*6aa0*/  IADD3 R2, P1, R242, R2, RZ ;  /* 0x00000002f2027210 */ /* 0x000fe20007f3e0ff */
[----:B------:R1:W2:Y:S03]  /*6ab0*/  LDSM.16.M88.4 R136, [R0] ;  /* 0x000000000088783b */ /* 0x0002a60000000200 */
[----:B------:R-:W-:Y:S01]  /*6ac0*/  IADD3.X R3, R250, R3, R4, P1, !PT ;  /* 0x00000003fa037210 */ /* 0x000fe20000ffe404 */
[----:B------:R1:W3:Y:S01]  /*6ad0*/  LDSM.16.M88.4 R140, [R0+0x800] ;  /* 0x00080000008c783b */ /* 0x0002e20000000200 */
[C---:B------:R-:W-:Y:S03]  /*6ae0*/  LEA R5, P0, R2.reuse, c[0x0][0x1f8], 0x1 ;  /* 0x00007e0002057a11 */ /* 0x040fe600078008ff */
[----:B------:R1:W4:Y:S01]  /*6af0*/  LDSM.16.M88.4 R144, [R0+0x1000] ;  /* 0x001000000090783b */ /* 0x0003220000000200 */
[----:B------:R-:W-:Y:S02]  /*6b00*/  LEA.HI.X R4, R2, c[0x0][0x1fc], R3, 0x1, P0 ;  /* 0x00007f0002047a11 */ /* 0x000fe400000f0c03 */
[----:B------:R-:W-:Y:S01]  /*6b10*/  ISETP.GE.AND P0, PT, R235, c[0x0][0x1d4], PT ;  /* 0x00007500eb007a0c */ /* 0x000fe20003f06270 */
        /* <DEDUP_REMOVED lines=10> */
[----:B------:R1:W1:Y:S01]  /*6bc0*/  LDSM.16.M88.4 R56, [R71+0x3000] ;  /* 0x003000004738783b */ /* 0x0002620000000200 */
[----:B------:R-:W-:-:S05]  /*6bd0*/  BRA.DIV ~URZ, `(.L_x_202) ;  /* 0x000084027f007947 */ /* 0x000fca000b800000 */
[----:B-1234-:R1:W2:Y:S02]  /*6be0*/  SHFL.IDX PT, R0, R4, RZ, 0x181f ;  /* 0x00181fff04007589 */ /* 0x01e2a400000e0000 */
.L_x_289:
[----:B------:R-:W3:Y:S01]  /*6bf0*/  SHFL.IDX PT, R2, R5, RZ, 0x181f ;  /* 0x00181fff05027589 */ /* 0x000ee200000e0000 */
[----:B------:R-:W-:Y:S01]  /*6c00*/  IMAD.SHL.U32 R13, R231, 0x2, RZ ;  /* 0x00000002e70d7824 */ /* 0x000fe200078e00ff */
[----:B------:R-:W-:Y:S01]  /*6c10*/  SEL R207, RZ, 0x10, P3 ;  /* 0x00000010ffcf7807 */ /* 0x000fe20001800000 */
[----:B------:R-:W-:Y:S01]  /*6c20*/  IMAD.SHL.U32 R12, R235, 0x2, RZ ;  /* 0x00000002eb0c7824 */ /* 0x000fe200078e00ff */
[----:B------:R-:W-:Y:S01]  /*6c30*/  SEL R199, RZ, 0x10, P0 ;  /* 0x00000010ffc77807 */ /* 0x000fe20000000000 */
[----:B------:R-:W-:Y:S01]  /*6c40*/  BSSY B0, `(.L_x_203) ;  /* 0x0000037000007945 */ /* 0x000fe20003800000 */
[C---:B------:R-:W-:Y:S02]  /*6c50*/  ISETP.NE.U32.AND P5, PT, R207.reuse, RZ, PT ;  /* 0x000000ffcf00720c */ /* 0x040fe40003fa5070 */
[-C--:B---3--:R-:W-:Y:S05]  /*6c60*/  IADD3 R6, P1, R2, R13.reuse, RZ ;  /* 0x0000000d02067210 */ /* 0x088fea0007f3e0ff */
[--C-:B--2---:R-:W-:Y:S01]  /*6c70*/  IMAD.X R7, R0, 0x1, R203.reuse, P1 ;  /* 0x0000000100077824 */ /* 0x104fe200008e06cb */
[-C--:B------:R-:W-:Y:S04]  /*6c80*/  IADD3 R2, P1, R2, R12.reuse, RZ ;  /* 0x0000000c02027210 */ /* 0x080fe80007f3e0ff */
[----:B------:R-:W-:Y:S01]  /*6c90*/  @!PT LDS RZ, [RZ] ;  /* 0x00000000fffff984 */ /* 0x000fe20000000800 */
[----:B------:R-:W-:Y:S01]  /*6ca0*/  @!PT LDS RZ, [RZ] ;  /* 0x00000000fffff984 */ /* 0x000fe20000000800 */
[----:B------:R2:W-:Y:S01]  /*6cb0*/  LDGSTS.E.BYPASS.LTC128B.128 [R200+0x100], [R6.64], !P3 ;  /* 0x0010000006c87fae */ /* 0x0005e2000d901d48 */
[--C-:B------:R-:W-:Y:S03]  /*6cc0*/  IMAD.X R3, R0, 0x1, R204.reuse, P1 ;  /* 0x0000000100037824 */ /* 0x100fe600008e06cc */
[----:B------:R-:W3:Y:S04]  /*6cd0*/  SHFL.IDX PT, R0, R5, 0x1, 0x181f ;  /* 0x00381f0005007f89 */ /* 0x000ee800000e0000 */
[----:B------:R3:W-:Y:S04]  /*6ce0*/  LDGSTS.E.BYPASS.LTC128B.128 [R200+0x3900], [R2.64], !P0 ;  /* 0x0390000002c87fae */ /* 0x0007e8000c101d48 */
[----:B--2---:R-:W2:Y:S01]  /*6cf0*/  SHFL.IDX PT, R6, R4, 0x1, 0x181f ;  /* 0x00381f0004067f89 */ /* 0x004ea200000e0000 */
[----:B---3--:R-:W-:Y:S05]  /*6d00*/  IADD3 R2, P1, R0, R13, RZ ;  /* 0x0000000d00027210 */ /* 0x008fea0007f3e0ff */
[----:B--2---:R-:W-:Y:S05]  /*6d10*/  IMAD.X R3, R6, 0x1, R203, P1 ;  /* 0x0000000106037824 */ /* 0x004fea00008e06cb */
[----:B------:R2:W-:Y:S02]  /*6d20*/  LDGSTS.E.BYPASS.LTC128B.128 [R200+0x1100], [R2.64], !P3 ;  /* 0x0110000002c87fae */ /* 0x0005e4000d901d48 */
[----:B--2---:R-:W-:Y:S02]  /*6d30*/  IADD3 R2, P1, R0, R12, RZ ;  /* 0x0000000c00027210 */ /* 0x004fe40007f3e0ff */
[----:B------:R-:W2:Y:S03]  /*6d40*/  SHFL.IDX PT, R0, R5, 0x2, 0x181f ;  /* 0x00581f0005007f89 */ /* 0x000ea600000e0000 */
[----:B------:R-:W-:Y:S02]  /*6d50*/  IMAD.X R3, R6, 0x1, R204, P1 ;  /* 0x0000000106037824 */ /* 0x000fe400008e06cc */
[----:B------:R-:W3:Y:S04]  /*6d60*/  SHFL.IDX PT, R6, R4, 0x2, 0x181f ;  /* 0x00581f0004067f89 */ /* 0x000ee800000e0000 */
[----:B------:R4:W-:Y:S02]  /*6d70*/  LDGSTS.E.BYPASS.LTC128B.128 [R200+0x4900], [R2.64], !P0 ;  /* 0x0490000002c87fae */ /* 0x0009e4000c101d48 */
[----:B----4-:R-:W-:Y:S04]  /*6d80*/  IADD3 R2, -R207, 0x10, RZ ;  /* 0x00000010cf027810 */ /* 0x010fe80007ffe1ff */
[----:B------:R-:W-:Y:S04]  /*6d90*/  LOP3.LUT R2, R2, 0xf, RZ, 0xc0, !PT ;  /* 0x0000000f02027812 */ /* 0x000fe800078ec0ff */
[----:B--2---:R-:W-:Y:S04]  /*6da0*/  IADD3 R2, P2, P1, R2, R0, R13 ;  /* 0x0000000002027210 */ /* 0x004fe8000795e00d */
[----:B---3--:R-:W-:Y:S02]  /*6db0*/  IADD3.X R3, RZ, R6, R203, P2, P1 ;  /* 0x00000006ff037210 */ /* 0x008fe400017e24cb */
[C---:B------:R-:W-:Y:S03]  /*6dc0*/  ISETP.NE.U32.AND P2, PT, R199.reuse, RZ, PT ;  /* 0x000000ffc700720c */ /* 0x040fe60003f45070 */
[----:B------:R2:W-:Y:S02]  /*6dd0*/  LDGSTS.E.BYPASS.LTC128B.128.ZFILL [R200+0x2100], [R2.64], P5 ;  /* 0x0210000002c87fae */ /* 0x0005e4000a941d48 */
[----:B--2---:R-:W-:Y:S04]  /*6de0*/  IADD3 R2, -R199, 0x10, RZ ;  /* 0x00000010c7027810 */ /* 0x004fe80007ffe1ff */
[----:B------:R-:W-:Y:S04]  /*6df0*/  LOP3.LUT R2, R2, 0xf, RZ, 0xc0, !PT ;  /* 0x0000000f02027812 */ /* 0x000fe800078ec0ff */
[----:B------:R-:W-:Y:S02]  /*6e00*/  IADD3 R2, P1, P0, R2, R0, R12 ;  /* 0x0000000002027210 */ /* 0x000fe4000783e00c */
[----:B------:R-:W2:Y:S02]  /*6e10*/  S2R R12, SR_TID.X ;  /* 0x00000000000c7919 */ /* 0x000ea40000002100 */
[----:B------:R-:W-:Y:S05]  /*6e20*/  IADD3.X R3, RZ, R6, R204, P1, P0 ;  /* 0x00000006ff037210 */ /* 0x000fea0000fe04cc */
[----:B------:R3:W-:Y:S01]  /*6e30*/  LDGSTS.E.BYPASS.LTC128B.128.ZFILL [R200+0x5900], [R2.64], P2 ;  /* 0x0590000002c87fae */ /* 0x0007e20009141d48 */
[----:B--2---:R-:W-:Y:S11]  /*6e40*/  ISETP.GT.AND P0, PT, R12, 0x7f, PT ;  /* 0x0000007f0c00780c */ /* 0x004ff60003f04270 */
[----:B------:R-:W-:Y:S02]  /*6e50*/  @!UPT UIADD3 URZ, URZ, URZ, URZ ;  /* 0x0000003f3f3ff290 */ /* 0x000fe4000fffe03f */
[----:B------:R-:W-:-:S05]  /*6e60*/  @P0 BRA `(.L_x_204) ;  /* 0x0000014000000947 */ /* 0x000fca0003800000 */
[----:B---3--:R-:W-:-:S05]  /*6e70*/  BRA.DIV ~URZ, `(.L_x_205) ;  /* 0x000081d27f007947 */ /* 0x008fca000b800000 */
[----:B-1----:R-:W1:Y:S04]  /*6e80*/  SHFL.IDX PT, R4, R4, 0x3, 0x181f ;  /* 0x00781f0004047f89 */ /* 0x002e6800000e0000 */
[----:B------:R2:W3:Y:S02]  /*6e90*/  SHFL.IDX PT, R0, R5, 0x3, 0x181f ;  /* 0x00781f0005007f89 */ /* 0x0004e400000e0000 */
.L_x_290:
[----:B------:R-:W-:Y:S01]  /*6ea0*/  IADD3 R2, -R207, 0x10, RZ ;  /* 0x00000010cf027810 */ /* 0x000fe20007ffe1ff */
[----:B------:R-:W-:Y:S01]  /*6eb0*/  IMAD.SHL.U32 R3, R231, 0x2, RZ ;  /* 0x00000002e7037824 */ /* 0x000fe200078e00ff */
[----:B------:R-:W-:Y:S01]  /*6ec0*/  ISETP.NE.U32.AND P0, PT, R207, RZ, PT ;  /* 0x000000ffcf00720c */ /* 0x000fe20003f05070 */
[----:B--2---:R-:W-:Y:S01]  /*6ed0*/  IMAD.SHL.U32 R5, R235, 0x2, RZ ;  /* 0x00000002eb057824 */ /* 0x004fe200078e00ff */
[----:B------:R-:W-:Y:S04]  /*6ee0*/  LOP3.LUT R2, R2, 0xf, RZ, 0xc0, !PT ;  /* 0x0000000f02027812 */ /* 0x000fe800078ec0ff */
[----:B---3--:R-:W-:Y:S04]  /*6ef0*/  IADD3 R2, P2, P1, R2, R0, R3 ;  /* 0x0000000002027210 */ /* 0x008fe8000795e003 */
[----:B-1----:R-:W-:Y:S05]  /*6f00*/  IADD3.X R3, RZ, R4, R203, P2, P1 ;  /* 0x00000004ff037210 */ /* 0x002fea00017e24cb */
[----:B------:R-:W-:Y:S01]  /*6f10*/  @!PT LDS RZ, [RZ] ;  /* 0x00000000fffff984 */ /* 0x000fe20000000800 */
[----:B------:R-:W-:Y:S01]  /*6f20*/  @!PT LDS RZ, [RZ] ;  /* 0x00000000fffff984 */ /* 0x000fe20000000800 */
[----:B------:R-:W-:Y:S01]  /*6f30*/  @!PT LDS RZ, [RZ] ;  /* 0x00000000fffff984 */ /* 0x000fe20000000800 */
[----:B------:R1:W-:Y:S01]  /*6f40*/  LDGSTS.E.BYPASS.LTC128B.128.ZFILL [R200+0x3100], [R2.64], P0 ;  /* 0x0310000002c87fae */ /* 0x0003e20008141d48 */
[C---:B------:R-:W-:Y:S02]  /*6f50*/  ISETP.NE.U32.AND P0, PT, R199.reuse, RZ, PT ;  /* 0x000000ffc700720c */ /* 0x040fe40003f05070 */
[----:B-1----:R-:W-:Y:S04]  /*6f60*/  IADD3 R2, -R199, 0x10, RZ ;  /* 0x00000010c7027810 */ /* 0x002fe80007ffe1ff */
[----:B------:R-:W-:Y:S04]  /*6f70*/  LOP3.LUT R2, R2, 0xf, RZ, 0xc0, !PT ;  /* 0x0000000f02027812 */ /* 0x000fe800078ec0ff */
[----:B------:R-:W-:Y:S04]  /*6f80*/  IADD3 R2, P2, P1, R2, R0, R5 ;  /* 0x0000000002027210 */ /* 0x000fe8000795e005 */
[----:B------:R-:W-:Y:S05]  /*6f90*/  IADD3.X R3, RZ, R4, R204, P2, P1 ;  /* 0x00000004ff037210 */ /* 0x000fea00017e24cc */
[----:B------:R1:W-:Y:S04]  /*6fa0*/  LDGSTS.E.BYPASS.LTC128B.128.ZFILL [R200+0x6900], [R2.64], P0 ;  /* 0x0690000002c87fae */ /* 0x0003e80008141d48 */
.L_x_204:
[----:B---3--:R-:W-:Y:S05]  /*6fb0*/  BSYNC B0 ;  /* 0x0000000000007941 */ /* 0x008fea0003800000 */
.L_x_203:
[----:B------:R-:W0:Y:S01]  /*6fc0*/  LDGDEPBAR ;  /* 0x00000000000079af */ /* 0x000e220000000000 */
[----:B------:R-:W-:Y:S01]  /*6fd0*/  WARPSYNC 0xffffffff ;  /* 0xffffffff00007948 */ /* 0x000fe20003800000 */
[C---:B-1----:R-:W-:Y:S01]  /*6fe0*/  HMMA.16816.F32 R4, R128.reuse, R8, RZ ;  /* 0x000000088004723c */ /* 0x042fe200000018ff */
[----:B------:R-:W-:Y:S02]  /*6ff0*/  BSSY B0, `(.L_x_206) ;  /* 0x0000187000007945 */ /* 0x000fe40003800000 */
[----:B------:R-:W-:Y:S02]  /*7000*/  LOP3.LUT P0, RZ, R233, 0x4, RZ, 0xc0, !PT ;  /* 0x00000004e9ff7812 */ /* 0x000fe4000780c0ff */
[C---:B------:R-:W-:Y:S03]  /*7010*/  IADD3 R0, R71.reuse, 0x40, RZ ;  /* 0x0000004047007810 */ /* 0x040fe60007ffe0ff */
[C---:B------:R-:W-:Y:S08]  /*7020*/  HMMA.16816.F32 R8, R128.reuse, R10, RZ ;  /* 0x0000000a8008723c */ /* 0x040ff000000018ff */
[C---:B------:R-:W-:Y:S01]  /*7030*/  HMMA.16816.F32 R12, R128.reuse, R16, RZ ;  /* 0x00000010800c723c */ /* 0x040fe200000018ff */
[----:B------:R-:W-:Y:S02]  /*7040*/  @P0 IADD3 R0, R71, -0x40, RZ ;  /* 0xffffffc047000810 */ /* 0x000fe40007ffe0ff */
[----:B------:R-:W-:Y:S05]  /*7050*/  ISETP.GT.AND P0, PT, R214, R236, PT ;  /* 0x000000ecd600720c */ /* 0x000fea0003f04270 */
        /* <DEDUP_REMOVED lines=16> */
[----:B------:R-:W2:Y:S07]  /*7160*/  LDSM.16.M88.4 R140, [R0+0x800] ;  /* 0x00080000008c783b */ /* 0x000eae0000000200 */
        /* <DEDUP_REMOVED lines=11> */
[----:B------:R-:W3:Y:S07]  /*7220*/  LDSM.16.M88.4 R156, [R0+0x2800] ;  /* 0x00280000009c783b */ /* 0x000eee0000000200 */
[C---:B------:R-:W-:Y:S08]  /*7230*/  HMMA.16816.F32 R52, R132.reuse, R160, R52 ;  /* 0x000000a08434723c */ /* 0x040ff00000001834 */
[----:B------:R-:W-:Y:S08]  /*7240*/  HMMA.16816.F32 R56, R132, R162, R56 ;  /* 0x000000a28438723c */ /* 0x000ff00000001838 */
[C---:B-1----:R-:W-:Y:S08]  /*7250*/  HMMA.16816.F32 R4, R164.reuse, R136, R4 ;  /* 0x00000088a404723c */ /* 0x042ff00000001804 */
[C---:B------:R-:W-:Y:S01]  /*7260*/  HMMA.16816.F32 R8, R164.reuse, R138, R8 ;  /* 0x0000008aa408723c */ /* 0x040fe20000001808 */
[----:B------:R-:W1:Y:S07]  /*7270*/  LDSM.16.M88.4 R136, [R0+0x3000] ;  /* 0x003000000088783b */ /* 0x000e6e0000000200 */
        /* <DEDUP_REMOVED lines=12> */
[C---:B------:R-:W-:Y:S08]  /*7340*/  HMMA.16816.F32 R44, R164.reuse, R156, R44 ;  /* 0x0000009ca42c723c */ /* 0x040ff0000000182c */
[C---:B------:R-:W-:Y:S01]  /*7350*/  HMMA.16816.F32 R48, R164.reuse, R158, R48 ;  /* 0x0000009ea430723c */ /* 0x040fe20000001830 */
[----:B------:R-:W4:Y:S07]  /*7360*/  LDSM.16.M88.4 R156, [R188+0x2000] ;  /* 0x00200000bc9c783b */ /* 0x000f2e0000000200 */
[C---:B-1----:R-:W-:Y:S08]  /*7370*/  HMMA.16816.F32 R52, R164.reuse, R136, R52 ;  /* 0x00000088a434723c */ /* 0x042ff00000001834 */
[----:B------:R-:W-:Y:S01]  /*7380*/  HMMA.16816.F32 R56, R164, R138, R56 ;  /* 0x0000008aa438723c */ /* 0x000fe20000001838 */
        /* <DEDUP_REMOVED lines=17> */
[C---:B------:R-:W-:Y:S01]  /*74a0*/  HMMA.16816.F32 R48, R168.reuse, R138, R48 ;  /* 0x0000008aa830723c */ /* 0x040fe20000001830 */
[----:B------:R-:W1:Y:S07]  /*74b0*/  LDSM.16.M88.4 R136, [R71+0x5800] ;  /* 0x005800004788783b */ /* 0x000e6e0000000200 */
[C---:B--2---:R-:W-:Y:S08]  /*74c0*/  HMMA.16816.F32 R52, R168.reuse, R140, R52 ;  /* 0x0000008ca834723c */ /* 0x044ff00000001834 */
[----:B------:R-:W-:Y:S01]  /*74d0*/  HMMA.16816.F32 R56, R168, R142, R56 ;  /* 0x0000008ea838723c */ /* 0x000fe20000001838 */
        /* <DEDUP_REMOVED lines=17> */
[C---:B------:R-:W-:Y:S01]  /*75f0*/  HMMA.16816.F32 R48, R172.reuse, R142, R48 ;  /* 0x0000008eac30723c */ /* 0x040fe20000001830 */
[----:B------:R-:W2:Y:S07]  /*7600*/  LDSM.16.M88.4 R140, [R193+0x5800] ;  /* 0x00580000c18c783b */ /* 0x000eae0000000200 */
[C---:B---3--:R-:W-:Y:S08]  /*7610*/  HMMA.16816.F32 R52, R172.reuse, R144, R52 ;  /* 0x00000090ac34723c */ /* 0x048ff00000001834 */
[----:B------:R-:W-:Y:S01]  /*7620*/  HMMA.16816.F32 R56, R172, R146, R56 ;  /* 0x00000092ac38723c */ /* 0x000fe20000001838 */
        /* <DEDUP_REMOVED lines=32> */
[C---:B------:R-:W-:Y:S08]  /*7830*/  HMMA.16816.F32 R32, R180.reuse, R142, R32 ;  /* 0x0000008eb420723c */ /* 0x040ff00000001820 */
[C---:B---3--:R-:W-:Y:S08]  /*7840*/  HMMA.16816.F32 R36, R180.reuse, R144, R36 ;  /* 0x00000090b424723c */ /* 0x048ff00000001824 */
[C---:B------:R-:W-:Y:S08]  /*7850*/  HMMA.16816.F32 R40, R180.reuse, R146, R40 ;  /* 0x00000092b428723c */ /* 0x040ff00000001828 */
[C---:B----4-:R-:W-:Y:S08]  /*7860*/  HMMA.16816.F32 R44, R180.reuse, R148, R44 ;  /* 0x00000094b42c723c */ /* 0x050ff0000000182c */
[C---:B------:R-:W-:Y:S08]  /*7870*/  HMMA.16816.F32 R48, R180.reuse, R150, R48 ;  /* 0x00000096b430723c */ /* 0x040ff00000001830 */
[C---:B-----5:R-:W-:Y:S08]  /*7880*/  HMMA.16816.F32 R52, R180.reuse, R152, R52 ;  /* 0x00000098b434723c */ /* 0x060ff00000001834 */
[----:B------:R-:W-:Y:S08]  /*7890*/  HMMA.16816.F32 R56, R180, R154, R56 ;  /* 0x0000009ab438723c */ /* 0x000ff00000001838 */
[C---:B------:R-:W-:Y:S08]  /*78a0*/  HMMA.16816.F32 R4, R184.reuse, R156, R4 ;  /* 0x0000009cb804723c */ /* 0x040ff00000001804 */
[C---:B------:R-:W-:Y:S08]  /*78b0*/  HMMA.16816.F32 R8, R184.reuse, R158, R8 ;  /* 0x0000009eb808723c */ /* 0x040ff00000001808 */
[C---:B-1----:R-:W-:Y:S08]  /*78c0*/  HMMA.16816.F32 R12, R184.reuse, R136, R12 ;  /* 0x00000088b80c723c */ /* 0x042ff0000000180c */
[----:B------:R-:W-:Y:S01]  /*78d0*/  FMUL.FTZ R0, R4, c[0x0][0x320] ;  /* 0x0000c80004007a20 */ /* 0x000fe20000410000 */
[C---:B------:R-:W-:Y:S03]  /*78e0*/  HMMA.16816.F32 R16, R184.reuse, R138, R16 ;  /* 0x0000008ab810723c */ /* 0x040fe60000001810 */
[----:B------:R1:W2:Y:S04]  /*78f0*/  MUFU.TANH R201, R0 ;  /* 0x0000000000c97308 */ /* 0x0002a80000002400 */
[----:B------:R-:W-:Y:S06]  /*7900*/  FMUL.FTZ R2, R11, c[0x0][0x320] ;  /* 0x0000c8000b027a20 */ /* 0x000fec0000410000 */
[----:B------:R3:W4:Y:S01]  /*7910*/  MUFU.TANH R160, R2 ;  /* 0x0000000200a07308 */ /* 0x0007220000002400 */
[----:B-1----:R-:W-:Y:S09]  /*7920*/  FMUL.FTZ R0, R5, c[0x0][0x320] ;  /* 0x0000c80005007a20 */ /* 0x002ff20000410000 */
[----:B------:R1:W1:Y:S01]  /*7930*/  MUFU.TANH R162, R0 ;  /* 0x0000000000a27308 */ /* 0x0002620000002400 */
[----:B---3--:R-:W-:Y:S09]  /*7940*/  FMUL.FTZ R2, R19, c[0x0][0x320] ;  /* 0x0000c80013027a20 */ /* 0x008ff20000410000 */
[----:B------:R-:W3:Y:S01]  /*7950*/  MUFU.TANH R152, R2 ;  /* 0x0000000200987308 */ /* 0x000ee20000002400 */
[----:B-1----:R-:W-:Y:S09]  /*7960*/  FMUL.FTZ R0, R6, c[0x0][0x320] ;  /* 0x0000c80006007a20 */ /* 0x002ff20000410000 */
[----:B------:R1:W1:Y:S02]  /*7970*/  MUFU.TANH R163, R0 ;  /* 0x0000000000a37308 */ /* 0x0002640000002400 */
[----:B-1----:R-:W-:Y:S02]  /*7980*/  FMUL.FTZ R0, R7, c[0x0][0x320] ;  /* 0x0000c80007007a20 */ /* 0x002fe40000410000 */
[----:B------:R-:W1:Y:S06]  /*7990*/  LDSM.16.M88.4 R4, [R188+0x4800] ;  /* 0x00480000bc04783b */ /* 0x000e6c0000000200 */
[----:B------:R5:W1:Y:S02]  /*79a0*/  MUFU.TANH R202, R0 ;  /* 0x0000000000ca7308 */ /* 0x000a640000002400 */
[----:B-----5:R-:W-:Y:S08]  /*79b0*/  FMUL.FTZ R0, R8, c[0x0][0x320] ;  /* 0x0000c80008007a20 */ /* 0x020ff00000410000 */
[----:B------:R5:W2:Y:S01]  /*79c0*/  MUFU.TANH R159, R0 ;  /* 0x00000000009f7308 */ /* 0x000aa20000002400 */
[C---:B-1----:R-:W-:Y:S08]  /*79d0*/  HMMA.16816.F32 R20, R184.reuse, R4, R20 ;  /* 0x00000004b814723c */ /* 0x042ff00000001814 */
[C---:B------:R-:W-:Y:S01]  /*79e0*/  HMMA.16816.F32 R24, R184.reuse, R6, R24 ;  /* 0x00000006b818723c */ /* 0x040fe20000001818 */
[----:B------:R-:W-:Y:S03]  /*79f0*/  LDSM.16.M88.4 R4, [R188+0x5800] ;  /* 0x00580000bc04783b */ /* 0x000fe60000000200 */
[----:B-----5:R-:W-:Y:S04]  /*7a00*/  FMUL.FTZ R0, R9, c[0x0][0x320] ;  /* 0x0000c80009007a20 */ /* 0x020fe80000410000 */
[----:B------:R1:W1:Y:S11]  /*7a10*/  MUFU.TANH R158, R0 ;  /* 0x00000000009e7308 */ /* 0x0002760000002400 */
[----:B------:R-:W-:Y:S05]  /*7a20*/  @!UPT UIADD3 URZ, URZ, URZ, URZ ;  /* 0x0000003f3f3ff290 */ /* 0x000fea000fffe03f */
[----:B------:R-:W-:Y:S02]  /*7a30*/  FMUL.FTZ R2, R27, c[0x0][0x320] ;  /* 0x0000c8001b027a20 */ /* 0x000fe40000410000 */
[----:B------:R-:W-:Y:S02]  /*7a40*/  FMUL.FTZ R3, R26, c[0x0][0x320] ;  /* 0x0000c8001a037a20 */ /* 0x000fe40000410000 */
[----:B------:R-:W2:Y:S01]  /*7a50*/  MUFU.TANH R144, R2 ;  /* 0x0000000200907308 */ /* 0x000ea20000002400 */
[----:B-1----:R-:W-:Y:S02]  /*7a60*/  FMUL.FTZ R0, R10, c[0x0][0x320] ;  /* 0x0000c8000a007a20 */ /* 0x002fe40000410000 */
[----:B------:R-:W1:Y:S07]  /*7a70*/  LDSM.16.M88.4 R8, [R188+0x5000] ;  /* 0x00500000bc08783b */ /* 0x000e6e0000000200 */
[----:B------:R5:W1:Y:S10]  /*7a80*/  MUFU.TANH R161, R0 ;  /* 0x0000000000a17308 */ /* 0x000a740000002400 */
[----:B------:R-:W1:Y:S01]  /*7a90*/  MUFU.TANH R145, R3 ;  /* 0x0000000300917308 */ /* 0x000e620000002400 */
[----:B-----5:R-:W-:Y:S09]  /*7aa0*/  FMUL.FTZ R0, R12, c[0x0][0x320] ;  /* 0x0000c8000c007a20 */ /* 0x020ff20000410000 */
[----:B------:R5:W2:Y:S01]  /*7ab0*/  MUFU.TANH R155, R0 ;  /* 0x00000000009b7308 */ /* 0x000aa20000002400 */
[C---:B-1----:R-:W-:Y:S08]  /*7ac0*/  HMMA.16816.F32 R28, R184.reuse, R8, R28 ;  /* 0x00000008b81c723c */ /* 0x042ff0000000181c */
[C---:B------:R-:W-:Y:S01]  /*7ad0*/  HMMA.16816.F32 R32, R184.reuse, R10, R32 ;  /* 0x0000000ab820723c */ /* 0x040fe20000001820 */
[----:B------:R-:W1:Y:S03]  /*7ae0*/  LDSM.16.M88.4 R8, [R188+0x6000] ;  /* 0x00600000bc08783b */ /* 0x000e660000000200 */
[----:B-----5:R-:W-:Y:S04]  /*7af0*/  FMUL.FTZ R0, R13, c[0x0][0x320] ;  /* 0x0000c8000d007a20 */ /* 0x020fe80000410000 */
[C---:B------:R-:W-:Y:S01]  /*7b00*/  HMMA.16816.F32 R36, R184.reuse, R4, R36 ;  /* 0x00000004b824723c */ /* 0x040fe20000001824 */
[----:B------:R5:W1:Y:S07]  /*7b10*/  MUFU.TANH R154, R0 ;  /* 0x00000000009a7308 */ /* 0x000a6e0000002400 */
[C---:B------:R-:W-:Y:S08]  /*7b20*/  HMMA.16816.F32 R40, R184.reuse, R6, R40 ;  /* 0x00000006b828723c */ /* 0x040ff00000001828 */
[----:B------:R-:W-:Y:S04]  /*7b30*/  FMUL.FTZ R4, R34, c[0x0][0x320] ;  /* 0x0000c80022047a20 */ /* 0x000fe80000410000 */
[----:B------:R2:W2:Y:S01]  /*7b40*/  MUFU.TANH R139, R4 ;  /* 0x00000004008b7308 */ /* 0x0004a20000002400 */
[----:B------:R-:W-:Y:S03]  /*7b50*/  FMUL.FTZ R3, R35, c[0x0][0x320] ;  /* 0x0000c80023037a20 */ /* 0x000fe60000410000 */
[----:B------:R-:W-:Y:S02]  /*7b60*/  FMUL.FTZ R2, R36, c[0x0][0x320] ;  /* 0x0000c80024027a20 */ /* 0x000fe40000410000 */
[----:B-----5:R-:W-:Y:S04]  /*7b70*/  FMUL.FTZ R0, R14, c[0x0][0x320] ;  /* 0x0000c8000e007a20 */ /* 0x020fe80000410000 */
[----:B------:R5:W3:Y:S01]  /*7b80*/  MUFU.TANH R157, R0 ;  /* 0x00000000009d7308 */ /* 0x000ae20000002400 */
[C---:B-1----:R-:W-:Y:S09]  /*7b90*/  HMMA.16816.F32 R44, R184.reuse, R8, R44 ;  /* 0x00000008b82c723c */ /* 0x042ff2000000182c */
[----:B------:R1:W1:Y:S01]  /*7ba0*/  MUFU.TANH R34, R3 ;  /* 0x0000000300227308 */ /* 0x0002620000002400 */
[C---:B------:R-:W-:Y:S01]  /*7bb0*/  HMMA.16816.F32 R48, R184.reuse, R10, R48 ;  /* 0x0000000ab830723c */ /* 0x040fe20000001830 */
[----:B--2---:R-:W2:Y:S01]  /*7bc0*/  LDSM.16.M88.4 R4, [R188+0x6800] ;  /* 0x00680000bc04783b */ /* 0x004ea20000000200 */
[----:B------:R-:W-:Y:S04]  /*7bd0*/  DEPBAR.LE SB0, 0x0 ;  /* 0x000080000000791a */ /* 0x000fe80000000000 */
[----:B------:R-:W-:Y:S03]  /*7be0*/  FMUL.FTZ R8, R42, c[0x0][0x320] ;  /* 0x0000c8002a087a20 */ /* 0x000fe60000410000 */
[----:B------:R-:W-:Y:S03]  /*7bf0*/  BAR.SYNC.DEFER_BLOCKING 0x0 ;  /* 0x0000000000007b1d */ /* 0x000fe60000010000 */
[----:B-----5:R-:W-:Y:S04]  /*7c00*/  FMUL.FTZ R0, R15, c[0x0][0x320] ;  /* 0x0000c8000f007a20 */ /* 0x020fe80000410000 */
[----:B------:R5:W2:Y:S01]  /*7c10*/  MUFU.TANH R156, R0 ;  /* 0x00000000009c7308 */ /* 0x000aa20000002400 */
[----:B-1----:R-:W-:Y:S02]  /*7c20*/  FMUL.FTZ R3, R43, c[0x0][0x320] ;  /* 0x0000c8002b037a20 */ /* 0x002fe40000410000 */
[----:B-----5:R-:W-:Y:S01]  /*7c30*/  FMUL.FTZ R0, R16, c[0x0][0x320] ;  /* 0x0000c80010007a20 */ /* 0x020fe20000410000 */
[C---:B--2---:R-:W-:Y:S06]  /*7c40*/  HMMA.16816.F32 R52, R184.reuse, R4, R52 ;  /* 0x00000004b834723c */ /* 0x044fec0000001834 */
[----:B------:R1:W2:Y:S02]  /*7c50*/  MUFU.TANH R151, R0 ;  /* 0x0000000000977308 */ /* 0x0002a40000002400 */
[----:B------:R-:W-:Y:S04]  /*7c60*/  HMMA.16816.F32 R56, R184, R6, R56 ;  /* 0x00000006b838723c */ /* 0x000fe80000001838 */
[----:B-1----:R-:W-:Y:S04]  /*7c70*/  FMUL.FTZ R0, R17, c[0x0][0x320] ;  /* 0x0000c80011007a20 */ /* 0x002fe80000410000 */
[----:B------:R1:W1:Y:S04]  /*7c80*/  MUFU.TANH R150, R0 ;  /* 0x0000000000967308 */ /* 0x0002680000002400 */
[----:B-1----:R-:W-:Y:S06]  /*7c90*/  FMUL.FTZ R0, R18, c[0x0][0x320] ;  /* 0x0000c80012007a20 */ /* 0x002fec0000410000 */
[----:B------:R1:W1:Y:S02]  /*7ca0*/  MUFU.TANH R153, R0 ;  /* 0x0000000000997308 */ /* 0x0002640000002400 */
[----:B-1----:R-:W-:Y:S08]  /*7cb0*/  FMUL.FTZ R0, R20, c[0x0][0x320] ;  /* 0x0000c80014007a20 */ /* 0x002ff00000410000 */
        /* <DEDUP_REMOVED lines=12> */
[----:B------:R1:W1:Y:S10]  /*7d80*/  MUFU.TANH R28, R2 ;  /* 0x00000002001c7308 */ /* 0x0002740000002400 */
[----:B------:R5:W2:Y:S01]  /*7d90*/  MUFU.TANH R138, R0 ;  /* 0x00000000008a7308 */ /* 0x000aa20000002400 */
[----:B-1----:R-:W-:Y:S09]  /*7da0*/  FMUL.FTZ R2, R45, c[0x0][0x320] ;  /* 0x0000c8002d027a20 */ /* 0x002ff20000410000 */
[----:B------:R-:W1:Y:S01]  /*7db0*/  MUFU.TANH R20, R2 ;  /* 0x0000000200147308 */ /* 0x000e620000002400 */
[----:B-----5:R-:W-:Y:S09]  /*7dc0*/  FMUL.FTZ R0, R29, c[0x0][0x320] ;  /* 0x0000c8001d007a20 */ /* 0x020ff20000410000 */
[----:B------:R5:W1:Y:S10]  /*7dd0*/  MUFU.TANH R137, R0 ;  /* 0x0000000000897308 */ /* 0x000a740000002400 */
[----:B------:R-:W1:Y:S01]  /*7de0*/  MUFU.TANH R29, R3 ;  /* 0x00000003001d7308 */ /* 0x000e620000002400 */
[----:B-----5:R-:W-:Y:S09]  /*7df0*/  FMUL.FTZ R0, R30, c[0x0][0x320] ;  /* 0x0000c8001e007a20 */ /* 0x020ff20000410000 */
[----:B------:R-:W1:Y:S10]  /*7e00*/  MUFU.TANH R30, R8 ;  /* 0x00000008001e7308 */ /* 0x000e740000002400 */
[----:B------:R5:W1:Y:S02]  /*7e10*/  MUFU.TANH R142, R0 ;  /* 0x00000000008e7308 */ /* 0x000a640000002400 */
[----:B-----5:R-:W-:Y:S08]  /*7e20*/  FMUL.FTZ R0, R31, c[0x0][0x320] ;  /* 0x0000c8001f007a20 */ /* 0x020ff00000410000 */
        /* <DEDUP_REMOVED lines=44> */
[----:B------:R1:W1:Y:S01]  /*80f0*/  MUFU.TANH R13, R0 ;  /* 0x00000000000d7308 */ /* 0x0002620000002400 */
[----:B------:R-:W-:-:S05]  /*8100*/  @!P0 BRA `(.L_x_207) ;  /* 0x0000075000008947 */ /* 0x000fca0003800000 */
[----:B-1234-:R-:W-:Y:S01]  /*8110*/  IMAD.MOV.U32 R0, RZ, RZ, c[0x0][0x2b8] ;  /* 0x0000ae00ff007624 */ /* 0x01efe200078e00ff */
[----:B------:R-:W-:Y:S01]  /*8120*/  IADD3 R5, -R234, 0x70, RZ ;  /* 0x00000070ea057810 */ /* 0x000fe20007ffe1ff */
[----:B------:R-:W-:Y:S02]  /*8130*/  IMAD R2, R214, 0x70, R237 ;  /* 0x00000070d6027824 */ /* 0x000fe400078e02ed */
[----:B------:R-:W-:Y:S01]  /*8140*/  IMAD.MOV.U32 R205, RZ, RZ, RZ ;  /* 0x000000ffffcd7224 */ /* 0x000fe200078e00ff */
[----:B------:R-:W-:Y:S01]  /*8150*/  ISETP.NE.AND P0, PT, R0, 0x1, PT ;  /* 0x000000010000780c */ /* 0x000fe20003f05270 */
[----:B------:R-:W-:Y:S01]  /*8160*/  IMAD R0, R233, 0x20, R234 ;  /* 0x00000020e9007824 */ /* 0x000fe200078e02ea */
[----:B------:R-:W-:Y:S04]  /*8170*/  ISETP.GE.AND P1, PT, R5, 0x1, PT ;  /* 0x000000010500780c */ /* 0x000fe80003f26270 */
[----:B------:R-:W-:Y:S05]  /*8180*/  IADD3 R2, R2, -0x70, R0 ;  /* 0xffffff9002027810 */ /* 0x000fea0007ffe000 */
[----:B------:R-:W-:Y:S02]  /*8190*/  IMAD.MOV.U32 R0, RZ, RZ, R2 ;  /* 0x000000ffff007224 */ /* 0x000fe400078e0002 */
[----:B------:R-:W-:Y:S05]  /*81a0*/  @P0 IMAD.HI.U32 R3, R2, c[0x0][0x2bc], RZ ;  /* 0x0000af0002030a27 */ /* 0x000fea00078e00ff */
[----:B------:R-:W-:Y:S04]  /*81b0*/  @P0 SHF.R.U32.HI R0, RZ, c[0x0][0x2c0], R3 ;  /* 0x0000b000ff000a19 */ /* 0x000fe80000011603 */
[C---:B------:R-:W-:Y:S01]  /*81c0*/  @!P4 IADD3 R3, P0, R0.reuse, R240, RZ ;  /* 0x000000f00003c210 */ /* 0x040fe20007f1e0ff */
[----:B------:R-:W-:Y:S03]  /*81d0*/  IMAD.MOV R4, RZ, RZ, -R0 ;  /* 0x000000ffff047224 */ /* 0x000fe600078e0a00 */
[----:B------:R-:W-:Y:S01]  /*81e0*/  @!P4 LEA.HI.X.SX32 R0, R0, R249, 0x1, P0 ;  /* 0x000000f90000c211 */ /* 0x000fe200000f0eff */
[----:B------:R-:W-:Y:S01]  /*81f0*/  IMAD R206, R4, c[0x0][0x2b8], R2 ;  /* 0x0000ae0004ce7a24 */ /* 0x000fe200078e0202 */
[C---:B------:R-:W-:Y:S04]  /*8200*/  @!P4 LEA R2, P0, R3.reuse, c[0x0][0x2a0], 0x2 ;  /* 0x0000a8000302ca11 */ /* 0x040fe800078010ff */
[----:B------:R-:W-:Y:S02]  /*8210*/  @!P4 LEA.HI.X R3, R3, c[0x0][0x2a4], R0, 0x2, P0 ;  /* 0x0000a9000303ca11 */ /* 0x000fe400000f1400 */
[----:B------:R-:W-:Y:S03]  /*8220*/  SHF.R.S32.HI R0, RZ, 0x1f, R206 ;  /* 0x0000001fff007819 */ /* 0x000fe600000114ce */
[----:B------:R1:W2:Y:S02]  /*8230*/  @!P4 LDG.E R205, [R2.64] ;  /* 0x0000000802cdc981 */ /* 0x0002a4000c1e1900 */
[----:B------:R-:W-:Y:S04]  /*8240*/  IMAD R0, R0, c[0x0][0x1e0], RZ ;  /* 0x0000780000007a24 */ /* 0x000fe800078e02ff */
[C---:B------:R-:W-:Y:S02]  /*8250*/  IMAD R0, R206.reuse, c[0x0][0x1e4], R0 ;  /* 0x00007900ce007a24 */ /* 0x040fe400078e0200 */
[----:B-1----:R-:W-:Y:S04]  /*8260*/  IMAD.WIDE.U32 R2, R206, c[0x0][0x1e0], RZ ;  /* 0x00007800ce027a25 */ /* 0x002fe800078e00ff */
[----:B------:R-:W-:Y:S01]  /*8270*/  IMAD.IADD R3, R3, 0x1, R0 ;  /* 0x0000000103037824 */ /* 0x000fe200078e0200 */
[----:B--2---:R-:W-:Y:S03]  /*8280*/  SHF.R.S32.HI R0, RZ, 0x1f, R205 ;  /* 0x0000001fff007819 */ /* 0x004fe600000114cd */
[C---:B------:R-:W-:Y:S04]  /*8290*/  IMAD.WIDE.U32 R2, R205.reuse, c[0x0][0x1f0], R2 ;  /* 0x00007c00cd027a25 */ /* 0x040fe800078e0002 */
[----:B------:R-:W-:Y:S01]  /*82a0*/  IMAD R4, R0, c[0x0][0x1f0], RZ ;  /* 0x00007c0000047a24 */ /* 0x000fe200078e02ff */
[----:B------:R-:W-:Y:S03]  /*82b0*/  IADD3 R0, P0, R238, R2, RZ ;  /* 0x00000002ee007210 */ /* 0x000fe60007f1e0ff */
[----:B------:R-:W-:Y:S05]  /*82c0*/  IMAD R4, R205, c[0x0][0x1f4], R4 ;  /* 0x00007d00cd047a24 */ /* 0x000fea00078e0204 */
[----:B------:R-:W-:Y:S02]  /*82d0*/  IADD3.X R2, R248, R3, R4, P0, !PT ;  /* 0x00000003f8027210 */ /* 0x000fe400007fe404 */
[C---:B------:R-:W-:Y:S04]  /*82e0*/  LEA R4, P0, R0.reuse, c[0x0][0x1c8], 0x1 ;  /* 0x0000720000047a11 */ /* 0x040fe800078008ff */
[----:B------:R-:W-:Y:S01]  /*82f0*/  LEA.HI.X R0, R0, c[0x0][0x1cc], R2, 0x1, P0 ;  /* 0x0000730000007a11 */ /* 0x000fe200000f0c02 */
[----:B------:R-:W-:-:S06]  /*8300*/  BRA.DIV ~URZ, `(.L_x_208) ;  /* 0x00006e127f007947 */ /* 0x000fcc000b800000 */
[----:B------:R1:W2:Y:S02]  /*8310*/  SHFL.IDX PT, R7, R0, RZ, 0x181f ;  /* 0x00181fff00077589 */ /* 0x0002a400000e0000 */
.L_x_291:
[----:B------:R-:W-:-:S05]  /*8320*/  BRA.DIV ~URZ, `(.L_x_209) ;  /* 0x00006e627f007947 */ /* 0x000fca000b800000 */
[----:B------:R3:W4:Y:S02]  /*8330*/  SHFL.IDX PT, R6, R4, RZ, 0x181f ;  /* 0x00181fff04067589 */ /* 0x00072400000e0000 */
.L_x_292:
[----:B------:R-:W-:Y:S01]  /*8340*/  @P1 IADD3 R2, -R207, 0x10, RZ ;  /* 0x00000010cf021810 */ /* 0x000fe20007ffe1ff */
[----:B------:R-:W-:Y:S01]  /*8350*/  IMAD.SHL.U32 R3, R231, 0x2, RZ ;  /* 0x00000002e7037824 */ /* 0x000fe200078e00ff */
[----:B------:R-:W-:Y:S01]  /*8360*/  @P1 ISETP.NE.U32.AND P0, PT, R207, RZ, PT ;  /* 0x000000ffcf00120c */ /* 0x000fe20003f05070 */
[----:B------:R-:W-:Y:S01]  /*8370*/  IMAD.SHL.U32 R8, R235, 0x2, RZ ;  /* 0x00000002eb087824 */ /* 0x000fe200078e00ff */
[----:B------:R-:W-:Y:S04]  /*8380*/  @P1 LOP3.LUT R2, R2, 0xf, RZ, 0xc0, !PT ;  /* 0x0000000f02021812 */ /* 0x000fe800078ec0ff */
[-C--:B----4-:R-:W-:Y:S04]  /*8390*/  @P1 IADD3 R2, P5, P2, R2, R6.reuse, R3 ;  /* 0x0000000602021210 */ /* 0x090fe80007abe003 */
[-C--:B--2---:R-:W-:Y:S05]  /*83a0*/  @P1 IADD3.X R3, RZ, R7.reuse, R203, P5, P2 ;  /* 0x00000007ff031210 */ /* 0x084fea0002fe44cb */
[----:B------:R-:W-:Y:S01]  /*83b0*/  @!PT LDS RZ, [RZ] ;  /* 0x00000000fffff984 */ /* 0x000fe20000000800 */
[----:B------:R-:W-:Y:S01]  /*83c0*/  @!PT LDS RZ, [RZ] ;  /* 0x00000000fffff984 */ /* 0x000fe20000000800 */
[----:B------:R-:W-:Y:S01]  /*83d0*/  @!PT LDS RZ, [RZ] ;  /* 0x00000000fffff984 */ /* 0x000fe20000000800 */
[----:B------:R2:W-:Y:S01]  /*83e0*/  @P1 LDGSTS.E.BYPASS.LTC128B.128.ZFILL [R200+0x8100], [R2.64], P0 ;  /* 0x0810000002c81fae */ /* 0x0005e20008141d48 */
[C---:B------:R-:W-:Y:S02]  /*83f0*/  @P1 ISETP.NE.U32.AND P0, PT, R199.reuse, RZ, PT ;  /* 0x000000ffc700120c */ /* 0x040fe40003f05070 */
[----:B--2---:R-:W-:Y:S04]  /*8400*/  @P1 IADD3 R2, -R199, 0x10, RZ ;  /* 0x00000010c7021810 */ /* 0x004fe80007ffe1ff */
[----:B------:R-:W-:Y:S04]  /*8410*/  @P1 LOP3.LUT R2, R2, 0xf, RZ, 0xc0, !PT ;  /* 0x0000000f02021812 */ /* 0x000fe800078ec0ff */
[----:B------:R-:W-:Y:S04]  /*8420*/  @P1 IADD3 R2, P5, P2, R2, R6, R8 ;  /* 0x0000000602021210 */ /* 0x000fe80007abe008 */
[----:B------:R-:W-:Y:S05]  /*8430*/  @P1 IADD3.X R3, RZ, R7, R204, P5, P2 ;  /* 0x00000007ff031210 */ /* 0x000fea0002fe44cc */
[----:B------:R2:W-:Y:S01]  /*8440*/  @P1 LDGSTS.E.BYPASS.LTC128B.128.ZFILL [R200+0xb900], [R2.64], P0 ;  /* 0x0b90000002c81fae */ /* 0x0005e20008141d48 */
[----:B------:R-:W-:Y:S01]  /*8450*/  ISETP.GE.AND P1, PT, R5, 0x21, PT ;  /* 0x000000210500780c */ /* 0x000fe20003f26270 */
[----:B------:R-:W-:-:S06]  /*8460*/  BRA.DIV ~URZ, `(.L_x_210) ;  /* 0x00006d927f007947 */ /* 0x000fcc000b800000 */
[----:B------:R4:W1:Y:S04]  /*8470*/  SHFL.IDX PT, R6, R0, 0x1, 0x181f ;  /* 0x00381f0000067f89 */ /* 0x00086800000e0000 */
[----:B------:R4:W2:Y:S02]  /*8480*/  SHFL.IDX PT, R5, R4, 0x1, 0x181f ;  /* 0x00381f0004057f89 */ /* 0x0008a400000e0000 */
.L_x_293:
[----:B--2---:R-:W-:Y:S01]  /*8490*/  @P1 IADD3 R2, -R207, 0x10, RZ ;  /* 0x00000010cf021810 */ /* 0x004fe20007ffe1ff */
[----:B------:R-:W-:Y:S01]  /*84a0*/  IMAD.SHL.U32 R3, R231, 0x2, RZ ;  /* 0x00000002e7037824 */ /* 0x000fe200078e00ff */
[----:B------:R-:W-:Y:S01]  /*84b0*/  @P1 ISETP.NE.U32.AND P0, PT, R207, RZ, PT ;  /* 0x000000ffcf00120c */ /* 0x000fe20003f05070 */
[----:B------:R-:W-:Y:S01]  /*84c0*/  IMAD.SHL.U32 R7, R235, 0x2, RZ ;  /* 0x00000002eb077824 */ /* 0x000fe200078e00ff */
[----:B------:R-:W-:Y:S04]  /*84d0*/  @P1 LOP3.LUT R2, R2, 0xf, RZ, 0xc0, !PT ;  /* 0x0000000f02021812 */ /* 0x000fe800078ec0ff */
[-C--:B------:R-:W-:Y:S04]  /*84e0*/  @P1 IADD3 R2, P5, P2, R2, R5.reuse, R3 ;  /* 0x0000000502021210 */ /* 0x080fe80007abe003 */
[-C--:B-1----:R-:W-:Y:S05]  /*84f0*/  @P1 IADD3.X R3, RZ, R6.reuse, R203, P5, P2 ;  /* 0x00000006ff031210 */ /* 0x082fea0002fe44cb */
[----:B------:R-:W-:Y:S01]  /*8500*/  @!PT LDS RZ, [RZ] ;  /* 0x00000000fffff984 */ /* 0x000fe20000000800 */
[----:B------:R-:W-:Y:S01]  /*8510*/  @!PT LDS RZ, [RZ] ;  /* 0x00000000fffff984 */ /* 0x000fe20000000800 */
[----:B------:R-:W-:Y:S01]  /*8520*/  @!PT LDS RZ, [RZ] ;  /* 0x00000000fffff984 */ /* 0x000fe20000000800 */
[----:B------:R1:W-:Y:S01]  /*8530*/  @P1 LDGSTS.E.BYPASS.LTC128B.128.ZFILL [R200+0x9100], [R2.64], P0 ;  /* 0x0910000002c81fae */ /* 0x0003e20008141d48 */
[C---:B------:R-:W-:Y:S02]  /*8540*/  @P1 ISETP.NE.U32.AND P0, PT, R199.reuse, RZ, PT ;  /* 0x000000ffc700120c */ /* 0x040fe40003f05070 */
[----:B-1----:R-:W-:Y:S04]  /*8550*/  @P1 IADD3 R2, -R199, 0x10, RZ ;  /* 0x00000010c7021810 */ /* 0x002fe80007ffe1ff */
[----:B------:R-:W-:Y:S04]  /*8560*/  @P1 LOP3.LUT R2, R2, 0xf, RZ, 0xc0, !PT ;  /* 0x0000000f02021812 */ /* 0x000fe800078ec0ff */
[----:B------:R-:W-:Y:S02]  /*8570*/  @P1 IADD3 R2, P5, P2, R2, R5, R7 ;  /* 0x0000000502021210 */ /* 0x000fe40007abe007 */
[----:B------:R-:W-:Y:S02]  /*8580*/  IADD3 R5, -R234, 0x70, RZ ;  /* 0x00000070ea057810 */ /* 0x000fe40007ffe1ff */
[----:B------:R-:W-:Y:S05]  /*8590*/  @P1 IADD3.X R3, RZ, R6, R204, P5, P2 ;  /* 0x00000006ff031210 */ /* 0x000fea0002fe44cc */
[----:B------:R1:W-:Y:S01]  /*85a0*/  @P1 LDGSTS.E.BYPASS.LTC128B.128.ZFILL [R200+0xc900], [R2.64], P0 ;  /* 0x0c90000002c81fae */ /* 0x0003e20008141d48 */
[----:B------:R-:W-:Y:S01]  /*85b0*/  ISETP.GE.AND P1, PT, R5, 0x41, PT ;  /* 0x000000410500780c */ /* 0x000fe20003f26270 */
[----:B------:R-:W-:-:S10]  /*85c0*/  BRA.DIV ~URZ, `(.L_x_211) ;  /* 0x00006d027f007947 */ /* 0x000fd4000b800000 */
[----:B------:R2:W1:Y:S02]  /*85d0*/  SHFL.IDX PT, R7, R0, 0x2, 0x181f ;  /* 0x00581f0000077f89 */ /* 0x00046400000e0000 */
.L_x_294:
[----:B------:R-:W-:-:S05]  /*85e0*/  BRA.DIV ~URZ, `(.L_x_212) ;  /* 0x00006d527f007947 */ /* 0x000fca000b800000 */
[----:B------:R2:W3:Y:S02]  /*85f0*/  SHFL.IDX PT, R6, R4, 0x2, 0x181f ;  /* 0x00581f0004067f89 */ /* 0x0004e400000e0000 */
.L_x_295:
[----:B-1----:R-:W-:Y:S01]  /*8600*/  @P1 IADD3 R2, -R207, 0x10, RZ ;  /* 0x00000010cf021810 */ /* 0x002fe20007ffe1ff */
[----:B------:R-:W-:Y:S01]  /*8610*/  IMAD.SHL.U32 R3, R231, 0x2, RZ ;  /* 0x00000002e7037824 */ /* 0x000fe200078e00ff */
[----:B------:R-:W-:Y:S01]  /*8620*/  @P1 ISETP.NE.U32.AND P0, PT, R207, RZ, PT ;  /* 0x000000ffcf00120c */ /* 0x000fe20003f05070 */
[----:B------:R-:W-:Y:S01]  /*8630*/  IMAD.SHL.U32 R8, R235, 0x2, RZ ;  /* 0x00000002eb087824 */ /* 0x000fe200078e00ff */
[----:B------:R-:W-:Y:S04]  /*8640*/  @P1 LOP3.LUT R2, R2, 0xf, RZ, 0xc0, !PT ;  /* 0x0000000f02021812 */ /* 0x000fe800078ec0ff */
[-C--:B---3--:R-:W-:Y:S04]  /*8650*/  @P1 IADD3 R2, P5, P2, R2, R6.reuse, R3 ;  /* 0x0000000602021210 */ /* 0x088fe80007abe003 */
[-C--:B------:R-:W-:Y:S05]  /*8660*/  @P1 IADD3.X R3, RZ, R7.reuse, R203, P5, P2 ;  /* 0x00000007ff031210 */ /* 0x080fea0002fe44cb */
[----:B------:R-:W-:Y:S01]  /*8670*/  @!PT LDS RZ, [RZ] ;  /* 0x00000000fffff984 */ /* 0x000fe20000000800 */
[----:B------:R-:W-:Y:S01]  /*8680*/  @!PT LDS RZ, [RZ] ;  /* 0x00000000fffff984 */ /* 0x000fe20000000800 */
[----:B------:R-:W-:Y:S01]  /*8690*/  @!PT LDS RZ, [RZ] ;  /* 0x00000000fffff984 */ /* 0x000fe20000000800 */
[----:B------:R1:W-:Y:S01]  /*86a0*/  @P1 LDGSTS.E.BYPASS.LTC128B.128.ZFILL [R200+0xa100], [R2.64], P0 ;  /* 0x0a10000002c81fae */ /* 0x0003e20008141d48 */
[C---:B------:R-:W-:Y:S02]  /*86b0*/  @P1 ISETP.NE.U32.AND P0, PT, R199.reuse, RZ, PT ;  /* 0x000000ffc700120c */ /* 0x040fe40003f05070 */
[----:B-1----:R-:W-:Y:S04]  /*86c0*/  @P1 IADD3 R2, -R199, 0x10, RZ ;  /* 0x00000010c7021810 */ /* 0x002fe80007ffe1ff */
[----:B------:R-:W-:Y:S04]  /*86d0*/  @P1 LOP3.LUT R2, R2, 0xf, RZ, 0xc0, !PT ;  /* 0x0000000f02021812 */ /* 0x000fe800078ec0ff */
[----:B------:R-:W-:Y:S04]  /*86e0*/  @P1 IADD3 R2, P5, P2, R2, R6, R8 ;  /* 0x0000000602021210 */ /* 0x000fe80007abe008 */
[----:B------:R-:W-:Y:S05]  /*86f0*/  @P1 IADD3.X R3, RZ, R7, R204, P5, P2 ;  /* 0x00000007ff031210 */ /* 0x000fea0002fe44cc */
[----:B------:R1:W-:Y:S01]  /*8700*/  @P1 LDGSTS.E.BYPASS.LTC128B.128.ZFILL [R200+0xd900], [R2.64], P0 ;  /* 0x0d90000002c81fae */ /* 0x0003e20008141d48 */
[----:B------:R-:W-:Y:S01]  /*8710*/  ISETP.GE.AND P1, PT, R5, 0x61, PT ;  /* 0x000000610500780c */ /* 0x000fe20003f26270 */
[----:B------:R-:W-:-:S06]  /*8720*/  BRA.DIV ~URZ, `(.L_x_213) ;  /* 0x00006c827f007947 */ /* 0x000fcc000b800000 */
[----:B------:R3:W1:Y:S04]  /*8730*/  SHFL.IDX PT, R5, R0, 0x3, 0x181f ;  /* 0x00781f0000057f89 */ /* 0x00066800000e0000 */
[----:B--2-4-:R3:W2:Y:S02]  /*8740*/  SHFL.IDX PT, R0, R4, 0x3, 0x181f ;  /* 0x00781f0004007f89 */ /* 0x0146a400000e0000 */
.L_x_296:
[----:B-1----:R-:W-:Y:S01]  /*8750*/  @P1 IADD3 R2, -R207, 0x10, RZ ;  /* 0x00000010cf021810 */ /* 0x002fe20007ffe1ff */
[----:B------:R-:W-:Y:S01]  /*8760*/  IMAD.SHL.U32 R3, R231, 0x2, RZ ;  /* 0x00000002e7037824 */ /* 0x000fe200078e00ff */
[----:B------:R-:W-:Y:S01]  /*8770*/  @P1 ISETP.NE.U32.AND P0, PT, R207, RZ, PT ;  /* 0x000000ffcf00120c */ /* 0x000fe20003f05070 */
[----:B---3--:R-:W-:Y:S01]  /*8780*/  IMAD.SHL.U32 R4, R235, 0x2, RZ ;  /* 0x00000002eb047824 */ /* 0x008fe200078e00ff */
[----:B------:R-:W-:Y:S04]  /*8790*/  @P1 LOP3.LUT R2, R2, 0xf, RZ, 0xc0, !PT ;  /* 0x0000000f02021812 */ /* 0x000fe800078ec0ff */
[-C--:B--2---:R-:W-:Y:S04]  /*87a0*/  @P1 IADD3 R2, P5, P2, R2, R0.reuse, R3 ;  /* 0x0000000002021210 */ /* 0x084fe80007abe003 */
        /* <DEDUP_REMOVED lines=10> */
[----:B------:R1:W-:Y:S04]  /*8850*/  @P1 LDGSTS.E.BYPASS.LTC128B.128.ZFILL [R200+0xe900], [R2.64], P0 ;  /* 0x0e90000002c81fae */ /* 0x0003e80008141d48 */
.L_x_207:
[----:B--234-:R-:W-:Y:S05]  /*8860*/  BSYNC B0 ;  /* 0x0000000000007941 */ /* 0x01cfea0003800000 */
.L_x_206:
[----:B-1----:R-:W-:Y:S01]  /*8870*/  FMNMX.FTZ R2, R201, R69, !PT ;  /* 0x00000045c9027209 */ /* 0x002fe20007810000 */
        /* <DEDUP_REMOVED lines=57> */
[----:B------:R1:W2:Y:S02]  /*8c10*/  SHFL.BFLY PT, R0, R4, 0x2, 0x1f ;  /* 0x0c401f0004007f89 */ /* 0x0002a400000e0000 */
.L_x_297:
[----:B-12---:R-:W-:Y:S01]  /*8c20*/  FMNMX.FTZ R4, R4, R0, !PT ;  /* 0x0000000004047209 */ /* 0x006fe20007810000 */
[----:B------:R-:W-:-:S05]  /*8c30*/  BRA.DIV ~URZ, `(.L_x_215) ;  /* 0x000068827f007947 */ /* 0x000fca000b800000 */
[----:B------:R-:W1:Y:S02]  /*8c40*/  SHFL.BFLY PT, R0, R4, 0x1, 0x1f ;  /* 0x0c201f0004007f89 */ /* 0x000e6400000e0000 */
[----:B-1----:R-:W-:Y:S02]  /*8c50*/  FMNMX.FTZ R69, R4, R0, !PT ;  /* 0x0000000004457209 */ /* 0x002fe40007810000 */
[----:B------:R-:W1:Y:S02]  /*8c60*/  SHFL.BFLY PT, R0, R5, 0x2, 0x1f ;  /* 0x0c401f0005007f89 */ /* 0x000e6400000e0000 */
[----:B-1----:R-:W-:Y:S05]  /*8c70*/  FMNMX.FTZ R4, R5, R0, !PT ;  /* 0x0000000005047209 */ /* 0x002fea0007810000 */
[----:B------:R1:W2:Y:S02]  /*8c80*/  SHFL.BFLY PT, R0, R4, 0x1, 0x1f ;  /* 0x0c201f0004007f89 */ /* 0x0002a400000e0000 */
.L_x_298:
[----:B--2---:R-:W-:Y:S01]  /*8c90*/  FMNMX.FTZ R3, R0, R4, !PT ;  /* 0x0000000400037209 */ /* 0x004fe20007810000 */
[C---:B-1----:R-:W-:Y:S01]  /*8ca0*/  FMUL.FTZ R4, R69.reuse, c[0x0][0x2d0] ;  /* 0x0000b40045047a20 */ /* 0x042fe20000410000 */
[----:B------:R-:W-:Y:S01]  /*8cb0*/  WARPSYNC 0xffffffff ;  /* 0xffffffff00007948 */ /* 0x000fe20003800000 */
[----:B------:R-:W-:Y:S01]  /*8cc0*/  FADD.FTZ R0, -R69, R70 ;  /* 0x0000004645007221 */ /* 0x000fe20000010100 */
[----:B------:R-:W-:Y:S01]  /*8cd0*/  ISETP.GT.AND P0, PT, R214, R236, PT ;  /* 0x000000ecd600720c */ /* 0x000fe20003f04270 */
        /* <DEDUP_REMOVED lines=38> */
[----:B------:R-:W-:Y:S01]  /*8f40*/  FFMA.FTZ R143, R157, c[0x0][0x2d0], -R4 ;  /* 0x0000b4009d8f7a23 */ /* 0x000fe20000010804 */
[C---:B-1----:R-:W-:Y:S01]  /*8f50*/  F2FP.PACK_AB R136, R5.reuse, R6 ;  /* 0x000000060588723e */ /* 0x042fe200000000ff */
[----:B------:R-:W-:Y:S01]  /*8f60*/  FFMA.FTZ R0, R2, R215, R6 ;  /* 0x000000d702007223 */ /* 0x000fe20000010006 */
[----:B--2---:R-:W-:Y:S01]  /*8f70*/  F2FP.PACK_AB R138, R8, R9 ;  /* 0x00000009088a723e */ /* 0x004fe200000000ff */
[C---:B------:R-:W-:Y:S02]  /*8f80*/  FMUL.FTZ R56, R2.reuse, R72 ;  /* 0x0000004802387220 */ /* 0x040fe40000410000 */
[----:B------:R-:W-:Y:S02]  /*8f90*/  FADD.FTZ R7, R5, R0 ;  /* 0x0000000005077221 */ /* 0x000fe40000010000 */
        /* <DEDUP_REMOVED lines=10> */
[--C-:B------:R-:W-:Y:S01]  /*9040*/  FFMA.FTZ R140, R156, c[0x0][0x2d0], -R4.reuse ;  /* 0x0000b4009c8c7a23 */ /* 0x100fe20000010804 */
[----:B------:R2:W-:Y:S01]  /*9050*/  MUFU.EX2 R10, R5 ;  /* 0x00000005000a7308 */ /* 0x0005e20000000800 */
        /* <DEDUP_REMOVED lines=8> */
[C---:B-1----:R-:W-:Y:S02]  /*90e0*/  FMUL.FTZ R58, R0.reuse, R74 ;  /* 0x0000004a003a7220 */ /* 0x042fe40000410000 */
[----:B------:R-:W-:Y:S02]  /*90f0*/  FMUL.FTZ R59, R0, R75 ;  /* 0x0000004b003b7220 */ /* 0x000fe40000410000 */
[----:B------:R-:W1:Y:S01]  /*9100*/  LDSM.16.MT88.4 R72, [R189] ;  /* 0x00000000bd48783b */ /* 0x000e620000004200 */
        /* <DEDUP_REMOVED lines=11> */
[----:B------:R-:W-:Y:S02]  /*91c0*/  FFMA.FTZ R229, R13, c[0x0][0x2d0], -R4 ;  /* 0x0000b4000de57a23 */ /* 0x000fe40000010804 */
[----:B------:R-:W-:Y:S02]  /*91d0*/  FADD.FTZ R4, R9, R7 ;  /* 0x0000000709047221 */ /* 0x000fe40000010000 */
[----:B------:R-:W3:Y:S01]  /*91e0*/  MUFU.EX2 R7, R6 ;  /* 0x0000000600077308 */ /* 0x000ee20000000800 */
[----:B------:R-:W-:Y:S02]  /*91f0*/  FMUL.FTZ R21, R2, R109 ;  /* 0x0000006d02157220 */ /* 0x000fe40000410000 */
[----:B------:R-:W-:Y:S02]  /*9200*/  FMUL.FTZ R22, R0, R110 ;  /* 0x0000006e00167220 */ /* 0x000fe40000410000 */
[----:B------:R-:W-:Y:S02]  /*9210*/  FADD.FTZ R141, R8, R4 ;  /* 0x00000004088d7221 */ /* 0x000fe40000010000 */
[C---:B------:R-:W-:Y:S02]  /*9220*/  FMUL.FTZ R4, R2.reuse, R124 ;  /* 0x0000007c02047220 */ /* 0x040fe40000410000 */
[C---:B--2---:R-:W-:Y:S01]  /*9230*/  FMUL.FTZ R5, R2.reuse, R125 ;  /* 0x0000007d02057220 */ /* 0x044fe20000410000 */
[----:B------:R-:W-:Y:S01]  /*9240*/  MUFU.EX2 R109, R68 ;  /* 0x00000044006d7308 */ /* 0x000fe20000000800 */
[C---:B------:R-:W-:Y:S02]  /*9250*/  FMUL.FTZ R20, R2.reuse, R108 ;  /* 0x0000006c02147220 */ /* 0x040fe40000410000 */
[C---:B------:R-:W-:Y:S02]  /*9260*/  FMUL.FTZ R8, R2.reuse, R120 ;  /* 0x0000007802087220 */ /* 0x040fe40000410000 */
[----:B------:R-:W-:Y:S02]  /*9270*/  FMUL.FTZ R9, R2, R121 ;  /* 0x0000007902097220 */ /* 0x000fe40000410000 */
[----:B------:R-:W-:Y:S02]  /*9280*/  FMUL.FTZ R11, R0, R123 ;  /* 0x0000007b000b7220 */ /* 0x000fe40000410000 */
[C---:B------:R-:W-:Y:S01]  /*9290*/  FMUL.FTZ R12, R2.reuse, R116 ;  /* 0x00000074020c7220 */ /* 0x040fe20000410000 */
[----:B------:R-:W2:Y:S01]  /*92a0*/  MUFU.EX2 R110, R70 ;  /* 0x00000046006e7308 */ /* 0x000ea20000000800 */
[----:B------:R-:W-:Y:S02]  /*92b0*/  FMUL.FTZ R13, R2, R117 ;  /* 0x00000075020d7220 */ /* 0x000fe40000410000 */
[C---:B------:R-:W-:Y:S01]  /*92c0*/  FMUL.FTZ R14, R0.reuse, R118 ;  /* 0x00000076000e7220 */ /* 0x040fe20000410000 */
[C---:B---3--:R-:W-:Y:S01]  /*92d0*/  F2FP.PACK_AB R137, R7.reuse, R10 ;  /* 0x0000000a0789723e */ /* 0x048fe200000000ff */
[C---:B------:R-:W-:Y:S02]  /*92e0*/  FFMA.FTZ R6, R0.reuse, R230, R10 ;  /* 0x000000e600067223 */ /* 0x040fe4000001000a */
[C---:B------:R-:W-:Y:S02]  /*92f0*/  FMUL.FTZ R10, R0.reuse, R122 ;  /* 0x0000007a000a7220 */ /* 0x040fe40000410000 */
[----:B------:R-:W-:Y:S01]  /*9300*/  FADD.FTZ R108, R7, R6 ;  /* 0x00000006076c7221 */ /* 0x000fe20000010000 */
[----:B------:R-:W3:Y:S01]  /*9310*/  MUFU.EX2 R68, R155 ;  /* 0x0000009b00447308 */ /* 0x000ee20000000800 */
[C---:B------:R-:W-:Y:S01]  /*9320*/  FMUL.FTZ R6, R0.reuse, R126 ;  /* 0x0000007e00067220 */ /* 0x040fe20000410000 */
[----:B------:R-:W-:Y:S01]  /*9330*/  LDSM.16.MT88.4 R120, [R189+0x3000] ;  /* 0x00300000bd78783b */ /* 0x000fe20000004200 */
[C---:B------:R-:W-:Y:S02]  /*9340*/  FMUL.FTZ R7, R0.reuse, R127 ;  /* 0x0000007f00077220 */ /* 0x040fe40000410000 */
[----:B------:R-:W-:Y:S02]  /*9350*/  FMUL.FTZ R15, R0, R119 ;  /* 0x00000077000f7220 */ /* 0x000fe40000410000 */
[C---:B------:R-:W-:Y:S02]  /*9360*/  FMUL.FTZ R16, R2.reuse, R112 ;  /* 0x0000007002107220 */ /* 0x040fe40000410000 */
[----:B------:R-:W-:Y:S01]  /*9370*/  FMUL.FTZ R17, R2, R113 ;  /* 0x0000007102117220 */ /* 0x000fe20000410000 */
[----:B------:R-:W-:Y:S01]  /*9380*/  MUFU.EX2 R70, R150 ;  /* 0x0000009600467308 */ /* 0x000fe20000000800 */
[C---:B------:R-:W-:Y:S02]  /*9390*/  FMUL.FTZ R18, R0.reuse, R114 ;  /* 0x0000007200127220 */ /* 0x040fe40000410000 */
[----:B------:R-:W-:Y:S01]  /*93a0*/  FMUL.FTZ R19, R0, R115 ;  /* 0x0000007300137220 */ /* 0x000fe20000410000 */
[----:B--2---:R-:W-:Y:S01]  /*93b0*/  F2FP.PACK_AB R139, R110, R109 ;  /* 0x0000006d6e8b723e */ /* 0x004fe200000000ff */
[----:B------:R-:W-:Y:S01]  /*93c0*/  LDSM.16.MT88.4 R112, [R191+0x3000] ;  /* 0x00300000bf70783b */ /* 0x000fe20000004200 */
[C---:B------:R-:W-:Y:S02]  /*93d0*/  FMUL.FTZ R24, R2.reuse, R104 ;  /* 0x0000006802187220 */ /* 0x040fe40000410000 */
[----:B------:R-:W-:Y:S02]  /*93e0*/  FMUL.FTZ R25, R2, R105 ;  /* 0x0000006902197220 */ /* 0x000fe40000410000 */
[C---:B------:R-:W-:Y:S01]  /*93f0*/  FMUL.FTZ R26, R0.reuse, R106 ;  /* 0x0000006a001a7220 */ /* 0x040fe20000410000 */
[C---:B-1----:R-:W-:Y:S01]  /*9400*/  HMMA.16816.F32 R4, R136.reuse, R72, R4 ;  /* 0x000000488804723c */ /* 0x042fe20000001804 */
[----:B------:R-:W-:Y:S04]  /*9410*/  MUFU.EX2 R155, R152 ;  /* 0x00000098009b7308 */ /* 0x000fe80000000800 */
[C---:B------:R-:W-:Y:S02]  /*9420*/  FMUL.FTZ R27, R0.reuse, R107 ;  /* 0x0000006b001b7220 */ /* 0x040fe40000410000 */
[----:B------:R-:W-:Y:S01]  /*9430*/  LDSM.16.MT88.4 R104, [R190+0x3000] ;  /* 0x00300000be68783b */ /* 0x000fe20000004200 */
[C---:B------:R-:W-:Y:S03]  /*9440*/  HMMA.16816.F32 R8, R136.reuse, R74, R8 ;  /* 0x0000004a8808723c */ /* 0x040fe60000001808 */
[----:B------:R-:W-:Y:S01]  /*9450*/  MUFU.EX2 R152, R156 ;  /* 0x0000009c00987308 */ /* 0x000fe20000000800 */
[----:B------:R-:W-:Y:S02]  /*9460*/  FMUL.FTZ R23, R0, R111 ;  /* 0x0000006f00177220 */ /* 0x000fe40000410000 */
[C---:B------:R-:W-:Y:S01]  /*9470*/  FMUL.FTZ R28, R2.reuse, R100 ;  /* 0x00000064021c7220 */ /* 0x040fe20000410000 */
[----:B------:R-:W1:Y:S01]  /*9480*/  LDSM.16.MT88.4 R72, [R191] ;  /* 0x00000000bf48783b */ /* 0x000e620000004200 */
[----:B------:R-:W-:Y:S04]  /*9490*/  FMUL.FTZ R33, R2, R97 ;  /* 0x0000006102217220 */ /* 0x000fe80000410000 */
[C---:B------:R-:W-:Y:S01]  /*94a0*/  FMUL.FTZ R34, R0.reuse, R98 ;  /* 0x0000006200227220 */ /* 0x040fe20000410000 */
[----:B------:R-:W-:Y:S01]  /*94b0*/  MUFU.EX2 R150, R160 ;  /* 0x000000a000967308 */ /* 0x000fe20000000800 */
[----:B------:R-:W-:Y:S02]  /*94c0*/  FMUL.FTZ R35, R0, R99 ;  /* 0x0000006300237220 */ /* 0x000fe40000410000 */
[----:B------:R-:W-:Y:S02]  /*94d0*/  FMUL.FTZ R37, R2, R93 ;  /* 0x0000005d02257220 */ /* 0x000fe40000410000 */
[C---:B------:R-:W-:Y:S02]  /*94e0*/  FMUL.FTZ R38, R0.reuse, R94 ;  /* 0x0000005e00267220 */ /* 0x040fe40000410000 */
[----:B------:R-:W-:Y:S02]  /*94f0*/  FMUL.FTZ R39, R0, R95 ;  /* 0x0000005f00277220 */ /* 0x000fe40000410000 */
[C---:B------:R-:W-:Y:S01]  /*9500*/  FMUL.FTZ R40, R2.reuse, R88 ;  /* 0x0000005802287220 */ /* 0x040fe20000410000 */
[----:B------:R-:W-:Y:S01]  /*9510*/  MUFU.EX2 R230, R147 ;  /* 0x0000009300e67308 */ /* 0x000fe20000000800 */
[----:B------:R-:W-:Y:S02]  /*9520*/  FMUL.FTZ R41, R2, R89 ;  /* 0x0000005902297220 */ /* 0x000fe40000410000 */
[C---:B------:R-:W-:Y:S02]  /*9530*/  FMUL.FTZ R42, R0.reuse, R90 ;  /* 0x0000005a002a7220 */ /* 0x040fe40000410000 */
[----:B------:R-:W-:Y:S02]  /*9540*/  FMUL.FTZ R43, R0, R91 ;  /* 0x0000005b002b7220 */ /* 0x000fe40000410000 */
[----:B------:R-:W-:Y:S01]  /*9550*/  LDSM.16.MT88.4 R88, [R191+0x1800] ;  /* 0x00180000bf58783b */ /* 0x000fe20000004200 */
[----:B------:R-:W-:Y:S02]  /*9560*/  FMUL.FTZ R45, R2, R85 ;  /* 0x00000055022d7220 */ /* 0x000fe40000410000 */
        /* <DEDUP_REMOVED lines=8> */
[----:B------:R-:W-:Y:S01]  /*95f0*/  FMUL.FTZ R53, R2, R77 ;  /* 0x0000004d02357220 */ /* 0x000fe20000410000 */
[C---:B-1----:R-:W-:Y:S03]  /*9600*/  HMMA.16816.F32 R12, R136.reuse, R72, R12 ;  /* 0x00000048880c723c */ /* 0x042fe6000000180c */
[C---:B------:R-:W-:Y:S02]  /*9610*/  FMUL.FTZ R54, R0.reuse, R78 ;  /* 0x0000004e00367220 */ /* 0x040fe40000410000 */
[----:B------:R-:W-:Y:S02]  /*9620*/  FMUL.FTZ R55, R0, R79 ;  /* 0x0000004f00377220 */ /* 0x000fe40000410000 */
[----:B------:R-:W-:Y:S01]  /*9630*/  LDSM.16.MT88.4 R76, [R189+0x800] ;  /* 0x00080000bd4c783b */ /* 0x000fe20000004200 */
[C---:B------:R-:W-:Y:S04]  /*9640*/  HMMA.16816.F32 R16, R136.reuse, R74, R16 ;  /* 0x0000004a8810723c */ /* 0x040fe80000001810 */
[----:B------:R-:W-:Y:S02]  /*9650*/  FMUL.FTZ R29, R2, R101 ;  /* 0x00000065021d7220 */ /* 0x000fe40000410000 */
[C---:B------:R-:W-:Y:S01]  /*9660*/  FMUL.FTZ R30, R0.reuse, R102 ;  /* 0x00000066001e7220 */ /* 0x040fe20000410000 */
[----:B------:R-:W1:Y:S01]  /*9670*/  LDSM.16.MT88.4 R72, [R190] ;  /* 0x00000000be48783b */ /* 0x000e620000004200 */
[----:B------:R-:W-:Y:S01]  /*9680*/  FMUL.FTZ R31, R0, R103 ;  /* 0x00000067001f7220 */ /* 0x000fe20000410000 */
[----:B------:R-:W-:Y:S03]  /*9690*/  MUFU.EX2 R102, R140 ;  /* 0x0000008c00667308 */ /* 0x000fe60000000800 */
[C---:B------:R-:W-:Y:S02]  /*96a0*/  FMUL.FTZ R32, R2.reuse, R96 ;  /* 0x0000006002207220 */ /* 0x040fe40000410000 */
[C---:B------:R-:W-:Y:S02]  /*96b0*/  FMUL.FTZ R36, R2.reuse, R92 ;  /* 0x0000005c02247220 */ /* 0x040fe40000410000 */
[C---:B------:R-:W-:Y:S02]  /*96c0*/  FMUL.FTZ R44, R2.reuse, R84 ;  /* 0x00000054022c7220 */ /* 0x040fe40000410000 */
[C---:B------:R-:W-:Y:S01]  /*96d0*/  FMUL.FTZ R48, R2.reuse, R80 ;  /* 0x0000005002307220 */ /* 0x040fe20000410000 */
[----:B------:R-:W-:Y:S01]  /*96e0*/  MUFU.EX2 R84, R159 ;  /* 0x0000009f00547308 */ /* 0x000fe20000000800 */
[C---:B------:R-:W-:Y:S02]  /*96f0*/  FMUL.FTZ R60, R2.reuse, R60 ;  /* 0x0000003c023c7220 */ /* 0x040fe40000410000 */
[C---:B------:R-:W-:Y:S02]  /*9700*/  FMUL.FTZ R61, R2.reuse, R61 ;  /* 0x0000003d023d7220 */ /* 0x040fe40000410000 */
[C---:B------:R-:W-:Y:S02]  /*9710*/  FMUL.FTZ R64, R2.reuse, R64 ;  /* 0x0000004002407220 */ /* 0x040fe40000410000 */
[----:B------:R-:W-:Y:S02]  /*9720*/  FMUL.FTZ R65, R2, R65 ;  /* 0x0000004102417220 */ /* 0x000fe40000410000 */
[C---:B------:R-:W-:Y:S01]  /*9730*/  FMUL.FTZ R62, R0.reuse, R62 ;  /* 0x0000003e003e7220 */ /* 0x040fe20000410000 */
[----:B------:R-:W-:Y:S01]  /*9740*/  MUFU.EX2 R80, R151 ;  /* 0x0000009700507308 */ /* 0x000fe20000000800 */
[C---:B------:R-:W-:Y:S02]  /*9750*/  FMUL.FTZ R63, R0.reuse, R63 ;  /* 0x0000003f003f7220 */ /* 0x040fe40000410000 */
[C---:B------:R-:W-:Y:S02]  /*9760*/  FMUL.FTZ R66, R0.reuse, R66 ;  /* 0x0000004200427220 */ /* 0x040fe40000410000 */
[----:B------:R-:W-:Y:S02]  /*9770*/  FMUL.FTZ R67, R0, R67 ;  /* 0x0000004300437220 */ /* 0x000fe40000410000 */
[----:B---3--:R-:W-:Y:S03]  /*9780*/  FADD.FTZ R0, R68, R141 ;  /* 0x0000008d44007221 */ /* 0x008fe60000010000 */
[----:B------:R-:W-:Y:S01]  /*9790*/  MUFU.EX2 R92, R207 ;  /* 0x000000cf005c7308 */ /* 0x000fe20000000800 */
[C---:B-1----:R-:W-:Y:S09]  /*97a0*/  HMMA.16816.F32 R20, R136.reuse, R72, R20 ;  /* 0x000000488814723c */ /* 0x042ff20000001814 */
[----:B------:R-:W-:Y:S01]  /*97b0*/  MUFU.EX2 R159, R145 ;  /* 0x00000091009f7308 */ /* 0x000fe20000000800 */
[C---:B------:R-:W-:Y:S01]  /*97c0*/  HMMA.16816.F32 R24, R136.reuse, R74, R24 ;  /* 0x0000004a8818723c */ /* 0x040fe20000001818 */
[----:B------:R-:W1:Y:S08]  /*97d0*/  LDSM.16.MT88.4 R72, [R194] ;  /* 0x00000000c248783b */ /* 0x000e700000004200 */
[----:B------:R-:W-:Y:S10]  /*97e0*/  MUFU.EX2 R96, R211 ;  /* 0x000000d300607308 */ /* 0x000ff40000000800 */
[----:B------:R-:W-:Y:S10]  /*97f0*/  MUFU.EX2 R151, R157 ;  /* 0x0000009d00977308 */ /* 0x000ff40000000800 */
[----:B------:R-:W2:Y:S10]  /*9800*/  MUFU.EX2 R2, R154 ;  /* 0x0000009a00027308 */ /* 0x000eb40000000800 */
[----:B------:R-:W-:Y:S01]  /*9810*/  MUFU.EX2 R154, R142 ;  /* 0x0000008e009a7308 */ /* 0x000fe20000000800 */
[C---:B-1----:R-:W-:Y:S09]  /*9820*/  HMMA.16816.F32 R28, R136.reuse, R72, R28 ;  /* 0x00000048881c723c */ /* 0x042ff2000000181c */
[----:B------:R-:W1:Y:S03]  /*9830*/  MUFU.EX2 R103, R143 ;  /* 0x0000008f00677308 */ /* 0x000e660000000800 */
[----:B--2---:R-:W-:Y:S01]  /*9840*/  FADD.FTZ R0, R2, R0 ;  /* 0x0000000002007221 */ /* 0x004fe20000010000 */
[C---:B------:R-:W-:Y:S01]  /*9850*/  HMMA.16816.F32 R32, R136.reuse, R74, R32 ;  /* 0x0000004a8820723c */ /* 0x040fe20000001820 */
[----:B------:R-:W2:Y:S02]  /*9860*/  LDSM.16.MT88.4 R72, [R189+0x3800] ;  /* 0x00380000bd48783b */ /* 0x000ea40000004200 */
[----:B------:R-:W-:Y:S03]  /*9870*/  FADD.FTZ R0, R80, R0 ;  /* 0x0000000050007221 */ /* 0x000fe60000010000 */
[----:B------:R-:W-:Y:S01]  /*9880*/  MUFU.EX2 R145, R216 ;  /* 0x000000d800917308 */ /* 0x000fe20000000800 */
[----:B------:R-:W-:Y:S09]  /*9890*/  FADD.FTZ R0, R70, R0 ;  /* 0x0000000046007221 */ /* 0x000ff20000010000 */
[----:B------:R-:W3:Y:S10]  /*98a0*/  MUFU.EX2 R101, R225 ;  /* 0x000000e100657308 */ /* 0x000ef40000000800 */
[----:B------:R-:W-:Y:S10]  /*98b0*/  MUFU.EX2 R143, R222 ;  /* 0x000000de008f7308 */ /* 0x000ff40000000800 */
[----:B------:R-:W4:Y:S01]  /*98c0*/  MUFU.EX2 R142, R223 ;  /* 0x000000df008e7308 */ /* 0x000f220000000800 */
[C---:B--2---:R-:W-:Y:S09]  /*98d0*/  HMMA.16816.F32 R36, R136.reuse, R72, R36 ;  /* 0x000000488824723c */ /* 0x044ff20000001824 */
[----:B------:R-:W-:Y:S01]  /*98e0*/  MUFU.EX2 R141, R227 ;  /* 0x000000e3008d7308 */ /* 0x000fe20000000800 */
[C---:B------:R-:W-:Y:S01]  /*98f0*/  HMMA.16816.F32 R40, R136.reuse, R74, R40 ;  /* 0x0000004a8828723c */ /* 0x040fe20000001828 */
[----:B------:R-:W2:Y:S08]  /*9900*/  LDSM.16.MT88.4 R72, [R191+0x3800] ;  /* 0x00380000bf48783b */ /* 0x000eb00000004200 */
[----:B------:R-:W5:Y:S01]  /*9910*/  MUFU.EX2 R140, R229 ;  /* 0x000000e5008c7308 */ /* 0x000f620000000800 */
[C---:B--2---:R-:W-:Y:S08]  /*9920*/  HMMA.16816.F32 R44, R136.reuse, R72, R44 ;  /* 0x00000048882c723c */ /* 0x044ff0000000182c */
[C---:B------:R-:W-:Y:S01]  /*9930*/  HMMA.16816.F32 R48, R136.reuse, R74, R48 ;  /* 0x0000004a8830723c */ /* 0x040fe20000001830 */
[----:B------:R-:W2:Y:S07]  /*9940*/  LDSM.16.MT88.4 R72, [R190+0x3800] ;  /* 0x00380000be48783b */ /* 0x000eae0000004200 */
[C---:B--2---:R-:W-:Y:S08]  /*9950*/  HMMA.16816.F32 R52, R136.reuse, R72, R52 ;  /* 0x000000488834723c */ /* 0x044ff00000001834 */
[C---:B------:R-:W-:Y:S01]  /*9960*/  HMMA.16816.F32 R56, R136.reuse, R74, R56 ;  /* 0x0000004a8838723c */ /* 0x040fe20000001838 */
[----:B------:R-:W2:Y:S07]  /*9970*/  LDSM.16.MT88.4 R72, [R192+0x3800] ;  /* 0x00380000c048783b */ /* 0x000eae0000004200 */
[C---:B--2---:R-:W-:Y:S07]  /*9980*/  HMMA.16816.F32 R60, R136.reuse, R72, R60 ;  /* 0x00000048883c723c */ /* 0x044fee000000183c */
[----:B------:R-:W-:Y:S01]  /*9990*/  F2FP.PACK_AB R72, R2, R68 ;  /* 0x000000440248723e */ /* 0x000fe200000000ff */
[----:B------:R-:W-:Y:S01]  /*99a0*/  HMMA.16816.F32 R64, R136, R74, R64 ;  /* 0x0000004a8840723c */ /* 0x000fe20000001840 */
[----:B------:R-:W2:Y:S03]  /*99b0*/  MUFU.EX2 R68, R199 ;  /* 0x000000c700447308 */ /* 0x000ea60000000800 */
[----:B-1----:R-:W-:Y:S03]  /*99c0*/  F2FP.PACK_AB R73, R102, R103 ;  /* 0x000000676649723e */ /* 0x002fe600000000ff */
[----:B------:R-:W-:Y:S02]  /*99d0*/  F2FP.PACK_AB R74, R70, R80 ;  /* 0x00000050464a723e */ /* 0x000fe400000000ff */
[----:B------:R-:W1:Y:S02]  /*99e0*/  LDSM.16.MT88.4 R80, [R191+0x800] ;  /* 0x00080000bf50783b */ /* 0x000e640000004200 */
[----:B------:R-:W2:Y:S01]  /*99f0*/  MUFU.EX2 R2, R162 ;  /* 0x000000a200027308 */ /* 0x000ea20000000800 */
[----:B------:R-:W-:Y:S02]  /*9a00*/  F2FP.PACK_AB R75, R230, R232 ;  /* 0x000000e8e64b723e */ /* 0x000fe400000000ff */
[----:B---3--:R-:W-:Y:S02]  /*9a10*/  F2FP.PACK_AB R136, R100, R101 ;  /* 0x000000656488723e */ /* 0x008fe400000000ff */
[----:B----4-:R-:W-:Y:S02]  /*9a20*/  F2FP.PACK_AB R137, R142, R143 ;  /* 0x0000008f8e89723e */ /* 0x010fe400000000ff */
[----:B-----5:R-:W-:Y:S01]  /*9a30*/  F2FP.PACK_AB R139, R140, R141 ;  /* 0x0000008d8c8b723e */ /* 0x020fe200000000ff */
[C---:B------:R-:W-:Y:S02]  /*9a40*/  HMMA.16816.F32 R4, R72.reuse, R76, R4 ;  /* 0x0000004c4804723c */ /* 0x040fe40000001804 */
[----:B------:R-:W3:Y:S03]  /*9a50*/  MUFU.EX2 R70, R158 ;  /* 0x0000009e00467308 */ /* 0x000ee60000000800 */
[----:B--2---:R-:W-:Y:S03]  /*9a60*/  FADD.FTZ R0, R68, R0 ;  /* 0x0000000044007221 */ /* 0x004fe60000010000 */
[C---:B------:R-:W-:Y:S01]  /*9a70*/  HMMA.16816.F32 R8, R72.reuse, R78, R8 ;  /* 0x0000004e4808723c */ /* 0x040fe20000001808 */
[----:B------:R-:W2:Y:S03]  /*9a80*/  LDSM.16.MT88.4 R76, [R190+0x800] ;  /* 0x00080000be4c783b */ /* 0x000ea60000004200 */
[----:B------:R-:W-:Y:S01]  /*9a90*/  MUFU.EX2 R199, R149 ;  /* 0x0000009500c77308 */ /* 0x000fe20000000800 */
[----:B------:R-:W-:Y:S04]  /*9aa0*/  FADD.FTZ R0, R2, R0 ;  /* 0x0000000002007221 */ /* 0x000fe80000010000 */
[----:B------:R-:W-:Y:S05]  /*9ab0*/  FADD.FTZ R0, R84, R0 ;  /* 0x0000000054007221 */ /* 0x000fea0000010000 */
[----:B------:R-:W4:Y:S01]  /*9ac0*/  MUFU.EX2 R162, R148 ;  /* 0x0000009400a27308 */ /* 0x000f220000000800 */
[C---:B---3--:R-:W-:Y:S01]  /*9ad0*/  FADD.FTZ R0, R70.reuse, R0 ;  /* 0x0000000046007221 */ /* 0x048fe20000010000 */
[C---:B-1----:R-:W-:Y:S08]  /*9ae0*/  HMMA.16816.F32 R12, R72.reuse, R80, R12 ;  /* 0x00000050480c723c */ /* 0x042ff0000000180c */
[----:B------:R-:W1:Y:S01]  /*9af0*/  MUFU.EX2 R158, R144 ;  /* 0x00000090009e7308 */ /* 0x000e620000000800 */
[C---:B------:R-:W-:Y:S01]  /*9b00*/  HMMA.16816.F32 R16, R72.reuse, R82, R16 ;  /* 0x000000524810723c */ /* 0x040fe20000001810 */
[----:B------:R-:W3:Y:S08]  /*9b10*/  LDSM.16.MT88.4 R80, [R192+0x800] ;  /* 0x00080000c050783b */ /* 0x000ef00000004200 */
[----:B------:R-:W-:Y:S01]  /*9b20*/  MUFU.EX2 R149, R161 ;  /* 0x000000a100957308 */ /* 0x000fe20000000800 */
[C---:B--2---:R-:W-:Y:S09]  /*9b30*/  HMMA.16816.F32 R20, R72.reuse, R76, R20 ;  /* 0x0000004c4814723c */ /* 0x044ff20000001814 */
[----:B------:R-:W-:Y:S01]  /*9b40*/  MUFU.EX2 R148, R163 ;  /* 0x000000a300947308 */ /* 0x000fe20000000800 */
[C---:B------:R-:W-:Y:S01]  /*9b50*/  HMMA.16816.F32 R24, R72.reuse, R78, R24 ;  /* 0x0000004e4818723c */ /* 0x040fe20000001818 */
[----:B------:R-:W2:Y:S08]  /*9b60*/  LDSM.16.MT88.4 R76, [R189+0x4000] ;  /* 0x00400000bd4c783b */ /* 0x000eb00000004200 */
[----:B------:R-:W-:Y:S01]  /*9b70*/  MUFU.EX2 R144, R220 ;  /* 0x000000dc00907308 */ /* 0x000fe20000000800 */
[C---:B---3--:R-:W-:Y:S08]  /*9b80*/  HMMA.16816.F32 R28, R72.reuse, R80, R28 ;  /* 0x00000050481c723c */ /* 0x048ff0000000181c */
[C---:B------:R-:W-:Y:S01]  /*9b90*/  HMMA.16816.F32 R32, R72.reuse, R82, R32 ;  /* 0x000000524820723c */ /* 0x040fe20000001820 */
[----:B------:R-:W3:Y:S07]  /*9ba0*/  LDSM.16.MT88.4 R80, [R191+0x4000] ;  /* 0x00400000bf50783b */ /* 0x000eee0000004200 */
[C---:B--2---:R-:W-:Y:S08]  /*9bb0*/  HMMA.16816.F32 R36, R72.reuse, R76, R36 ;  /* 0x0000004c4824723c */ /* 0x044ff00000001824 */
[C---:B------:R-:W-:Y:S01]  /*9bc0*/  HMMA.16816.F32 R40, R72.reuse, R78, R40 ;  /* 0x0000004e4828723c */ /* 0x040fe20000001828 */
[----:B------:R-:W2:Y:S07]  /*9bd0*/  LDSM.16.MT88.4 R76, [R190+0x4000] ;  /* 0x00400000be4c783b */ /* 0x000eae0000004200 */
[C---:B---3--:R-:W-:Y:S08]  /*9be0*/  HMMA.16816.F32 R44, R72.reuse, R80, R44 ;  /* 0x00000050482c723c */ /* 0x048ff0000000182c */
[C---:B------:R-:W-:Y:S01]  /*9bf0*/  HMMA.16816.F32 R48, R72.reuse, R82, R48 ;  /* 0x000000524830723c */ /* 0x040fe20000001830 */
[----:B------:R-:W3:Y:S07]  /*9c00*/  LDSM.16.MT88.4 R80, [R192+0x4000] ;  /* 0x00400000c050783b */ /* 0x000eee0000004200 */
[C---:B--2---:R-:W-:Y:S08]  /*9c10*/  HMMA.16816.F32 R52, R72.reuse, R76, R52 ;  /* 0x0000004c4834723c */ /* 0x044ff00000001834 */
[C---:B------:R-:W-:Y:S01]  /*9c20*/  HMMA.16816.F32 R56, R72.reuse, R78, R56 ;  /* 0x0000004e4838723c */ /* 0x040fe20000001838 */
[----:B------:R-:W2:Y:S07]  /*9c30*/  LDSM.16.MT88.4 R76, [R189+0x1000] ;  /* 0x00100000bd4c783b */ /* 0x000eae0000004200 */
[C---:B---3--:R-:W-:Y:S08]  /*9c40*/  HMMA.16816.F32 R60, R72.reuse, R80, R60 ;  /* 0x00000050483c723c */ /* 0x048ff0000000183c */
[----:B------:R-:W-:Y:S01]  /*9c50*/  HMMA.16816.F32 R64, R72, R82, R64 ;  /* 0x000000524840723c */ /* 0x000fe20000001840 */
[----:B------:R-:W3:Y:S06]  /*9c60*/  LDSM.16.MT88.4 R80, [R191+0x1000] ;  /* 0x00100000bf50783b */ /* 0x000eec0000004200 */
[----:B------:R-:W-:Y:S02]  /*9c70*/  F2FP.PACK_AB R74, R70, R84 ;  /* 0x00000054464a723e */ /* 0x000fe400000000ff */
[----:B------:R-:W5:Y:S01]  /*9c80*/  LDSM.16.MT88.4 R84, [R190+0x1000] ;  /* 0x00100000be54783b */ /* 0x000f620000004200 */
[----:B------:R-:W-:Y:S02]  /*9c90*/  MUFU.EX2 R70, R201 ;  /* 0x000000c900467308 */ /* 0x000fe40000000800 */
[----:B------:R-:W-:Y:S02]  /*9ca0*/  F2FP.PACK_AB R72, R2, R68 ;  /* 0x000000440248723e */ /* 0x000fe400000000ff */
[----:B----4-:R-:W-:Y:S02]  /*9cb0*/  F2FP.PACK_AB R73, R162, R199 ;  /* 0x000000c7a249723e */ /* 0x010fe400000000ff */
[----:B-1----:R-:W-:Y:S04]  /*9cc0*/  F2FP.PACK_AB R75, R158, R159 ;  /* 0x0000009f9e4b723e */ /* 0x002fe800000000ff */
[----:B------:R-:W1:Y:S03]  /*9cd0*/  MUFU.EX2 R68, R209 ;  /* 0x000000d100447308 */ /* 0x000e660000000800 */
[C---:B--2---:R-:W-:Y:S07]  /*9ce0*/  HMMA.16816.F32 R4, R72.reuse, R76, R4 ;  /* 0x0000004c4804723c */ /* 0x044fee0000001804 */
[----:B------:R-:W2:Y:S01]  /*9cf0*/  MUFU.EX2 R2, R208 ;  /* 0x000000d000027308 */ /* 0x000ea20000000800 */
[C---:B------:R-:W-:Y:S01]  /*9d00*/  HMMA.16816.F32 R8, R72.reuse, R78, R8 ;  /* 0x0000004e4808723c */ /* 0x040fe20000001808 */
[----:B------:R-:W4:Y:S07]  /*9d10*/  LDSM.16.MT88.4 R76, [R192+0x1000] ;  /* 0x00100000c04c783b */ /* 0x000f2e0000004200 */
[C---:B---3--:R-:W-:Y:S04]  /*9d20*/  HMMA.16816.F32 R12, R72.reuse, R80, R12 ;  /* 0x00000050480c723c */ /* 0x048fe8000000180c */
[----:B-1----:R-:W-:Y:S04]  /*9d30*/  FADD.FTZ R0, R68, R0 ;  /* 0x0000000044007221 */ /* 0x002fe80000010000 */
[C---:B------:R-:W-:Y:S01]  /*9d40*/  HMMA.16816.F32 R16, R72.reuse, R82, R16 ;  /* 0x000000524810723c */ /* 0x040fe20000001810 */
[----:B------:R-:W1:Y:S03]  /*9d50*/  LDSM.16.MT88.4 R80, [R189+0x4800] ;  /* 0x00480000bd50783b */ /* 0x000e660000004200 */
[----:B--2---:R-:W-:Y:S04]  /*9d60*/  FADD.FTZ R0, R2, R0 ;  /* 0x0000000002007221 */ /* 0x004fe80000010000 */
[C---:B-----5:R-:W-:Y:S04]  /*9d70*/  HMMA.16816.F32 R20, R72.reuse, R84, R20 ;  /* 0x000000544814723c */ /* 0x060fe80000001814 */
[----:B------:R-:W-:Y:S04]  /*9d80*/  FADD.FTZ R0, R92, R0 ;  /* 0x000000005c007221 */ /* 0x000fe80000010000 */
[C---:B------:R-:W-:Y:S01]  /*9d90*/  HMMA.16816.F32 R24, R72.reuse, R86, R24 ;  /* 0x000000564818723c */ /* 0x040fe20000001818 */
[----:B------:R-:W2:Y:S03]  /*9da0*/  LDSM.16.MT88.4 R84, [R191+0x4800] ;  /* 0x00480000bf54783b */ /* 0x000ea60000004200 */
[----:B------:R-:W-:Y:S04]  /*9db0*/  FADD.FTZ R0, R70, R0 ;  /* 0x0000000046007221 */ /* 0x000fe80000010000 */
[C---:B----4-:R-:W-:Y:S08]  /*9dc0*/  HMMA.16816.F32 R28, R72.reuse, R76, R28 ;  /* 0x0000004c481c723c */ /* 0x050ff0000000181c */
        /* <DEDUP_REMOVED lines=23> */
[----:B---3--:R-:W-:Y:S03]  /*9f40*/  FADD.FTZ R0, R68, R0 ;  /* 0x0000000044007221 */ /* 0x008fe60000010000 */
[C---:B------:R-:W-:Y:S01]  /*9f50*/  HMMA.16816.F32 R8, R76.reuse, R86, R8 ;  /* 0x000000564c08723c */ /* 0x040fe20000001808 */
[----:B------:R-:W3:Y:S03]  /*9f60*/  LDSM.16.MT88.4 R84, [R189+0x5000] ;  /* 0x00500000bd54783b */ /* 0x000ee60000004200 */
[----:B-1----:R-:W-:Y:S04]  /*9f70*/  FADD.FTZ R0, R2, R0 ;  /* 0x0000000002007221 */ /* 0x002fe80000010000 */
        /* <DEDUP_REMOVED lines=40> */
[----:B------:R-:W2:Y:S03]  /*a200*/  LDSM.16.MT88.4 R92, [R190+0x5800] ;  /* 0x00580000be5c783b */ /* 0x000ea60000004200 */
[----:B------:R-:W-:Y:S04]  /*a210*/  FADD.FTZ R0, R101, R0 ;  /* 0x0000000065007221 */ /* 0x000fe80000010000 */
[C---:B----4-:R-:W-:Y:S04]  /*a220*/  HMMA.16816.F32 R20, R72.reuse, R88, R20 ;  /* 0x000000584814723c */ /* 0x050fe80000001814 */
[----:B------:R-:W-:Y:S04]  /*a230*/  FADD.FTZ R0, R100, R0 ;  /* 0x0000000064007221 */ /* 0x000fe80000010000 */
        /* <DEDUP_REMOVED lines=11> */
[----:B------:R-:W1:Y:S01]  /*a2f0*/  MUFU.EX2 R68, R228 ;  /* 0x000000e400447308 */ /* 0x000e620000000800 */
[----:B------:R-:W-:Y:S02]  /*a300*/  FADD.FTZ R2, R109, R108 ;  /* 0x0000006c6d027221 */ /* 0x000fe40000010000 */
[C---:B------:R-:W-:Y:S01]  /*a310*/  HMMA.16816.F32 R40, R72.reuse, R82, R40 ;  /* 0x000000524828723c */ /* 0x040fe20000001828 */
[----:B------:R-:W4:Y:S07]  /*a320*/  LDSM.16.MT88.4 R80, [R189+0x2800] ;  /* 0x00280000bd50783b */ /* 0x000f2e0000004200 */
[C---:B---3--:R-:W-:Y:S04]  /*a330*/  HMMA.16816.F32 R44, R72.reuse, R84, R44 ;  /* 0x00000054482c723c */ /* 0x048fe8000000182c */
[----:B-----5:R-:W-:Y:S04]  /*a340*/  FADD.FTZ R0, R70, R0 ;  /* 0x0000000046007221 */ /* 0x020fe80000010000 */
[C---:B------:R-:W-:Y:S01]  /*a350*/  HMMA.16816.F32 R48, R72.reuse, R86, R48 ;  /* 0x000000564830723c */ /* 0x040fe20000001830 */
[----:B------:R-:W3:Y:S03]  /*a360*/  LDSM.16.MT88.4 R84, [R191+0x2800] ;  /* 0x00280000bf54783b */ /* 0x000ee60000004200 */
[C---:B-1----:R-:W-:Y:S01]  /*a370*/  F2FP.PACK_AB R138, R68.reuse, R70 ;  /* 0x00000046448a723e */ /* 0x042fe200000000ff */
[----:B------:R-:W-:Y:S01]  /*a380*/  FADD.FTZ R215, R68, R0 ;  /* 0x0000000044d77221 */ /* 0x000fe20000010000 */
[----:B------:R-:W-:Y:S02]  /*a390*/  MOV R68, R3 ;  /* 0x0000000300447202 */ /* 0x000fe40000000f00 */
[C---:B--2---:R-:W-:Y:S04]  /*a3a0*/  HMMA.16816.F32 R52, R72.reuse, R92, R52 ;  /* 0x0000005c4834723c */ /* 0x044fe80000001834 */
[----:B------:R-:W-:Y:S04]  /*a3b0*/  FADD.FTZ R0, R110, R2 ;  /* 0x000000026e007221 */ /* 0x000fe80000010000 */
[C---:B------:R-:W-:Y:S01]  /*a3c0*/  HMMA.16816.F32 R56, R72.reuse, R94, R56 ;  /* 0x0000005e4838723c */ /* 0x040fe20000001838 */
[----:B------:R-:W1:Y:S03]  /*a3d0*/  LDSM.16.MT88.4 R92, [R190+0x2800] ;  /* 0x00280000be5c783b */ /* 0x000e660000004200 */
[----:B------:R-:W-:Y:S04]  /*a3e0*/  FADD.FTZ R0, R103, R0 ;  /* 0x0000000067007221 */ /* 0x000fe80000010000 */
[C---:B----4-:R-:W-:Y:S04]  /*a3f0*/  HMMA.16816.F32 R60, R72.reuse, R88, R60 ;  /* 0x00000058483c723c */ /* 0x050fe8000000183c */
[----:B------:R-:W-:Y:S04]  /*a400*/  FADD.FTZ R0, R102, R0 ;  /* 0x0000000066007221 */ /* 0x000fe80000010000 */
[----:B------:R-:W-:Y:S01]  /*a410*/  HMMA.16816.F32 R64, R72, R90, R64 ;  /* 0x0000005a4840723c */ /* 0x000fe20000001840 */
[----:B------:R-:W2:Y:S03]  /*a420*/  LDSM.16.MT88.4 R72, [R192+0x2800] ;  /* 0x00280000c048783b */ /* 0x000ea60000004200 */
[----:B------:R-:W-:Y:S04]  /*a430*/  FADD.FTZ R0, R232, R0 ;  /* 0x00000000e8007221 */ /* 0x000fe80000010000 */
[C---:B------:R-:W-:Y:S01]  /*a440*/  HMMA.16816.F32 R4, R76.reuse, R80, R4 ;  /* 0x000000504c04723c */ /* 0x040fe20000001804 */
[----:B------:R-:W4:Y:S04]  /*a450*/  LDSM.16.MT88.4 R88, [R189+0x6000] ;  /* 0x00600000bd58783b */ /* 0x000f280000004200 */
[----:B------:R-:W-:Y:S03]  /*a460*/  FADD.FTZ R0, R230, R0 ;  /* 0x00000000e6007221 */ /* 0x000fe60000010000 */
[C---:B------:R-:W-:Y:S01]  /*a470*/  HMMA.16816.F32 R8, R76.reuse, R82, R8 ;  /* 0x000000524c08723c */ /* 0x040fe20000001808 */
[----:B------:R-:W5:Y:S03]  /*a480*/  LDSM.16.MT88.4 R80, [R190+0x6000] ;  /* 0x00600000be50783b */ /* 0x000f660000004200 */
[----:B------:R-:W-:Y:S04]  /*a490*/  FADD.FTZ R0, R199, R0 ;  /* 0x00000000c7007221 */ /* 0x000fe80000010000 */
[C---:B---3--:R-:W-:Y:S04]  /*a4a0*/  HMMA.16816.F32 R12, R76.reuse, R84, R12 ;  /* 0x000000544c0c723c */ /* 0x048fe8000000180c */
[----:B------:R-:W-:Y:S04]  /*a4b0*/  FADD.FTZ R0, R162, R0 ;  /* 0x00000000a2007221 */ /* 0x000fe80000010000 */
[C---:B------:R-:W-:Y:S01]  /*a4c0*/  HMMA.16816.F32 R16, R76.reuse, R86, R16 ;  /* 0x000000564c10723c */ /* 0x040fe20000001810 */
[----:B------:R-:W3:Y:S03]  /*a4d0*/  LDSM.16.MT88.4 R84, [R192+0x6000] ;  /* 0x00600000c054783b */ /* 0x000ee60000004200 */
[----:B------:R-:W-:Y:S04]  /*a4e0*/  FADD.FTZ R0, R159, R0 ;  /* 0x000000009f007221 */ /* 0x000fe80000010000 */
[C---:B-1----:R-:W-:Y:S04]  /*a4f0*/  HMMA.16816.F32 R20, R76.reuse, R92, R20 ;  /* 0x0000005c4c14723c */ /* 0x042fe80000001814 */
[----:B------:R-:W-:Y:S04]  /*a500*/  FADD.FTZ R0, R158, R0 ;  /* 0x000000009e007221 */ /* 0x000fe80000010000 */
[C---:B------:R-:W-:Y:S04]  /*a510*/  HMMA.16816.F32 R24, R76.reuse, R94, R24 ;  /* 0x0000005e4c18723c */ /* 0x040fe80000001818 */
[----:B------:R-:W-:Y:S04]  /*a520*/  FADD.FTZ R0, R155, R0 ;  /* 0x000000009b007221 */ /* 0x000fe80000010000 */
[C---:B--2---:R-:W-:Y:S04]  /*a530*/  HMMA.16816.F32 R28, R76.reuse, R72, R28 ;  /* 0x000000484c1c723c */ /* 0x044fe8000000181c */
[----:B------:R-:W-:Y:S04]  /*a540*/  FADD.FTZ R0, R154, R0 ;  /* 0x000000009a007221 */ /* 0x000fe80000010000 */
[C---:B------:R-:W-:Y:S01]  /*a550*/  HMMA.16816.F32 R32, R76.reuse, R74, R32 ;  /* 0x0000004a4c20723c */ /* 0x040fe20000001820 */
[----:B------:R-:W-:Y:S03]  /*a560*/  LDSM.16.MT88.4 R72, [R190+0x6800] ;  /* 0x00680000be48783b */ /* 0x000fe60000004200 */
[----:B------:R-:W-:Y:S04]  /*a570*/  FADD.FTZ R0, R153, R0 ;  /* 0x0000000099007221 */ /* 0x000fe80000010000 */
[C---:B----4-:R-:W-:Y:S04]  /*a580*/  HMMA.16816.F32 R36, R76.reuse, R88, R36 ;  /* 0x000000584c24723c */ /* 0x050fe80000001824 */
[----:B------:R-:W-:Y:S04]  /*a590*/  FADD.FTZ R0, R152, R0 ;  /* 0x0000000098007221 */ /* 0x000fe80000010000 */
[C---:B------:R-:W-:Y:S01]  /*a5a0*/  HMMA.16816.F32 R40, R76.reuse, R90, R40 ;  /* 0x0000005a4c28723c */ /* 0x040fe20000001828 */
[----:B------:R-:W-:Y:S03]  /*a5b0*/  LDSM.16.MT88.4 R88, [R189+0x6800] ;  /* 0x00680000bd58783b */ /* 0x000fe60000004200 */
[----:B------:R-:W-:Y:S04]  /*a5c0*/  FADD.FTZ R0, R151, R0 ;  /* 0x0000000097007221 */ /* 0x000fe80000010000 */
[C---:B------:R-:W-:Y:S04]  /*a5d0*/  HMMA.16816.F32 R44, R76.reuse, R96, R44 ;  /* 0x000000604c2c723c */ /* 0x040fe8000000182c */
[----:B------:R-:W-:Y:S04]  /*a5e0*/  FADD.FTZ R0, R150, R0 ;  /* 0x0000000096007221 */ /* 0x000fe80000010000 */
[C---:B------:R-:W-:Y:S01]  /*a5f0*/  HMMA.16816.F32 R48, R76.reuse, R98, R48 ;  /* 0x000000624c30723c */ /* 0x040fe20000001830 */
[----:B------:R-:W1:Y:S03]  /*a600*/  LDSM.16.MT88.4 R96, [R192+0x3000] ;  /* 0x00300000c060783b */ /* 0x000e660000004200 */
[----:B------:R-:W-:Y:S04]  /*a610*/  FADD.FTZ R0, R149, R0 ;  /* 0x0000000095007221 */ /* 0x000fe80000010000 */
[C---:B-----5:R-:W-:Y:S04]  /*a620*/  HMMA.16816.F32 R52, R76.reuse, R80, R52 ;  /* 0x000000504c34723c */ /* 0x060fe80000001834 */
[----:B------:R-:W-:Y:S04]  /*a630*/  FADD.FTZ R0, R148, R0 ;  /* 0x0000000094007221 */ /* 0x000fe80000010000 */
[C---:B------:R-:W-:Y:S01]  /*a640*/  HMMA.16816.F32 R56, R76.reuse, R82, R56 ;  /* 0x000000524c38723c */ /* 0x040fe20000001838 */
[----:B------:R-:W2:Y:S03]  /*a650*/  LDSM.16.MT88.4 R80, [R191+0x6800] ;  /* 0x00680000bf50783b */ /* 0x000ea60000004200 */
[----:B------:R-:W-:Y:S04]  /*a660*/  FADD.FTZ R0, R147, R0 ;  /* 0x0000000093007221 */ /* 0x000fe80000010000 */
[C---:B---3--:R-:W-:Y:S04]  /*a670*/  HMMA.16816.F32 R60, R76.reuse, R84, R60 ;  /* 0x000000544c3c723c */ /* 0x048fe8000000183c */
[----:B------:R-:W-:Y:S04]  /*a680*/  FADD.FTZ R0, R146, R0 ;  /* 0x0000000092007221 */ /* 0x000fe80000010000 */
[----:B------:R-:W-:Y:S04]  /*a690*/  HMMA.16816.F32 R64, R76, R86, R64 ;  /* 0x000000564c40723c */ /* 0x000fe80000001840 */
[----:B------:R-:W-:Y:S04]  /*a6a0*/  FADD.FTZ R0, R145, R0 ;  /* 0x0000000091007221 */ /* 0x000fe80000010000 */
[C---:B------:R-:W-:Y:S01]  /*a6b0*/  HMMA.16816.F32 R124, R136.reuse, R120, R4 ;  /* 0x00000078887c723c */ /* 0x040fe20000001804 */
[----:B------:R-:W3:Y:S04]  /*a6c0*/  LDSM.16.MT88.4 R4, [R192+0x6800] ;  /* 0x00680000c004783b */ /* 0x000ee80000004200 */
[----:B------:R-:W-:Y:S03]  /*a6d0*/  FADD.FTZ R0, R144, R0 ;  /* 0x0000000090007221 */ /* 0x000fe60000010000 */
[C---:B------:R-:W-:Y:S04]  /*a6e0*/  HMMA.16816.F32 R120, R136.reuse, R122, R8 ;  /* 0x0000007a8878723c */ /* 0x040fe80000001808 */
[----:B------:R-:W-:Y:S04]  /*a6f0*/  FADD.FTZ R0, R143, R0 ;  /* 0x000000008f007221 */ /* 0x000fe80000010000 */
[C---:B------:R-:W-:Y:S04]  /*a700*/  HMMA.16816.F32 R116, R136.reuse, R112, R12 ;  /* 0x000000708874723c */ /* 0x040fe8000000180c */
[----:B------:R-:W-:Y:S04]  /*a710*/  FADD.FTZ R0, R142, R0 ;  /* 0x000000008e007221 */ /* 0x000fe80000010000 */
[C---:B------:R-:W-:Y:S04]  /*a720*/  HMMA.16816.F32 R112, R136.reuse, R114, R16 ;  /* 0x000000728870723c */ /* 0x040fe80000001810 */
[----:B------:R-:W-:Y:S01]  /*a730*/  FADD.FTZ R2, R141, R0 ;  /* 0x000000008d027221 */ /* 0x000fe20000010000 */
[----:B------:R-:W-:Y:S03]  /*a740*/  IADD3 R0, R214, -0x1, RZ ;  /* 0xffffffffd6007810 */ /* 0x000fe60007ffe0ff */
[C---:B------:R-:W-:Y:S04]  /*a750*/  HMMA.16816.F32 R108, R136.reuse, R104, R20 ;  /* 0x00000068886c723c */ /* 0x040fe80000001814 */
[----:B------:R-:W-:Y:S01]  /*a760*/  FADD.FTZ R230, R140, R2 ;  /* 0x000000028ce67221 */ /* 0x000fe20000010000 */
[----:B------:R-:W-:Y:S03]  /*a770*/  MOV R214, R0 ;  /* 0x0000000000d67202 */ /* 0x000fe60000000f00 */
[C---:B------:R-:W-:Y:S08]  /*a780*/  HMMA.16816.F32 R104, R136.reuse, R106, R24 ;  /* 0x0000006a8868723c */ /* 0x040ff00000001818 */
[C---:B-1----:R-:W-:Y:S08]  /*a790*/  HMMA.16816.F32 R100, R136.reuse, R96, R28 ;  /* 0x000000608864723c */ /* 0x042ff0000000181c */
[C---:B------:R-:W-:Y:S08]  /*a7a0*/  HMMA.16816.F32 R96, R136.reuse, R98, R32 ;  /* 0x000000628860723c */ /* 0x040ff00000001820 */
[C---:B------:R-:W-:Y:S08]  /*a7b0*/  HMMA.16816.F32 R92, R136.reuse, R88, R36 ;  /* 0x00000058885c723c */ /* 0x040ff00000001824 */
[C---:B------:R-:W-:Y:S08]  /*a7c0*/  HMMA.16816.F32 R88, R136.reuse, R90, R40 ;  /* 0x0000005a8858723c */ /* 0x040ff00000001828 */
[C---:B--2---:R-:W-:Y:S08]  /*a7d0*/  HMMA.16816.F32 R84, R136.reuse, R80, R44 ;  /* 0x000000508854723c */ /* 0x044ff0000000182c */
[C---:B------:R-:W-:Y:S08]  /*a7e0*/  HMMA.16816.F32 R80, R136.reuse, R82, R48 ;  /* 0x000000528850723c */ /* 0x040ff00000001830 */
[C---:B------:R-:W-:Y:S08]  /*a7f0*/  HMMA.16816.F32 R76, R136.reuse, R72, R52 ;  /* 0x00000048884c723c */ /* 0x040ff00000001834 */
[C---:B------:R-:W-:Y:S08]  /*a800*/  HMMA.16816.F32 R72, R136.reuse, R74, R56 ;  /* 0x0000004a8848723c */ /* 0x040ff00000001838 */
[C---:B---3--:R-:W-:Y:S08]  /*a810*/  HMMA.16816.F32 R60, R136.reuse, R4, R60 ;  /* 0x00000004883c723c */ /* 0x048ff0000000183c */
[----:B------:R-:W-:Y:S01]  /*a820*/  HMMA.16816.F32 R64, R136, R6, R64 ;  /* 0x000000068840723c */ /* 0x000fe20000001840 */
[----:B------:R-:W-:Y:S07]  /*a830*/  @!UPT UIADD3 URZ, URZ, URZ, URZ ;  /* 0x0000003f3f3ff290 */ /* 0x000fee000fffe03f */
[----:B------:R-:W-:-:S11]  /*a840*/  @P0 BRA `(.L_x_216) ;  /* 0xffffc15000000947 */ /* 0x000fd6000383ffff */
.L_x_201:
[----:B------:R-:W-:Y:S05]  /*a850*/  BRA.DIV ~URZ, `(.L_x_217) ;  /* 0x00004d327f007947 */ /* 0x000fea000b800000 */
[----:B------:R-:W1:Y:S04]  /*a860*/  SHFL.BFLY PT, R0, R215, 0x2, 0x1f ;  /* 0x0c401f00d7007f89 */ /* 0x000e6800000e0000 */
[----:B------:R-:W2:Y:S01]  /*a870*/  SHFL.BFLY PT, R2, R230, 0x2, 0x1f ;  /* 0x0c401f00e6027f89 */ /* 0x000ea200000e0000 */
[----:B-1----:R-:W-:-:S02]  /*a880*/  FADD.FTZ R0, R0, R215 ;  /* 0x000000d700007221 */ /* 0x002fc40000010000 */
[----:B--2---:R-:W-:-:S03]  /*a890*/  FADD.FTZ R4, R2, R230 ;  /* 0x000000e602047221 */ /* 0x004fc60000010000 */
[----:B------:R-:W1:Y:S04]  /*a8a0*/  SHFL.BFLY PT, R5, R0, 0x1, 0x1f ;  /* 0x0c201f0000057f89 */ /* 0x000e6800000e0000 */
[----:B------:R2:W3:Y:S01]  /*a8b0*/  SHFL.BFLY PT, R3, R4, 0x1, 0x1f ;  /* 0x0c201f0004037f89 */ /* 0x0004e200000e0000 */
[----:B-1----:R-:W-:-:S05]  /*a8c0*/  FADD.FTZ R5, R0, R5 ;  /* 0x0000000500057221 */ /* 0x002fca0000010000 */
.L_x_299:
[----:B------:R-:W-:Y:S01]  /*a8d0*/  FSETP.NE.FTZ.AND P1, PT, R5, RZ, PT ;  /* 0x000000ff0500720b */ /* 0x000fe20003f35000 */
[----:B---3--:R-:W-:Y:S01]  /*a8e0*/  FADD.FTZ R3, R3, R4 ;  /* 0x0000000403037221 */ /* 0x008fe20000010000 */
[----:B------:R-:W-:Y:S02]  /*a8f0*/  MOV R2, RZ ;  /* 0x000000ff00027202 */ /* 0x000fe40000000f00 */
[----:B------:R-:W-:Y:S02]  /*a900*/  MOV R0, RZ ;  /* 0x000000ff00007202 */ /* 0x000fe40000000f00 */
[----:B------:R-:W-:-:S02]  /*a910*/  FSETP.NE.FTZ.AND P0, PT, R3, RZ, PT ;  /* 0x000000ff0300720b */ /* 0x000fc40003f15000 */
[----:B------:R-:W-:Y:S02]  /*a920*/  MOV R23, 0xff800000 ;  /* 0xff80000000177802 */ /* 0x000fe40000000f00 */
[----:B------:R-:W-:-:S03]  /*a930*/  MOV R22, 0xff800000 ;  /* 0xff80000000167802 */ /* 0x000fc60000000f00 */
[----:B------:R-:W1:Y:S01]  /*a940*/  @P1 MUFU.RCP R2, R5 ;  /* 0x0000000500021308 */ /* 0x000e620000001000 */
[----:B--2---:R-:W-:-:S05]  /*a950*/  @P1 MOV R4, 0x3f317218 ;  /* 0x3f31721800041802 */ /* 0x004fca0000000f00 */
        /* <DEDUP_REMOVED lines=37> */
[----:B-1----:R-:W-:Y:S02]  /*abb0*/  FMUL.FTZ R96, R0, R126 ;  /* 0x0000007e00607220 */ /* 0x002fe40000410000 */
[----:B------:R-:W-:Y:S01]  /*abc0*/  @P1 FFMA.FTZ R23, R4, R69, R6 ;  /* 0x0000004504171223 */ /* 0x000fe20000010006 */
[----:B------:R-:W-:Y:S01]  /*abd0*/  MOV R4, 0x1 ;  /* 0x0000000100047802 */ /* 0x000fe20000000f00 */
[C---:B------:R-:W-:Y:S02]  /*abe0*/  FMUL.FTZ R97, R0.reuse, R127 ;  /* 0x0000007f00617220 */ /* 0x040fe40000410000 */
[----:B------:R-:W-:-:S02]  /*abf0*/  FMUL.FTZ R76, R0, R122 ;  /* 0x0000007a004c7220 */ /* 0x000fc40000410000 */
[C---:B------:R-:W-:Y:S02]  /*ac00*/  FMUL.FTZ R77, R0.reuse, R123 ;  /* 0x0000007b004d7220 */ /* 0x040fe40000410000 */
[C---:B------:R-:W-:Y:S02]  /*ac10*/  FMUL.FTZ R56, R0.reuse, R118 ;  /* 0x0000007600387220 */ /* 0x040fe40000410000 */
[----:B------:R-:W-:Y:S01]  /*ac20*/  FMUL.FTZ R57, R0, R119 ;  /* 0x0000007700397220 */ /* 0x000fe20000410000 */
[----:B---3--:R-:W-:Y:S01]  /*ac30*/  @P0 MOV R3, 0x3f317218 ;  /* 0x3f31721800030802 */ /* 0x008fe20000000f00 */
[----:B----4-:R-:W-:Y:S02]  /*ac40*/  @P0 FMUL.FTZ R2, R2, 0.69314718246459960938 ;  /* 0x3f31721802020820 */ /* 0x010fe40000410000 */
        /* <DEDUP_REMOVED lines=29> */
.L_x_181:
[----:B------:R-:W2:Y:S01]  /*ae20*/  S2R R2, SR_TID.X ;  /* 0x0000000000027919 */ /* 0x000ea20000002100 */
[----:B------:R-:W-:Y:S01]  /*ae30*/  BSSY B0, `(.L_x_218) ;  /* 0x0000010000007945 */ /* 0x000fe20003800000 */
[----:B--2---:R-:W-:-:S13]  /*ae40*/  LOP3.LUT P0, RZ, R2, 0xff, RZ, 0xc0, !PT ;  /* 0x000000ff02ff7812 */ /* 0x004fda000780c0ff */
[----:B------:R-:W-:Y:S05]  /*ae50*/  @P0 BRA `(.L_x_219) ;  /* 0x000000d000000947 */ /* 0x000fea0003800000 */
[----:B------:R-:W2:Y:S01]  /*ae60*/  S2R R4, SR_LANEID ;  /* 0x0000000000047919 */ /* 0x000ea20000000000 */
[----:B------:R-:W-:Y:S01]  /*ae70*/  VOTEU.ANY UR4, UPT, PT ;  /* 0x0000000000047886 */ /* 0x000fe200038e0100 */
[----:B-1----:R-:W-:Y:S01]  /*ae80*/  IMAD.MOV.U32 R5, RZ, RZ, c[0x0][0x564] ;  /* 0x00015900ff057624 */ /* 0x002fe200078e00ff */
[----:B------:R-:W2:Y:S08]  /*ae90*/  FLO.U32 R3, UR4 ;  /* 0x0000000400037d00 */ /* 0x000eb000080e0000 */
[----:B------:R-:W1:Y:S01]  /*aea0*/  POPC R2, UR4 ;  /* 0x0000000400027d09 */ /* 0x000e620008000000 */
[----:B--2---:R-:W-:Y:S01]  /*aeb0*/  ISETP.EQ.U32.AND P0, PT, R3, R4, PT ;  /* 0x000000040300720c */ /* 0x004fe20003f02070 */
[----:B------:R-:W-:-:S12]  /*aec0*/  IMAD.MOV.U32 R4, RZ, RZ, c[0x0][0x560] ;  /* 0x00015800ff047624 */ /* 0x000fd800078e00ff */
[----:B-1----:R1:W2:Y:S04]  /*aed0*/  @P0 ATOMG.E.ADD.STRONG.GPU PT, R2, [R4.64], R2 ;  /* 0x00000002040209a8 */ /* 0x0022a800081ee1c8 */
[----:B-1----:R-:W1:Y:S04]  /*aee0*/  S2R R4, SR_LTMASK ;  /* 0x0000000000047919 */ /* 0x002e680000003900 */
[----:B--2---:R1:W2:Y:S02]  /*aef0*/  SHFL.IDX PT, R3, R2, R3, 0x1f ;  /* 0x00001f0302037589 */ /* 0x0042a400000e0000 */
[----:B-1----:R-:W-:-:S06]  /*af00*/  LOP3.LUT R2, R4, UR4, RZ, 0xc0, !PT ;  /* 0x0000000404027c12 */ /* 0x002fcc000f8ec0ff */
[----:B------:R-:W2:Y:S02]  /*af10*/  POPC R2, R2 ;  /* 0x0000000200027309 */ /* 0x000ea40000000000 */
[----:B--2---:R-:W-:-:S06]  /*af20*/  IADD3 R244, R3, c[0x0][0xc], R2 ;  /* 0x0000030003f47a10 */ /* 0x004fcc0007ffe002 */
.L_x_219:
[----:B------:R-:W-:Y:S05]  /*af30*/  BSYNC B0 ;  /* 0x0000000000007941 */ /* 0x000fea0003800000 */
.L_x_218:
[----:B------:R-:W-:Y:S01]  /*af40*/  PRMT R0, R0, 0x9910, RZ ;  /* 0x0000991000007816 */ /* 0x000fe200000000ff */
[----:B------:R-:W-:Y:S01]  /*af50*/  BSSY B1, `(.L_x_220) ;  /* 0x00002c1000017945 */ /* 0x000fe20003800000 */
[----:B------:R-:W-:Y:S02]  /*af60*/  IMAD.MOV.U32 R62, RZ, RZ, R244 ;  /* 0x000000ffff3e7224 */ /* 0x000fe400078e00f4 */
[----:B------:R-:W-:-:S13]  /*af70*/  ISETP.NE.AND P0, PT, R0, RZ, PT ;  /* 0x000000ff0000720c */ /* 0x000fda0003f05270 */
[----:B------:R-:W-:Y:S05]  /*af80*/  @!P0 BRA `(.L_x_221) ;  /* 0x0000204000008947 */ /* 0x000fea0003800000 */
[----:B------:R-:W2:Y:S04]  /*af90*/  LDL R7, [R1+0x50] ;  /* 0x0000500001077983 */ /* 0x000ea80000100800 */
[----:B------:R-:W3:Y:S04]  /*afa0*/  LDL R12, [R1+0x54] ;  /* 0x00005400010c7983 */ /* 0x000ee80000100800 */
[----:B------:R-:W4:Y:S04]  /*afb0*/  LDL R6, [R1+0x5c] ;  /* 0x00005c0001067983 */ /* 0x000f280000100800 */
[----:B------:R-:W4:Y:S04]  /*afc0*/  LDL R11, [R1+0x58] ;  /* 0x00005800010b7983 */ /* 0x000f280000100800 */
[----:B------:R-:W4:Y:S04]  /*afd0*/  LDL R10, [R1+0x6c] ;  /* 0x00006c00010a7983 */ /* 0x000f280000100800 */
[----:B-1----:R-:W4:Y:S04]  /*afe0*/  LDL R5, [R1+0x64] ;  /* 0x0000640001057983 */ /* 0x002f280000100800 */
[----:B------:R-:W4:Y:S04]  /*aff0*/  LDL R9, [R1+0x68] ;  /* 0x0000680001097983 */ /* 0x000f280000100800 */
[----:B------:R-:W4:Y:S01]  /*b000*/  LDL R8, [R1+0x60] ;  /* 0x0000600001087983 */ /* 0x000f220000100800 */
[----:B------:R-:W-:Y:S01]  /*b010*/  WARPSYNC 0xffffffff ;  /* 0xffffffff00007948 */ /* 0x000fe20003800000 */
[----:B------:R-:W-:-:S02]  /*b020*/  F2FP.PACK_AB R0, R125, R124 ;  /* 0x0000007c7d00723e */ /* 0x000fc400000000ff */
[----:B------:R-:W-:Y:S01]  /*b030*/  BAR.SYNC.DEFER_BLOCKING 0x1, 0x100 ;  /* 0x0044000000007b1d */ /* 0x000fe20000010000 */
[----:B------:R-:W-:Y:S02]  /*b040*/  F2FP.PACK_AB R2, R97, R96 ;  /* 0x000000606102723e */ /* 0x000fe400000000ff */
[----:B------:R-:W-:Y:S02]  /*b050*/  F2FP.PACK_AB R3, R29, R28 ;  /* 0x0000001c1d03723e */ /* 0x000fe400000000ff */
[----:B------:R-:W-:Y:S01]  /*b060*/  F2FP.PACK_AB R4, R43, R42 ;  /* 0x0000002a2b04723e */ /* 0x000fe200000000ff */
[----:B--2---:R1:W-:Y:S04]  /*b070*/  STS [R7], R0 ;  /* 0x0000000007007388 */ /* 0x0043e80000000800 */
[----:B------:R2:W-:Y:S04]  /*b080*/  STS [R7+0x400], R2 ;  /* 0x0004000207007388 */ /* 0x0005e80000000800 */
[----:B---3--:R3:W-:Y:S01]  /*b090*/  STS [R12], R3 ;  /* 0x000000030c007388 */ /* 0x0087e20000000800 */
[----:B-1----:R-:W-:-:S02]  /*b0a0*/  F2FP.PACK_AB R0, R77, R76 ;  /* 0x0000004c4d00723e */ /* 0x002fc400000000ff */
[----:B--2---:R-:W-:-:S03]  /*b0b0*/  F2FP.PACK_AB R2, R31, R30 ;  /* 0x0000001e1f02723e */ /* 0x004fc600000000ff */
[----:B------:R1:W-:Y:S01]  /*b0c0*/  STS [R12+0x400], R0 ;  /* 0x000400000c007388 */ /* 0x0003e20000000800 */
[----:B---3--:R-:W-:-:S03]  /*b0d0*/  F2FP.PACK_AB R3, R57, R56 ;  /* 0x000000383903723e */ /* 0x008fc600000000ff */
[----:B----4-:R2:W-:Y:S04]  /*b0e0*/  STS [R6], R2 ;  /* 0x0000000206007388 */ /* 0x0105e80000000800 */
[----:B------:R3:W-:Y:S01]  /*b0f0*/  STS [R6+0x400], R3 ;  /* 0x0004000306007388 */ /* 0x0007e20000000800 */
[----:B-1----:R-:W-:Y:S02]  /*b100*/  F2FP.PACK_AB R0, R33, R32 ;  /* 0x000000202100723e */ /* 0x002fe400000000ff */
[----:B--2---:R-:W-:-:S03]  /*b110*/  F2FP.PACK_AB R2, R101, R100 ;  /* 0x000000646502723e */ /* 0x004fc600000000ff */
[----:B------:R1:W-:Y:S01]  /*b120*/  STS [R11], R0 ;  /* 0x000000000b007388 */ /* 0x0003e20000000800 */
[----:B---3--:R-:W-:-:S03]  /*b130*/  F2FP.PACK_AB R3, R35, R34 ;  /* 0x000000222303723e */ /* 0x008fc600000000ff */
[----:B------:R2:W-:Y:S04]  /*b140*/  STS [R11+0x400], R2 ;  /* 0x000400020b007388 */ /* 0x0005e80000000800 */
[----:B------:R3:W-:Y:S01]  /*b150*/  STS [R10], R3 ;  /* 0x000000030a007388 */ /* 0x0007e20000000800 */
[----:B-1----:R-:W-:Y:S02]  /*b160*/  F2FP.PACK_AB R0, R81, R80 ;  /* 0x000000505100723e */ /* 0x002fe400000000ff */
[----:B--2---:R-:W-:-:S03]  /*b170*/  F2FP.PACK_AB R2, R39, R38 ;  /* 0x000000262702723e */ /* 0x004fc600000000ff */
[----:B------:R1:W-:Y:S01]  /*b180*/  STS [R10+0x400], R0 ;  /* 0x000400000a007388 */ /* 0x0003e20000000800 */
[----:B---3--:R-:W-:-:S03]  /*b190*/  F2FP.PACK_AB R3, R59, R58 ;  /* 0x0000003a3b03723e */ /* 0x008fc600000000ff */
[----:B------:R2:W-:Y:S04]  /*b1a0*/  STS [R5], R2 ;  /* 0x0000000205007388 */ /* 0x0005e80000000800 */
        /* <DEDUP_REMOVED lines=11> */
[----:B------:R-:W-:Y:S04]  /*b260*/  STS [R7+0x4000], R3 ;  /* 0x0040000307007388 */ /* 0x000fe80000000800 */
[----:B------:R2:W-:Y:S01]  /*b270*/  STS [R7+0x4400], R4 ;  /* 0x0044000407007388 */ /* 0x0005e20000000800 */
[----:B-1----:R-:W-:-:S03]  /*b280*/  F2FP.PACK_AB R0, R61, R60 ;  /* 0x0000003c3d00723e */ /* 0x002fc600000000ff */
[----:B--2---:R-:W2:Y:S01]  /*b290*/  LDL.LU R7, [R1] ;  /* 0x0000000001077983 */ /* 0x004ea20000300800 */
[----:B------:R-:W-:Y:S02]  /*b2a0*/  F2FP.PACK_AB R4, R49, R48 ;  /* 0x000000303104723e */ /* 0x000fe400000000ff */
[----:B------:R-:W-:Y:S01]  /*b2b0*/  F2FP.PACK_AB R3, R65, R64 ;  /* 0x000000404103723e */ /* 0x000fe200000000ff */
[----:B------:R1:W-:Y:S04]  /*b2c0*/  STS [R12+0x4000], R2 ;  /* 0x004000020c007388 */ /* 0x0003e80000000800 */
[----:B------:R3:W-:Y:S04]  /*b2d0*/  STS [R12+0x4400], R0 ;  /* 0x004400000c007388 */ /* 0x0007e80000000800 */
[----:B------:R4:W-:Y:S04]  /*b2e0*/  STS [R6+0x4000], R4 ;  /* 0x0040000406007388 */ /* 0x0009e80000000800 */
[----:B------:R4:W-:Y:S01]  /*b2f0*/  STS [R6+0x4400], R3 ;  /* 0x0044000306007388 */ /* 0x0009e20000000800 */
[----:B-1----:R-:W-:-:S02]  /*b300*/  F2FP.PACK_AB R2, R51, R50 ;  /* 0x000000323302723e */ /* 0x002fc400000000ff */
[----:B---3--:R-:W-:-:S03]  /*b310*/  F2FP.PACK_AB R0, R83, R82 ;  /* 0x000000525300723e */ /* 0x008fc600000000ff */
[----:B------:R1:W-:Y:S04]  /*b320*/  STS [R11+0x4000], R2 ;  /* 0x004000020b007388 */ /* 0x0003e80000000800 */
[----:B------:R3:W-:Y:S01]  /*b330*/  STS [R11+0x4400], R0 ;  /* 0x004400000b007388 */ /* 0x0007e20000000800 */
[----:B----4-:R-:W-:Y:S02]  /*b340*/  F2FP.PACK_AB R4, R79, R78 ;  /* 0x0000004e4f04723e */ /* 0x010fe400000000ff */
[----:B------:R-:W-:Y:S01]  /*b350*/  F2FP.PACK_AB R3, R73, R72 ;  /* 0x000000484903723e */ /* 0x000fe200000000ff */
[----:B------:R-:W4:Y:S01]  /*b360*/  LDL.LU R6, [R1+0x4] ;  /* 0x0000040001067983 */ /* 0x000f220000300800 */
[----:B------:R-:W-:Y:S01]  /*b370*/  ISETP.NE.U32.AND P2, PT, RZ, c[0x0][0x500], PT ;  /* 0x00014000ff007a0c */ /* 0x000fe20003f45070 */
[----:B------:R-:W-:Y:S01]  /*b380*/  IMAD.MOV.U32 R14, RZ, RZ, c[0x0][0x388] ;  /* 0x0000e200ff0e7624 */ /* 0x000fe200078e00ff */
[----:B------:R-:W-:-:S02]  /*b390*/  ISETP.NE.U32.AND P3, PT, RZ, c[0x0][0x508], PT ;  /* 0x00014200ff007a0c */ /* 0x000fc40003f65070 */
[----:B------:R-:W-:Y:S02]  /*b3a0*/  ISETP.NE.AND.EX P2, PT, RZ, c[0x0][0x504], PT, P2 ;  /* 0x00014100ff007a0c */ /* 0x000fe40003f45320 */
[----:B------:R-:W-:Y:S02]  /*b3b0*/  ISETP.NE.AND.EX P3, PT, RZ, c[0x0][0x50c], PT, P3 ;  /* 0x00014300ff007a0c */ /* 0x000fe40003f65330 */
[----:B-1----:R-:W-:Y:S02]  /*b3c0*/  F2FP.PACK_AB R2, R75, R74 ;  /* 0x0000004a4b02723e */ /* 0x002fe400000000ff */
[----:B---3--:R-:W-:-:S05]  /*b3d0*/  F2FP.PACK_AB R0, R89, R88 ;  /* 0x000000585900723e */ /* 0x008fca00000000ff */
[----:B------:R1:W-:Y:S04]  /*b3e0*/  STS [R10+0x4000], R0 ;  /* 0x004000000a007388 */ /* 0x0003e80000000800 */
[----:B------:R3:W-:Y:S04]  /*b3f0*/  STS [R10+0x4400], R4 ;  /* 0x004400040a007388 */ /* 0x0007e80000000800 */
[----:B------:R3:W-:Y:S04]  /*b400*/  STS [R5+0x4000], R3 ;  /* 0x0040000305007388 */ /* 0x0007e80000000800 */
[----:B------:R3:W-:Y:S01]  /*b410*/  STS [R5+0x4400], R2 ;  /* 0x0044000205007388 */ /* 0x0007e20000000800 */
[----:B-1----:R-:W-:-:S02]  /*b420*/  F2FP.PACK_AB R0, R53, R52 ;  /* 0x000000343500723e */ /* 0x002fc400000000ff */
[----:B---3--:R-:W-:-:S03]  /*b430*/  @P3 IADD3 R4, P0, R252, c[0x0][0x508], RZ ;  /* 0x00014200fc043a10 */ /* 0x008fc60007f1e0ff */
[----:B------:R1:W-:Y:S01]  /*b440*/  STS [R9+0x4000], R0 ;  /* 0x0040000009007388 */ /* 0x0003e20000000800 */
[----:B------:R-:W-:Y:S02]  /*b450*/  F2FP.PACK_AB R3, R27, R26 ;  /* 0x0000001a1b03723e */ /* 0x000fe400000000ff */
[----:B------:R-:W-:-:S05]  /*b460*/  F2FP.PACK_AB R2, R55, R54 ;  /* 0x000000363702723e */ /* 0x000fca00000000ff */
[----:B------:R3:W-:Y:S01]  /*b470*/  STS [R9+0x4400], R2 ;  /* 0x0044000209007388 */ /* 0x0007e20000000800 */
[----:B-1----:R-:W-:-:S05]  /*b480*/  F2FP.PACK_AB R0, R25, R24 ;  /* 0x000000181900723e */ /* 0x002fca00000000ff */
[----:B------:R1:W-:Y:S04]  /*b490*/  STS [R8+0x4000], R0 ;  /* 0x0040000008007388 */ /* 0x0003e80000000800 */
[----:B------:R2:W-:Y:S04]  /*b4a0*/  STS [R8+0x4400], R3 ;  /* 0x0044000308007388 */ /* 0x0005e80000000800 */
[----:B------:R-:W-:Y:S01]  /*b4b0*/  BAR.SYNC.DEFER_BLOCKING 0x1, 0x100 ;  /* 0x0044000000007b1d */ /* 0x000fe20000010000 */
[----:B---3--:R-:W-:Y:S01]  /*b4c0*/  IADD3 R2, P1, R252, c[0x0][0x500], RZ ;  /* 0x00014000fc027a10 */ /* 0x008fe20007f3e0ff */
[----:B-1----:R-:W-:-:S03]  /*b4d0*/  IMAD.MOV.U32 R0, RZ, RZ, RZ ;  /* 0x000000ffff007224 */ /* 0x002fc600078e00ff */
[C---:B--2---:R-:W-:Y:S02]  /*b4e0*/  IADD3.X R3, R7.reuse, c[0x0][0x504], RZ, P1, !PT ;  /* 0x0001410007037a10 */ /* 0x044fe40000ffe4ff */
[----:B------:R-:W-:-:S03]  /*b4f0*/  @P3 IADD3.X R5, R7, c[0x0][0x50c], RZ, P0, !PT ;  /* 0x0001430007053a10 */ /* 0x000fc600007fe4ff */
[----:B------:R1:W5:Y:S04]  /*b500*/  @P2 LDG.E R0, [R2.64] ;  /* 0x0000000802002981 */ /* 0x000368000c1e1900 */
[----:B------:R2:W5:Y:S01]  /*b510*/  @P3 LDG.E R14, [R4.64] ;  /* 0x00000008040e3981 */ /* 0x000562000c1e1900 */
[----:B----4-:R-:W-:-:S04]  /*b520*/  ISETP.NE.AND P0, PT, R6, RZ, PT ;  /* 0x000000ff0600720c */ /* 0x010fc80003f05270 */
[----:B--2---:R-:W-:Y:S01]  /*b530*/  SEL R5, R6, c[0x0][0x3d4], P0 ;  /* 0x0000f50006057a07 */ /* 0x004fe20000000000 */
[----:B------:R-:W-:Y:S05]  /*b540*/  @P3 BRA `(.L_x_222) ;  /* 0x0000004000003947 */ /* 0x000fea0003800000 */
[----:B-1----:R-:W-:Y:S05]  /*b550*/  @!P2 BRA `(.L_x_222) ;  /* 0x000000300000a947 */ /* 0x002fea0003800000 */
[----:B------:R1:W2:Y:S04]  /*b560*/  LDG.E R4, [R2.64] ;  /* 0x0000000802047981 */ /* 0x0002a8000c1e1900 */
[----:B-1----:R-:W2:Y:S02]  /*b570*/  LDG.E R2, [R2.64+0x4] ;  /* 0x0000040802027981 */ /* 0x002ea4000c1e1900 */
[----:B--2--5:R-:W-:Y:S02]  /*b580*/  IADD3 R14, -R4, R2, RZ ;  /* 0x00000002040e7210 */ /* 0x024fe40007ffe1ff */
.L_x_222:
[----:B-1----:R-:W-:Y:S01]  /*b590*/  IMAD.MOV.U32 R2, RZ, RZ, 0x368 ;  /* 0x00000368ff027424 */ /* 0x002fe200078e00ff */
[----:B------:R-:W-:Y:S01]  /*b5a0*/  ISETP.GT.AND P3, PT, R5, 0x1, PT ;  /* 0x000000010500780c */ /* 0x000fe20003f64270 */
[----:B------:R-:W2:Y:S03]  /*b5b0*/  LDL R6, [R1+0xb0] ;  /* 0x0000b00001067983 */ /* 0x000ea60000100800 */
[----:B------:R-:W-:Y:S01]  /*b5c0*/  SEL R2, R2, 0x328, P3 ;  /* 0x0000032802027807 */ /* 0x000fe20001800000 */
[----:B------:R-:W3:Y:S03]  /*b5d0*/  LDL.LU R3, [R1+0xc] ;  /* 0x00000c0001037983 */ /* 0x000ee60000300800 */
[----:B------:R1:W4:Y:S01]  /*b5e0*/  LDC.64 R16, c[0x0][R2+0x168] ;  /* 0x00005a0002107b82 */ /* 0x0003220000000a00 */
[----:B------:R-:W3:Y:S01]  /*b5f0*/  LDL R13, [R1+0x8] ;  /* 0x00000800010d7983 */ /* 0x000ee20000100800 */
[----:B------:R-:W-:-:S02]  /*b600*/  LOP3.LUT R9, R246, 0xffff, RZ, 0xc0, !PT ;  /* 0x0000fffff6097812 */ /* 0x000fc400078ec0ff */
[----:B------:R-:W-:-:S04]  /*b610*/  ISETP.NE.U32.AND P0, PT, RZ, c[0x0][0x500], PT ;  /* 0x00014000ff007a0c */ /* 0x000fc80003f05070 */
[----:B------:R1:W4:Y:S01]  /*b620*/  LDC.64 R4, c[0x0][R2+0x170] ;  /* 0x00005c0002047b82 */ /* 0x0003220000000a00 */
[----:B------:R-:W-:-:S04]  /*b630*/  ISETP.NE.AND.EX P0, PT, RZ, c[0x0][0x504], PT, P0 ;  /* 0x00014100ff007a0c */ /* 0x000fc80003f05300 */
[----:B------:R-:W-:-:S03]  /*b640*/  SEL R8, R251, RZ, !P0 ;  /* 0x000000fffb087207 */ /* 0x000fc60004000000 */
[----:B------:R1:W2:Y:S08]  /*b650*/  LDC.64 R18, c[0x0][R2+0x178] ;  /* 0x00005e0002127b82 */ /* 0x0002b00000000a00 */
[----:B------:R1:W2:Y:S02]  /*b660*/  LDC.64 R20, c[0x0][R2+0x160] ;  /* 0x0000580002147b82 */ /* 0x0002a40000000a00 */
[----:B-1----:R-:W-:-:S02]  /*b670*/  IMAD.MOV.U32 R2, RZ, RZ, c[0x0][0x4e8] ;  /* 0x00013a00ff027624 */ /* 0x002fc400078e00ff */
[-C--:B----4-:R-:W-:Y:S02]  /*b680*/  IMAD R10, R17, R9.reuse, RZ ;  /* 0x00000009110a7224 */ /* 0x090fe400078e02ff */
[----:B------:R-:W4:Y:S01]  /*b690*/  LDL R17, [R1+0xac] ;  /* 0x0000ac0001117983 */ /* 0x000f220000100800 */
[----:B------:R-:W-:Y:S01]  /*b6a0*/  ISETP.NE.AND P2, PT, R2, 0x1, PT ;  /* 0x000000010200780c */ /* 0x000fe20003f45270 */
[----:B------:R-:W-:Y:S02]  /*b6b0*/  IMAD R2, R5, R8, RZ ;  /* 0x0000000805027224 */ /* 0x000fe400078e02ff */
[----:B------:R-:W1:Y:S01]  /*b6c0*/  S2R R36, SR_TID.X ;  /* 0x0000000000247919 */ /* 0x000e620000002100 */
[----:B--2---:R-:W-:Y:S02]  /*b6d0*/  IMAD R11, R245, 0x80, R6 ;  /* 0x00000080f50b7824 */ /* 0x004fe400078e0206 */
[----:B------:R-:W-:Y:S01]  /*b6e0*/  IMAD.WIDE.U32 R6, R16, R9, RZ ;  /* 0x0000000910067225 */ /* 0x000fe200078e00ff */
[----:B---3--:R-:W-:-:S05]  /*b6f0*/  SEL R3, R3, RZ, !P0 ;  /* 0x000000ff03037207 */ /* 0x008fca0004000000 */
[----:B------:R-:W-:Y:S02]  /*b700*/  IMAD R12, R4, R3, R2 ;  /* 0x00000003040c7224 */ /* 0x000fe400078e0202 */
[----:B------:R-:W-:-:S04]  /*b710*/  @P2 IMAD.HI.U32 R3, R11, c[0x0][0x4ec], RZ ;  /* 0x00013b000b032a27 */ /* 0x000fc800078e00ff */
[----:B------:R-:W-:-:S04]  /*b720*/  IMAD.WIDE.U32 R4, R4, R8, RZ ;  /* 0x0000000804047225 */ /* 0x000fc800078e00ff */
[----:B------:R-:W-:Y:S01]  /*b730*/  IMAD.MOV.U32 R2, RZ, RZ, R11 ;  /* 0x000000ffff027224 */ /* 0x000fe200078e000b */
[----:B------:R-:W-:Y:S02]  /*b740*/  @P2 SHF.R.U32.HI R2, RZ, c[0x0][0x4f0], R3 ;  /* 0x00013c00ff022a19 */ /* 0x000fe40000011603 */
[----:B------:R-:W-:Y:S02]  /*b750*/  SEL R3, R13, RZ, P3 ;  /* 0x000000ff0d037207 */ /* 0x000fe40001800000 */
[----:B-----5:R-:W-:Y:S01]  /*b760*/  IADD3 R15, P1, P0, R4, R6, R0 ;  /* 0x00000006040f7210 */ /* 0x020fe2000783e000 */
[----:B------:R-:W-:Y:S02]  /*b770*/  IMAD.IADD R6, R7, 0x1, R10 ;  /* 0x0000000107067824 */ /* 0x000fe400078e020a */
[----:B------:R-:W-:Y:S01]  /*b780*/  IMAD.IADD R13, R5, 0x1, R12 ;  /* 0x00000001050d7824 */ /* 0x000fe200078e020c */
[----:B------:R-:W-:Y:S01]  /*b790*/  SHF.R.S32.HI R12, RZ, 0x1f, R0 ;  /* 0x0000001fff0c7819 */ /* 0x000fe20000011400 */
[----:B------:R-:W-:-:S02]  /*b7a0*/  IMAD.MOV R7, RZ, RZ, -R2 ;  /* 0x000000ffff077224 */ /* 0x000fc400078e0a02 */
[-C--:B------:R-:W-:Y:S02]  /*b7b0*/  IMAD R10, R19, R3.reuse, RZ ;  /* 0x00000003130a7224 */ /* 0x080fe400078e02ff */
[----:B------:R-:W-:Y:S01]  /*b7c0*/  IMAD.WIDE.U32 R4, R18, R3, RZ ;  /* 0x0000000312047225 */ /* 0x000fe200078e00ff */
[----:B------:R-:W-:-:S03]  /*b7d0*/  IADD3.X R13, R13, R6, R12, P1, P0 ;  /* 0x000000060d0d7210 */ /* 0x000fc60000fe040c */
[----:B------:R-:W-:Y:S01]  /*b7e0*/  IMAD R3, R7, c[0x0][0x4e8], R11 ;  /* 0x00013a0007037a24 */ /* 0x000fe200078e020b */
[----:B------:R-:W-:Y:S01]  /*b7f0*/  IADD3 R4, P1, P0, R2, R15, R4 ;  /* 0x0000000f02047210 */ /* 0x000fe2000783e004 */
[----:B------:R-:W-:Y:S01]  /*b800*/  IMAD.IADD R10, R5, 0x1, R10 ;  /* 0x00000001050a7824 */ /* 0x000fe200078e020a */
[----:B------:R-:W-:Y:S01]  /*b810*/  SHF.R.S32.HI R5, RZ, 0x1f, R2 ;  /* 0x0000001fff057819 */ /* 0x000fe20000011402 */
[----:B------:R-:W-:Y:S01]  /*b820*/  IMAD R2, R21, R3, RZ ;  /* 0x0000000315027224 */ /* 0x000fe200078e02ff */
[----:B------:R-:W-:Y:S02]  /*b830*/  SHF.R.S32.HI R6, RZ, 0x1f, R3 ;  /* 0x0000001fff067819 */ /* 0x000fe40000011403 */
[----:B------:R-:W-:Y:S01]  /*b840*/  IADD3.X R5, R5, R13, R10, P1, P0 ;  /* 0x0000000d05057210 */ /* 0x000fe20000fe040a */
[----:B------:R-:W-:Y:S02]  /*b850*/  IMAD.MOV.U32 R7, RZ, RZ, c[0x0][0x4a8] ;  /* 0x00012a00ff077624 */ /* 0x000fe400078e00ff */
[----:B------:R-:W-:-:S02]  /*b860*/  IMAD R6, R20, R6, R2 ;  /* 0x0000000614067224 */ /* 0x000fc400078e0202 */
[----:B------:R-:W-:Y:S01]  /*b870*/  IMAD.WIDE.U32 R2, R20, R3, R4 ;  /* 0x0000000314027225 */ /* 0x000fe200078e0004 */
[----:B------:R-:W-:-:S03]  /*b880*/  SEL R4, R7, c[0x0][0x450], P3 ;  /* 0x0001140007047a07 */ /* 0x000fc60001800000 */
[----:B------:R-:W-:Y:S01]  /*b890*/  IMAD.MOV.U32 R5, RZ, RZ, c[0x0][0x4ac] ;  /* 0x00012b00ff057624 */ /* 0x000fe200078e00ff */
[----:B-1----:R-:W-:Y:S01]  /*b8a0*/  SHF.R.S32.HI R16, RZ, 0x1f, R36 ;  /* 0x0000001fff107819 */ /* 0x002fe20000011424 */
[----:B------:R-:W-:Y:S01]  /*b8b0*/  IMAD.IADD R3, R3, 0x1, R6 ;  /* 0x0000000103037824 */ /* 0x000fe200078e0206 */
[----:B------:R-:W-:Y:S02]  /*b8c0*/  LEA R4, P0, R2, R4, 0x2 ;  /* 0x0000000402047211 */ /* 0x000fe400078010ff */
[----:B------:R-:W-:Y:S02]  /*b8d0*/  SEL R5, R5, c[0x0][0x454], P3 ;  /* 0x0001150005057a07 */ /* 0x000fe40001800000 */
[----:B------:R-:W-:Y:S02]  /*b8e0*/  LEA.HI R16, R16, R36, RZ, 0x5 ;  /* 0x0000002410107211 */ /* 0x000fe400078f28ff */
[----:B------:R-:W-:Y:S02]  /*b8f0*/  LEA.HI.X R2, R2, R5, R3, 0x2, P0 ;  /* 0x0000000502027211 */ /* 0x000fe400000f1403 */
[----:B------:R-:W-:Y:S01]  /*b900*/  LOP3.LUT R16, R16, 0xffffffe0, RZ, 0xc0, !PT ;  /* 0xffffffe010107812 */ /* 0x000fe200078ec0ff */
[----:B------:R-:W-:Y:S04]  /*b910*/  SHFL.IDX PT, R6, R4, RZ, 0x1c1f ;  /* 0x001c1fff04067589 */ /* 0x000fe800000e0000 */
[----:B------:R-:W1:Y:S01]  /*b920*/  SHFL.IDX PT, R7, R2, RZ, 0x1c1f ;  /* 0x001c1fff02077589 */ /* 0x000e6200000e0000 */
[----:B------:R-:W-:-:S03]  /*b930*/  IMAD.IADD R16, R36, 0x1, -R16 ;  /* 0x0000000124107824 */ /* 0x000fc600078e0a10 */
[----:B------:R-:W-:Y:S04]  /*b940*/  SHFL.IDX PT, R4, R4, 0x1, 0x1c1f ;  /* 0x003c1f0004047f89 */ /* 0x000fe800000e0000 */
[----:B------:R4:W2:Y:S01]  /*b950*/  SHFL.IDX PT, R5, R2, 0x1, 0x1c1f ;  /* 0x003c1f0002057f89 */ /* 0x0008a200000e0000 */
[----:B------:R-:W-:Y:S01]  /*b960*/  IMAD R10, R14, c[0x0][0x4e8], RZ ;  /* 0x00013a000e0a7a24 */ /* 0x000fe200078e02ff */
[----:B------:R-:W-:Y:S01]  /*b970*/  LOP3.LUT P0, RZ, R16, 0x3, RZ, 0xc0, !PT ;  /* 0x0000000310ff7812 */ /* 0x000fe2000780c0ff */
[----:B----4-:R-:W-:-:S05]  /*b980*/  IMAD R2, R245, 0x80, R17 ;  /* 0x00000080f5027824 */ /* 0x010fca00078e0211 */
[C---:B------:R-:W-:Y:S02]  /*b990*/  IADD3 R3, R2.reuse, 0x8, RZ ;  /* 0x0000000802037810 */ /* 0x040fe40007ffe0ff */
[-C--:B------:R-:W-:Y:S02]  /*b9a0*/  ISETP.GE.OR P1, PT, R2, R10.reuse, P0 ;  /* 0x0000000a0200720c */ /* 0x080fe40000726670 */
[----:B------:R-:W-:-:S11]  /*b9b0*/  ISETP.GE.OR P0, PT, R3, R10, P0 ;  /* 0x0000000a0300720c */ /* 0x000fd60000706670 */
[----:B-1----:R1:W-:Y:S01]  /*b9c0*/  @!P1 ST.E [R6.64], R23 ;  /* 0x0000001706009985 */ /* 0x0023e2000c101908 */
[----:B------:R-:W-:-:S03]  /*b9d0*/  ISETP.GE.AND P1, PT, R2, R10, PT ;  /* 0x0000000a0200720c */ /* 0x000fc60003f26270 */
[----:B--2---:R1:W-:Y:S01]  /*b9e0*/  @!P0 ST.E [R4.64], R22 ;  /* 0x0000001604008985 */ /* 0x0043e2000c101908 */
[----:B------:R-:W-:Y:S01]  /*b9f0*/  ISETP.GE.AND P0, PT, R3, R10, PT ;  /* 0x0000000a0300720c */ /* 0x000fe20003f06270 */
[----:B------:R-:W-:Y:S05]  /*ba00*/  @P3 BRA `(.L_x_223) ;  /* 0x0000070000003947 */ /* 0x000fea0003800000 */
[----:B------:R-:W-:Y:S01]  /*ba10*/  IMAD R12, R12, c[0x0][0x3a0], RZ ;  /* 0x0000e8000c0c7a24 */ /* 0x000fe200078e02ff */
[----:B-1----:R-:W-:Y:S01]  /*ba20*/  LEA R4, R233, R234, 0x5 ;  /* 0x000000eae9047211 */ /* 0x002fe200078e28ff */
[C---:B------:R-:W-:Y:S01]  /*ba30*/  IMAD.WIDE.U32 R2, R0.reuse, c[0x0][0x3a0], RZ ;  /* 0x0000e80000027a25 */ /* 0x040fe200078e00ff */
[----:B------:R-:W-:Y:S01]  /*ba40*/  SHF.R.S32.HI R5, RZ, 0x1f, R8 ;  /* 0x0000001fff057819 */ /* 0x000fe20000011408 */
[----:B------:R1:W2:Y:S01]  /*ba50*/  LDS.128 R16, [R200+0x80] ;  /* 0x00008000c8107984 */ /* 0x0002a20000000c00 */
[----:B------:R-:W-:Y:S01]  /*ba60*/  LEA R4, R245, R4, 0x7 ;  /* 0x00000004f5047211 */ /* 0x000fe200078e38ff */
[----:B------:R-:W-:Y:S02]  /*ba70*/  IMAD R0, R0, c[0x0][0x3a4], R12 ;  /* 0x0000e90000007a24 */ /* 0x000fe400078e020c */
[----:B------:R1:W3:Y:S01]  /*ba80*/  LDS.128 R24, [R200+0x1080] ;  /* 0x00108000c8187984 */ /* 0x0002e20000000c00 */
[----:B------:R-:W-:-:S02]  /*ba90*/  IMAD R5, R5, c[0x0][0x3f0], RZ ;  /* 0x0000fc0005057a24 */ /* 0x000fc400078e02ff */
[----:B------:R-:W-:Y:S01]  /*baa0*/  IADD3 R3, R3, R0, RZ ;  /* 0x0000000003037210 */ /* 0x000fe20007ffe0ff */
[----:B------:R-:W-:Y:S01]  /*bab0*/  @P2 IMAD.HI.U32 R6, R4, c[0x0][0x4ec], RZ ;  /* 0x00013b0004062a27 */ /* 0x000fe200078e00ff */
[----:B------:R1:W4:Y:S01]  /*bac0*/  LDS.128 R32, [R200+0x2080] ;  /* 0x00208000c8207984 */ /* 0x0003220000000c00 */
[----:B------:R-:W-:Y:S02]  /*bad0*/  MOV R0, R4 ;  /* 0x0000000400007202 */ /* 0x000fe40000000f00 */
[C---:B------:R-:W-:Y:S01]  /*bae0*/  IMAD.WIDE.U32 R2, R9.reuse, c[0x0][0x3e8], R2 ;  /* 0x0000fa0009027a25 */ /* 0x040fe200078e0002 */
[----:B------:R1:W1:Y:S01]  /*baf0*/  LDS.128 R40, [R200+0x3080] ;  /* 0x00308000c8287984 */ /* 0x0002620000000c00 */
[----:B------:R-:W-:Y:S02]  /*bb00*/  @P2 SHF.R.U32.HI R0, RZ, c[0x0][0x4f0], R6 ;  /* 0x00013c00ff002a19 */ /* 0x000fe40000011606 */
[----:B------:R-:W-:Y:S01]  /*bb10*/  IMAD R3, R9, c[0x0][0x3ec], R3 ;  /* 0x0000fb0009037a24 */ /* 0x000fe200078e0203 */
[----:B------:R1:W1:Y:S01]  /*bb20*/  LDS.128 R12, [R200+0x4080] ;  /* 0x00408000c80c7984 */ /* 0x0002620000000c00 */
[C---:B------:R-:W-:Y:S01]  /*bb30*/  IMAD R7, R8.reuse, c[0x0][0x3f4], R5 ;  /* 0x0000fd0008077a24 */ /* 0x040fe200078e0205 */
[----:B------:R-:W-:Y:S01]  /*bb40*/  SHF.R.S32.HI R6, RZ, 0x1f, R0 ;  /* 0x0000001fff067819 */ /* 0x000fe20000011400 */
[----:B------:R-:W-:Y:S01]  /*bb50*/  IMAD.WIDE.U32 R2, R8, c[0x0][0x3f0], R2 ;  /* 0x0000fc0008027a25 */ /* 0x000fe200078e0002 */
[----:B------:R1:W1:Y:S01]  /*bb60*/  LDS.128 R20, [R200+0x5080] ;  /* 0x00508000c8147984 */ /* 0x0002620000000c00 */
[----:B------:R-:W-:-:S02]  /*bb70*/  IADD3 R5, -R0, RZ, RZ ;  /* 0x000000ff00057210 */ /* 0x000fc40007ffe1ff */
[----:B------:R-:W-:Y:S01]  /*bb80*/  IMAD R6, R6, c[0x0][0x3e0], RZ ;  /* 0x0000f80006067a24 */ /* 0x000fe200078e02ff */
[----:B------:R1:W1:Y:S01]  /*bb90*/  LDS.128 R28, [R200+0x6080] ;  /* 0x00608000c81c7984 */ /* 0x0002620000000c00 */
[----:B------:R-:W-:Y:S01]  /*bba0*/  IADD3 R3, R3, R7, RZ ;  /* 0x0000000703037210 */ /* 0x000fe20007ffe0ff */
[----:B------:R-:W-:Y:S02]  /*bbb0*/  IMAD R4, R5, c[0x0][0x4e8], R4 ;  /* 0x00013a0005047a24 */ /* 0x000fe400078e0204 */
[----:B------:R1:W1:Y:S01]  /*bbc0*/  LDS.128 R44, [R200+0x7080] ;  /* 0x00708000c82c7984 */ /* 0x0002620000000c00 */
[C---:B------:R-:W-:Y:S02]  /*bbd0*/  IMAD R5, R0.reuse, c[0x0][0x3e4], R6 ;  /* 0x0000f90000057a24 */ /* 0x040fe400078e0206 */
[----:B------:R-:W-:Y:S01]  /*bbe0*/  IMAD.WIDE.U32 R2, R0, c[0x0][0x3e0], R2 ;  /* 0x0000f80000027a25 */ /* 0x000fe200078e0002 */
[----:B------:R-:W-:-:S04]  /*bbf0*/  SHF.R.S32.HI R0, RZ, 0x1f, R4 ;  /* 0x0000001fff007819 */ /* 0x000fc80000011404 */
[----:B------:R-:W-:Y:S01]  /*bc00*/  IADD3 R3, R3, R5, RZ ;  /* 0x0000000503037210 */ /* 0x000fe20007ffe0ff */
[----:B------:R-:W-:-:S04]  /*bc10*/  IMAD R0, R0, c[0x0][0x3d8], RZ ;  /* 0x0000f60000007a24 */ /* 0x000fc800078e02ff */
[----:B------:R-:W-:-:S04]  /*bc20*/  IMAD.WIDE.U32 R2, R4, c[0x0][0x3d8], R2 ;  /* 0x0000f60004027a25 */ /* 0x000fc800078e0002 */
[----:B------:R-:W-:Y:S01]  /*bc30*/  IMAD R0, R4, c[0x0][0x3dc], R0 ;  /* 0x0000f70004007a24 */ /* 0x000fe200078e0200 */
[----:B------:R-:W-:-:S04]  /*bc40*/  LEA R9, P0, R2, c[0x0][0x380], 0x1 ;  /* 0x0000e00002097a11 */ /* 0x000fc800078008ff */
[----:B------:R-:W-:-:S04]  /*bc50*/  IADD3 R0, R3, R0, RZ ;  /* 0x0000000003007210 */ /* 0x000fc80007ffe0ff */
[----:B------:R-:W-:Y:S01]  /*bc60*/  LEA.HI.X R7, R2, c[0x0][0x384], R0, 0x1, P0 ;  /* 0x0000e10002077a11 */ /* 0x000fe200000f0c00 */
[----:B------:R-:W-:Y:S05]  /*bc70*/  BRA.DIV ~URZ, `(.L_x_224) ;  /* 0x00003a427f007947 */ /* 0x000fea000b800000 */
[----:B--234-:R2:W3:Y:S02]  /*bc80*/  SHFL.IDX PT, R8, R7, RZ, 0x181f ;  /* 0x00181fff07087589 */ /* 0x01c4e400000e0000 */
.L_x_300:
[----:B------:R-:W-:Y:S05]  /*bc90*/  BRA.DIV ~URZ, `(.L_x_225) ;  /* 0x00003a927f007947 */ /* 0x000fea000b800000 */
[----:B------:R4:W2:Y:S02]  /*bca0*/  SHFL.IDX PT, R0, R9, RZ, 0x181f ;  /* 0x00181fff09007589 */ /* 0x0008a400000e0000 */
.L_x_301:
[----:B------:R-:W-:Y:S01]  /*bcb0*/  LEA R6, R245, R234, 0x7 ;  /* 0x000000eaf5067211 */ /* 0x000fe200078e38ff */
[----:B------:R-:W-:Y:S03]  /*bcc0*/  BSSY B0, `(.L_x_226) ;  /* 0x000000d000007945 */ /* 0x000fe60003800000 */
[----:B------:R-:W-:-:S13]  /*bcd0*/  ISETP.GE.AND P0, PT, R6, R10, PT ;  /* 0x0000000a0600720c */ /* 0x000fda0003f06270 */
[----:B------:R-:W-:Y:S05]  /*bce0*/  @P0 BRA `(.L_x_227) ;  /* 0x000000a000000947 */ /* 0x000fea0003800000 */
[----:B------:R-:W-:Y:S02]  /*bcf0*/  ISETP.GE.AND P3, PT, R231, c[0x0][0x3c8], PT ;  /* 0x0000f200e7007a0c */ /* 0x000fe40003f66270 */
[----:B------:R-:W-:Y:S02]  /*bd00*/  ISETP.GE.AND P2, PT, R235, c[0x0][0x3c8], PT ;  /* 0x0000f200eb007a0c */ /* 0x000fe40003f46270 */
[----:B------:R-:W-:Y:S02]  /*bd10*/  SHF.R.S32.HI R36, RZ, 0x1f, R231 ;  /* 0x0000001fff247819 */ /* 0x000fe400000114e7 */
[----:B------:R-:W-:-:S07]  /*bd20*/  SHF.R.S32.HI R11, RZ, 0x1f, R235 ;  /* 0x0000001fff0b7819 */ /* 0x000fce00000114eb */
[-C--:B--2---:R-:W-:Y:S02]  /*bd30*/  @!P3 LEA R4, P1, R231, R0.reuse, 0x1 ;  /* 0x00000000e704b211 */ /* 0x084fe400078208ff */
[----:B------:R-:W-:Y:S02]  /*bd40*/  @!P2 LEA R2, P0, R235, R0, 0x1 ;  /* 0x00000000eb02a211 */ /* 0x000fe400078008ff */
[-C--:B---3--:R-:W-:Y:S02]  /*bd50*/  @!P3 LEA.HI.X R5, R231, R8.reuse, R36, 0x1, P1 ;  /* 0x00000008e705b211 */ /* 0x088fe400008f0c24 */
[----:B------:R-:W-:-:S03]  /*bd60*/  @!P2 LEA.HI.X R3, R235, R8, R11, 0x1, P0 ;  /* 0x00000008eb03a211 */ /* 0x000fc600000f0c0b */
[----:B------:R2:W-:Y:S04]  /*bd70*/  @!P3 ST.E.128 [R4.64], R16 ;  /* 0x000000100400b985 */ /* 0x0005e8000c101d08 */
[----:B-1----:R2:W-:Y:S02]  /*bd80*/  @!P2 ST.E.128 [R2.64], R12 ;  /* 0x0000000c0200a985 */ /* 0x0025e4000c101d08 */
.L_x_227:
[----:B------:R-:W-:Y:S05]  /*bd90*/  BSYNC B0 ;  /* 0x0000000000007941 */ /* 0x000fea0003800000 */
.L_x_226:
[----:B------:R-:W-:Y:S05]  /*bda0*/  BRA.DIV ~URZ, `(.L_x_228) ;  /* 0x000039f27f007947 */ /* 0x000fea000b800000 */
[----:B---3--:R3:W4:Y:S04]  /*bdb0*/  SHFL.IDX PT, R8, R7, 0x1, 0x181f ;  /* 0x00381f0007087f89 */ /* 0x00872800000e0000 */
[----:B--2---:R3:W2:Y:S02]  /*bdc0*/  SHFL.IDX PT, R0, R9, 0x1, 0x181f ;  /* 0x00381f0009007f89 */ /* 0x0046a400000e0000 */
.L_x_302:
[----:B------:R-:W-:Y:S01]  /*bdd0*/  IADD3 R2, R6, 0x20, RZ ;  /* 0x0000002006027810 */ /* 0x000fe20007ffe0ff */
[----:B------:R-:W-:Y:S03]  /*bde0*/  BSSY B0, `(.L_x_229) ;  /* 0x000000d000007945 */ /* 0x000fe60003800000 */
[----:B------:R-:W-:-:S13]  /*bdf0*/  ISETP.GE.AND P0, PT, R2, R10, PT ;  /* 0x0000000a0200720c */ /* 0x000fda0003f06270 */
[----:B------:R-:W-:Y:S05]  /*be00*/  @P0 BRA `(.L_x_230) ;  /* 0x000000a000000947 */ /* 0x000fea0003800000 */
[----:B------:R-:W-:Y:S02]  /*be10*/  ISETP.GE.AND P1, PT, R231, c[0x0][0x3c8], PT ;  /* 0x0000f200e7007a0c */ /* 0x000fe40003f26270 */
[----:B------:R-:W-:Y:S02]  /*be20*/  ISETP.GE.AND P0, PT, R235, c[0x0][0x3c8], PT ;  /* 0x0000f200eb007a0c */ /* 0x000fe40003f06270 */
[----:B-1----:R-:W-:Y:S02]  /*be30*/  SHF.R.S32.HI R12, RZ, 0x1f, R231 ;  /* 0x0000001fff0c7819 */ /* 0x002fe400000114e7 */
[----:B------:R-:W-:-:S07]  /*be40*/  SHF.R.S32.HI R11, RZ, 0x1f, R235 ;  /* 0x0000001fff0b7819 */ /* 0x000fce00000114eb */
[-C--:B--2---:R-:W-:Y:S02]  /*be50*/  @!P1 LEA R4, P3, R231, R0.reuse, 0x1 ;  /* 0x00000000e7049211 */ /* 0x084fe400078608ff */
[----:B------:R-:W-:Y:S02]  /*be60*/  @!P0 LEA R2, P2, R235, R0, 0x1 ;  /* 0x00000000eb028211 */ /* 0x000fe400078408ff */
[-C--:B----4-:R-:W-:Y:S02]  /*be70*/  @!P1 LEA.HI.X R5, R231, R8.reuse, R12, 0x1, P3 ;  /* 0x00000008e7059211 */ /* 0x090fe400018f0c0c */
[----:B------:R-:W-:-:S03]  /*be80*/  @!P0 LEA.HI.X R3, R235, R8, R11, 0x1, P2 ;  /* 0x00000008eb038211 */ /* 0x000fc600010f0c0b */
[----:B------:R1:W-:Y:S04]  /*be90*/  @!P1 ST.E.128 [R4.64], R24 ;  /* 0x0000001804009985 */ /* 0x0003e8000c101d08 */
[----:B------:R1:W-:Y:S02]  /*bea0*/  @!P0 ST.E.128 [R2.64], R20 ;  /* 0x0000001402008985 */ /* 0x0003e4000c101d08 */
.L_x_230:
[----:B------:R-:W-:Y:S05]  /*beb0*/  BSYNC B0 ;  /* 0x0000000000007941 */ /* 0x000fea0003800000 */
.L_x_229:
[----:B------:R-:W-:Y:S05]  /*bec0*/  BRA.DIV ~URZ, `(.L_x_231) ;  /* 0x000039a27f007947 */ /* 0x000fea000b800000 */
[----:B----4-:R4:W3:Y:S02]  /*bed0*/  SHFL.IDX PT, R8, R7, 0x2, 0x181f ;  /* 0x00581f0007087f89 */ /* 0x0108e400000e0000 */
.L_x_303:
[----:B------:R-:W-:Y:S05]  /*bee0*/  BRA.DIV ~URZ, `(.L_x_232) ;  /* 0x000039f27f007947 */ /* 0x000fea000b800000 */
[----:B--2---:R2:W4:Y:S02]  /*bef0*/  SHFL.IDX PT, R0, R9, 0x2, 0x181f ;  /* 0x00581f0009007f89 */ /* 0x00452400000e0000 */
.L_x_304:
[----:B-1----:R-:W-:Y:S01]  /*bf00*/  IADD3 R2, R6, 0x40, RZ ;  /* 0x0000004006027810 */ /* 0x002fe20007ffe0ff */
[----:B------:R-:W-:Y:S03]  /*bf10*/  BSSY B0, `(.L_x_233) ;  /* 0x000000d000007945 */ /* 0x000fe60003800000 */
[----:B------:R-:W-:-:S13]  /*bf20*/  ISETP.GE.AND P0, PT, R2, R10, PT ;  /* 0x0000000a0200720c */ /* 0x000fda0003f06270 */
[----:B------:R-:W-:Y:S05]  /*bf30*/  @P0 BRA `(.L_x_234) ;  /* 0x000000a000000947 */ /* 0x000fea0003800000 */
[----:B------:R-:W-:Y:S02]  /*bf40*/  ISETP.GE.AND P1, PT, R231, c[0x0][0x3c8], PT ;  /* 0x0000f200e7007a0c */ /* 0x000fe40003f26270 */
[----:B------:R-:W-:Y:S02]  /*bf50*/  ISETP.GE.AND P0, PT, R235, c[0x0][0x3c8], PT ;  /* 0x0000f200eb007a0c */ /* 0x000fe40003f06270 */
[----:B------:R-:W-:Y:S02]  /*bf60*/  SHF.R.S32.HI R12, RZ, 0x1f, R231 ;  /* 0x0000001fff0c7819 */ /* 0x000fe400000114e7 */
[----:B------:R-:W-:-:S07]  /*bf70*/  SHF.R.S32.HI R11, RZ, 0x1f, R235 ;  /* 0x0000001fff0b7819 */ /* 0x000fce00000114eb */
[-C--:B----4-:R-:W-:Y:S02]  /*bf80*/  @!P1 LEA R4, P3, R231, R0.reuse, 0x1 ;  /* 0x00000000e7049211 */ /* 0x090fe400078608ff */
[----:B------:R-:W-:Y:S02]  /*bf90*/  @!P0 LEA R2, P2, R235, R0, 0x1 ;  /* 0x00000000eb028211 */ /* 0x000fe400078408ff */
[-C--:B---3--:R-:W-:Y:S02]  /*bfa0*/  @!P1 LEA.HI.X R5, R231, R8.reuse, R12, 0x1, P3 ;  /* 0x00000008e7059211 */ /* 0x088fe400018f0c0c */
[----:B------:R-:W-:-:S03]  /*bfb0*/  @!P0 LEA.HI.X R3, R235, R8, R11, 0x1, P2 ;  /* 0x00000008eb038211 */ /* 0x000fc600010f0c0b */
[----:B------:R1:W-:Y:S04]  /*bfc0*/  @!P1 ST.E.128 [R4.64], R32 ;  /* 0x0000002004009985 */ /* 0x0003e8000c101d08 */
[----:B------:R1:W-:Y:S02]  /*bfd0*/  @!P0 ST.E.128 [R2.64], R28 ;  /* 0x0000001c02008985 */ /* 0x0003e4000c101d08 */
.L_x_234:
[----:B------:R-:W-:Y:S05]  /*bfe0*/  BSYNC B0 ;  /* 0x0000000000007941 */ /* 0x000fea0003800000 */
.L_x_233:
[----:B------:R-:W-:Y:S05]  /*bff0*/  BRA.DIV ~URZ, `(.L_x_235) ;  /* 0x000039527f007947 */ /* 0x000fea000b800000 */
[----:B---34-:R-:W3:Y:S04]  /*c000*/  SHFL.IDX PT, R7, R7, 0x3, 0x181f ;  /* 0x00781f0007077f89 */ /* 0x018ee800000e0000 */
[----:B------:R4:W1:Y:S02]  /*c010*/  SHFL.IDX PT, R0, R9, 0x3, 0x181f ;  /* 0x00781f0009007f89 */ /* 0x00086400000e0000 */
.L_x_305:
[----:B-1----:R-:W-:-:S04]  /*c020*/  IADD3 R2, R6, 0x60, RZ ;  /* 0x0000006006027810 */ /* 0x002fc80007ffe0ff */
[----:B------:R-:W-:-:S13]  /*c030*/  ISETP.GE.AND P0, PT, R2, R10, PT ;  /* 0x0000000a0200720c */ /* 0x000fda0003f06270 */
[----:B------:R-:W-:Y:S05]  /*c040*/  @P0 BRA `(.L_x_236) ;  /* 0x00001b1000000947 */ /* 0x000fea0003800000 */
[----:B------:R-:W-:Y:S02]  /*c050*/  ISETP.GE.AND P0, PT, R231, c[0x0][0x3c8], PT ;  /* 0x0000f200e7007a0c */ /* 0x000fe40003f06270 */
[----:B------:R-:W-:-:S11]  /*c060*/  SHF.R.S32.HI R4, RZ, 0x1f, R231 ;  /* 0x0000001fff047819 */ /* 0x000fd600000114e7 */
[----:B------:R-:W-:-:S04]  /*c070*/  @!P0 LEA R2, P1, R231, R0, 0x1 ;  /* 0x00000000e7028211 */ /* 0x000fc800078208ff */
[----:B---3--:R-:W-:-:S05]  /*c080*/  @!P0 LEA.HI.X R3, R231, R7, R4, 0x1, P1 ;  /* 0x00000007e7038211 */ /* 0x008fca00008f0c04 */
[----:B------:R1:W-:Y:S01]  /*c090*/  @!P0 ST.E.128 [R2.64], R40 ;  /* 0x0000002802008985 */ /* 0x0003e2000c101d08 */
[----:B------:R-:W-:-:S13]  /*c0a0*/  ISETP.GE.AND P0, PT, R235, c[0x0][0x3c8], PT ;  /* 0x0000f200eb007a0c */ /* 0x000fda0003f06270 */
[----:B------:R-:W-:Y:S05]  /*c0b0*/  @P0 BRA `(.L_x_236) ;  /* 0x00001aa000000947 */ /* 0x000fea0003800000 */
[----:B------:R-:W-:Y:S02]  /*c0c0*/  SHF.R.S32.HI R4, RZ, 0x1f, R235 ;  /* 0x0000001fff047819 */ /* 0x000fe400000114eb */
[----:B-1----:R-:W-:-:S04]  /*c0d0*/  LEA R2, P0, R235, R0, 0x1 ;  /* 0x00000000eb027211 */ /* 0x002fc800078008ff */
[----:B------:R-:W-:-:S05]  /*c0e0*/  LEA.HI.X R3, R235, R7, R4, 0x1, P0 ;  /* 0x00000007eb037211 */ /* 0x000fca00000f0c04 */
[----:B------:R1:W-:Y:S01]  /*c0f0*/  ST.E.128 [R2.64], R44 ;  /* 0x0000002c02007985 */ /* 0x0003e2000c101d08 */
[----:B------:R-:W-:Y:S05]  /*c100*/  BRA `(.L_x_236) ;  /* 0x00001a5000007947 */ /* 0x000fea0003800000 */
.L_x_223:
[----:B-1----:R-:W2:Y:S01]  /*c110*/  LDL.LU R6, [R1+0x8] ;  /* 0x0000080001067983 */ /* 0x002ea20000300800 */
[----:B------:R-:W-:Y:S02]  /*c120*/  IMAD R12, R12, c[0x0][0x408], RZ ;  /* 0x000102000c0c7a24 */ /* 0x000fe400078e02ff */
[----:B------:R-:W-:-:S04]  /*c130*/  IMAD.WIDE.U32 R2, R0, c[0x0][0x408], RZ ;  /* 0x0001020000027a25 */ /* 0x000fc800078e00ff */
[----:B------:R-:W-:Y:S02]  /*c140*/  IMAD R0, R0, c[0x0][0x40c], R12 ;  /* 0x0001030000007a24 */ /* 0x000fe400078e020c */
[----:B------:R-:W-:-:S03]  /*c150*/  @P2 IMAD.HI.U32 R5, R11, c[0x0][0x4ec], RZ ;  /* 0x00013b000b052a27 */ /* 0x000fc600078e00ff */
[----:B------:R-:W-:Y:S02]  /*c160*/  IADD3 R3, R3, R0, RZ ;  /* 0x0000000003037210 */ /* 0x000fe40007ffe0ff */
[----:B------:R-:W-:-:S03]  /*c170*/  SHF.R.S32.HI R0, RZ, 0x1f, R8 ;  /* 0x0000001fff007819 */ /* 0x000fc60000011408 */
[----:B------:R-:W-:-:S04]  /*c180*/  IMAD.WIDE.U32 R2, R9, c[0x0][0x438], R2 ;  /* 0x00010e0009027a25 */ /* 0x000fc800078e0002 */
[----:B------:R-:W-:Y:S02]  /*c190*/  IMAD R0, R0, c[0x0][0x440], RZ ;  /* 0x0001100000007a24 */ /* 0x000fe400078e02ff */
[----:B------:R-:W-:Y:S02]  /*c1a0*/  IMAD R3, R9, c[0x0][0x43c], R3 ;  /* 0x00010f0009037a24 */ /* 0x000fe400078e0203 */
[C---:B------:R-:W-:Y:S01]  /*c1b0*/  IMAD R4, R8.reuse, c[0x0][0x444], R0 ;  /* 0x0001110008047a24 */ /* 0x040fe200078e0200 */
[----:B------:R-:W-:Y:S01]  /*c1c0*/  MOV R0, R11 ;  /* 0x0000000b00007202 */ /* 0x000fe20000000f00 */
[----:B------:R-:W-:Y:S01]  /*c1d0*/  IMAD.WIDE.U32 R2, R8, c[0x0][0x440], R2 ;  /* 0x0001100008027a25 */ /* 0x000fe200078e0002 */
[----:B------:R-:W-:-:S04]  /*c1e0*/  @P2 SHF.R.U32.HI R0, RZ, c[0x0][0x4f0], R5 ;  /* 0x00013c00ff002a19 */ /* 0x000fc80000011605 */
[----:B------:R-:W-:Y:S02]  /*c1f0*/  IADD3 R3, R3, R4, RZ ;  /* 0x0000000403037210 */ /* 0x000fe40007ffe0ff */
[----:B------:R-:W-:Y:S02]  /*c200*/  SHF.R.S32.HI R5, RZ, 0x1f, R0 ;  /* 0x0000001fff057819 */ /* 0x000fe40000011400 */
[----:B------:R-:W-:-:S03]  /*c210*/  IADD3 R4, -R0, RZ, RZ ;  /* 0x000000ff00047210 */ /* 0x000fc60007ffe1ff */
[----:B------:R-:W-:Y:S02]  /*c220*/  IMAD R5, R5, c[0x0][0x430], RZ ;  /* 0x00010c0005057a24 */ /* 0x000fe400078e02ff */
[----:B------:R-:W-:Y:S02]  /*c230*/  IMAD R4, R4, c[0x0][0x4e8], R11 ;  /* 0x00013a0004047a24 */ /* 0x000fe400078e020b */
[----:B------:R-:W-:Y:S02]  /*c240*/  IMAD R5, R0, c[0x0][0x434], R5 ;  /* 0x00010d0000057a24 */ /* 0x000fe400078e0205 */
[----:B--2---:R-:W-:-:S04]  /*c250*/  IMAD.WIDE.U32 R2, R6, c[0x0][0x448], R2 ;  /* 0x0001120006027a25 */ /* 0x004fc800078e0002 */
[----:B------:R-:W-:-:S04]  /*c260*/  IMAD R3, R6, c[0x0][0x44c], R3 ;  /* 0x0001130006037a24 */ /* 0x000fc800078e0203 */
        /* <DEDUP_REMOVED lines=10> */
[----:B------:R1:W2:Y:S02]  /*c310*/  SHFL.IDX PT, R4, R5, RZ, 0x1c1f ;  /* 0x001c1fff05047589 */ /* 0x0002a400000e0000 */
.L_x_306:
[----:B------:R-:W-:Y:S05]  /*c320*/  BRA.DIV ~URZ, `(.L_x_238) ;  /* 0x000037627f007947 */ /* 0x000fea000b800000 */
[----:B------:R3:W4:Y:S02]  /*c330*/  SHFL.IDX PT, R0, R12, RZ, 0x1c1f ;  /* 0x001c1fff0c007589 */ /* 0x00072400000e0000 */
.L_x_307:
[----:B------:R-:W-:Y:S01]  /*c340*/  BSSY B0, `(.L_x_239) ;  /* 0x0000062000007945 */ /* 0x000fe20003800000 */
[----:B------:R-:W-:Y:S05]  /*c350*/  @P1 BRA `(.L_x_240) ;  /* 0x0000060000001947 */ /* 0x000fea0003800000 */
[----:B------:R-:W5:Y:S04]  /*c360*/  LDL R20, [R1+0x4c] ;  /* 0x00004c0001147983 */ /* 0x000f680000100800 */
[----:B---3--:R-:W3:Y:S04]  /*c370*/  LDL R17, [R1+0x48] ;  /* 0x0000480001117983 */ /* 0x008ee80000100800 */
[----:B----4-:R-:W4:Y:S04]  /*c380*/  LDL R9, [R1+0x44] ;  /* 0x0000440001097983 */ /* 0x010f280000100800 */
[----:B--2---:R-:W2:Y:S04]  /*c390*/  LDL R13, [R1+0x40] ;  /* 0x00004000010d7983 */ /* 0x004ea80000100800 */
[----:B------:R-:W2:Y:S04]  /*c3a0*/  LDL R19, [R1+0xa8] ;  /* 0x0000a80001137983 */ /* 0x000ea80000100800 */
        /* <DEDUP_REMOVED lines=12> */
[----:B------:R-:W2:Y:S01]  /*c470*/  LDL R22, [R1+0x84] ;  /* 0x0000840001167983 */ /* 0x000ea20000100800 */
[----:B-----5:R-:W-:-:S02]  /*c480*/  ISETP.GE.AND P4, PT, R20, c[0x0][0x3c8], PT ;  /* 0x0000f20014007a0c */ /* 0x020fc40003f86270 */
[----:B---3--:R-:W-:Y:S02]  /*c490*/  ISETP.GE.AND P2, PT, R17, c[0x0][0x3c8], PT ;  /* 0x0000f20011007a0c */ /* 0x008fe40003f46270 */
[----:B----4-:R-:W-:-:S09]  /*c4a0*/  ISETP.GE.AND P5, PT, R9, c[0x0][0x3c8], PT ;  /* 0x0000f20009007a0c */ /* 0x010fd20003fa6270 */
[----:B------:R-:W-:Y:S02]  /*c4b0*/  @!P4 IMAD.MOV.U32 R6, RZ, RZ, R0 ;  /* 0x000000ffff06c224 */ /* 0x000fe400078e0000 */
[----:B------:R-:W-:-:S04]  /*c4c0*/  @!P4 IMAD.MOV.U32 R7, RZ, RZ, R4 ;  /* 0x000000ffff07c224 */ /* 0x000fc800078e0004 */
[----:B------:R-:W-:Y:S01]  /*c4d0*/  @!P4 IMAD.WIDE R6, R20, 0x4, R6 ;  /* 0x000000041406c825 */ /* 0x000fe200078e0206 */
[----:B--2---:R-:W-:Y:S01]  /*c4e0*/  ISETP.GE.AND P1, PT, R13, c[0x0][0x3c8], PT ;  /* 0x0000f2000d007a0c */ /* 0x004fe20003f26270 */
[----:B------:R-:W2:Y:S01]  /*c4f0*/  LDL R20, [R1+0x7c] ;  /* 0x00007c0001147983 */ /* 0x000ea20000100800 */
[----:B------:R-:W-:-:S03]  /*c500*/  @!P2 LEA R2, P3, R17, R0, 0x2 ;  /* 0x000000001102a211 */ /* 0x000fc600078610ff */
[----:B------:R3:W-:Y:S01]  /*c510*/  @!P4 ST.E.64 [R6.64], R124 ;  /* 0x0000007c0600c985 */ /* 0x0007e2000c101b08 */
[----:B------:R-:W-:-:S03]  /*c520*/  @!P2 LEA.HI.X R3, R17, R4, R19, 0x2, P3 ;  /* 0x000000041103a211 */ /* 0x000fc600018f1413 */
[----:B------:R-:W4:Y:S04]  /*c530*/  LDL R19, [R1+0x1c] ;  /* 0x00001c0001137983 */ /* 0x000f280000100800 */
[----:B------:R5:W-:Y:S01]  /*c540*/  @!P2 ST.E.64 [R2.64], R28 ;  /* 0x0000001c0200a985 */ /* 0x000be2000c101b08 */
[----:B------:R-:W-:Y:S02]  /*c550*/  ISETP.GE.AND P2, PT, R11, c[0x0][0x3c8], PT ;  /* 0x0000f2000b007a0c */ /* 0x000fe40003f46270 */
[----:B------:R-:W-:Y:S01]  /*c560*/  ISETP.GE.AND P6, PT, R16, c[0x0][0x3c8], PT ;  /* 0x0000f20010007a0c */ /* 0x000fe20003fc6270 */
[----:B------:R-:W2:Y:S01]  /*c570*/  LDL R17, [R1+0x18] ;  /* 0x0000180001117983 */ /* 0x000ea20000100800 */
[----:B---3--:R-:W-:-:S04]  /*c580*/  @!P5 LEA R6, P4, R9, R0, 0x2 ;  /* 0x000000000906d211 */ /* 0x008fc800078810ff */
[----:B------:R-:W-:Y:S02]  /*c590*/  @!P5 LEA.HI.X R7, R9, R4, R10, 0x2, P4 ;  /* 0x000000040907d211 */ /* 0x000fe400020f140a */
[----:B------:R-:W3:Y:S01]  /*c5a0*/  LDL R9, [R1+0x90] ;  /* 0x0000900001097983 */ /* 0x000ee20000100800 */
[----:B-----5:R-:W-:-:S03]  /*c5b0*/  @!P1 LEA R2, P3, R13, R0, 0x2 ;  /* 0x000000000d029211 */ /* 0x020fc600078610ff */
[----:B------:R-:W5:Y:S04]  /*c5c0*/  LDL R10, [R1+0x20] ;  /* 0x00002000010a7983 */ /* 0x000f680000100800 */
[----:B------:R-:W2:Y:S01]  /*c5d0*/  LDL R29, [R1+0x8c] ;  /* 0x00008c00011d7983 */ /* 0x000ea20000100800 */
[----:B------:R-:W-:-:S03]  /*c5e0*/  @!P1 LEA.HI.X R3, R13, R4, R15, 0x2, P3 ;  /* 0x000000040d039211 */ /* 0x000fc600018f140f */
[----:B------:R-:W4:Y:S04]  /*c5f0*/  LDL R28, [R1+0x88] ;  /* 0x00008800011c7983 */ /* 0x000f280000100800 */
[----:B------:R-:W-:Y:S04]  /*c600*/  @!P5 ST.E.64 [R6.64], R30 ;  /* 0x0000001e0600d985 */ /* 0x000fe8000c101b08 */
[----:B------:R1:W-:Y:S04]  /*c610*/  @!P1 ST.E.64 [R2.64], R32 ;  /* 0x0000002002009985 */ /* 0x0003e8000c101b08 */
[----:B------:R-:W4:Y:S04]  /*c620*/  LDL R15, [R1+0x14] ;  /* 0x00001400010f7983 */ /* 0x000f280000100800 */
[----:B------:R-:W4:Y:S01]  /*c630*/  LDL R13, [R1+0x10] ;  /* 0x00001000010d7983 */ /* 0x000f220000100800 */
[----:B-1----:R-:W-:-:S04]  /*c640*/  @!P2 LEA R2, P3, R11, R0, 0x2 ;  /* 0x000000000b02a211 */ /* 0x002fc800078610ff */
[----:B------:R-:W-:Y:S02]  /*c650*/  @!P2 LEA.HI.X R3, R11, R4, R14, 0x2, P3 ;  /* 0x000000040b03a211 */ /* 0x000fe400018f140e */
[----:B------:R-:W4:Y:S01]  /*c660*/  LDL R11, [R1+0x80] ;  /* 0x00008000010b7983 */ /* 0x000f220000100800 */
[----:B------:R-:W-:-:S03]  /*c670*/  @!P6 LEA R6, P4, R16, R0, 0x2 ;  /* 0x000000001006e211 */ /* 0x000fc600078810ff */
[----:B------:R-:W4:Y:S01]  /*c680*/  LDL R14, [R1+0x70] ;  /* 0x00007000010e7983 */ /* 0x000f220000100800 */
[----:B------:R-:W-:-:S03]  /*c690*/  @!P6 LEA.HI.X R7, R16, R4, R18, 0x2, P4 ;  /* 0x000000041007e211 */ /* 0x000fc600020f1412 */
[----:B------:R-:W4:Y:S04]  /*c6a0*/  LDL R18, [R1+0x78] ;  /* 0x0000780001127983 */ /* 0x000f280000100800 */
[----:B------:R-:W4:Y:S01]  /*c6b0*/  LDL R16, [R1+0x74] ;  /* 0x0000740001107983 */ /* 0x000f220000100800 */
[----:B------:R-:W-:Y:S02]  /*c6c0*/  ISETP.GE.AND P5, PT, R37, c[0x0][0x3c8], PT ;  /* 0x0000f20025007a0c */ /* 0x000fe40003fa6270 */
[----:B------:R-:W-:Y:S01]  /*c6d0*/  ISETP.GE.AND P1, PT, R8, c[0x0][0x3c8], PT ;  /* 0x0000f20008007a0c */ /* 0x000fe20003f26270 */
[----:B------:R1:W-:Y:S01]  /*c6e0*/  @!P6 ST.E.64 [R6.64], R34 ;  /* 0x000000220600e985 */ /* 0x0003e2000c101b08 */
[----:B------:R-:W-:Y:S02]  /*c6f0*/  ISETP.GE.AND P6, PT, R36, c[0x0][0x3c8], PT ;  /* 0x0000f20024007a0c */ /* 0x000fe40003fc6270 */
[----:B------:R-:W-:Y:S01]  /*c700*/  ISETP.GE.AND P4, PT, R23, c[0x0][0x3c8], PT ;  /* 0x0000f20017007a0c */ /* 0x000fe20003f86270 */
[----:B------:R1:W-:Y:S06]  /*c710*/  @!P2 ST.E.64 [R2.64], R38 ;  /* 0x000000260200a985 */ /* 0x0003ec000c101b08 */
[----:B-1----:R-:W-:-:S02]  /*c720*/  @!P5 LEA R6, P3, R37, R0, 0x2 ;  /* 0x000000002506d211 */ /* 0x002fc400078610ff */
[----:B------:R-:W-:Y:S02]  /*c730*/  @!P1 LEA R2, P2, R8, R0, 0x2 ;  /* 0x0000000008029211 */ /* 0x000fe400078410ff */
[----:B------:R-:W-:Y:S02]  /*c740*/  @!P5 LEA.HI.X R7, R37, R4, R63, 0x2, P3 ;  /* 0x000000042507d211 */ /* 0x000fe400018f143f */
[----:B------:R-:W-:-:S03]  /*c750*/  ISETP.GE.AND P3, PT, R21, c[0x0][0x3c8], PT ;  /* 0x0000f20015007a0c */ /* 0x000fc60003f66270 */
[----:B------:R1:W-:Y:S01]  /*c760*/  @!P5 ST.E.64 [R6.64], R40 ;  /* 0x000000280600d985 */ /* 0x0003e2000c101b08 */
[----:B---3--:R-:W-:Y:S02]  /*c770*/  @!P1 LEA.HI.X R3, R8, R4, R9, 0x2, P2 ;  /* 0x0000000408039211 */ /* 0x008fe400010f1409 */
[----:B------:R-:W-:-:S03]  /*c780*/  @!P6 LEA R8, P2, R36, R0, 0x2 ;  /* 0x000000002408e211 */ /* 0x000fc600078410ff */
[----:B------:R3:W-:Y:S01]  /*c790*/  @!P1 ST.E.64 [R2.64], R42 ;  /* 0x0000002a02009985 */ /* 0x0007e2000c101b08 */
[----:B-----5:R-:W-:Y:S02]  /*c7a0*/  ISETP.GE.AND P1, PT, R10, c[0x0][0x3c8], PT ;  /* 0x0000f2000a007a0c */ /* 0x020fe40003f26270 */
[----:B--2---:R-:W-:Y:S02]  /*c7b0*/  @!P6 LEA.HI.X R9, R36, R4, R29, 0x2, P2 ;  /* 0x000000042409e211 */ /* 0x004fe400010f141d */
[----:B-1----:R-:W-:-:S03]  /*c7c0*/  @!P3 LEA R6, P2, R21, R0, 0x2 ;  /* 0x000000001506b211 */ /* 0x002fc600078410ff */
[----:B------:R-:W-:Y:S01]  /*c7d0*/  @!P6 ST.E.64 [R8.64], R92 ;  /* 0x0000005c0800e985 */ /* 0x000fe2000c101b08 */
[----:B----4-:R-:W-:Y:S02]  /*c7e0*/  ISETP.GE.AND P6, PT, R19, c[0x0][0x3c8], PT ;  /* 0x0000f20013007a0c */ /* 0x010fe40003fc6270 */
[----:B------:R-:W-:Y:S02]  /*c7f0*/  @!P3 LEA.HI.X R7, R21, R4, R22, 0x2, P2 ;  /* 0x000000041507b211 */ /* 0x000fe400010f1416 */
[----:B---3--:R-:W-:-:S04]  /*c800*/  @!P4 LEA R2, P5, R23, R0, 0x2 ;  /* 0x000000001702c211 */ /* 0x008fc800078a10ff */
[----:B------:R-:W-:Y:S02]  /*c810*/  @!P4 LEA.HI.X R3, R23, R4, R28, 0x2, P5 ;  /* 0x000000041703c211 */ /* 0x000fe400028f141c */
[----:B------:R-:W-:-:S03]  /*c820*/  ISETP.GE.AND P5, PT, R17, c[0x0][0x3c8], PT ;  /* 0x0000f20011007a0c */ /* 0x000fc60003fa6270 */
[----:B------:R1:W-:Y:S01]  /*c830*/  @!P4 ST.E.64 [R2.64], R46 ;  /* 0x0000002e0200c985 */ /* 0x0003e2000c101b08 */
[----:B------:R-:W-:-:S03]  /*c840*/  ISETP.GE.AND P4, PT, R15, c[0x0][0x3c8], PT ;  /* 0x0000f2000f007a0c */ /* 0x000fc60003f86270 */
[----:B------:R2:W-:Y:S01]  /*c850*/  @!P3 ST.E.64 [R6.64], R48 ;  /* 0x000000300600b985 */ /* 0x0005e2000c101b08 */
[----:B------:R-:W-:Y:S02]  /*c860*/  ISETP.GE.AND P3, PT, R13, c[0x0][0x3c8], PT ;  /* 0x0000f2000d007a0c */ /* 0x000fe40003f66270 */
[----:B-1----:R-:W-:-:S04]  /*c870*/  @!P1 LEA R2, P2, R10, R0, 0x2 ;  /* 0x000000000a029211 */ /* 0x002fc800078410ff */
[----:B------:R-:W-:Y:S02]  /*c880*/  @!P1 LEA.HI.X R3, R10, R4, R11, 0x2, P2 ;  /* 0x000000040a039211 */ /* 0x000fe400010f140b */
[----:B------:R-:W-:-:S03]  /*c890*/  @!P6 LEA R10, P2, R19, R0, 0x2 ;  /* 0x00000000130ae211 */ /* 0x000fc600078410ff */
[----:B------:R1:W-:Y:S01]  /*c8a0*/  @!P1 ST.E.64 [R2.64], R50 ;  /* 0x0000003202009985 */ /* 0x0003e2000c101b08 */
[----:B------:R-:W-:Y:S02]  /*c8b0*/  @!P5 LEA R8, P1, R17, R0, 0x2 ;  /* 0x000000001108d211 */ /* 0x000fe400078210ff */
[----:B------:R-:W-:Y:S02]  /*c8c0*/  @!P6 LEA.HI.X R11, R19, R4, R20, 0x2, P2 ;  /* 0x00000004130be211 */ /* 0x000fe400010f1414 */
[----:B--2---:R-:W-:Y:S02]  /*c8d0*/  @!P4 LEA R6, P2, R15, R0, 0x2 ;  /* 0x000000000f06c211 */ /* 0x004fe400078410ff */
[-C--:B------:R-:W-:Y:S02]  /*c8e0*/  @!P5 LEA.HI.X R9, R17, R4.reuse, R18, 0x2, P1 ;  /* 0x000000041109d211 */ /* 0x080fe400008f1412 */
[----:B------:R-:W-:Y:S01]  /*c8f0*/  @!P4 LEA.HI.X R7, R15, R4, R16, 0x2, P2 ;  /* 0x000000040f07c211 */ /* 0x000fe200010f1410 */
[----:B------:R2:W-:Y:S04]  /*c900*/  @!P6 ST.E.64 [R10.64], R88 ;  /* 0x000000580a00e985 */ /* 0x0005e8000c101b08 */
[----:B------:R2:W-:Y:S04]  /*c910*/  @!P5 ST.E.64 [R8.64], R72 ;  /* 0x000000480800d985 */ /* 0x0005e8000c101b08 */
[----:B------:R2:W-:Y:S01]  /*c920*/  @!P4 ST.E.64 [R6.64], R52 ;  /* 0x000000340600c985 */ /* 0x0005e2000c101b08 */
[----:B-1----:R-:W-:-:S04]  /*c930*/  @!P3 LEA R2, P1, R13, R0, 0x2 ;  /* 0x000000000d02b211 */ /* 0x002fc800078210ff */
[----:B------:R-:W-:-:S05]  /*c940*/  @!P3 LEA.HI.X R3, R13, R4, R14, 0x2, P1 ;  /* 0x000000040d03b211 */ /* 0x000fca00008f140e */
[----:B------:R2:W-:Y:S04]  /*c950*/  @!P3 ST.E.64 [R2.64], R24 ;  /* 0x000000180200b985 */ /* 0x0005e8000c101b08 */
.L_x_240:
[----:B------:R-:W-:Y:S05]  /*c960*/  BSYNC B0 ;  /* 0x0000000000007941 */ /* 0x000fea0003800000 */
.L_x_239:
[----:B------:R-:W-:Y:S05]  /*c970*/  BRA.DIV ~URZ, `(.L_x_241) ;  /* 0x000031827f007947 */ /* 0x000fea000b800000 */
[----:B--2---:R2:W1:Y:S04]  /*c980*/  SHFL.IDX PT, R4, R5, 0x1, 0x1c1f ;  /* 0x003c1f0005047f89 */ /* 0x00446800000e0000 */
[----:B----4-:R2:W4:Y:S02]  /*c990*/  SHFL.IDX PT, R0, R12, 0x1, 0x1c1f ;  /* 0x003c1f000c007f89 */ /* 0x01052400000e0000 */
.L_x_308:
[----:B------:R-:W-:Y:S05]  /*c9a0*/  @P0 BRA `(.L_x_236) ;  /* 0x000011b000000947 */ /* 0x000fea0003800000 */
[----:B------:R-:W5:Y:S04]  /*c9b0*/  LDL R10, [R1+0x44] ;  /* 0x00004400010a7983 */ /* 0x000f680000100800 */
[----:B--2---:R-:W2:Y:S04]  /*c9c0*/  LDL R18, [R1+0x4c] ;  /* 0x00004c0001127983 */ /* 0x004ea80000100800 */
[----:B---3--:R-:W3:Y:S04]  /*c9d0*/  LDL R14, [R1+0x48] ;  /* 0x00004800010e7983 */ /* 0x008ee80000100800 */
[----:B----4-:R-:W4:Y:S04]  /*c9e0*/  LDL R12, [R1+0xa4] ;  /* 0x0000a400010c7983 */ /* 0x010f280000100800 */
[----:B------:R-:W4:Y:S04]  /*c9f0*/  LDL R11, [R1+0x40] ;  /* 0x00004000010b7983 */ /* 0x000f280000100800 */
[----:B------:R-:W4:Y:S04]  /*ca00*/  LDL R16, [R1+0xa8] ;  /* 0x0000a80001107983 */ /* 0x000f280000100800 */
[----:B------:R-:W4:Y:S04]  /*ca10*/  LDL R15, [R1+0x3c] ;  /* 0x00003c00010f7983 */ /* 0x000f280000100800 */
[----:B-1----:R-:W4:Y:S04]  /*ca20*/  LDL R5, [R1+0x38] ;  /* 0x0000380001057983 */ /* 0x002f280000100800 */
[----:B------:R-:W4:Y:S04]  /*ca30*/  LDL R19, [R1+0xa0] ;  /* 0x0000a00001137983 */ /* 0x000f280000100800 */
        /* <DEDUP_REMOVED lines=9> */
[----:B------:R-:W4:Y:S01]  /*cad0*/  LDL R21, [R1+0x88] ;  /* 0x0000880001157983 */ /* 0x000f220000100800 */
[----:B-----5:R-:W-:-:S02]  /*cae0*/  ISETP.GE.AND P0, PT, R10, c[0x0][0x3c8], PT ;  /* 0x0000f2000a007a0c */ /* 0x020fc40003f06270 */
[----:B--2---:R-:W-:Y:S02]  /*caf0*/  ISETP.GE.AND P2, PT, R18, c[0x0][0x3c8], PT ;  /* 0x0000f20012007a0c */ /* 0x004fe40003f46270 */
[----:B---3--:R-:W-:-:S09]  /*cb00*/  ISETP.GE.AND P1, PT, R14, c[0x0][0x3c8], PT ;  /* 0x0000f2000e007a0c */ /* 0x008fd20003f26270 */
[C---:B------:R-:W-:Y:S02]  /*cb10*/  @!P0 LEA R2, P6, R10.reuse, R0, 0x2 ;  /* 0x000000000a028211 */ /* 0x040fe400078c10ff */
[----:B----4-:R-:W-:Y:S02]  /*cb20*/  ISETP.GE.AND P5, PT, R11, c[0x0][0x3c8], PT ;  /* 0x0000f2000b007a0c */ /* 0x010fe40003fa6270 */
[----:B------:R-:W-:Y:S01]  /*cb30*/  @!P0 LEA.HI.X R3, R10, R4, R12, 0x2, P6 ;  /* 0x000000040a038211 */ /* 0x000fe200030f140c */
[----:B------:R-:W-:Y:S01]  /*cb40*/  @!P2 IMAD.MOV.U32 R8, RZ, RZ, R0 ;  /* 0x000000ffff08a224 */ /* 0x000fe200078e0000 */
[----:B------:R-:W2:Y:S01]  /*cb50*/  LDL R10, [R1+0x24] ;  /* 0x00002400010a7983 */ /* 0x000ea20000100800 */
[----:B------:R-:W-:Y:S01]  /*cb60*/  @!P2 IMAD.MOV.U32 R9, RZ, RZ, R4 ;  /* 0x000000ffff09a224 */ /* 0x000fe200078e0004 */
[----:B------:R-:W-:Y:S02]  /*cb70*/  @!P1 LEA R6, P3, R14, R0, 0x2 ;  /* 0x000000000e069211 */ /* 0x000fe400078610ff */
[----:B------:R-:W-:Y:S01]  /*cb80*/  ISETP.GE.AND P4, PT, R15, c[0x0][0x3c8], PT ;  /* 0x0000f2000f007a0c */ /* 0x000fe20003f86270 */
[----:B------:R-:W-:Y:S01]  /*cb90*/  @!P2 IMAD.WIDE R8, R18, 0x4, R8 ;  /* 0x000000041208a825 */ /* 0x000fe200078e0208 */
[----:B------:R-:W3:Y:S01]  /*cba0*/  LDL R12, [R1+0x14] ;  /* 0x00001400010c7983 */ /* 0x000ee20000100800 */
[----:B------:R-:W-:-:S03]  /*cbb0*/  @!P1 LEA.HI.X R7, R14, R4, R16, 0x2, P3 ;  /* 0x000000040e079211 */ /* 0x000fc600018f1410 */
[----:B------:R-:W4:Y:S01]  /*cbc0*/  LDL R18, [R1+0x20] ;  /* 0x0000200001127983 */ /* 0x000f220000100800 */
[----:B------:R-:W-:-:S03]  /*cbd0*/  ISETP.GE.AND P3, PT, R5, c[0x0][0x3c8], PT ;  /* 0x0000f20005007a0c */ /* 0x000fc60003f66270 */
[----:B------:R-:W5:Y:S04]  /*cbe0*/  LDL R16, [R1+0x1c] ;  /* 0x00001c0001107983 */ /* 0x000f680000100800 */
[----:B------:R-:W5:Y:S04]  /*cbf0*/  LDL R14, [R1+0x18] ;  /* 0x00001800010e7983 */ /* 0x000f680000100800 */
[----:B------:R1:W-:Y:S04]  /*cc00*/  @!P2 ST.E.64 [R8.64], R96 ;  /* 0x000000600800a985 */ /* 0x0003e8000c101b08 */
[----:B------:R1:W-:Y:S04]  /*cc10*/  @!P1 ST.E.64 [R6.64], R76 ;  /* 0x0000004c06009985 */ /* 0x0003e8000c101b08 */
[----:B------:R1:W-:Y:S02]  /*cc20*/  @!P0 ST.E.64 [R2.64], R56 ;  /* 0x0000003802008985 */ /* 0x0003e4000c101b08 */
[----:B-1----:R-:W-:-:S04]  /*cc30*/  @!P5 LEA R8, P6, R11, R0, 0x2 ;  /* 0x000000000b08d211 */ /* 0x002fc800078c10ff */
[----:B------:R-:W-:Y:S02]  /*cc40*/  @!P5 LEA.HI.X R9, R11, R4, R19, 0x2, P6 ;  /* 0x000000040b09d211 */ /* 0x000fe400030f1413 */
[----:B------:R-:W5:Y:S01]  /*cc50*/  LDL R11, [R1+0x84] ;  /* 0x00008400010b7983 */ /* 0x000f620000100800 */
[-C--:B------:R-:W-:Y:S02]  /*cc60*/  @!P4 LEA R6, P0, R15, R0.reuse, 0x2 ;  /* 0x000000000f06c211 */ /* 0x080fe400078010ff */
[----:B------:R-:W-:Y:S01]  /*cc70*/  @!P3 LEA R2, P6, R5, R0, 0x2 ;  /* 0x000000000502b211 */ /* 0x000fe200078c10ff */
[----:B------:R-:W5:Y:S01]  /*cc80*/  LDL R19, [R1+0x80] ;  /* 0x0000800001137983 */ /* 0x000f620000100800 */
[-C--:B------:R-:W-:Y:S02]  /*cc90*/  @!P4 LEA.HI.X R7, R15, R4.reuse, R17, 0x2, P0 ;  /* 0x000000040f07c211 */ /* 0x080fe400000f1411 */
[----:B------:R-:W-:Y:S01]  /*cca0*/  @!P3 LEA.HI.X R3, R5, R4, R13, 0x2, P6 ;  /* 0x000000040503b211 */ /* 0x000fe200030f140d */
[----:B------:R-:W5:Y:S04]  /*ccb0*/  LDL R17, [R1+0x7c] ;  /* 0x00007c0001117983 */ /* 0x000f680000100800 */
[----:B------:R-:W5:Y:S04]  /*ccc0*/  LDL R15, [R1+0x78] ;  /* 0x00007800010f7983 */ /* 0x000f680000100800 */
[----:B------:R-:W5:Y:S04]  /*ccd0*/  LDL R13, [R1+0x74] ;  /* 0x00007400010d7983 */ /* 0x000f680000100800 */
[----:B------:R-:W5:Y:S01]  /*cce0*/  LDL R5, [R1+0x10] ;  /* 0x0000100001057983 */ /* 0x000f620000100800 */
[----:B------:R-:W-:-:S02]  /*ccf0*/  ISETP.GE.AND P2, PT, R28, c[0x0][0x3c8], PT ;  /* 0x0000f2001c007a0c */ /* 0x000fc40003f46270 */
[----:B------:R-:W-:Y:S02]  /*cd00*/  ISETP.GE.AND P1, PT, R24, c[0x0][0x3c8], PT ;  /* 0x0000f20018007a0c */ /* 0x000fe40003f26270 */
[----:B------:R-:W-:Y:S01]  /*cd10*/  ISETP.GE.AND P0, PT, R22, c[0x0][0x3c8], PT ;  /* 0x0000f20016007a0c */ /* 0x000fe20003f06270 */
[----:B------:R1:W-:Y:S04]  /*cd20*/  @!P5 ST.E.64 [R8.64], R100 ;  /* 0x000000640800d985 */ /* 0x0003e8000c101b08 */
[----:B------:R1:W-:Y:S01]  /*cd30*/  @!P4 ST.E.64 [R6.64], R80 ;  /* 0x000000500600c985 */ /* 0x0003e2000c101b08 */
[----:B------:R-:W-:-:S03]  /*cd40*/  ISETP.GE.AND P4, PT, R20, c[0x0][0x3c8], PT ;  /* 0x0000f20014007a0c */ /* 0x000fc60003f86270 */
[----:B------:R1:W-:Y:S02]  /*cd50*/  @!P3 ST.E.64 [R2.64], R58 ;  /* 0x0000003a0200b985 */ /* 0x0003e4000c101b08 */
[-C--:B-1----:R-:W-:Y:S02]  /*cd60*/  @!P2 LEA R8, P5, R28, R0.reuse, 0x2 ;  /* 0x000000001c08a211 */ /* 0x082fe400078a10ff */
[----:B------:R-:W-:Y:S02]  /*cd70*/  @!P1 LEA R6, P6, R24, R0, 0x2 ;  /* 0x0000000018069211 */ /* 0x000fe400078c10ff */
[----:B------:R-:W-:Y:S02]  /*cd80*/  @!P2 LEA.HI.X R9, R28, R4, R29, 0x2, P5 ;  /* 0x000000041c09a211 */ /* 0x000fe400028f141d */
[----:B------:R-:W-:Y:S02]  /*cd90*/  @!P0 LEA R2, P3, R22, R0, 0x2 ;  /* 0x0000000016028211 */ /* 0x000fe400078610ff */
[----:B------:R-:W-:-:S02]  /*cda0*/  @!P1 LEA.HI.X R7, R24, R4, R25, 0x2, P6 ;  /* 0x0000000418079211 */ /* 0x000fc400030f1419 */
[----:B------:R-:W-:Y:S01]  /*cdb0*/  @!P0 LEA.HI.X R3, R22, R4, R23, 0x2, P3 ;  /* 0x0000000416038211 */ /* 0x000fe200018f1417 */
[----:B------:R-:W-:Y:S04]  /*cdc0*/  @!P2 ST.E.64 [R8.64], R102 ;  /* 0x000000660800a985 */ /* 0x000fe8000c101b08 */
[----:B------:R1:W-:Y:S04]  /*cdd0*/  @!P1 ST.E.64 [R6.64], R84 ;  /* 0x0000005406009985 */ /* 0x0003e8000c101b08 */
[----:B------:R2:W-:Y:S01]  /*cde0*/  @!P0 ST.E.64 [R2.64], R44 ;  /* 0x0000002c02008985 */ /* 0x0005e2000c101b08 */
[----:B-1----:R-:W-:-:S04]  /*cdf0*/  @!P4 LEA R6, P0, R20, R0, 0x2 ;  /* 0x000000001406c211 */ /* 0x002fc800078010ff */
[----:B------:R-:W-:-:S05]  /*ce00*/  @!P4 LEA.HI.X R7, R20, R4, R21, 0x2, P0 ;  /* 0x000000041407c211 */ /* 0x000fca00000f1415 */
[----:B------:R1:W-:Y:S01]  /*ce10*/  @!P4 ST.E.64 [R6.64], R60 ;  /* 0x0000003c0600c985 */ /* 0x0003e2000c101b08 */
[----:B--2---:R-:W-:Y:S02]  /*ce20*/  ISETP.GE.AND P5, PT, R10, c[0x0][0x3c8], PT ;  /* 0x0000f2000a007a0c */ /* 0x004fe40003fa6270 */
[----:B----4-:R-:W-:Y:S02]  /*ce30*/  ISETP.GE.AND P3, PT, R18, c[0x0][0x3c8], PT ;  /* 0x0000f20012007a0c */ /* 0x010fe40003f66270 */
[----:B---3--:R-:W-:Y:S02]  /*ce40*/  ISETP.GE.AND P0, PT, R12, c[0x0][0x3c8], PT ;  /* 0x0000f2000c007a0c */ /* 0x008fe40003f06270 */
[----:B-----5:R-:W-:Y:S02]  /*ce50*/  ISETP.GE.AND P2, PT, R16, c[0x0][0x3c8], PT ;  /* 0x0000f20010007a0c */ /* 0x020fe40003f46270 */
[----:B------:R-:W-:-:S05]  /*ce60*/  ISETP.GE.AND P1, PT, R14, c[0x0][0x3c8], PT ;  /* 0x0000f2000e007a0c */ /* 0x000fca0003f26270 */
[----:B------:R-:W-:-:S04]  /*ce70*/  @!P5 LEA R2, P6, R10, R0, 0x2 ;  /* 0x000000000a02d211 */ /* 0x000fc800078c10ff */
[----:B------:R-:W-:Y:S02]  /*ce80*/  @!P5 LEA.HI.X R3, R10, R4, R11, 0x2, P6 ;  /* 0x000000040a03d211 */ /* 0x000fe400030f140b */
[-C--:B------:R-:W-:Y:S02]  /*ce90*/  @!P3 LEA R10, P4, R18, R0.reuse, 0x2 ;  /* 0x00000000120ab211 */ /* 0x080fe400078810ff */
[-C--:B------:R-:W-:Y:S01]  /*cea0*/  @!P2 LEA R8, P6, R16, R0.reuse, 0x2 ;  /* 0x000000001008a211 */ /* 0x080fe200078c10ff */
[----:B------:R2:W-:Y:S01]  /*ceb0*/  @!P5 ST.E.64 [R2.64], R64 ;  /* 0x000000400200d985 */ /* 0x0005e2000c101b08 */
[----:B-1----:R-:W-:Y:S02]  /*cec0*/  @!P1 LEA R6, P5, R14, R0, 0x2 ;  /* 0x000000000e069211 */ /* 0x002fe400078a10ff */
[-C--:B------:R-:W-:Y:S02]  /*ced0*/  @!P3 LEA.HI.X R11, R18, R4.reuse, R19, 0x2, P4 ;  /* 0x00000004120bb211 */ /* 0x080fe400020f1413 */
[----:B------:R-:W-:-:S02]  /*cee0*/  @!P2 LEA.HI.X R9, R16, R4, R17, 0x2, P6 ;  /* 0x000000041009a211 */ /* 0x000fc400030f1411 */
[----:B------:R-:W-:Y:S01]  /*cef0*/  @!P1 LEA.HI.X R7, R14, R4, R15, 0x2, P5 ;  /* 0x000000040e079211 */ /* 0x000fe200028f140f */
[----:B------:R1:W-:Y:S04]  /*cf00*/  @!P3 ST.E.64 [R10.64], R82 ;  /* 0x000000520a00b985 */ /* 0x0003e8000c101b08 */
[----:B------:R1:W-:Y:S04]  /*cf10*/  @!P2 ST.E.64 [R8.64], R78 ;  /* 0x0000004e0800a985 */ /* 0x0003e8000c101b08 */
[----:B------:R1:W-:Y:S01]  /*cf20*/  @!P1 ST.E.64 [R6.64], R74 ;  /* 0x0000004a06009985 */ /* 0x0003e2000c101b08 */
[----:B--2---:R-:W-:-:S04]  /*cf30*/  @!P0 LEA R2, P4, R12, R0, 0x2 ;  /* 0x000000000c028211 */ /* 0x004fc800078810ff */
[----:B------:R-:W-:-:S05]  /*cf40*/  @!P0 LEA.HI.X R3, R12, R4, R13, 0x2, P4 ;  /* 0x000000040c038211 */ /* 0x000fca00020f140d */
[----:B------:R1:W-:Y:S01]  /*cf50*/  @!P0 ST.E.64 [R2.64], R54 ;  /* 0x0000003602008985 */ /* 0x0003e2000c101b08 */
[----:B------:R-:W-:-:S13]  /*cf60*/  ISETP.GE.AND P0, PT, R5, c[0x0][0x3c8], PT ;  /* 0x0000f20005007a0c */ /* 0x000fda0003f06270 */
[----:B------:R-:W-:Y:S05]  /*cf70*/  @P0 BRA `(.L_x_236) ;  /* 0x00000be000000947 */ /* 0x000fea0003800000 */
[----:B------:R-:W2:Y:S01]  /*cf80*/  LDL R12, [R1+0x70] ;  /* 0x00007000010c7983 */ /* 0x000ea20000100800 */
[----:B-1----:R-:W-:-:S04]  /*cf90*/  LEA R2, P0, R5, R0, 0x2 ;  /* 0x0000000005027211 */ /* 0x002fc800078010ff */
[----:B--2---:R-:W-:-:S05]  /*cfa0*/  LEA.HI.X R3, R5, R4, R12, 0x2, P0 ;  /* 0x0000000405037211 */ /* 0x004fca00000f140c */
[----:B------:R1:W-:Y:S01]  /*cfb0*/  ST.E.64 [R2.64], R26 ;  /* 0x0000001a02007985 */ /* 0x0003e2000c101b08 */
[----:B------:R-:W-:Y:S05]  /*cfc0*/  BRA `(.L_x_236) ;  /* 0x00000b9000007947 */ /* 0x000fea0003800000 */
.L_x_221:
[----:B------:R-:W2:Y:S01]  /*cfd0*/  LDL.LU R6, [R1] ;  /* 0x0000000001067983 */ /* 0x000ea20000300800 */
[----:B------:R-:W-:Y:S02]  /*cfe0*/  ISETP.NE.U32.AND P1, PT, RZ, c[0x0][0x508], PT ;  /* 0x00014200ff007a0c */ /* 0x000fe40003f25070 */
[----:B------:R-:W-:Y:S01]  /*cff0*/  ISETP.NE.U32.AND P3, PT, RZ, c[0x0][0x500], PT ;  /* 0x00014000ff007a0c */ /* 0x000fe20003f65070 */
[----:B------:R-:W3:Y:S01]  /*d000*/  LDL.LU R0, [R1+0x4] ;  /* 0x0000040001007983 */ /* 0x000ee20000300800 */
[----:B------:R-:W-:Y:S01]  /*d010*/  ISETP.NE.AND.EX P1, PT, RZ, c[0x0][0x50c], PT, P1 ;  /* 0x00014300ff007a0c */ /* 0x000fe20003f25310 */
[----:B------:R-:W-:Y:S01]  /*d020*/  IMAD.MOV.U32 R8, RZ, RZ, RZ ;  /* 0x000000ffff087224 */ /* 0x000fe200078e00ff */
[----:B------:R-:W-:Y:S01]  /*d030*/  ISETP.NE.AND.EX P3, PT, RZ, c[0x0][0x504], PT, P3 ;  /* 0x00014100ff007a0c */ /* 0x000fe20003f65330 */
[----:B------:R-:W-:Y:S01]  /*d040*/  IMAD.MOV.U32 R20, RZ, RZ, c[0x0][0x388] ;  /* 0x0000e200ff147624 */ /* 0x000fe200078e00ff */
[----:B------:R-:W-:-:S09]  /*d050*/  IADD3 R2, P2, R252, c[0x0][0x500], RZ ;  /* 0x00014000fc027a10 */ /* 0x000fd20007f5e0ff */
[----:B------:R-:W-:Y:S02]  /*d060*/  @P1 IADD3 R4, P0, R252, c[0x0][0x508], RZ ;  /* 0x00014200fc041a10 */ /* 0x000fe40007f1e0ff */
[C---:B--2---:R-:W-:Y:S02]  /*d070*/  IADD3.X R3, R6.reuse, c[0x0][0x504], RZ, P2, !PT ;  /* 0x0001410006037a10 */ /* 0x044fe400017fe4ff */
[----:B-1----:R-:W-:-:S03]  /*d080*/  @P1 IADD3.X R5, R6, c[0x0][0x50c], RZ, P0, !PT ;  /* 0x0001430006051a10 */ /* 0x002fc600007fe4ff */
[----:B------:R1:W5:Y:S04]  /*d090*/  @P3 LDG.E R8, [R2.64] ;  /* 0x0000000802083981 */ /* 0x000368000c1e1900 */
[----:B------:R1:W5:Y:S01]  /*d0a0*/  @P1 LDG.E R20, [R4.64] ;  /* 0x0000000804141981 */ /* 0x000362000c1e1900 */
[----:B---3--:R-:W-:-:S04]  /*d0b0*/  ISETP.NE.AND P0, PT, R0, RZ, PT ;  /* 0x000000ff0000720c */ /* 0x008fc80003f05270 */
[----:B------:R-:W-:Y:S01]  /*d0c0*/  SEL R19, R0, c[0x0][0x3d4], P0 ;  /* 0x0000f50000137a07 */ /* 0x000fe20000000000 */
[----:B------:R-:W-:Y:S05]  /*d0d0*/  @P1 BRA `(.L_x_242) ;  /* 0x0000004000001947 */ /* 0x000fea0003800000 */
[----:B------:R-:W-:Y:S05]  /*d0e0*/  @!P3 BRA `(.L_x_242) ;  /* 0x000000300000b947 */ /* 0x000fea0003800000 */
[----:B------:R2:W3:Y:S04]  /*d0f0*/  LDG.E R0, [R2.64] ;  /* 0x0000000802007981 */ /* 0x0004e8000c1e1900 */
[----:B-12---:R-:W3:Y:S02]  /*d100*/  LDG.E R2, [R2.64+0x4] ;  /* 0x0000040802027981 */ /* 0x006ee4000c1e1900 */
[----:B---3-5:R-:W-:Y:S02]  /*d110*/  IADD3 R20, -R0, R2, RZ ;  /* 0x0000000200147210 */ /* 0x028fe40007ffe1ff */
.L_x_242:
[----:B------:R-:W2:Y:S01]  /*d120*/  LDL.LU R0, [R1+0xc] ;  /* 0x00000c0001007983 */ /* 0x000ea20000300800 */
[----:B------:R-:W-:Y:S01]  /*d130*/  BSSY B0, `(.L_x_243) ;  /* 0x0000038000007945 */ /* 0x000fe20003800000 */
[----:B------:R-:W-:Y:S02]  /*d140*/  LOP3.LUT R9, R246, 0xffff, RZ, 0xc0, !PT ;  /* 0x0000fffff6097812 */ /* 0x000fe400078ec0ff */
[----:B-1----:R-:W1:Y:S01]  /*d150*/  S2R R2, SR_TID.X ;  /* 0x0000000000027919 */ /* 0x002e620000002100 */
[----:B------:R-:W-:-:S02]  /*d160*/  SEL R15, R251, RZ, !P3 ;  /* 0x000000fffb0f7207 */ /* 0x000fc40005800000 */
[----:B-----5:R-:W-:Y:S02]  /*d170*/  SHF.R.S32.HI R18, RZ, 0x1f, R8 ;  /* 0x0000001fff127819 */ /* 0x020fe40000011408 */
[----:B-1----:R-:W-:Y:S02]  /*d180*/  ISETP.GT.AND P0, PT, R2, 0x7f, PT ;  /* 0x0000007f0200780c */ /* 0x002fe40003f04270 */
[----:B--2---:R-:W-:-:S11]  /*d190*/  SEL R21, R0, RZ, !P3 ;  /* 0x000000ff00157207 */ /* 0x004fd60005800000 */
[----:B------:R-:W-:Y:S05]  /*d1a0*/  @P0 BRA `(.L_x_244) ;  /* 0x0000030000000947 */ /* 0x000fea0003800000 */
[----:B------:R-:W-:Y:S01]  /*d1b0*/  IMAD R0, R20, c[0x0][0x4e8], RZ ;  /* 0x00013a0014007a24 */ /* 0x000fe200078e02ff */
[----:B------:R-:W-:-:S04]  /*d1c0*/  LEA R14, R245, R2, 0x7 ;  /* 0x00000002f50e7211 */ /* 0x000fc800078e38ff */
[----:B------:R-:W-:-:S13]  /*d1d0*/  ISETP.GE.AND P0, PT, R14, R0, PT ;  /* 0x000000000e00720c */ /* 0x000fda0003f06270 */
[----:B------:R-:W-:Y:S05]  /*d1e0*/  @P0 BRA `(.L_x_244) ;  /* 0x000002c000000947 */ /* 0x000fea0003800000 */
[----:B------:R-:W2:Y:S01]  /*d1f0*/  LDL.LU R22, [R1+0x8] ;  /* 0x0000080001167983 */ /* 0x000ea20000300800 */
[----:B------:R-:W-:Y:S01]  /*d200*/  IMAD.MOV.U32 R0, RZ, RZ, 0x368 ;  /* 0x00000368ff007424 */ /* 0x000fe200078e00ff */
[----:B------:R-:W-:-:S04]  /*d210*/  ISETP.GT.AND P2, PT, R19, 0x1, PT ;  /* 0x000000011300780c */ /* 0x000fc80003f44270 */
[----:B------:R-:W-:-:S04]  /*d220*/  SEL R0, R0, 0x328, P2 ;  /* 0x0000032800007807 */ /* 0x000fc80001000000 */
[----:B------:R1:W3:Y:S08]  /*d230*/  LDC.64 R6, c[0x0][R0+0x170] ;  /* 0x00005c0000067b82 */ /* 0x0002f00000000a00 */
[----:B------:R1:W4:Y:S08]  /*d240*/  LDC.64 R4, c[0x0][R0+0x168] ;  /* 0x00005a0000047b82 */ /* 0x0003300000000a00 */
[----:B------:R1:W5:Y:S08]  /*d250*/  LDC.64 R12, c[0x0][R0+0x178] ;  /* 0x00005e00000c7b82 */ /* 0x0003700000000a00 */
[----:B------:R1:W2:Y:S02]  /*d260*/  LDC.64 R10, c[0x0][R0+0x160] ;  /* 0x00005800000a7b82 */ /* 0x0002a40000000a00 */
[----:B-1----:R-:W-:-:S02]  /*d270*/  IMAD.MOV.U32 R0, RZ, RZ, c[0x0][0x4e8] ;  /* 0x00013a00ff007624 */ /* 0x002fc400078e00ff */
[-C--:B---3--:R-:W-:Y:S02]  /*d280*/  IMAD R7, R7, R15.reuse, RZ ;  /* 0x0000000f07077224 */ /* 0x088fe400078e02ff */
[----:B------:R-:W-:Y:S01]  /*d290*/  IMAD.WIDE.U32 R2, R6, R15, RZ ;  /* 0x0000000f06027225 */ /* 0x000fe200078e00ff */
[----:B------:R-:W-:Y:S02]  /*d2a0*/  ISETP.NE.AND P0, PT, R0, 0x1, PT ;  /* 0x000000010000780c */ /* 0x000fe40003f05270 */
[----:B------:R-:W-:Y:S01]  /*d2b0*/  MOV R0, R14 ;  /* 0x0000000e00007202 */ /* 0x000fe20000000f00 */
[----:B------:R-:W-:Y:S02]  /*d2c0*/  IMAD R7, R6, R21, R7 ;  /* 0x0000001506077224 */ /* 0x000fe400078e0207 */
[-C--:B----4-:R-:W-:Y:S02]  /*d2d0*/  IMAD R16, R5, R9.reuse, RZ ;  /* 0x0000000905107224 */ /* 0x090fe400078e02ff */
[----:B------:R-:W-:Y:S01]  /*d2e0*/  IMAD.WIDE.U32 R4, R4, R9, RZ ;  /* 0x0000000904047225 */ /* 0x000fe200078e00ff */
[----:B------:R-:W-:-:S03]  /*d2f0*/  IADD3 R3, R3, R7, RZ ;  /* 0x0000000703037210 */ /* 0x000fc60007ffe0ff */
[----:B------:R-:W-:Y:S02]  /*d300*/  IMAD.IADD R16, R5, 0x1, R16 ;  /* 0x0000000105107824 */ /* 0x000fe400078e0210 */
[----:B------:R-:W-:-:S05]  /*d310*/  @P0 IMAD.HI.U32 R17, R14, c[0x0][0x4ec], RZ ;  /* 0x00013b000e110a27 */ /* 0x000fca00078e00ff */
[----:B------:R-:W-:Y:S02]  /*d320*/  @P0 SHF.R.U32.HI R0, RZ, c[0x0][0x4f0], R17 ;  /* 0x00013c00ff000a19 */ /* 0x000fe40000011611 */
[----:B------:R-:W-:-:S03]  /*d330*/  IADD3 R17, P1, P0, R2, R4, R8 ;  /* 0x0000000402117210 */ /* 0x000fc6000783e008 */
[----:B------:R-:W-:-:S04]  /*d340*/  IMAD.MOV R2, RZ, RZ, -R0 ;  /* 0x000000ffff027224 */ /* 0x000fc800078e0a00 */
[----:B------:R-:W-:Y:S01]  /*d350*/  IMAD R2, R2, c[0x0][0x4e8], R14 ;  /* 0x00013a0002027a24 */ /* 0x000fe200078e020e */
[----:B--2---:R-:W-:-:S05]  /*d360*/  SEL R6, R22, RZ, P2 ;  /* 0x000000ff16067207 */ /* 0x004fca0001000000 */
[-C--:B-----5:R-:W-:Y:S02]  /*d370*/  IMAD R7, R13, R6.reuse, RZ ;  /* 0x000000060d077224 */ /* 0x0a0fe400078e02ff */
[----:B------:R-:W-:Y:S01]  /*d380*/  IMAD.WIDE.U32 R4, R12, R6, RZ ;  /* 0x000000060c047225 */ /* 0x000fe200078e00ff */
[----:B------:R-:W-:Y:S02]  /*d390*/  IADD3.X R12, R3, R16, R18, P1, P0 ;  /* 0x00000010030c7210 */ /* 0x000fe40000fe0412 */
[----:B------:R-:W-:Y:S02]  /*d3a0*/  SHF.R.S32.HI R3, RZ, 0x1f, R0 ;  /* 0x0000001fff037819 */ /* 0x000fe40000011400 */
[----:B------:R-:W-:Y:S01]  /*d3b0*/  IADD3 R5, R5, R7, RZ ;  /* 0x0000000705057210 */ /* 0x000fe20007ffe0ff */
[----:B------:R-:W-:Y:S01]  /*d3c0*/  IMAD.MOV.U32 R7, RZ, RZ, c[0x0][0x4a8] ;  /* 0x00012a00ff077624 */ /* 0x000fe200078e00ff */
[----:B------:R-:W-:Y:S01]  /*d3d0*/  IADD3 R4, P1, P0, R0, R17, R4 ;  /* 0x0000001100047210 */ /* 0x000fe2000783e004 */
[----:B------:R-:W-:Y:S01]  /*d3e0*/  IMAD R0, R11, R2, RZ ;  /* 0x000000020b007224 */ /* 0x000fe200078e02ff */
[----:B------:R-:W-:-:S02]  /*d3f0*/  SHF.R.S32.HI R6, RZ, 0x1f, R2 ;  /* 0x0000001fff067819 */ /* 0x000fc40000011402 */
[----:B------:R-:W-:-:S03]  /*d400*/  IADD3.X R5, R3, R12, R5, P1, P0 ;  /* 0x0000000c03057210 */ /* 0x000fc60000fe0405 */
[C---:B------:R-:W-:Y:S02]  /*d410*/  IMAD R0, R10.reuse, R6, R0 ;  /* 0x000000060a007224 */ /* 0x040fe400078e0200 */
[----:B------:R-:W-:Y:S01]  /*d420*/  IMAD.WIDE.U32 R2, R10, R2, R4 ;  /* 0x000000020a027225 */ /* 0x000fe200078e0004 */
[----:B------:R-:W-:Y:S02]  /*d430*/  MOV R5, c[0x0][0x4ac] ;  /* 0x00012b0000057a02 */ /* 0x000fe40000000f00 */
[----:B------:R-:W-:Y:S01]  /*d440*/  SEL R4, R7, c[0x0][0x450], P2 ;  /* 0x0001140007047a07 */ /* 0x000fe20001000000 */
[----:B------:R-:W-:Y:S01]  /*d450*/  IMAD.IADD R0, R3, 0x1, R0 ;  /* 0x0000000103007824 */ /* 0x000fe200078e0200 */
[----:B------:R-:W-:Y:S02]  /*d460*/  SEL R5, R5, c[0x0][0x454], P2 ;  /* 0x0001150005057a07 */ /* 0x000fe40001000000 */
[----:B------:R-:W-:-:S04]  /*d470*/  LEA R4, P0, R2, R4, 0x2 ;  /* 0x0000000402047211 */ /* 0x000fc800078010ff */
[----:B------:R-:W-:Y:S02]  /*d480*/  LEA.HI.X R5, R2, R5, R0, 0x2, P0 ;  /* 0x0000000502057211 */ /* 0x000fe400000f1400 */
[----:B------:R-:W-:-:S05]  /*d490*/  MOV R0, 0xff800000 ;  /* 0xff80000000007802 */ /* 0x000fca0000000f00 */
[----:B------:R1:W-:Y:S02]  /*d4a0*/  STG.E [R4.64], R0 ;  /* 0x0000000004007986 */ /* 0x0003e4000c101908 */
.L_x_244:
[----:B------:R-:W-:Y:S05]  /*d4b0*/  BSYNC B0 ;  /* 0x0000000000007941 */ /* 0x000fea0003800000 */
.L_x_243:
[----:B------:R-:W-:-:S13]  /*d4c0*/  ISETP.GT.AND P0, PT, R19, 0x1, PT ;  /* 0x000000011300780c */ /* 0x000fda0003f04270 */
[----:B------:R-:W-:Y:S05]  /*d4d0*/  @P0 BRA `(.L_x_236) ;  /* 0x0000068000000947 */ /* 0x000fea0003800000 */
[----:B------:R-:W-:Y:S01]  /*d4e0*/  MOV R2, c[0x0][0x4e8] ;  /* 0x00013a0000027a02 */ /* 0x000fe20000000f00 */
[----:B-1----:R-:W-:Y:S01]  /*d4f0*/  IMAD R0, R18, c[0x0][0x3a0], RZ ;  /* 0x0000e80012007a24 */ /* 0x002fe200078e02ff */
[----:B------:R-:W-:Y:S01]  /*d500*/  LEA R4, R233, R234, 0x5 ;  /* 0x000000eae9047211 */ /* 0x000fe200078e28ff */
[----:B------:R-:W-:Y:S01]  /*d510*/  IMAD R5, R21, c[0x0][0x3f0], RZ ;  /* 0x0000fc0015057a24 */ /* 0x000fe200078e02ff */
[----:B------:R-:W-:Y:S01]  /*d520*/  ISETP.NE.AND P0, PT, R2, 0x1, PT ;  /* 0x000000010200780c */ /* 0x000fe20003f05270 */
[----:B------:R-:W-:Y:S01]  /*d530*/  IMAD.WIDE.U32 R2, R8, c[0x0][0x3a0], RZ ;  /* 0x0000e80008027a25 */ /* 0x000fe200078e00ff */
[----:B------:R-:W-:-:S03]  /*d540*/  LEA R4, R245, R4, 0x7 ;  /* 0x00000004f5047211 */ /* 0x000fc600078e38ff */
[----:B------:R-:W-:Y:S01]  /*d550*/  IMAD R8, R8, c[0x0][0x3a4], R0 ;  /* 0x0000e90008087a24 */ /* 0x000fe200078e0200 */
[----:B------:R-:W-:Y:S01]  /*d560*/  MOV R0, R4 ;  /* 0x0000000400007202 */ /* 0x000fe20000000f00 */
[----:B------:R-:W-:-:S03]  /*d570*/  IMAD R7, R15, c[0x0][0x3f4], R5 ;  /* 0x0000fd000f077a24 */ /* 0x000fc600078e0205 */
[----:B------:R-:W-:-:S03]  /*d580*/  IADD3 R3, R3, R8, RZ ;  /* 0x0000000803037210 */ /* 0x000fc60007ffe0ff */
[----:B------:R-:W-:-:S04]  /*d590*/  @P0 IMAD.HI.U32 R6, R4, c[0x0][0x4ec], RZ ;  /* 0x00013b0004060a27 */ /* 0x000fc800078e00ff */
[----:B------:R-:W-:Y:S01]  /*d5a0*/  IMAD.WIDE.U32 R2, R9, c[0x0][0x3e8], R2 ;  /* 0x0000fa0009027a25 */ /* 0x000fe200078e0002 */
[----:B------:R-:W-:-:S03]  /*d5b0*/  @P0 SHF.R.U32.HI R0, RZ, c[0x0][0x4f0], R6 ;  /* 0x00013c00ff000a19 */ /* 0x000fc60000011606 */
[----:B------:R-:W-:Y:S01]  /*d5c0*/  IMAD R3, R9, c[0x0][0x3ec], R3 ;  /* 0x0000fb0009037a24 */ /* 0x000fe200078e0203 */
[----:B------:R-:W-:Y:S02]  /*d5d0*/  SHF.R.S32.HI R6, RZ, 0x1f, R0 ;  /* 0x0000001fff067819 */ /* 0x000fe40000011400 */
[----:B------:R-:W-:Y:S01]  /*d5e0*/  IADD3 R5, -R0, RZ, RZ ;  /* 0x000000ff00057210 */ /* 0x000fe20007ffe1ff */
[----:B------:R-:W-:-:S04]  /*d5f0*/  IMAD.WIDE.U32 R2, R15, c[0x0][0x3f0], R2 ;  /* 0x0000fc000f027a25 */ /* 0x000fc800078e0002 */
[----:B------:R-:W-:Y:S01]  /*d600*/  IMAD R6, R6, c[0x0][0x3e0], RZ ;  /* 0x0000f80006067a24 */ /* 0x000fe200078e02ff */
[----:B------:R-:W-:Y:S01]  /*d610*/  IADD3 R3, R3, R7, RZ ;  /* 0x0000000703037210 */ /* 0x000fe20007ffe0ff */
[----:B------:R-:W-:Y:S02]  /*d620*/  IMAD R4, R5, c[0x0][0x4e8], R4 ;  /* 0x00013a0005047a24 */ /* 0x000fe400078e0204 */
        /* <DEDUP_REMOVED lines=12> */
.L_x_309:
[----:B------:R-:W-:Y:S05]  /*d6f0*/  BRA.DIV ~URZ, `(.L_x_246) ;  /* 0x000025427f007947 */ /* 0x000fea000b800000 */
[----:B------:R3:W4:Y:S02]  /*d700*/  SHFL.IDX PT, R0, R10, RZ, 0x181f ;  /* 0x00181fff0a007589 */ /* 0x00072400000e0000 */
.L_x_310:
[----:B------:R-:W-:Y:S01]  /*d710*/  IMAD R8, R20, c[0x0][0x4e8], RZ ;  /* 0x00013a0014087a24 */ /* 0x000fe200078e02ff */
        /* <DEDUP_REMOVED lines=10> */
[-C--:B--2---:R-:W-:Y:S02]  /*d7c0*/  @!P1 LEA.HI.X R5, R231, R9.reuse, R12, 0x1, P3 ;  /* 0x00000009e7059211 */ /* 0x084fe400018f0c0c */
[----:B------:R-:W-:-:S03]  /*d7d0*/  @!P0 LEA.HI.X R3, R235, R9, R11, 0x1, P2 ;  /* 0x00000009eb038211 */ /* 0x000fc600010f0c0b */
[----:B------:R2:W-:Y:S04]  /*d7e0*/  @!P1 ST.E.128 [R4.64], RZ ;  /* 0x000000ff04009985 */ /* 0x0005e8000c101d08 */
[----:B------:R2:W-:Y:S02]  /*d7f0*/  @!P0 ST.E.128 [R2.64], RZ ;  /* 0x000000ff02008985 */ /* 0x0005e4000c101d08 */
.L_x_248:
[----:B------:R-:W-:Y:S05]  /*d800*/  BSYNC B0 ;  /* 0x0000000000007941 */ /* 0x000fea0003800000 */
.L_x_247:
[----:B------:R-:W-:Y:S05]  /*d810*/  BRA.DIV ~URZ, `(.L_x_249) ;  /* 0x000024927f007947 */ /* 0x000fea000b800000 */
[----:B--2---:R2:W1:Y:S04]  /*d820*/  SHFL.IDX PT, R9, R7, 0x1, 0x181f ;  /* 0x00381f0007097f89 */ /* 0x00446800000e0000 */
[----:B----4-:R2:W4:Y:S02]  /*d830*/  SHFL.IDX PT, R0, R10, 0x1, 0x181f ;  /* 0x00381f000a007f89 */ /* 0x01052400000e0000 */
.L_x_311:
[----:B------:R-:W-:Y:S01]  /*d840*/  IADD3 R2, R6, 0x20, RZ ;  /* 0x0000002006027810 */ /* 0x000fe20007ffe0ff */
        /* <DEDUP_REMOVED lines=9> */
[-C--:B-1----:R-:W-:Y:S02]  /*d8e0*/  @!P1 LEA.HI.X R5, R231, R9.reuse, R12, 0x1, P3 ;  /* 0x00000009e7059211 */ /* 0x082fe400018f0c0c */
[----:B------:R-:W-:-:S03]  /*d8f0*/  @!P0 LEA.HI.X R3, R235, R9, R11, 0x1, P2 ;  /* 0x00000009eb038211 */ /* 0x000fc600010f0c0b */
[----:B------:R1:W-:Y:S04]  /*d900*/  @!P1 ST.E.128 [R4.64], RZ ;  /* 0x000000ff04009985 */ /* 0x0003e8000c101d08 */
[----:B------:R1:W-:Y:S02]  /*d910*/  @!P0 ST.E.128 [R2.64], RZ ;  /* 0x000000ff02008985 */ /* 0x0003e4000c101d08 */
.L_x_251:
[----:B------:R-:W-:Y:S05]  /*d920*/  BSYNC B0 ;  /* 0x0000000000007941 */ /* 0x000fea0003800000 */
.L_x_250:
[----:B------:R-:W-:Y:S05]  /*d930*/  BRA.DIV ~URZ, `(.L_x_252) ;  /* 0x000024427f007947 */ /* 0x000fea000b800000 */
[----:B-1----:R1:W2:Y:S02]  /*d940*/  SHFL.IDX PT, R9, R7, 0x2, 0x181f ;  /* 0x00581f0007097f89 */ /* 0x0022a400000e0000 */
.L_x_312:
[----:B------:R-:W-:Y:S05]  /*d950*/  BRA.DIV ~URZ, `(.L_x_253) ;  /* 0x000024927f007947 */ /* 0x000fea000b800000 */
[----:B----4-:R4:W1:Y:S02]  /*d960*/  SHFL.IDX PT, R0, R10, 0x2, 0x181f ;  /* 0x00581f000a007f89 */ /* 0x01086400000e0000 */
.L_x_313:
        /* <DEDUP_REMOVED lines=8> */
[-C--:B-1----:R-:W-:Y:S02]  /*d9f0*/  @!P1 LEA R4, P3, R231, R0.reuse, 0x1 ;  /* 0x00000000e7049211 */ /* 0x082fe400078608ff */
[----:B------:R-:W-:Y:S02]  /*da00*/  @!P0 LEA R2, P2, R235, R0, 0x1 ;  /* 0x00000000eb028211 */ /* 0x000fe400078408ff */
[-C--:B--2---:R-:W-:Y:S02]  /*da10*/  @!P1 LEA.HI.X R5, R231, R9.reuse, R12, 0x1, P3 ;  /* 0x00000009e7059211 */ /* 0x084fe400018f0c0c */
[----:B------:R-:W-:-:S03]  /*da20*/  @!P0 LEA.HI.X R3, R235, R9, R11, 0x1, P2 ;  /* 0x00000009eb038211 */ /* 0x000fc600010f0c0b */
[----:B------:R1:W-:Y:S04]  /*da30*/  @!P1 ST.E.128 [R4.64], RZ ;  /* 0x000000ff04009985 */ /* 0x0003e8000c101d08 */
[----:B------:R1:W-:Y:S02]  /*da40*/  @!P0 ST.E.128 [R2.64], RZ ;  /* 0x000000ff02008985 */ /* 0x0003e4000c101d08 */
.L_x_255:
[----:B------:R-:W-:Y:S05]  /*da50*/  BSYNC B0 ;  /* 0x0000000000007941 */ /* 0x000fea0003800000 */
.L_x_254:
[----:B------:R-:W-:Y:S05]  /*da60*/  BRA.DIV ~URZ, `(.L_x_256) ;  /* 0x000023f27f007947 */ /* 0x000fea000b800000 */
[----:B-12---:R-:W1:Y:S04]  /*da70*/  SHFL.IDX PT, R7, R7, 0x3, 0x181f ;  /* 0x00781f0007077f89 */ /* 0x006e6800000e0000 */
[----:B------:R2:W3:Y:S02]  /*da80*/  SHFL.IDX PT, R0, R10, 0x3, 0x181f ;  /* 0x00781f000a007f89 */ /* 0x0004e400000e0000 */
.L_x_314:
[----:B------:R-:W-:-:S04]  /*da90*/  IADD3 R6, R6, 0x60, RZ ;  /* 0x0000006006067810 */ /* 0x000fc80007ffe0ff */
[----:B------:R-:W-:-:S13]  /*daa0*/  ISETP.GE.AND P0, PT, R6, R8, PT ;  /* 0x000000080600720c */ /* 0x000fda0003f06270 */
[----:B------:R-:W-:Y:S05]  /*dab0*/  @P0 BRA `(.L_x_236) ;  /* 0x000000a000000947 */ /* 0x000fea0003800000 */
[----:B------:R-:W-:Y:S02]  /*dac0*/  ISETP.GE.AND P1, PT, R231, c[0x0][0x3c8], PT ;  /* 0x0000f200e7007a0c */ /* 0x000fe40003f26270 */
[----:B------:R-:W-:Y:S02]  /*dad0*/  ISETP.GE.AND P0, PT, R235, c[0x0][0x3c8], PT ;  /* 0x0000f200eb007a0c */ /* 0x000fe40003f06270 */
[----:B--234-:R-:W-:Y:S02]  /*dae0*/  SHF.R.S32.HI R10, RZ, 0x1f, R231 ;  /* 0x0000001fff0a7819 */ /* 0x01cfe400000114e7 */
[----:B------:R-:W-:-:S07]  /*daf0*/  SHF.R.S32.HI R9, RZ, 0x1f, R235 ;  /* 0x0000001fff097819 */ /* 0x000fce00000114eb */
[-C--:B------:R-:W-:Y:S02]  /*db00*/  @!P1 LEA R4, P3, R231, R0.reuse, 0x1 ;  /* 0x00000000e7049211 */ /* 0x080fe400078608ff */
[----:B------:R-:W-:Y:S02]  /*db10*/  @!P0 LEA R2, P2, R235, R0, 0x1 ;  /* 0x00000000eb028211 */ /* 0x000fe400078408ff */
[-C--:B-1----:R-:W-:Y:S02]  /*db20*/  @!P1 LEA.HI.X R5, R231, R7.reuse, R10, 0x1, P3 ;  /* 0x00000007e7059211 */ /* 0x082fe400018f0c0a */
[----:B------:R-:W-:-:S03]  /*db30*/  @!P0 LEA.HI.X R3, R235, R7, R9, 0x1, P2 ;  /* 0x00000007eb038211 */ /* 0x000fc600010f0c09 */
[----:B------:R1:W-:Y:S04]  /*db40*/  @!P1 ST.E.128 [R4.64], RZ ;  /* 0x000000ff04009985 */ /* 0x0003e8000c101d08 */
[----:B------:R1:W-:Y:S02]  /*db50*/  @!P0 ST.E.128 [R2.64], RZ ;  /* 0x000000ff02008985 */ /* 0x0003e4000c101d08 */
.L_x_236:
[----:B------:R-:W-:Y:S05]  /*db60*/  BSYNC B1 ;  /* 0x0000000000017941 */ /* 0x000fea0003800000 */
.L_x_220:
[----:B------:R-:W-:-:S13]  /*db70*/  ISETP.NE.AND P0, PT, RZ, UR6, PT ;  /* 0x00000006ff007c0c */ /* 0x000fda000bf05270 */
[----:B------:R-:W-:Y:S01]  /*db80*/  @P0 WARPSYNC 0xffffffff ;  /* 0xffffffff00000948 */ /* 0x000fe20003800000 */
[----:B------:R-:W-:Y:S06]  /*db90*/  @P0 BAR.SYNC.DEFER_BLOCKING 0x5, 0x100 ;  /* 0x0144000000000b1d */ /* 0x000fec0000010000 */
[----:B------:R-:W2:Y:S04]  /*dba0*/  @P0 LDS.128 R244, [0xf100] ;  /* 0x00f10000fff40984 */ /* 0x000ea80000000c00 */
[----:B------:R-:W-:Y:S06]  /*dbb0*/  @P0 BAR.ARV 0x4, 0x100 ;  /* 0x0104000000000b1d */ /* 0x000fec0000002000 */
[----:B------:R-:W-:Y:S05]  /*dbc0*/  @P0 BRA `(.L_x_257) ;  /* 0x00000ad000000947 */ /* 0x000fea0003800000 */
[----:B-1-34-:R-:W1:Y:S01]  /*dbd0*/  S2R R0, SR_TID.X ;  /* 0x0000000000007919 */ /* 0x01ae620000002100 */
[----:B------:R-:W-:Y:S01]  /*dbe0*/  IMAD.MOV.U32 R7, RZ, RZ, RZ ;  /* 0x000000ffff077224 */ /* 0x000fe200078e00ff */
[----:B-1----:R-:W-:-:S04]  /*dbf0*/  LOP3.LUT R13, R0, 0x1f, RZ, 0xc0, !PT ;  /* 0x0000001f000d7812 */ /* 0x002fc800078ec0ff */
[----:B------:R-:W-:Y:S01]  /*dc00*/  ISETP.NE.AND P5, PT, R13, 0x1f, PT ;  /* 0x0000001f0d00780c */ /* 0x000fe20003fa5270 */
[----:B------:R-:W-:Y:S10]  /*dc10*/  BRA.DIV ~URZ, `(.L_x_258) ;  /* 0x000023127f007947 */ /* 0x000ff4000b800000 */
[----:B--2---:R1:W2:Y:S02]  /*dc20*/  SHFL.IDX PT, R9, R62, RZ, 0x1f ;  /* 0x00001fff3e097589 */ /* 0x0042a400000e0000 */
.L_x_315:
[----:B------:R-:W-:Y:S05]  /*dc30*/  BRA.DIV ~URZ, `(.L_x_259) ;  /* 0x000023627f007947 */ /* 0x000fea000b800000 */
[----:B------:R3:W4:Y:S02]  /*dc40*/  SHFL.IDX PT, R8, R62, 0x1, 0x1f ;  /* 0x00201f003e087f89 */ /* 0x00072400000e0000 */
.L_x_316:
[----:B------:R-:W-:Y:S02]  /*dc50*/  IMAD.IADD R0, R247, 0x1, R13 ;  /* 0x00000001f7007824 */ /* 0x000fe400078e020d */
[----:B------:R-:W-:-:S03]  /*dc60*/  IMAD.MOV.U32 R6, RZ, RZ, RZ ;  /* 0x000000ffff067224 */ /* 0x000fc600078e00ff */
[----:B------:R-:W-:-:S13]  /*dc70*/  ISETP.GE.OR P0, PT, R0, c[0x0][0x53c], !P5 ;  /* 0x00014f0000007a0c */ /* 0x000fda0006f06670 */
[----:B------:R-:W-:Y:S01]  /*dc80*/  @!P0 IMAD.MOV.U32 R2, RZ, RZ, 0x4 ;  /* 0x00000004ff028424 */ /* 0x000fe200078e00ff */
[----:B------:R-:W-:-:S03]  /*dc90*/  @!P0 MOV R3, 0x4 ;  /* 0x0000000400038802 */ /* 0x000fc60000000f00 */
[----:B------:R-:W-:-:S04]  /*dca0*/  @!P0 IMAD.WIDE R4, R0, R2, c[0x0][0x580] ;  /* 0x0001600000048625 */ /* 0x000fc800078e0202 */
[----:B------:R-:W-:Y:S01]  /*dcb0*/  @!P0 IMAD.WIDE R2, R0, R3, c[0x0][0x578] ;  /* 0x00015e0000028625 */ /* 0x000fe200078e0203 */
[----:B------:R-:W5:Y:S04]  /*dcc0*/  @!P0 LDG.E R6, [R4.64] ;  /* 0x0000000804068981 */ /* 0x000f68000c1e1900 */
[----:B------:R-:W5:Y:S01]  /*dcd0*/  @!P0 LDG.E R7, [R2.64] ;  /* 0x0000000802078981 */ /* 0x000f62000c1e1900 */
[C---:B------:R-:W-:Y:S02]  /*dce0*/  ISETP.GE.U32.AND P4, PT, R13.reuse, 0x10, PT ;  /* 0x000000100d00780c */ /* 0x040fe40003f86070 */
[C---:B------:R-:W-:Y:S02]  /*dcf0*/  ISETP.GE.U32.AND P3, PT, R13.reuse, 0x8, PT ;  /* 0x000000080d00780c */ /* 0x040fe40003f66070 */
[----:B------:R-:W-:-:S02]  /*dd00*/  ISETP.GE.U32.AND P2, PT, R13, 0x4, PT ;  /* 0x000000040d00780c */ /* 0x000fc40003f46070 */
[C---:B------:R-:W-:Y:S02]  /*dd10*/  ISETP.GE.U32.AND P1, PT, R13.reuse, 0x2, PT ;  /* 0x000000020d00780c */ /* 0x040fe40003f26070 */
[----:B------:R-:W-:Y:S02]  /*dd20*/  ISETP.NE.AND P0, PT, R13, RZ, PT ;  /* 0x000000ff0d00720c */ /* 0x000fe40003f05270 */
[----:B------:R-:W-:Y:S01]  /*dd30*/  MOV R10, RZ ;  /* 0x000000ff000a7202 */ /* 0x000fe20000000f00 */
[----:B-----5:R-:W-:Y:S01]  /*dd40*/  IMAD R0, R7, R6, RZ ;  /* 0x0000000607007224 */ /* 0x020fe200078e02ff */
[----:B------:R-:W-:Y:S07]  /*dd50*/  BRA.DIV ~URZ, `(.L_x_260) ;  /* 0x000022b27f007947 */ /* 0x000fee000b800000 */
[----:B------:R1:W3:Y:S02]  /*dd60*/  SHFL.UP PT, R4, R0, 0x1, RZ ;  /* 0x0420000000047989 */ /* 0x0002e400000e00ff */
.L_x_317:
[----:B---3--:R-:W-:-:S04]  /*dd70*/  SEL R4, R4, RZ, P0 ;  /* 0x000000ff04047207 */ /* 0x008fc80000000000 */
[----:B-1----:R-:W-:Y:S01]  /*dd80*/  IADD3 R0, R0, R4, RZ ;  /* 0x0000000400007210 */ /* 0x002fe20007ffe0ff */
[----:B------:R-:W-:Y:S05]  /*dd90*/  BRA.DIV ~URZ, `(.L_x_261) ;  /* 0x000022b27f007947 */ /* 0x000fea000b800000 */
[----:B------:R-:W1:Y:S02]  /*dda0*/  SHFL.UP PT, R2, R0, 0x2, RZ ;  /* 0x0440000000027989 */ /* 0x000e6400000e00ff */
[----:B-1----:R-:W-:-:S05]  /*ddb0*/  SEL R2, R2, RZ, P1 ;  /* 0x000000ff02027207 */ /* 0x002fca0000800000 */
[----:B------:R-:W-:-:S05]  /*ddc0*/  IMAD.IADD R4, R0, 0x1, R2 ;  /* 0x0000000100047824 */ /* 0x000fca00078e0202 */
        /* <DEDUP_REMOVED lines=9> */
[----:B------:R1:W3:Y:S02]  /*de60*/  SHFL.IDX PT, R0, R4, 0x1f, 0x1f ;  /* 0x03e01f0004007f89 */ /* 0x0002e400000e0000 */
.L_x_318:
[----:B---3--:R-:W-:Y:S01]  /*de70*/  IMAD R0, R0, c[0x0][0x538], RZ ;  /* 0x00014e0000007a24 */ /* 0x008fe200078e02ff */
[----:B------:R-:W-:Y:S04]  /*de80*/  BSSY B1, `(.L_x_262) ;  /* 0x000007c000017945 */ /* 0x000fe80003800000 */
[----:B----4-:R-:W-:-:S04]  /*de90*/  IADD3 R8, R0, R8, RZ ;  /* 0x0000000800087210 */ /* 0x010fc80007ffe0ff */
[----:B--2---:R-:W-:-:S13]  /*dea0*/  ISETP.GT.AND P6, PT, R8, R9, PT ;  /* 0x000000090800720c */ /* 0x004fda0003fc4270 */
[----:B------:R-:W-:Y:S05]  /*deb0*/  @P6 BRA `(.L_x_263) ;  /* 0x0000024000006947 */ /* 0x000fea0003800000 */
.L_x_267:
[----:B------:R-:W-:-:S04]  /*dec0*/  IADD3 R0, R247, 0x1f, RZ ;  /* 0x0000001ff7007810 */ /* 0x000fc80007ffe0ff */
[----:B------:R-:W-:-:S13]  /*ded0*/  ISETP.GE.AND P6, PT, R0, c[0x0][0x53c], PT ;  /* 0x00014f0000007a0c */ /* 0x000fda0003fc6270 */
[----:B------:R-:W-:Y:S05]  /*dee0*/  @P6 BRA `(.L_x_264) ;  /* 0x0000071000006947 */ /* 0x000fea0003800000 */
[----:B------:R-:W-:Y:S01]  /*def0*/  MOV R247, R0 ;  /* 0x0000000000f77202 */ /* 0x000fe20000000f00 */
[----:B------:R-:W-:-:S03]  /*df00*/  CS2R R6, SRZ ;  /* 0x0000000000067805 */ /* 0x000fc6000001ff00 */
[----:B------:R-:W-:-:S04]  /*df10*/  IADD3 R0, R247, R13, RZ ;  /* 0x0000000df7007210 */ /* 0x000fc80007ffe0ff */
[----:B------:R-:W-:-:S13]  /*df20*/  ISETP.GE.OR P6, PT, R0, c[0x0][0x53c], !P5 ;  /* 0x00014f0000007a0c */ /* 0x000fda0006fc6670 */
[----:B------:R-:W-:Y:S02]  /*df30*/  @!P6 MOV R2, 0x4 ;  /* 0x000000040002e802 */ /* 0x000fe40000000f00 */
[----:B------:R-:W-:-:S03]  /*df40*/  @!P6 MOV R3, 0x4 ;  /* 0x000000040003e802 */ /* 0x000fc60000000f00 */
[----:B-1----:R-:W-:-:S04]  /*df50*/  @!P6 IMAD.WIDE R4, R0, R2, c[0x0][0x580] ;  /* 0x000160000004e625 */ /* 0x002fc800078e0202 */
[----:B------:R-:W-:Y:S01]  /*df60*/  @!P6 IMAD.WIDE R2, R0, R3, c[0x0][0x578] ;  /* 0x00015e000002e625 */ /* 0x000fe200078e0203 */
[----:B------:R-:W2:Y:S04]  /*df70*/  @!P6 LDG.E R6, [R4.64] ;  /* 0x000000080406e981 */ /* 0x000ea8000c1e1900 */
[----:B------:R-:W2:Y:S02]  /*df80*/  @!P6 LDG.E R7, [R2.64] ;  /* 0x000000080207e981 */ /* 0x000ea4000c1e1900 */
[----:B--2---:R-:W-:Y:S01]  /*df90*/  IMAD R0, R7, R6, RZ ;  /* 0x0000000607007224 */ /* 0x004fe200078e02ff */
[----:B------:R-:W-:Y:S05]  /*dfa0*/  BRA.DIV ~URZ, `(.L_x_265) ;  /* 0x000022527f007947 */ /* 0x000fea000b800000 */
[----:B------:R1:W2:Y:S02]  /*dfb0*/  SHFL.UP PT, R2, R0, 0x1, RZ ;  /* 0x0420000000027989 */ /* 0x0002a400000e00ff */
.L_x_319:
[----:B--2---:R-:W-:-:S04]  /*dfc0*/  SEL R2, R2, RZ, P0 ;  /* 0x000000ff02027207 */ /* 0x004fc80000000000 */
        /* <DEDUP_REMOVED lines=14> */
[----:B------:R1:W2:Y:S02]  /*e0b0*/  SHFL.IDX PT, R0, R4, 0x1f, 0x1f ;  /* 0x03e01f0004007f89 */ /* 0x0002a400000e0000 */
.L_x_320:
[----:B--2---:R-:W-:-:S05]  /*e0c0*/  IMAD R0, R0, c[0x0][0x538], RZ ;  /* 0x00014e0000007a24 */ /* 0x004fca00078e02ff */
[----:B------:R-:W-:-:S04]  /*e0d0*/  IADD3 R8, R0, R8, RZ ;  /* 0x0000000800087210 */ /* 0x000fc80007ffe0ff */
[----:B------:R-:W-:-:S13]  /*e0e0*/  ISETP.GT.AND P6, PT, R8, R9, PT ;  /* 0x000000090800720c */ /* 0x000fda0003fc4270 */
[----:B-1----:R-:W-:Y:S05]  /*e0f0*/  @!P6 BRA `(.L_x_267) ;  /* 0xfffffdc00000e947 */ /* 0x002fea000383ffff */
.L_x_263:
[----:B------:R-:W-:-:S05]  /*e100*/  IADD3 R8, -R0, R8, RZ ;  /* 0x0000000800087210 */ /* 0x000fca0007ffe1ff */
[----:B------:R-:W-:-:S05]  /*e110*/  IMAD R0, R4, c[0x0][0x538], R8 ;  /* 0x00014e0004007a24 */ /* 0x000fca00078e0208 */
[----:B------:R-:W-:Y:S01]  /*e120*/  ISETP.GT.AND P0, PT, R0, R9, PT ;  /* 0x000000090000720c */ /* 0x000fe20003f04270 */
[----:B------:R-:W-:-:S12]  /*e130*/  BRA.DIV ~URZ, `(.L_x_268) ;  /* 0x000022c27f007947 */ /* 0x000fd8000b800000 */
[----:B------:R-:W-:-:S04]  /*e140*/  VOTE.ANY R0, PT, !P0 ;  /* 0x0000000000007806 */ /* 0x000fc800040e0100 */
.L_x_321:
[----:B------:R2:W3:Y:S01]  /*e150*/  POPC R11, R0 ;  /* 0x00000000000b7309 */ /* 0x0004e20000000000 */
[----:B------:R-:W-:Y:S05]  /*e160*/  BRA.DIV ~URZ, `(.L_x_269) ;  /* 0x000022d27f007947 */ /* 0x000fea000b800000 */
[----:B---3--:R3:W4:Y:S04]  /*e170*/  SHFL.IDX PT, R6, R6, R11, 0x1f ;  /* 0x00001f0b06067589 */ /* 0x00872800000e0000 */
[----:B------:R3:W1:Y:S02]  /*e180*/  SHFL.IDX PT, R7, R7, R11, 0x1f ;  /* 0x00001f0b07077589 */ /* 0x00066400000e0000 */
.L_x_322:
[----:B------:R-:W-:Y:S01]  /*e190*/  ISETP.NE.AND P0, PT, R0, RZ, PT ;  /* 0x000000ff0000720c */ /* 0x000fe20003f05270 */
[----:B------:R-:W-:-:S12]  /*e1a0*/  BSSY B0, `(.L_x_270) ;  /* 0x0000005000007945 */ /* 0x000fd80003800000 */
[----:B------:R-:W-:Y:S05]  /*e1b0*/  @!P0 BRA `(.L_x_271) ;  /* 0x0000003000008947 */ /* 0x000fea0003800000 */
[----:B--2---:R-:W-:Y:S01]  /*e1c0*/  IADD3 R0, R11, -0x1, RZ ;  /* 0xffffffff0b007810 */ /* 0x004fe20007ffe0ff */
[----:B------:R-:W-:Y:S05]  /*e1d0*/  BRA.DIV ~URZ, `(.L_x_272) ;  /* 0x000023327f007947 */ /* 0x000fea000b800000 */
[----:B------:R2:W3:Y:S02]  /*e1e0*/  SHFL.IDX PT, R10, R4, R0, 0x1f ;  /* 0x00001f00040a7589 */ /* 0x0004e400000e0000 */
.L_x_271:
[----:B------:R-:W-:Y:S05]  /*e1f0*/  BSYNC B0 ;  /* 0x0000000000007941 */ /* 0x000fea0003800000 */
.L_x_270:
[-C--:B-12-4-:R-:W-:Y:S01]  /*e200*/  IABS R4, R6.reuse ;  /* 0x0000000600047213 */ /* 0x096fe20000000000 */
[----:B---3--:R-:W-:Y:S01]  /*e210*/  IMAD R244, R10, c[0x0][0x538], R8 ;  /* 0x00014e000af47a24 */ /* 0x008fe200078e0208 */
[----:B------:R-:W-:Y:S01]  /*e220*/  IABS R0, R7 ;  /* 0x0000000700007213 */ /* 0x000fe20000000000 */
[----:B------:R-:W-:Y:S01]  /*e230*/  IMAD.IADD R247, R11, 0x1, R247 ;  /* 0x000000010bf77824 */ /* 0x000fe200078e02f7 */
[----:B------:R-:W1:Y:S01]  /*e240*/  I2F.RP R2, R4 ;  /* 0x0000000400027306 */ /* 0x000e620000209400 */
[----:B------:R-:W-:Y:S02]  /*e250*/  IMAD.IADD R10, R9, 0x1, -R244 ;  /* 0x00000001090a7824 */ /* 0x000fe400078e0af4 */
[----:B------:R-:W-:Y:S01]  /*e260*/  IMAD.MOV.U32 R5, RZ, RZ, R0 ;  /* 0x000000ffff057224 */ /* 0x000fe200078e0000 */
[----:B------:R-:W-:Y:S02]  /*e270*/  IABS R0, R6 ;  /* 0x0000000600007213 */ /* 0x000fe40000000000 */
[----:B------:R-:W-:-:S02]  /*e280*/  IABS R9, R10 ;  /* 0x0000000a00097213 */ /* 0x000fc40000000000 */
[----:B------:R-:W-:Y:S01]  /*e290*/  I2F.RP R12, R5 ;  /* 0x00000005000c7306 */ /* 0x000fe20000209400 */
[----:B------:R-:W-:-:S07]  /*e2a0*/  IMAD.MOV R0, RZ, RZ, -R0 ;  /* 0x000000ffff007224 */ /* 0x000fce00078e0a00 */
[----:B-1----:R-:W1:Y:S02]  /*e2b0*/  MUFU.RCP R2, R2 ;  /* 0x0000000200027308 */ /* 0x002e640000001000 */
[----:B-1----:R-:W-:-:S06]  /*e2c0*/  IADD3 R2, R2, 0xffffffe, RZ ;  /* 0x0ffffffe02027810 */ /* 0x002fcc0007ffe0ff */
[----:B------:R-:W1:Y:S02]  /*e2d0*/  F2I.FTZ.U32.TRUNC.NTZ R3, R2 ;  /* 0x0000000200037305 */ /* 0x000e64000021f000 */
[----:B-1----:R-:W-:-:S04]  /*e2e0*/  IMAD.MOV R2, RZ, RZ, -R3 ;  /* 0x000000ffff027224 */ /* 0x002fc800078e0a03 */
[----:B------:R-:W-:Y:S01]  /*e2f0*/  IMAD R8, R2, R4, RZ ;  /* 0x0000000402087224 */ /* 0x000fe200078e02ff */
[----:B------:R-:W-:-:S05]  /*e300*/  MOV R2, RZ ;  /* 0x000000ff00027202 */ /* 0x000fca0000000f00 */
[----:B------:R-:W-:-:S04]  /*e310*/  IMAD.HI.U32 R8, R3, R8, R2 ;  /* 0x0000000803087227 */ /* 0x000fc800078e0002 */
[----:B------:R-:W-:Y:S02]  /*e320*/  IMAD.MOV.U32 R2, RZ, RZ, R9 ;  /* 0x000000ffff027224 */ /* 0x000fe400078e0009 */
[----:B------:R-:W-:Y:S02]  /*e330*/  IMAD.MOV.U32 R3, RZ, RZ, R0 ;  /* 0x000000ffff037224 */ /* 0x000fe400078e0000 */
[----:B------:R-:W-:-:S04]  /*e340*/  IMAD.HI.U32 R0, R8, R2, RZ ;  /* 0x0000000208007227 */ /* 0x000fc800078e00ff */
[----:B------:R-:W-:Y:S02]  /*e350*/  IMAD R2, R0, R3, R2 ;  /* 0x0000000300027224 */ /* 0x000fe400078e0202 */
[----:B------:R-:W1:Y:S03]  /*e360*/  MUFU.RCP R3, R12 ;  /* 0x0000000c00037308 */ /* 0x000e660000001000 */
[----:B------:R-:W-:Y:S02]  /*e370*/  ISETP.GT.U32.AND P1, PT, R4, R2, PT ;  /* 0x000000020400720c */ /* 0x000fe40003f24070 */
[----:B-1----:R-:W-:-:S11]  /*e380*/  IADD3 R3, R3, 0xffffffe, RZ ;  /* 0x0ffffffe03037810 */ /* 0x002fd60007ffe0ff */
[-C--:B------:R-:W-:Y:S02]  /*e390*/  @!P1 IADD3 R2, R2, -R4.reuse, RZ ;  /* 0x8000000402029210 */ /* 0x080fe40007ffe0ff */
[----:B------:R-:W-:Y:S01]  /*e3a0*/  @!P1 IADD3 R0, R0, 0x1, RZ ;  /* 0x0000000100009810 */ /* 0x000fe20007ffe0ff */
[----:B------:R-:W1:Y:S01]  /*e3b0*/  F2I.FTZ.U32.TRUNC.NTZ R3, R3 ;  /* 0x0000000300037305 */ /* 0x000e62000021f000 */
[----:B------:R-:W-:Y:S02]  /*e3c0*/  ISETP.GE.U32.AND P2, PT, R2, R4, PT ;  /* 0x000000040200720c */ /* 0x000fe40003f46070 */
[----:B------:R-:W-:Y:S02]  /*e3d0*/  LOP3.LUT R2, R10, R6, RZ, 0x3c, !PT ;  /* 0x000000060a027212 */ /* 0x000fe400078e3cff */
[----:B------:R-:W-:Y:S02]  /*e3e0*/  ISETP.NE.AND P1, PT, R6, RZ, PT ;  /* 0x000000ff0600720c */ /* 0x000fe40003f25270 */
[----:B------:R-:W-:-:S07]  /*e3f0*/  ISETP.GE.AND P0, PT, R2, RZ, PT ;  /* 0x000000ff0200720c */ /* 0x000fce0003f06270 */
[----:B------:R-:W-:Y:S01]  /*e400*/  @P2 IADD3 R0, R0, 0x1, RZ ;  /* 0x0000000100002810 */ /* 0x000fe20007ffe0ff */
[----:B-1----:R-:W-:-:S04]  /*e410*/  IMAD.MOV R2, RZ, RZ, -R3 ;  /* 0x000000ffff027224 */ /* 0x002fc800078e0a03 */
[----:B------:R-:W-:Y:S01]  /*e420*/  IMAD.MOV.U32 R4, RZ, RZ, R2 ;  /* 0x000000ffff047224 */ /* 0x000fe200078e0002 */
[----:B------:R-:W-:Y:S01]  /*e430*/  IABS R2, R7 ;  /* 0x0000000700027213 */ /* 0x000fe20000000000 */
[----:B------:R-:W-:Y:S01]  /*e440*/  @!P0 IMAD.MOV R0, RZ, RZ, -R0 ;  /* 0x000000ffff008224 */ /* 0x000fe200078e0a00 */
[----:B------:R-:W-:Y:S01]  /*e450*/  @!P1 LOP3.LUT R0, RZ, R6, RZ, 0x33, !PT ;  /* 0x00000006ff009212 */ /* 0x000fe200078e33ff */
[----:B------:R-:W-:Y:S01]  /*e460*/  IMAD R4, R4, R5, RZ ;  /* 0x0000000504047224 */ /* 0x000fe200078e02ff */
[----:B------:R-:W-:Y:S01]  /*e470*/  IADD3 R8, RZ, -R2, RZ ;  /* 0x80000002ff087210 */ /* 0x000fe20007ffe0ff */
[----:B------:R-:W-:Y:S01]  /*e480*/  IMAD.MOV.U32 R2, RZ, RZ, RZ ;  /* 0x000000ffff027224 */ /* 0x000fe200078e00ff */
[----:B------:R-:W-:Y:S01]  /*e490*/  IABS R9, R0 ;  /* 0x0000000000097213 */ /* 0x000fe20000000000 */
[----:B------:R-:W-:Y:S02]  /*e4a0*/  IMAD R6, R0, R6, RZ ;  /* 0x0000000600067224 */ /* 0x000fe400078e02ff */
[----:B------:R-:W-:Y:S01]  /*e4b0*/  IMAD.HI.U32 R2, R3, R4, R2 ;  /* 0x0000000403027227 */ /* 0x000fe200078e0002 */
[----:B------:R-:W-:-:S02]  /*e4c0*/  MOV R4, R8 ;  /* 0x0000000800047202 */ /* 0x000fc40000000f00 */
[----:B------:R-:W-:Y:S01]  /*e4d0*/  IADD3 R245, R10, -R6, RZ ;  /* 0x800000060af57210 */ /* 0x000fe20007ffe0ff */
[----:B------:R-:W-:-:S04]  /*e4e0*/  IMAD.MOV.U32 R3, RZ, RZ, R9 ;  /* 0x000000ffff037224 */ /* 0x000fc800078e0009 */
        /* <DEDUP_REMOVED lines=11> */
[----:B------:R-:W-:-:S04]  /*e5a0*/  @!P1 LOP3.LUT R2, RZ, R7, RZ, 0x33, !PT ;  /* 0x00000007ff029212 */ /* 0x000fc800078e33ff */
[----:B------:R-:W-:Y:S01]  /*e5b0*/  IADD3 R3, -R2, RZ, RZ ;  /* 0x000000ff02037210 */ /* 0x000fe20007ffe1ff */
[----:B------:R-:W-:-:S04]  /*e5c0*/  IMAD R2, R7, 0x1000000, R2 ;  /* 0x0100000007027824 */ /* 0x000fc800078e0202 */
[----:B------:R-:W-:-:S04]  /*e5d0*/  IMAD R0, R7, R3, R0 ;  /* 0x0000000307007224 */ /* 0x000fc800078e0200 */
[----:B------:R-:W-:Y:S01]  /*e5e0*/  IMAD R246, R0, 0x10000, R2 ;  /* 0x0001000000f67824 */ /* 0x000fe200078e0202 */
[----:B------:R-:W-:Y:S05]  /*e5f0*/  BRA `(.L_x_273) ;  /* 0x0000004000007947 */ /* 0x000fea0003800000 */
.L_x_264:
[----:B------:R-:W-:Y:S01]  /*e600*/  IMAD.MOV.U32 R244, RZ, RZ, R9 ;  /* 0x000000fffff47224 */ /* 0x000fe200078e0009 */
[----:B------:R-:W-:Y:S01]  /*e610*/  MOV R246, RZ ;  /* 0x000000ff00f67202 */ /* 0x000fe20000000f00 */
[----:B------:R-:W-:Y:S01]  /*e620*/  IMAD.MOV.U32 R245, RZ, RZ, RZ ;  /* 0x000000fffff57224 */ /* 0x000fe200078e00ff */
[----:B------:R-:W-:Y:S02]  /*e630*/  MOV R247, c[0x0][0x53c] ;  /* 0x00014f0000f77a02 */ /* 0x000fe40000000f00 */
.L_x_273:
[----:B------:R-:W-:Y:S05]  /*e640*/  BSYNC B1 ;  /* 0x0000000000017941 */ /* 0x000fea0003800000 */
.L_x_262:
[----:B------:R-:W-:Y:S01]  /*e650*/  WARPSYNC 0xffffffff ;  /* 0xffffffff00007948 */ /* 0x000fe20003800000 */
[----:B------:R-:W-:Y:S01]  /*e660*/  BAR.SYNC.DEFER_BLOCKING 0x4, 0x100 ;  /* 0x0104000000007b1d */ /* 0x000fe20000010000 */
[----:B------:R-:W-:-:S13]  /*e670*/  ISETP.NE.AND P0, PT, R13, RZ, PT ;  /* 0x000000ff0d00720c */ /* 0x000fda0003f05270 */
[----:B------:R2:W-:Y:S04]  /*e680*/  @!P0 STS.128 [0xf100], R244 ;  /* 0x00f100f4ff008388 */ /* 0x0005e80000000c00 */
[----:B------:R-:W-:Y:S06]  /*e690*/  BAR.ARV 0x5, 0x100 ;  /* 0x0144000000007b1d */ /* 0x000fec0000002000 */
.L_x_257:
[----:B--2---:R-:W-:-:S13]  /*e6a0*/  ISETP.GE.AND P0, PT, R247, c[0x0][0x53c], PT ;  /* 0x00014f00f7007a0c */ /* 0x004fda0003f06270 */
[----:B-1-34-:R-:W-:Y:S01]  /*e6b0*/  @P0 CALL.REL.NOINC `(.L_x_274) ;  /* 0x0000001000000944 */ /* 0x01afe20003c00000 */
[----:B------:R-:W-:Y:S05]  /*e6c0*/  BRA `(.L_x_275) ;  /* 0xffff300000007947 */ /* 0x000fea000383ffff */
.L_x_274:
[----:B------:R-:W-:Y:S05]  /*e6d0*/  EXIT ;  /* 0x000000000000794d */ /* 0x000fea0003800000 */
.L_x_167:
[----:B------:R-:W-:Y:S01]  /*e6e0*/  IMAD.MOV.U32 R0, RZ, RZ, R5 ;  /* 0x000000ffff007224 */ /* 0x000fe200078e0005 */
[----:B------:R-:W-:Y:S02]  /*e6f0*/  MOV R2, 0x1 ;  /* 0x0000000100027802 */ /* 0x000fe40000000f00 */
[----:B------:R-:W-:Y:S02]  /*e700*/  MOV R3, 0xe720 ;  /* 0x0000e72000037802 */ /* 0x000fe40000000f00 */
[----:B-1----:R-:W-:Y:S05]  /*e710*/  CALL.REL.NOINC `($__internal_4_$__cuda_sm70_shflsync_up_p) ;  /* 0x00001f1000007944 */ /* 0x002fea0003c00000 */
[----:B------:R-:W-:Y:S01]  /*e720*/  MOV R0, R4 ;  /* 0x0000000400007202 */ /* 0x000fe20000000f00 */
[----:B------:R-:W-:Y:S05]  /*e730*/  BRA `(.L_x_276) ;  /* 0xffff1d1000007947 */ /* 0x000fea000383ffff */
.L_x_168:
[----:B------:R-:W-:Y:S01]  /*e740*/  IMAD.MOV.U32 R0, RZ, RZ, R5 ;  /* 0x000000ffff007224 */ /* 0x000fe200078e0005 */
[----:B------:R-:W-:Y:S02]  /*e750*/  MOV R2, 0x2 ;  /* 0x0000000200027802 */ /* 0x000fe40000000f00 */
[----:B------:R-:W-:Y:S02]  /*e760*/  MOV R3, 0xe780 ;  /* 0x0000e78000037802 */ /* 0x000fe40000000f00 */
[----:B-1----:R-:W-:Y:S05]  /*e770*/  CALL.REL.NOINC `($__internal_4_$__cuda_sm70_shflsync_up_p) ;  /* 0x00001eb000007944 */ /* 0x002fea0003c00000 */
[----:B------:R-:W-:Y:S01]  /*e780*/  SEL R0, R4, RZ, P4 ;  /* 0x000000ff04007207 */ /* 0x000fe20002000000 */
[----:B------:R-:W-:Y:S01]  /*e790*/  IMAD.MOV.U32 R2, RZ, RZ, 0x4 ;  /* 0x00000004ff027424 */ /* 0x000fe200078e00ff */
[----:B------:R-:W-:-:S03]  /*e7a0*/  MOV R3, 0xe7d0 ;  /* 0x0000e7d000037802 */ /* 0x000fc60000000f00 */
[----:B------:R-:W-:Y:S02]  /*e7b0*/  IMAD.IADD R0, R5, 0x1, R0 ;  /* 0x0000000105007824 */ /* 0x000fe400078e0200 */
[----:B------:R-:W-:Y:S05]  /*e7c0*/  CALL.REL.NOINC `($__internal_4_$__cuda_sm70_shflsync_up_p) ;  /* 0x00001e6000007944 */ /* 0x000fea0003c00000 */
        /* <DEDUP_REMOVED lines=12> */
[----:B------:R-:W-:Y:S02]  /*e890*/  MOV R3, 0x1f ;  /* 0x0000001f00037802 */ /* 0x000fe40000000f00 */
[----:B------:R-:W-:Y:S01]  /*e8a0*/  MOV R2, 0xe8e0 ;  /* 0x0000e8e000027802 */ /* 0x000fe20000000f00 */
[----:B------:R-:W-:-:S04]  /*e8b0*/  IMAD.IADD R4, R0, 0x1, R4 ;  /* 0x0000000100047824 */ /* 0x000fc800078e0204 */
[----:B------:R-:W-:Y:S02]  /*e8c0*/  IMAD.MOV.U32 R37, RZ, RZ, R4 ;  /* 0x000000ffff257224 */ /* 0x000fe400078e0004 */
[----:B------:R-:W-:Y:S05]  /*e8d0*/  CALL.REL.NOINC `($__internal_3_$__cuda_sm70_shflsync_idx_p) ;  /* 0x00001d0000007944 */ /* 0x000fea0003c00000 */
[----:B------:R-:W-:Y:S01]  /*e8e0*/  MOV R0, R36 ;  /* 0x0000002400007202 */ /* 0x000fe20000000f00 */
[----:B------:R-:W-:Y:S05]  /*e8f0*/  BRA `(.L_x_277) ;  /* 0xffff1c5000007947 */ /* 0x000fea000383ffff */
.L_x_170:
[----:B------:R-:W-:Y:S02]  /*e900*/  SEL R0, RZ, 0x1, P0 ;  /* 0x00000001ff007807 */ /* 0x000fe40000000000 */
[----:B------:R-:W-:Y:S02]  /*e910*/  MOV R2, 0xe930 ;  /* 0x0000e93000027802 */ /* 0x000fe40000000f00 */
[----:B-1----:R-:W-:Y:S05]  /*e920*/  CALL.REL.NOINC `($__internal_5_$__cuda_sm70_votesync_ballot) ;  /* 0x00001d7000007944 */ /* 0x002fea0003c00000 */
[----:B------:R-:W-:Y:S05]  /*e930*/  BRA `(.L_x_278) ;  /* 0xffff1ca000007947 */ /* 0x000fea000383ffff */
.L_x_171:
[----:B------:R-:W-:Y:S01]  /*e940*/  IMAD.MOV.U32 R37, RZ, RZ, R8 ;  /* 0x000000ffff257224 */ /* 0x000fe200078e0008 */
[----:B--2---:R-:W-:Y:S01]  /*e950*/  MOV R36, R247 ;  /* 0x000000f700247202 */ /* 0x004fe20000000f00 */
[----:B------:R-:W-:Y:S01]  /*e960*/  IMAD.MOV.U32 R3, RZ, RZ, 0x1f ;  /* 0x0000001fff037424 */ /* 0x000fe200078e00ff */
[----:B------:R-:W-:Y:S02]  /*e970*/  MOV R2, 0xe990 ;  /* 0x0000e99000027802 */ /* 0x000fe40000000f00 */
[----:B-1----:R-:W-:Y:S05]  /*e980*/  CALL.REL.NOINC `($__internal_3_$__cuda_sm70_shflsync_idx_p) ;  /* 0x00001c5000007944 */ /* 0x002fea0003c00000 */
[----:B------:R-:W-:Y:S01]  /*e990*/  IMAD.MOV.U32 R11, RZ, RZ, R36 ;  /* 0x000000ffff0b7224 */ /* 0x000fe200078e0024 */
[----:B------:R-:W-:Y:S01]  /*e9a0*/  MOV R37, R7 ;  /* 0x0000000700257202 */ /* 0x000fe20000000f00 */
[----:B------:R-:W-:Y:S01]  /*e9b0*/  IMAD.MOV.U32 R6, RZ, RZ, RZ ;  /* 0x000000ffff067224 */ /* 0x000fe200078e00ff */
[----:B------:R-:W-:Y:S01]  /*e9c0*/  MOV R36, R247 ;  /* 0x000000f700247202 */ /* 0x000fe20000000f00 */
[----:B------:R-:W-:Y:S01]  /*e9d0*/  IMAD.MOV.U32 R3, RZ, RZ, 0x1f ;  /* 0x0000001fff037424 */ /* 0x000fe200078e00ff */
[----:B------:R-:W-:-:S02]  /*e9e0*/  MOV R2, 0xea00 ;  /* 0x0000ea0000027802 */ /* 0x000fc40000000f00 */
[----:B------:R-:W-:Y:S05]  /*e9f0*/  CALL.REL.NOINC `($__internal_3_$__cuda_sm70_shflsync_idx_p) ;  /* 0x00001be000007944 */ /* 0x000fea0003c00000 */
[----:B------:R-:W-:Y:S01]  /*ea00*/  MOV R10, R36 ;  /* 0x00000024000a7202 */ /* 0x000fe20000000f00 */
[----:B------:R-:W-:Y:S05]  /*ea10*/  BRA `(.L_x_279) ;  /* 0xffff1c1000007947 */ /* 0x000fea000383ffff */
.L_x_174:
[----:B------:R-:W-:Y:S01]  /*ea20*/  IMAD.MOV.U32 R37, RZ, RZ, R4 ;  /* 0x000000ffff257224 */ /* 0x000fe200078e0004 */
[----:B------:R-:W-:-:S02]  /*ea30*/  MOV R3, 0x1f ;  /* 0x0000001f00037802 */ /* 0x000fc40000000f00 */
[----:B------:R-:W-:Y:S02]  /*ea40*/  MOV R2, 0xea60 ;  /* 0x0000ea6000027802 */ /* 0x000fe40000000f00 */
[----:B-1234-:R-:W-:Y:S05]  /*ea50*/  CALL.REL.NOINC `($__internal_3_$__cuda_sm70_shflsync_idx_p) ;  /* 0x00001b8000007944 */ /* 0x01efea0003c00000 */
[----:B------:R-:W-:Y:S01]  /*ea60*/  MOV R6, R36 ;  /* 0x0000002400067202 */ /* 0x000fe20000000f00 */
[----:B------:R-:W-:Y:S05]  /*ea70*/  BRA `(.L_x_173) ;  /* 0xffff1c1000007947 */ /* 0x000fea000383ffff */
.L_x_184:
[----:B------:R-:W-:Y:S01]  /*ea80*/  IMAD.MOV.U32 R37, RZ, RZ, R15 ;  /* 0x000000ffff257224 */ /* 0x000fe200078e000f */
[----:B------:R-:W-:Y:S01]  /*ea90*/  MOV R36, 0x3 ;  /* 0x0000000300247802 */ /* 0x000fe20000000f00 */
[----:B------:R-:W-:Y:S01]  /*eaa0*/  IMAD.MOV.U32 R3, RZ, RZ, 0x181f ;  /* 0x0000181fff037424 */ /* 0x000fe200078e00ff */
[----:B------:R-:W-:Y:S02]  /*eab0*/  MOV R2, 0xead0 ;  /* 0x0000ead000027802 */ /* 0x000fe40000000f00 */
[----:B------:R-:W-:Y:S05]  /*eac0*/  CALL.REL.NOINC `($__internal_3_$__cuda_sm70_shflsync_idx_p) ;  /* 0x00001b1000007944 */ /* 0x000fea0003c00000 */
[----:B------:R-:W-:Y:S01]  /*ead0*/  IMAD.MOV.U32 R0, RZ, RZ, R36 ;  /* 0x000000ffff007224 */ /* 0x000fe200078e0024 */
[----:B------:R-:W-:Y:S01]  /*eae0*/  MOV R36, 0x3 ;  /* 0x0000000300247802 */ /* 0x000fe20000000f00 */
[----:B------:R-:W-:Y:S01]  /*eaf0*/  IMAD.MOV.U32 R37, RZ, RZ, R14 ;  /* 0x000000ffff257224 */ /* 0x000fe200078e000e */
[----:B------:R-:W-:Y:S02]  /*eb00*/  MOV R3, 0x181f ;  /* 0x0000181f00037802 */ /* 0x000fe40000000f00 */
[----:B------:R-:W-:Y:S02]  /*eb10*/  MOV R2, 0xeb30 ;  /* 0x0000eb3000027802 */ /* 0x000fe40000000f00 */
[----:B------:R-:W-:Y:S05]  /*eb20*/  CALL.REL.NOINC `($__internal_3_$__cuda_sm70_shflsync_idx_p) ;  /* 0x00001ab000007944 */ /* 0x000fea0003c00000 */
[----:B------:R-:W-:Y:S01]  /*eb30*/  MOV R2, R36 ;  /* 0x0000002400027202 */ /* 0x000fe20000000f00 */
[----:B------:R-:W-:Y:S05]  /*eb40*/  BRA `(.L_x_280) ;  /* 0xffff447000007947 */ /* 0x000fea000383ffff */
.L_x_187:
[----:B------:R-:W-:Y:S01]  /*eb50*/  IMAD.MOV.U32 R37, RZ, RZ, R0 ;  /* 0x000000ffff257224 */ /* 0x000fe200078e0000 */
[----:B------:R-:W-:Y:S01]  /*eb60*/  MOV R36, RZ ;  /* 0x000000ff00247202 */ /* 0x000fe20000000f00 */
[----:B------:R-:W-:Y:S01]  /*eb70*/  IMAD.MOV.U32 R3, RZ, RZ, 0x181f ;  /* 0x0000181fff037424 */ /* 0x000fe200078e00ff */
[----:B------:R-:W-:-:S02]  /*eb80*/  MOV R2, 0xeba0 ;  /* 0x0000eba000027802 */ /* 0x000fc40000000f00 */
[----:B------:R-:W-:Y:S05]  /*eb90*/  CALL.REL.NOINC `($__internal_3_$__cuda_sm70_shflsync_idx_p) ;  /* 0x00001a4000007944 */ /* 0x000fea0003c00000 */
[----:B------:R-:W-:Y:S01]  /*eba0*/  MOV R5, R36 ;  /* 0x0000002400057202 */ /* 0x000fe20000000f00 */
[----:B------:R-:W-:Y:S05]  /*ebb0*/  BRA `(.L_x_281) ;  /* 0xffff589000007947 */ /* 0x000fea000383ffff */
.L_x_188:
[----:B------:R-:W-:Y:S01]  /*ebc0*/  IMAD.MOV.U32 R37, RZ, RZ, R4 ;  /* 0x000000ffff257224 */ /* 0x000fe200078e0004 */
[----:B------:R-:W-:Y:S01]  /*ebd0*/  MOV R36, RZ ;  /* 0x000000ff00247202 */ /* 0x000fe20000000f00 */
[----:B------:R-:W-:Y:S01]  /*ebe0*/  IMAD.MOV.U32 R3, RZ, RZ, 0x181f ;  /* 0x0000181fff037424 */ /* 0x000fe200078e00ff */
[----:B------:R-:W-:-:S02]  /*ebf0*/  MOV R2, 0xec10 ;  /* 0x0000ec1000027802 */ /* 0x000fc40000000f00 */
[----:B-12---:R-:W-:Y:S05]  /*ec00*/  CALL.REL.NOINC `($__internal_3_$__cuda_sm70_shflsync_idx_p) ;  /* 0x000019d000007944 */ /* 0x006fea0003c00000 */
[----:B------:R-:W-:Y:S01]  /*ec10*/  MOV R2, R36 ;  /* 0x0000002400027202 */ /* 0x000fe20000000f00 */
[----:B------:R-:W-:Y:S05]  /*ec20*/  BRA `(.L_x_282) ;  /* 0xffff584000007947 */ /* 0x000fea000383ffff */
.L_x_191:
[----:B------:R-:W-:Y:S01]  /*ec30*/  IMAD.MOV.U32 R37, RZ, RZ, R0 ;  /* 0x000000ffff257224 */ /* 0x000fe200078e0000 */
[----:B------:R-:W-:Y:S01]  /*ec40*/  MOV R36, 0x1 ;  /* 0x0000000100247802 */ /* 0x000fe20000000f00 */
[----:B--2---:R-:W-:Y:S01]  /*ec50*/  IMAD.MOV.U32 R3, RZ, RZ, 0x181f ;  /* 0x0000181fff037424 */ /* 0x004fe200078e00ff */
[----:B----4-:R-:W-:-:S03]  /*ec60*/  MOV R2, 0xec80 ;  /* 0x0000ec8000027802 */ /* 0x010fc60000000f00 */
[----:B-1-3--:R-:W-:Y:S05]  /*ec70*/  CALL.REL.NOINC `($__internal_3_$__cuda_sm70_shflsync_idx_p) ;  /* 0x0000196000007944 */ /* 0x00afea0003c00000 */
[----:B------:R-:W-:Y:S01]  /*ec80*/  IMAD.MOV.U32 R5, RZ, RZ, R36 ;  /* 0x000000ffff057224 */ /* 0x000fe200078e0024 */
[----:B------:R-:W-:Y:S01]  /*ec90*/  MOV R36, 0x1 ;  /* 0x0000000100247802 */ /* 0x000fe20000000f00 */
[----:B------:R-:W-:Y:S01]  /*eca0*/  IMAD.MOV.U32 R37, RZ, RZ, R4 ;  /* 0x000000ffff257224 */ /* 0x000fe200078e0004 */
[----:B------:R-:W-:-:S02]  /*ecb0*/  MOV R3, 0x181f ;  /* 0x0000181f00037802 */ /* 0x000fc40000000f00 */
[----:B------:R-:W-:Y:S02]  /*ecc0*/  MOV R2, 0xece0 ;  /* 0x0000ece000027802 */ /* 0x000fe40000000f00 */
[----:B------:R-:W-:Y:S05]  /*ecd0*/  CALL.REL.NOINC `($__internal_3_$__cuda_sm70_shflsync_idx_p) ;  /* 0x0000190000007944 */ /* 0x000fea0003c00000 */
[----:B------:R-:W-:Y:S01]  /*ece0*/  MOV R2, R36 ;  /* 0x0000002400027202 */ /* 0x000fe20000000f00 */
[----:B------:R-:W-:Y:S05]  /*ecf0*/  BRA `(.L_x_283) ;  /* 0xffff589000007947 */ /* 0x000fea000383ffff */
.L_x_194:
[----:B------:R-:W-:Y:S01]  /*ed00*/  IMAD.MOV.U32 R37, RZ, RZ, R0 ;  /* 0x000000ffff257224 */ /* 0x000fe200078e0000 */
[----:B------:R-:W-:Y:S01]  /*ed10*/  MOV R36, 0x2 ;  /* 0x0000000200247802 */ /* 0x000fe20000000f00 */
[----:B-1----:R-:W-:Y:S01]  /*ed20*/  IMAD.MOV.U32 R3, RZ, RZ, 0x181f ;  /* 0x0000181fff037424 */ /* 0x002fe200078e00ff */
[----:B----4-:R-:W-:Y:S02]  /*ed30*/  MOV R2, 0xed50 ;  /* 0x0000ed5000027802 */ /* 0x010fe40000000f00 */
[----:B--23--:R-:W-:Y:S05]  /*ed40*/  CALL.REL.NOINC `($__internal_3_$__cuda_sm70_shflsync_idx_p) ;  /* 0x0000189000007944 */ /* 0x00cfea0003c00000 */
[----:B------:R-:W-:Y:S01]  /*ed50*/  MOV R5, R36 ;  /* 0x0000002400057202 */ /* 0x000fe20000000f00 */
[----:B------:R-:W-:Y:S05]  /*ed60*/  BRA `(.L_x_284) ;  /* 0xffff594000007947 */ /* 0x000fea000383ffff */
.L_x_195:
[----:B------:R-:W-:Y:S01]  /*ed70*/  IMAD.MOV.U32 R37, RZ, RZ, R4 ;  /* 0x000000ffff257224 */ /* 0x000fe200078e0004 */
[----:B------:R-:W-:Y:S01]  /*ed80*/  MOV R36, 0x2 ;  /* 0x0000000200247802 */ /* 0x000fe20000000f00 */
[----:B------:R-:W-:Y:S01]  /*ed90*/  IMAD.MOV.U32 R3, RZ, RZ, 0x181f ;  /* 0x0000181fff037424 */ /* 0x000fe200078e00ff */
[----:B----4-:R-:W-:Y:S02]  /*eda0*/  MOV R2, 0xedc0 ;  /* 0x0000edc000027802 */ /* 0x010fe40000000f00 */
[----:B-123--:R-:W-:Y:S05]  /*edb0*/  CALL.REL.NOINC `($__internal_3_$__cuda_sm70_shflsync_idx_p) ;  /* 0x0000182000007944 */ /* 0x00efea0003c00000 */
[----:B------:R-:W-:Y:S01]  /*edc0*/  MOV R2, R36 ;  /* 0x0000002400027202 */ /* 0x000fe20000000f00 */
[----:B------:R-:W-:Y:S05]  /*edd0*/  BRA `(.L_x_285) ;  /* 0xffff58f000007947 */ /* 0x000fea000383ffff */
.L_x_198:
[----:B------:R-:W-:Y:S01]  /*ede0*/  IMAD.MOV.U32 R37, RZ, RZ, R0 ;  /* 0x000000ffff257224 */ /* 0x000fe200078e0000 */
[----:B------:R-:W-:Y:S01]  /*edf0*/  MOV R36, 0x3 ;  /* 0x0000000300247802 */ /* 0x000fe20000000f00 */
[----:B-1----:R-:W-:Y:S01]  /*ee00*/  IMAD.MOV.U32 R3, RZ, RZ, 0x181f ;  /* 0x0000181fff037424 */ /* 0x002fe200078e00ff */
[----:B------:R-:W-:-:S03]  /*ee10*/  MOV R2, 0xee30 ;  /* 0x0000ee3000027802 */ /* 0x000fc60000000f00 */
[----:B--234-:R-:W-:Y:S05]  /*ee20*/  CALL.REL.NOINC `($__internal_3_$__cuda_sm70_shflsync_idx_p) ;  /* 0x000017b000007944 */ /* 0x01cfea0003c00000 */
        /* <DEDUP_REMOVED lines=8> */
.L_x_199:
[----:B------:R-:W-:Y:S02]  /*eeb0*/  MOV R0, 0x2 ;  /* 0x0000000200007802 */ /* 0x000fe40000000f00 */
[----:B------:R-:W-:Y:S02]  /*eec0*/  MOV R2, 0xeee0 ;  /* 0x0000eee000027802 */ /* 0x000fe40000000f00 */
[----:B------:R-:W-:Y:S05]  /*eed0*/  CALL.REL.NOINC `($__internal_2_$__cuda_sm70_shflsync_bfly_p) ;  /* 0x000016a000007944 */ /* 0x000fea0003c00000 */
[----:B------:R-:W-:Y:S05]  /*eee0*/  BRA `(.L_x_287) ;  /* 0xffff62c000007947 */ /* 0x000fea000383ffff */
.L_x_200:
[----:B------:R-:W-:Y:S02]  /*eef0*/  MOV R0, 0x1 ;  /* 0x0000000100007802 */ /* 0x000fe40000000f00 */
[----:B------:R-:W-:Y:S02]  /*ef00*/  MOV R2, 0xef20 ;  /* 0x0000ef2000027802 */ /* 0x000fe40000000f00 */
[----:B------:R-:W-:Y:S05]  /*ef10*/  CALL.REL.NOINC `($__internal_2_$__cuda_sm70_shflsync_bfly_p) ;  /* 0x0000166000007944 */ /* 0x000fea0003c00000 */
[----:B------:R-:W-:Y:S01]  /*ef20*/  FMNMX.FTZ R69, R4, R0, !PT ;  /* 0x0000000004457209 */ /* 0x000fe20007810000 */
[----:B------:R-:W-:Y:S01]  /*ef30*/  IMAD.MOV.U32 R4, RZ, RZ, R5 ;  /* 0x000000ffff047224 */ /* 0x000fe200078e0005 */
[----:B------:R-:W-:Y:S01]  /*ef40*/  MOV R2, 0xef70 ;  /* 0x0000ef7000027802 */ /* 0x000fe20000000f00 */
[----:B------:R-:W-:Y:S02]  /*ef50*/  IMAD.MOV.U32 R0, RZ, RZ, 0x2 ;  /* 0x00000002ff007424 */ /* 0x000fe400078e00ff */
[----:B------:R-:W-:Y:S05]  /*ef60*/  CALL.REL.NOINC `($__internal_2_$__cuda_sm70_shflsync_bfly_p) ;  /* 0x0000161000007944 */ /* 0x000fea0003c00000 */
[----:B------:R-:W-:Y:S01]  /*ef70*/  FMNMX.FTZ R5, R5, R0, !PT ;  /* 0x0000000005057209 */ /* 0x000fe20007810000 */
[----:B------:R-:W-:Y:S01]  /*ef80*/  IMAD.MOV.U32 R0, RZ, RZ, 0x1 ;  /* 0x00000001ff007424 */ /* 0x000fe200078e00ff */
[----:B------:R-:W-:-:S03]  /*ef90*/  MOV R2, 0xefc0 ;  /* 0x0000efc000027802 */ /* 0x000fc60000000f00 */
[----:B------:R-:W-:Y:S02]  /*efa0*/  IMAD.MOV.U32 R4, RZ, RZ, R5 ;  /* 0x000000ffff047224 */ /* 0x000fe400078e0005 */
[----:B------:R-:W-:Y:S05]  /*efb0*/  CALL.REL.NOINC `($__internal_2_$__cuda_sm70_shflsync_bfly_p) ;  /* 0x000015c000007944 */ /* 0x000fea0003c00000 */
[----:B------:R-:W-:Y:S01]  /*efc0*/  MOV R3, R0 ;  /* 0x0000000000037202 */ /* 0x000fe20000000f00 */
[----:B------:R-:W-:Y:S05]  /*efd0*/  BRA `(.L_x_288) ;  /* 0xffff624000007947 */ /* 0x000fea000383ffff */
.L_x_202:
[----:B--234-:R-:W-:Y:S01]  /*efe0*/  MOV R36, RZ ;  /* 0x000000ff00247202 */ /* 0x01cfe20000000f00 */
[----:B------:R-:W-:Y:S01]  /*eff0*/  IMAD.MOV.U32 R37, RZ, RZ, R4 ;  /* 0x000000ffff257224 */ /* 0x000fe200078e0004 */
[----:B------:R-:W-:Y:S01]  /*f000*/  MOV R2, 0xf030 ;  /* 0x0000f03000027802 */ /* 0x000fe20000000f00 */
[----:B------:R-:W-:Y:S02]  /*f010*/  IMAD.MOV.U32 R3, RZ, RZ, 0x181f ;  /* 0x0000181fff037424 */ /* 0x000fe400078e00ff */
[----:B-1----:R-:W-:Y:S05]  /*f020*/  CALL.REL.NOINC `($__internal_3_$__cuda_sm70_shflsync_idx_p) ;  /* 0x000015b000007944 */ /* 0x002fea0003c00000 */
[----:B------:R-:W-:Y:S01]  /*f030*/  MOV R0, R36 ;  /* 0x0000002400007202 */ /* 0x000fe20000000f00 */
[----:B------:R-:W-:-:S05]  /*f040*/  BRA `(.L_x_289) ;  /* 0xffff7ba000007947 */ /* 0x000fca000383ffff */
.L_x_205:
[----:B------:R-:W-:Y:S01]  /*f050*/  MOV R36, 0x3 ;  /* 0x0000000300247802 */ /* 0x000fe20000000f00 */
[----:B------:R-:W-:Y:S01]  /*f060*/  IMAD.MOV.U32 R37, RZ, RZ, R4 ;  /* 0x000000ffff257224 */ /* 0x000fe200078e0004 */
[----:B------:R-:W-:Y:S01]  /*f070*/  MOV R2, 0xf0a0 ;  /* 0x0000f0a000027802 */ /* 0x000fe20000000f00 */
[----:B------:R-:W-:Y:S02]  /*f080*/  IMAD.MOV.U32 R3, RZ, RZ, 0x181f ;  /* 0x0000181fff037424 */ /* 0x000fe400078e00ff */
[----:B-1----:R-:W-:Y:S05]  /*f090*/  CALL.REL.NOINC `($__internal_3_$__cuda_sm70_shflsync_idx_p) ;  /* 0x0000154000007944 */ /* 0x002fea0003c00000 */
[----:B------:R-:W-:Y:S01]  /*f0a0*/  MOV R3, 0x181f ;  /* 0x0000181f00037802 */ /* 0x000fe20000000f00 */
[----:B------:R-:W-:Y:S01]  /*f0b0*/  IMAD.MOV.U32 R4, RZ, RZ, R36 ;  /* 0x000000ffff047224 */ /* 0x000fe200078e0024 */
[----:B------:R-:W-:Y:S01]  /*f0c0*/  MOV R36, 0x3 ;  /* 0x0000000300247802 */ /* 0x000fe20000000f00 */
[----:B------:R-:W-:Y:S01]  /*f0d0*/  IMAD.MOV.U32 R37, RZ, RZ, R5 ;  /* 0x000000ffff257224 */ /* 0x000fe200078e0005 */
[----:B------:R-:W-:Y:S02]  /*f0e0*/  MOV R2, 0xf100 ;  /* 0x0000f10000027802 */ /* 0x000fe40000000f00 */
[----:B------:R-:W-:Y:S05]  /*f0f0*/  CALL.REL.NOINC `($__internal_3_$__cuda_sm70_shflsync_idx_p) ;  /* 0x000014e000007944 */ /* 0x000fea0003c00000 */
[----:B------:R-:W-:Y:S01]  /*f100*/  MOV R0, R36 ;  /* 0x0000002400007202 */ /* 0x000fe20000000f00 */
[----:B------:R-:W-:-:S05]  /*f110*/  BRA `(.L_x_290) ;  /* 0xffff7d8000007947 */ /* 0x000fca000383ffff */
.L_x_208:
[----:B------:R-:W-:Y:S01]  /*f120*/  MOV R36, RZ ;  /* 0x000000ff00247202 */ /* 0x000fe20000000f00 */
[----:B------:R-:W-:Y:S01]  /*f130*/  IMAD.MOV.U32 R37, RZ, RZ, R0 ;  /* 0x000000ffff257224 */ /* 0x000fe200078e0000 */
[----:B------:R-:W-:Y:S01]  /*f140*/  MOV R2, 0xf170 ;  /* 0x0000f17000027802 */ /* 0x000fe20000000f00 */
[----:B------:R-:W-:Y:S02]  /*f150*/  IMAD.MOV.U32 R3, RZ, RZ, 0x181f ;  /* 0x0000181fff037424 */ /* 0x000fe400078e00ff */
[----:B------:R-:W-:Y:S05]  /*f160*/  CALL.REL.NOINC `($__internal_3_$__cuda_sm70_shflsync_idx_p) ;  /* 0x0000147000007944 */ /* 0x000fea0003c00000 */
[----:B------:R-:W-:Y:S01]  /*f170*/  MOV R7, R36 ;  /* 0x0000002400077202 */ /* 0x000fe20000000f00 */
[----:B------:R-:W-:-:S05]  /*f180*/  BRA `(.L_x_291) ;  /* 0xffff919000007947 */ /* 0x000fca000383ffff */
.L_x_209:
[----:B------:R-:W-:Y:S01]  /*f190*/  MOV R36, RZ ;  /* 0x000000ff00247202 */ /* 0x000fe20000000f00 */
[----:B------:R-:W-:Y:S01]  /*f1a0*/  IMAD.MOV.U32 R37, RZ, RZ, R4 ;  /* 0x000000ffff257224 */ /* 0x000fe200078e0004 */
[----:B------:R-:W-:Y:S01]  /*f1b0*/  MOV R2, 0xf1e0 ;  /* 0x0000f1e000027802 */ /* 0x000fe20000000f00 */
[----:B------:R-:W-:Y:S02]  /*f1c0*/  IMAD.MOV.U32 R3, RZ, RZ, 0x181f ;  /* 0x0000181fff037424 */ /* 0x000fe400078e00ff */
[----:B-12---:R-:W-:Y:S05]  /*f1d0*/  CALL.REL.NOINC `($__internal_3_$__cuda_sm70_shflsync_idx_p) ;  /* 0x0000140000007944 */ /* 0x006fea0003c00000 */
[----:B------:R-:W-:Y:S01]  /*f1e0*/  MOV R6, R36 ;  /* 0x0000002400067202 */ /* 0x000fe20000000f00 */
[----:B------:R-:W-:-:S05]  /*f1f0*/  BRA `(.L_x_292) ;  /* 0xffff914000007947 */ /* 0x000fca000383ffff */
.L_x_210:
[----:B------:R-:W-:Y:S01]  /*f200*/  MOV R36, 0x1 ;  /* 0x0000000100247802 */ /* 0x000fe20000000f00 */
[----:B------:R-:W-:Y:S01]  /*f210*/  IMAD.MOV.U32 R37, RZ, RZ, R0 ;  /* 0x000000ffff257224 */ /* 0x000fe200078e0000 */
[----:B--2---:R-:W-:Y:S01]  /*f220*/  MOV R2, 0xf250 ;  /* 0x0000f25000027802 */ /* 0x004fe20000000f00 */
[----:B------:R-:W-:Y:S03]  /*f230*/  IMAD.MOV.U32 R3, RZ, RZ, 0x181f ;  /* 0x0000181fff037424 */ /* 0x000fe600078e00ff */
[----:B-1-3--:R-:W-:Y:S05]  /*f240*/  CALL.REL.NOINC `($__internal_3_$__cuda_sm70_shflsync_idx_p) ;  /* 0x0000139000007944 */ /* 0x00afea0003c00000 */
        /* <DEDUP_REMOVED lines=8> */
.L_x_211:
[----:B------:R-:W-:Y:S01]  /*f2d0*/  MOV R36, 0x2 ;  /* 0x0000000200247802 */ /* 0x000fe20000000f00 */
[----:B------:R-:W-:Y:S01]  /*f2e0*/  IMAD.MOV.U32 R37, RZ, RZ, R0 ;  /* 0x000000ffff257224 */ /* 0x000fe200078e0000 */
[----:B-1----:R-:W-:Y:S01]  /*f2f0*/  MOV R2, 0xf320 ;  /* 0x0000f32000027802 */ /* 0x002fe20000000f00 */
[----:B------:R-:W-:Y:S02]  /*f300*/  IMAD.MOV.U32 R3, RZ, RZ, 0x181f ;  /* 0x0000181fff037424 */ /* 0x000fe400078e00ff */
[----:B---34-:R-:W-:Y:S05]  /*f310*/  CALL.REL.NOINC `($__internal_3_$__cuda_sm70_shflsync_idx_p) ;  /* 0x000012c000007944 */ /* 0x018fea0003c00000 */
[----:B------:R-:W-:Y:S01]  /*f320*/  MOV R7, R36 ;  /* 0x0000002400077202 */ /* 0x000fe20000000f00 */
[----:B------:R-:W-:-:S05]  /*f330*/  BRA `(.L_x_294) ;  /* 0xffff92a000007947 */ /* 0x000fca000383ffff */
.L_x_212:
[----:B------:R-:W-:Y:S01]  /*f340*/  MOV R36, 0x2 ;  /* 0x0000000200247802 */ /* 0x000fe20000000f00 */
[----:B------:R-:W-:Y:S01]  /*f350*/  IMAD.MOV.U32 R37, RZ, RZ, R4 ;  /* 0x000000ffff257224 */ /* 0x000fe200078e0004 */
[----:B-1----:R-:W-:Y:S01]  /*f360*/  MOV R2, 0xf390 ;  /* 0x0000f39000027802 */ /* 0x002fe20000000f00 */
[----:B------:R-:W-:Y:S02]  /*f370*/  IMAD.MOV.U32 R3, RZ, RZ, 0x181f ;  /* 0x0000181fff037424 */ /* 0x000fe400078e00ff */
[----:B--234-:R-:W-:Y:S05]  /*f380*/  CALL.REL.NOINC `($__internal_3_$__cuda_sm70_shflsync_idx_p) ;  /* 0x0000125000007944 */ /* 0x01cfea0003c00000 */
[----:B------:R-:W-:Y:S01]  /*f390*/  MOV R6, R36 ;  /* 0x0000002400067202 */ /* 0x000fe20000000f00 */
[----:B------:R-:W-:-:S05]  /*f3a0*/  BRA `(.L_x_295) ;  /* 0xffff925000007947 */ /* 0x000fca000383ffff */
.L_x_213:
[----:B------:R-:W-:Y:S01]  /*f3b0*/  MOV R36, 0x3 ;  /* 0x0000000300247802 */ /* 0x000fe20000000f00 */
[----:B------:R-:W-:Y:S01]  /*f3c0*/  IMAD.MOV.U32 R37, RZ, RZ, R0 ;  /* 0x000000ffff257224 */ /* 0x000fe200078e0000 */
[----:B-1----:R-:W-:Y:S01]  /*f3d0*/  MOV R2, 0xf400 ;  /* 0x0000f40000027802 */ /* 0x002fe20000000f00 */
[----:B------:R-:W-:Y:S03]  /*f3e0*/  IMAD.MOV.U32 R3, RZ, RZ, 0x181f ;  /* 0x0000181fff037424 */ /* 0x000fe600078e00ff */
[----:B--2-4-:R-:W-:Y:S05]  /*f3f0*/  CALL.REL.NOINC `($__internal_3_$__cuda_sm70_shflsync_idx_p) ;  /* 0x000011e000007944 */ /* 0x014fea0003c00000 */
        /* <DEDUP_REMOVED lines=8> */
.L_x_214:
[----:B------:R-:W-:Y:S02]  /*f480*/  MOV R0, 0x2 ;  /* 0x0000000200007802 */ /* 0x000fe40000000f00 */
[----:B------:R-:W-:Y:S02]  /*f490*/  MOV R2, 0xf4b0 ;  /* 0x0000f4b000027802 */ /* 0x000fe40000000f00 */
[----:B------:R-:W-:Y:S05]  /*f4a0*/  CALL.REL.NOINC `($__internal_2_$__cuda_sm70_shflsync_bfly_p) ;  /* 0x000010d000007944 */ /* 0x000fea0003c00000 */
[----:B------:R-:W-:-:S05]  /*f4b0*/  BRA `(.L_x_297) ;  /* 0xffff976000007947 */ /* 0x000fca000383ffff */
.L_x_215:
        /* <DEDUP_REMOVED lines=10> */
[----:B------:R-:W-:Y:S02]  /*f560*/  MOV R2, 0xf580 ;  /* 0x0000f58000027802 */ /* 0x000fe40000000f00 */
[----:B------:R-:W-:Y:S05]  /*f570*/  CALL.REL.NOINC `($__internal_2_$__cuda_sm70_shflsync_bfly_p) ;  /* 0x0000100000007944 */ /* 0x000fea0003c00000 */
[----:B------:R-:W-:-:S05]  /*f580*/  BRA `(.L_x_298) ;  /* 0xffff970000007947 */ /* 0x000fca000383ffff */
.L_x_217:
[----:B------:R-:W-:Y:S01]  /*f590*/  IMAD.MOV.U32 R4, RZ, RZ, R215 ;  /* 0x000000ffff047224 */ /* 0x000fe200078e00d7 */
[----:B------:R-:W-:-:S02]  /*f5a0*/  MOV R0, 0x2 ;  /* 0x0000000200007802 */ /* 0x000fc40000000f00 */
[----:B------:R-:W-:Y:S02]  /*f5b0*/  MOV R2, 0xf5d0 ;  /* 0x0000f5d000027802 */ /* 0x000fe40000000f00 */
[----:B------:R-:W-:Y:S05]  /*f5c0*/  CALL.REL.NOINC `($__internal_2_$__cuda_sm70_shflsync_bfly_p) ;  /* 0x00000fb000007944 */ /* 0x000fea0003c00000 */
[----:B------:R-:W-:Y:S01]  /*f5d0*/  FADD.FTZ R4, R215, R0 ;  /* 0x00000000d7047221 */ /* 0x000fe20000010000 */
[----:B------:R-:W-:Y:S02]  /*f5e0*/  MOV R0, 0x1 ;  /* 0x0000000100007802 */ /* 0x000fe40000000f00 */
[----:B------:R-:W-:Y:S02]  /*f5f0*/  MOV R2, 0xf610 ;  /* 0x0000f61000027802 */ /* 0x000fe40000000f00 */
[----:B------:R-:W-:Y:S05]  /*f600*/  CALL.REL.NOINC `($__internal_2_$__cuda_sm70_shflsync_bfly_p) ;  /* 0x00000f7000007944 */ /* 0x000fea0003c00000 */
[----:B------:R-:W-:Y:S01]  /*f610*/  FADD.FTZ R5, R4, R0 ;  /* 0x0000000004057221 */ /* 0x000fe20000010000 */
[----:B------:R-:W-:Y:S02]  /*f620*/  MOV R4, R230 ;  /* 0x000000e600047202 */ /* 0x000fe40000000f00 */
[----:B------:R-:W-:Y:S02]  /*f630*/  MOV R0, 0x2 ;  /* 0x0000000200007802 */ /* 0x000fe40000000f00 */
[----:B------:R-:W-:Y:S02]  /*f640*/  MOV R2, 0xf660 ;  /* 0x0000f66000027802 */ /* 0x000fe40000000f00 */
[----:B------:R-:W-:Y:S05]  /*f650*/  CALL.REL.NOINC `($__internal_2_$__cuda_sm70_shflsync_bfly_p) ;  /* 0x00000f2000007944 */ /* 0x000fea0003c00000 */
[----:B------:R-:W-:Y:S01]  /*f660*/  FADD.FTZ R4, R230, R0 ;  /* 0x00000000e6047221 */ /* 0x000fe20000010000 */
[----:B------:R-:W-:Y:S02]  /*f670*/  MOV R0, 0x1 ;  /* 0x0000000100007802 */ /* 0x000fe40000000f00 */
[----:B------:R-:W-:-:S02]  /*f680*/  MOV R2, 0xf6a0 ;  /* 0x0000f6a000027802 */ /* 0x000fc40000000f00 */
[----:B------:R-:W-:Y:S05]  /*f690*/  CALL.REL.NOINC `($__internal_2_$__cuda_sm70_shflsync_bfly_p) ;  /* 0x00000ee000007944 */ /* 0x000fea0003c00000 */
[----:B------:R-:W-:Y:S01]  /*f6a0*/  MOV R3, R0 ;  /* 0x0000000000037202 */ /* 0x000fe20000000f00 */
[----:B------:R-:W-:Y:S05]  /*f6b0*/  BRA `(.L_x_299) ;  /* 0xffffb21000007947 */ /* 0x000fea000383ffff */
.L_x_224:
[----:B--234-:R-:W-:Y:S01]  /*f6c0*/  IMAD.MOV.U32 R37, RZ, RZ, R7 ;  /* 0x000000ffff257224 */ /* 0x01cfe200078e0007 */
[----:B------:R-:W-:Y:S01]  /*f6d0*/  MOV R36, RZ ;  /* 0x000000ff00247202 */ /* 0x000fe20000000f00 */
[----:B------:R-:W-:Y:S01]  /*f6e0*/  IMAD.MOV.U32 R3, RZ, RZ, 0x181f ;  /* 0x0000181fff037424 */ /* 0x000fe200078e00ff */
[----:B------:R-:W-:-:S02]  /*f6f0*/  MOV R2, 0xf710 ;  /* 0x0000f71000027802 */ /* 0x000fc40000000f00 */
[----:B-1----:R-:W-:Y:S05]  /*f700*/  CALL.REL.NOINC `($__internal_3_$__cuda_sm70_shflsync_idx_p) ;  /* 0x00000ed000007944 */ /* 0x002fea0003c00000 */
[----:B------:R-:W-:Y:S01]  /*f710*/  MOV R8, R36 ;  /* 0x0000002400087202 */ /* 0x000fe20000000f00 */
[----:B------:R-:W-:Y:S05]  /*f720*/  BRA `(.L_x_300) ;  /* 0xffffc56000007947 */ /* 0x000fea000383ffff */
.L_x_225:
[----:B------:R-:W-:Y:S01]  /*f730*/  IMAD.MOV.U32 R37, RZ, RZ, R9 ;  /* 0x000000ffff257224 */ /* 0x000fe200078e0009 */
[----:B------:R-:W-:Y:S01]  /*f740*/  MOV R36, RZ ;  /* 0x000000ff00247202 */ /* 0x000fe20000000f00 */
[----:B------:R-:W-:Y:S01]  /*f750*/  IMAD.MOV.U32 R3, RZ, RZ, 0x181f ;  /* 0x0000181fff037424 */ /* 0x000fe200078e00ff */
[----:B------:R-:W-:-:S02]  /*f760*/  MOV R2, 0xf780 ;  /* 0x0000f78000027802 */ /* 0x000fc40000000f00 */
[----:B-123--:R-:W-:Y:S05]  /*f770*/  CALL.REL.NOINC `($__internal_3_$__cuda_sm70_shflsync_idx_p) ;  /* 0x00000e6000007944 */ /* 0x00efea0003c00000 */
[----:B------:R-:W-:Y:S01]  /*f780*/  MOV R0, R36 ;  /* 0x0000002400007202 */ /* 0x000fe20000000f00 */
[----:B------:R-:W-:Y:S05]  /*f790*/  BRA `(.L_x_301) ;  /* 0xffffc51000007947 */ /* 0x000fea000383ffff */
.L_x_228:
[----:B------:R-:W-:Y:S01]  /*f7a0*/  IMAD.MOV.U32 R37, RZ, RZ, R7 ;  /* 0x000000ffff257224 */ /* 0x000fe200078e0007 */
[----:B------:R-:W-:Y:S01]  /*f7b0*/  MOV R36, 0x1 ;  /* 0x0000000100247802 */ /* 0x000fe20000000f00 */
[----:B--2---:R-:W-:Y:S01]  /*f7c0*/  IMAD.MOV.U32 R3, RZ, RZ, 0x181f ;  /* 0x0000181fff037424 */ /* 0x004fe200078e00ff */
[----:B------:R-:W-:-:S02]  /*f7d0*/  MOV R2, 0xf7f0 ;  /* 0x0000f7f000027802 */ /* 0x000fc40000000f00 */
[----:B-1-34-:R-:W-:Y:S05]  /*f7e0*/  CALL.REL.NOINC `($__internal_3_$__cuda_sm70_shflsync_idx_p) ;  /* 0x00000df000007944 */ /* 0x01afea0003c00000 */
        /* <DEDUP_REMOVED lines=8> */
.L_x_231:
[----:B------:R-:W-:Y:S01]  /*f870*/  IMAD.MOV.U32 R37, RZ, RZ, R7 ;  /* 0x000000ffff257224 */ /* 0x000fe200078e0007 */
[----:B------:R-:W-:Y:S01]  /*f880*/  MOV R36, 0x2 ;  /* 0x0000000200247802 */ /* 0x000fe20000000f00 */
[----:B-1----:R-:W-:Y:S01]  /*f890*/  IMAD.MOV.U32 R3, RZ, RZ, 0x181f ;  /* 0x0000181fff037424 */ /* 0x002fe200078e00ff */
[----:B------:R-:W-:Y:S02]  /*f8a0*/  MOV R2, 0xf8c0 ;  /* 0x0000f8c000027802 */ /* 0x000fe40000000f00 */
[----:B--234-:R-:W-:Y:S05]  /*f8b0*/  CALL.REL.NOINC `($__internal_3_$__cuda_sm70_shflsync_idx_p) ;  /* 0x00000d2000007944 */ /* 0x01cfea0003c00000 */
[----:B------:R-:W-:Y:S01]  /*f8c0*/  MOV R8, R36 ;  /* 0x0000002400087202 */ /* 0x000fe20000000f00 */
[----:B------:R-:W-:Y:S05]  /*f8d0*/  BRA `(.L_x_303) ;  /* 0xffffc60000007947 */ /* 0x000fea000383ffff */
.L_x_232:
[----:B------:R-:W-:Y:S01]  /*f8e0*/  IMAD.MOV.U32 R37, RZ, RZ, R9 ;  /* 0x000000ffff257224 */ /* 0x000fe200078e0009 */
[----:B------:R-:W-:Y:S01]  /*f8f0*/  MOV R36, 0x2 ;  /* 0x0000000200247802 */ /* 0x000fe20000000f00 */
[----:B-1----:R-:W-:Y:S01]  /*f900*/  IMAD.MOV.U32 R3, RZ, RZ, 0x181f ;  /* 0x0000181fff037424 */ /* 0x002fe200078e00ff */
[----:B------:R-:W-:Y:S02]  /*f910*/  MOV R2, 0xf930 ;  /* 0x0000f93000027802 */ /* 0x000fe40000000f00 */
[----:B--234-:R-:W-:Y:S05]  /*f920*/  CALL.REL.NOINC `($__internal_3_$__cuda_sm70_shflsync_idx_p) ;  /* 0x00000cb000007944 */ /* 0x01cfea0003c00000 */
[----:B------:R-:W-:Y:S01]  /*f930*/  MOV R0, R36 ;  /* 0x0000002400007202 */ /* 0x000fe20000000f00 */
[----:B------:R-:W-:Y:S05]  /*f940*/  BRA `(.L_x_304) ;  /* 0xffffc5b000007947 */ /* 0x000fea000383ffff */
.L_x_235:
[----:B------:R-:W-:Y:S01]  /*f950*/  IMAD.MOV.U32 R37, RZ, RZ, R7 ;  /* 0x000000ffff257224 */ /* 0x000fe200078e0007 */
[----:B------:R-:W-:Y:S01]  /*f960*/  MOV R36, 0x3 ;  /* 0x0000000300247802 */ /* 0x000fe20000000f00 */
[----:B-1----:R-:W-:Y:S01]  /*f970*/  IMAD.MOV.U32 R3, RZ, RZ, 0x181f ;  /* 0x0000181fff037424 */ /* 0x002fe200078e00ff */
[----:B------:R-:W-:-:S02]  /*f980*/  MOV R2, 0xf9a0 ;  /* 0x0000f9a000027802 */ /* 0x000fc40000000f00 */
        /* <DEDUP_REMOVED lines=9> */
.L_x_237:
[----:B------:R-:W-:Y:S01]  /*fa20*/  IMAD.MOV.U32 R37, RZ, RZ, R5 ;  /* 0x000000ffff257224 */ /* 0x000fe200078e0005 */
[----:B------:R-:W-:Y:S01]  /*fa30*/  MOV R36, RZ ;  /* 0x000000ff00247202 */ /* 0x000fe20000000f00 */
[----:B------:R-:W-:Y:S01]  /*fa40*/  IMAD.MOV.U32 R3, RZ, RZ, 0x1c1f ;  /* 0x00001c1fff037424 */ /* 0x000fe200078e00ff */
[----:B------:R-:W-:Y:S02]  /*fa50*/  MOV R2, 0xfa70 ;  /* 0x0000fa7000027802 */ /* 0x000fe40000000f00 */
[----:B------:R-:W-:Y:S05]  /*fa60*/  CALL.REL.NOINC `($__internal_3_$__cuda_sm70_shflsync_idx_p) ;  /* 0x00000b7000007944 */ /* 0x000fea0003c00000 */
[----:B------:R-:W-:Y:S01]  /*fa70*/  MOV R4, R36 ;  /* 0x0000002400047202 */ /* 0x000fe20000000f00 */
[----:B------:R-:W-:Y:S05]  /*fa80*/  BRA `(.L_x_306) ;  /* 0xffffc89000007947 */ /* 0x000fea000383ffff */
.L_x_238:
[----:B------:R-:W-:Y:S01]  /*fa90*/  IMAD.MOV.U32 R37, RZ, RZ, R12 ;  /* 0x000000ffff257224 */ /* 0x000fe200078e000c */
[----:B------:R-:W-:Y:S01]  /*faa0*/  MOV R36, RZ ;  /* 0x000000ff00247202 */ /* 0x000fe20000000f00 */
[----:B------:R-:W-:Y:S01]  /*fab0*/  IMAD.MOV.U32 R3, RZ, RZ, 0x1c1f ;  /* 0x00001c1fff037424 */ /* 0x000fe200078e00ff */
[----:B------:R-:W-:Y:S02]  /*fac0*/  MOV R2, 0xfae0 ;  /* 0x0000fae000027802 */ /* 0x000fe40000000f00 */
[----:B-12---:R-:W-:Y:S05]  /*fad0*/  CALL.REL.NOINC `($__internal_3_$__cuda_sm70_shflsync_idx_p) ;  /* 0x00000b0000007944 */ /* 0x006fea0003c00000 */
[----:B------:R-:W-:Y:S01]  /*fae0*/  MOV R0, R36 ;  /* 0x0000002400007202 */ /* 0x000fe20000000f00 */
[----:B------:R-:W-:Y:S05]  /*faf0*/  BRA `(.L_x_307) ;  /* 0xffffc84000007947 */ /* 0x000fea000383ffff */
.L_x_241:
        /* <DEDUP_REMOVED lines=13> */
.L_x_245:
[----:B------:R-:W-:Y:S01]  /*fbd0*/  IMAD.MOV.U32 R37, RZ, RZ, R7 ;  /* 0x000000ffff257224 */ /* 0x000fe200078e0007 */
[----:B------:R-:W-:Y:S01]  /*fbe0*/  MOV R36, RZ ;  /* 0x000000ff00247202 */ /* 0x000fe20000000f00 */
[----:B------:R-:W-:Y:S01]  /*fbf0*/  IMAD.MOV.U32 R3, RZ, RZ, 0x181f ;  /* 0x0000181fff037424 */ /* 0x000fe200078e00ff */
[----:B------:R-:W-:Y:S02]  /*fc00*/  MOV R2, 0xfc20 ;  /* 0x0000fc2000027802 */ /* 0x000fe40000000f00 */
[----:B------:R-:W-:Y:S05]  /*fc10*/  CALL.REL.NOINC `($__internal_3_$__cuda_sm70_shflsync_idx_p) ;  /* 0x000009c000007944 */ /* 0x000fea0003c00000 */
[----:B------:R-:W-:Y:S01]  /*fc20*/  MOV R9, R36 ;  /* 0x0000002400097202 */ /* 0x000fe20000000f00 */
[----:B------:R-:W-:Y:S05]  /*fc30*/  BRA `(.L_x_309) ;  /* 0xffffdab000007947 */ /* 0x000fea000383ffff */
.L_x_246:
[----:B------:R-:W-:Y:S01]  /*fc40*/  IMAD.MOV.U32 R37, RZ, RZ, R10 ;  /* 0x000000ffff257224 */ /* 0x000fe200078e000a */
[----:B------:R-:W-:Y:S01]  /*fc50*/  MOV R36, RZ ;  /* 0x000000ff00247202 */ /* 0x000fe20000000f00 */
[----:B------:R-:W-:Y:S01]  /*fc60*/  IMAD.MOV.U32 R3, RZ, RZ, 0x181f ;  /* 0x0000181fff037424 */ /* 0x000fe200078e00ff */
[----:B------:R-:W-:Y:S02]  /*fc70*/  MOV R2, 0xfc90 ;  /* 0x0000fc9000027802 */ /* 0x000fe40000000f00 */
[----:B-12---:R-:W-:Y:S05]  /*fc80*/  CALL.REL.NOINC `($__internal_3_$__cuda_sm70_shflsync_idx_p) ;  /* 0x0000095000007944 */ /* 0x006fea0003c00000 */
[----:B------:R-:W-:Y:S01]  /*fc90*/  MOV R0, R36 ;  /* 0x0000002400007202 */ /* 0x000fe20000000f00 */
[----:B------:R-:W-:Y:S05]  /*fca0*/  BRA `(.L_x_310) ;  /* 0xffffda6000007947 */ /* 0x000fea000383ffff */
.L_x_249:
        /* <DEDUP_REMOVED lines=13> */
.L_x_252:
[----:B------:R-:W-:Y:S01]  /*fd80*/  IMAD.MOV.U32 R37, RZ, RZ, R7 ;  /* 0x000000ffff257224 */ /* 0x000fe200078e0007 */
[----:B------:R-:W-:Y:S01]  /*fd90*/  MOV R36, 0x2 ;  /* 0x0000000200247802 */ /* 0x000fe20000000f00 */
[----:B-1----:R-:W-:Y:S01]  /*fda0*/  IMAD.MOV.U32 R3, RZ, RZ, 0x181f ;  /* 0x0000181fff037424 */ /* 0x002fe200078e00ff */
[----:B------:R-:W-:Y:S02]  /*fdb0*/  MOV R2, 0xfdd0 ;  /* 0x0000fdd000027802 */ /* 0x000fe40000000f00 */
[----:B--234-:R-:W-:Y:S05]  /*fdc0*/  CALL.REL.NOINC `($__internal_3_$__cuda_sm70_shflsync_idx_p) ;  /* 0x0000081000007944 */ /* 0x01cfea0003c00000 */
[----:B------:R-:W-:Y:S01]  /*fdd0*/  MOV R9, R36 ;  /* 0x0000002400097202 */ /* 0x000fe20000000f00 */
[----:B------:R-:W-:Y:S05]  /*fde0*/  BRA `(.L_x_312) ;  /* 0xffffdb6000007947 */ /* 0x000fea000383ffff */
.L_x_253:
[----:B------:R-:W-:Y:S01]  /*fdf0*/  IMAD.MOV.U32 R37, RZ, RZ, R10 ;  /* 0x000000ffff257224 */ /* 0x000fe200078e000a */
[----:B------:R-:W-:Y:S01]  /*fe00*/  MOV R36, 0x2 ;  /* 0x0000000200247802 */ /* 0x000fe20000000f00 */
[----:B------:R-:W-:Y:S01]  /*fe10*/  IMAD.MOV.U32 R3, RZ, RZ, 0x181f ;  /* 0x0000181fff037424 */ /* 0x000fe200078e00ff */
[----:B------:R-:W-:Y:S02]  /*fe20*/  MOV R2, 0xfe40 ;  /* 0x0000fe4000027802 */ /* 0x000fe40000000f00 */
[----:B-1234-:R-:W-:Y:S05]  /*fe30*/  CALL.REL.NOINC `($__internal_3_$__cuda_sm70_shflsync_idx_p) ;  /* 0x000007a000007944 */ /* 0x01efea0003c00000 */
[----:B------:R-:W-:Y:S01]  /*fe40*/  MOV R0, R36 ;  /* 0x0000002400007202 */ /* 0x000fe20000000f00 */
[----:B------:R-:W-:Y:S05]  /*fe50*/  BRA `(.L_x_313) ;  /* 0xffffdb1000007947 */ /* 0x000fea000383ffff */
.L_x_256:
        /* <DEDUP_REMOVED lines=13> */
.L_x_258:
[----:B------:R-:W-:Y:S01]  /*ff30*/  IMAD.MOV.U32 R37, RZ, RZ, R62 ;  /* 0x000000ffff257224 */ /* 0x000fe200078e003e */
[----:B------:R-:W-:Y:S01]  /*ff40*/  MOV R36, RZ ;  /* 0x000000ff00247202 */ /* 0x000fe20000000f00 */
[----:B------:R-:W-:Y:S01]  /*ff50*/  IMAD.MOV.U32 R3, RZ, RZ, 0x1f ;  /* 0x0000001fff037424 */ /* 0x000fe200078e00ff */
[----:B------:R-:W-:Y:S02]  /*ff60*/  MOV R2, 0xff80 ;  /* 0x0000ff8000027802 */ /* 0x000fe40000000f00 */
[----:B--2---:R-:W-:Y:S05]  /*ff70*/  CALL.REL.NOINC `($__internal_3_$__cuda_sm70_shflsync_idx_p) ;  /* 0x0000066000007944 */ /* 0x004fea0003c00000 */
[----:B------:R-:W-:Y:S01]  /*ff80*/  MOV R9, R36 ;  /* 0x0000002400097202 */ /* 0x000fe20000000f00 */
[----:B------:R-:W-:Y:S05]  /*ff90*/  BRA `(.L_x_315) ;  /* 0xffffdc9000007947 */ /* 0x000fea000383ffff */
.L_x_259:
[----:B------:R-:W-:Y:S01]  /*ffa0*/  IMAD.MOV.U32 R37, RZ, RZ, R62 ;  /* 0x000000ffff257224 */ /* 0x000fe200078e003e */
[----:B------:R-:W-:Y:S01]  /*ffb0*/  MOV R36, 0x1 ;  /* 0x0000000100247802 */ /* 0x000fe20000000f00 */
[----:B------:R-:W-:Y:S01]  /*ffc0*/  IMAD.MOV.U32 R3, RZ, RZ, 0x1f ;  /* 0x0000001fff037424 */ /* 0x000fe200078e00ff */
[----:B------:R-:W-:Y:S02]  /*ffd0*/  MOV R2, 0xfff0 ;  /* 0x0000fff000027802 */ /* 0x000fe40000000f00 */
[----:B-12---:R-:W-:Y:S05]  /*ffe0*/  CALL.REL.NOINC `($__internal_3_$__cuda_sm70_shflsync_idx_p) ;  /* 0x000005f000007944 */ /* 0x006fea0003c00000 */
[----:B------:R-:W-:Y:S01]  /*fff0*/  MOV R8, R36 ;  /* 0x0000002400087202 */ /* 0x000fe20000000f00 */
[----:B------:R-:W-:Y:S05]  /*10000*/  BRA `(.L_x_316) ;  /* 0xffffdc4000007947 */ /* 0x000fea000383ffff */
.L_x_260:
[----:B------:R-:W-:Y:S02]  /*10010*/  MOV R2, 0x1 ;  /* 0x0000000100027802 */ /* 0x000fe40000000f00 */
[----:B------:R-:W-:-:S02]  /*10020*/  MOV R3, 0x10040 ;  /* 0x0001004000037802 */ /* 0x000fc40000000f00 */
[----:B-1234-:R-:W-:Y:S05]  /*10030*/  CALL.REL.NOINC `($__internal_4_$__cuda_sm70_shflsync_up_p) ;  /* 0x000005f000007944 */ /* 0x01efea0003c00000 */
[----:B------:R-:W-:Y:S05]  /*10040*/  BRA `(.L_x_317) ;  /* 0xffffdd2000007947 */ /* 0x000fea000383ffff */
.L_x_261:
[----:B------:R-:W-:Y:S02]  /*10050*/  MOV R2, 0x2 ;  /* 0x0000000200027802 */ /* 0x000fe40000000f00 */
[----:B------:R-:W-:-:S02]  /*10060*/  MOV R3, 0x10080 ;  /* 0x0001008000037802 */ /* 0x000fc40000000f00 */
[----:B--2-4-:R-:W-:Y:S05]  /*10070*/  CALL.REL.NOINC `($__internal_4_$__cuda_sm70_shflsync_up_p) ;  /* 0x000005b000007944 */ /* 0x014fea0003c00000 */
        /* <DEDUP_REMOVED lines=24> */
.L_x_265:
[----:B------:R-:W-:Y:S02]  /*10200*/  MOV R2, 0x1 ;  /* 0x0000000100027802 */ /* 0x000fe40000000f00 */
[----:B------:R-:W-:Y:S02]  /*10210*/  MOV R3, 0x10230 ;  /* 0x0001023000037802 */ /* 0x000fe40000000f00 */
[----:B------:R-:W-:Y:S05]  /*10220*/  CALL.REL.NOINC `($__internal_4_$__cuda_sm70_shflsync_up_p) ;  /* 0x0000040000007944 */ /* 0x000fea0003c00000 */
[----:B------:R-:W-:Y:S01]  /*10230*/  MOV R2, R4 ;  /* 0x0000000400027202 */ /* 0x000fe20000000f00 */
[----:B------:R-:W-:Y:S05]  /*10240*/  BRA `(.L_x_319) ;  /* 0xffffdd7000007947 */ /* 0x000fea000383ffff */
.L_x_266:
[----:B------:R-:W-:Y:S02]  /*10250*/  MOV R2, 0x2 ;  /* 0x0000000200027802 */ /* 0x000fe40000000f00 */
[----:B------:R-:W-:Y:S02]  /*10260*/  MOV R3, 0x10280 ;  /* 0x0001028000037802 */ /* 0x000fe40000000f00 */
        /* <DEDUP_REMOVED lines=25> */
.L_x_268:
[----:B------:R-:W-:Y:S02]  /*10400*/  SEL R0, RZ, 0x1, P0 ;  /* 0x00000001ff007807 */ /* 0x000fe40000000000 */
[----:B------:R-:W-:Y:S02]  /*10410*/  MOV R2, 0x10430 ;  /* 0x0001043000027802 */ /* 0x000fe40000000f00 */
[----:B-1----:R-:W-:Y:S05]  /*10420*/  CALL.REL.NOINC `($__internal_5_$__cuda_sm70_votesync_ballot) ;  /* 0x0000027000007944 */ /* 0x002fea0003c00000 */
[----:B------:R-:W-:Y:S05]  /*10430*/  BRA `(.L_x_321) ;  /* 0xffffdd1000007947 */ /* 0x000fea000383ffff */
.L_x_269:
[----:B------:R-:W-:Y:S01]  /*10440*/  IMAD.MOV.U32 R37, RZ, RZ, R6 ;  /* 0x000000ffff257224 */ /* 0x000fe200078e0006 */
[----:B---3--:R-:W-:Y:S01]  /*10450*/  MOV R36, R11 ;  /* 0x0000000b00247202 */ /* 0x008fe20000000f00 */
[----:B------:R-:W-:Y:S01]  /*10460*/  IMAD.MOV.U32 R3, RZ, RZ, 0x1f ;  /* 0x0000001fff037424 */ /* 0x000fe200078e00ff */
[----:B------:R-:W-:Y:S02]  /*10470*/  MOV R2, 0x10490 ;  /* 0x0001049000027802 */ /* 0x000fe40000000f00 */
[----:B-12---:R-:W-:Y:S05]  /*10480*/  CALL.REL.NOINC `($__internal_3_$__cuda_sm70_shflsync_idx_p) ;  /* 0x0000015000007944 */ /* 0x006fea0003c00000 */
[----:B------:R-:W-:Y:S01]  /*10490*/  IMAD.MOV.U32 R6, RZ, RZ, R36 ;  /* 0x000000ffff067224 */ /* 0x000fe200078e0024 */
[----:B------:R-:W-:Y:S01]  /*104a0*/  MOV R36, R11 ;  /* 0x0000000b00247202 */ /* 0x000fe20000000f00 */
[----:B------:R-:W-:Y:S01]  /*104b0*/  IMAD.MOV.U32 R37, RZ, RZ, R7 ;  /* 0x000000ffff257224 */ /* 0x000fe200078e0007 */
[----:B------:R-:W-:Y:S02]  /*104c0*/  MOV R3, 0x1f ;  /* 0x0000001f00037802 */ /* 0x000fe40000000f00 */
[----:B------:R-:W-:-:S02]  /*104d0*/  MOV R2, 0x104f0 ;  /* 0x000104f000027802 */ /* 0x000fc40000000f00 */
[----:B------:R-:W-:Y:S05]  /*104e0*/  CALL.REL.NOINC `($__internal_3_$__cuda_sm70_shflsync_idx_p) ;  /* 0x000000f000007944 */ /* 0x000fea0003c00000 */
[----:B------:R-:W-:Y:S01]  /*104f0*/  MOV R7, R36 ;  /* 0x0000002400077202 */ /* 0x000fe20000000f00 */
[----:B------:R-:W-:Y:S05]  /*10500*/  BRA `(.L_x_322) ;  /* 0xffffdc8000007947 */ /* 0x000fea000383ffff */
.L_x_272:
[----:B------:R-:W-:Y:S01]  /*10510*/  IMAD.MOV.U32 R37, RZ, RZ, R4 ;  /* 0x000000ffff257224 */ /* 0x000fe200078e0004 */
[----:B------:R-:W-:Y:S01]  /*10520*/  MOV R36, R0 ;  /* 0x0000000000247202 */ /* 0x000fe20000000f00 */
[----:B------:R-:W-:Y:S01]  /*10530*/  IMAD.MOV.U32 R3, RZ, RZ, 0x1f ;  /* 0x0000001fff037424 */ /* 0x000fe200078e00ff */
[----:B------:R-:W-:-:S02]  /*10540*/  MOV R2, 0x10560 ;  /* 0x0001056000027802 */ /* 0x000fc40000000f00 */
[----:B-1-34-:R-:W-:Y:S05]  /*10550*/  CALL.REL.NOINC `($__internal_3_$__cuda_sm70_shflsync_idx_p) ;  /* 0x0000008000007944 */ /* 0x01afea0003c00000 */
[----:B------:R-:W-:Y:S01]  /*10560*/  MOV R10, R36 ;  /* 0x00000024000a7202 */ /* 0x000fe20000000f00 */
[----:B------:R-:W-:Y:S05]  /*10570*/  BRA `(.L_x_271) ;  /* 0xffffdc7000007947 */ /* 0x000fea000383ffff */
        .weak           $__internal_2_$__cuda_sm70_shflsync_bfly_p
        .type           $__internal_2_$__cuda_sm70_shflsync_bfly_p,@function
        .size           $__internal_2_$__cuda_sm70_shflsync_bfly_p,($__internal_3_$__cuda_sm70_shflsync_idx_p - $__internal_2_$__cuda_sm70_shflsync_bfly_p)
$__internal_2_$__cuda_sm70_shflsync_bfly_p:
[----:B------:R-:W-:Y:S02]  /*10580*/  MOV R35, 0xffffffff ;  /* 0xffffffff00237802 */ /* 0x000fe40000000f00 */
[----:B------:R-:W-:-:S02]  /*10590*/  MOV R3, 0x1f ;  /* 0x0000001f00037802 */ /* 0x000fc40000000f00 */
[----:B------:R-:W-:Y:S04]  /*105a0*/  WARPSYNC R35 ;  /* 0x0000002300007348 */ /* 0x000fe80003800000 */
[----:B------:R1:W2:Y:S02]  /*105b0*/  SHFL.BFLY PT, R0, R4, R0, R3 ;  /* 0x0c00000004007389 */ /* 0x0002a400000e0003 */
[----:B-1----:R-:W-:-:S04]  /*105c0*/  MOV R3, 0x0 ;  /* 0x0000000000037802 */ /* 0x002fc80000000f00 */
[----:B--2---:R-:W-:Y:S05]  /*105d0*/  RET.REL.NODEC R2 `(_ZN7cutlass13device_kernelIN5flash19enable_sm80_to_sm89INS1_16FlashAttnFwdSm80INS1_25CollectiveMainloopFwdSm80ILi8ELi1ELb1EN4cute5tupleIJNS5_1CILi128EEENS7_ILi112EEES8_EEELi128ENS_6half_tEfNS_4arch4Sm80ELb0ELb0ELb1ELb1ELb1ELb0ELb1ELb1EEENS1_21CollectiveEpilogueFwdINS6_IJS8_S8_S9_EEENS6_IJNS7_ILi1EEESH_SH_EEESB_SD_Li256ELb1ELb1ELb1ELb0EEENS1_36VarlenDynamicPersistentTileSchedulerILi128ELi112ELi256ELi256ELb1ELb1ELb0ELb0ELb1ELb1EEEEEEEEEvNT_6ParamsE) ;  /* 0xfffefa2002007950 */ /* 0x004fea0003c3ffff */
        .weak           $__internal_3_$__cuda_sm70_shflsync_idx_p
        .type           $__internal_3_$__cuda_sm70_shflsync_idx_p,@function
        .size           $__internal_3_$__cuda_sm70_shflsync_idx_p,($__internal_4_$__cuda_sm70_shflsync_up_p - $__internal_3_$__cuda_sm70_shflsync_idx_p)
$__internal_3_$__cuda_sm70_shflsync_idx_p:
[----:B------:R-:W-:-:S04]  /*105e0*/  MOV R208, 0xffffffff ;  /* 0xffffffff00d07802 */ /* 0x000fc80000000f00 */
[----:B------:R-:W-:Y:S04]  /*105f0*/  WARPSYNC R208 ;  /* 0x000000d000007348 */ /* 0x000fe80003800000 */
[----:B------:R1:W2:Y:S02]  /*10600*/  SHFL.IDX PT, R36, R37, R36, R3 ;  /* 0x0000002425247389 */ /* 0x0002a400000e0003 */
[----:B-1----:R-:W-:-:S04]  /*10610*/  MOV R3, 0x0 ;  /* 0x0000000000037802 */ /* 0x002fc80000000f00 */
[----:B--2---:R-:W-:Y:S05]  /*10620*/  RET.REL.NODEC R2 `(_ZN7cutlass13device_kernelIN5flash19enable_sm80_to_sm89INS1_16FlashAttnFwdSm80INS1_25CollectiveMainloopFwdSm80ILi8ELi1ELb1EN4cute5tupleIJNS5_1CILi128EEENS7_ILi112EEES8_EEELi128ENS_6half_tEfNS_4arch4Sm80ELb0ELb0ELb1ELb1ELb1ELb0ELb1ELb1EEENS1_21CollectiveEpilogueFwdINS6_IJS8_S8_S9_EEENS6_IJNS7_ILi1EEESH_SH_EEESB_SD_Li256ELb1ELb1ELb1ELb0EEENS1_36VarlenDynamicPersistentTileSchedulerILi128ELi112ELi256ELi256ELb1ELb1ELb0ELb0ELb1ELb1EEEEEEEEEvNT_6ParamsE) ;  /* 0xfffef9d002007950 */ /* 0x004fea0003c3ffff */
        .weak           $__internal_4_$__cuda_sm70_shflsync_up_p
        .type           $__internal_4_$__cuda_sm70_shflsync_up_p,@function
        .size           $__internal_4_$__cuda_sm70_shflsync_up_p,($__internal_5_$__cuda_sm70_votesync_ballot - $__internal_4_$__cuda_sm70_shflsync_up_p)
$__internal_4_$__cuda_sm70_shflsync_up_p:
[----:B------:R-:W-:Y:S02]  /*10630*/  IMAD.MOV.U32 R4, RZ, RZ, RZ ;  /* 0x000000ffff047224 */ /* 0x000fe400078e00ff */
[----:B------:R-:W-:-:S04]  /*10640*/  IMAD.MOV.U32 R11, RZ, RZ, -0x1 ;  /* 0xffffffffff0b7424 */ /* 0x000fc800078e00ff */
[----:B------:R-:W-:Y:S04]  /*10650*/  WARPSYNC R11 ;  /* 0x0000000b00007348 */ /* 0x000fe80003800000 */
[----:B------:R1:W2:Y:S02]  /*10660*/  SHFL.UP PT, R4, R0, R2, R4 ;  /* 0x0400000200047389 */ /* 0x0002a400000e0004 */
[----:B-1----:R-:W-:Y:S02]  /*10670*/  MOV R2, R3 ;  /* 0x0000000300027202 */ /* 0x002fe40000000f00 */
[----:B------:R-:W-:-:S04]  /*10680*/  MOV R3, 0x0 ;  /* 0x0000000000037802 */ /* 0x000fc80000000f00 */
[----:B--2---:R-:W-:Y:S05]  /*10690*/  RET.REL.NODEC R2 `(_ZN7cutlass13device_kernelIN5flash19enable_sm80_to_sm89INS1_16FlashAttnFwdSm80INS1_25CollectiveMainloopFwdSm80ILi8ELi1ELb1EN4cute5tupleIJNS5_1CILi128EEENS7_ILi112EEES8_EEELi128ENS_6half_tEfNS_4arch4Sm80ELb0ELb0ELb1ELb1ELb1ELb0ELb1ELb1EEENS1_21CollectiveEpilogueFwdINS6_IJS8_S8_S9_EEENS6_IJNS7_ILi1EEESH_SH_EEESB_SD_Li256ELb1ELb1ELb1ELb0EEENS1_36VarlenDynamicPersistentTileSchedulerILi128ELi112ELi256ELi256ELb1ELb1ELb0ELb0ELb1ELb1EEEEEEEEEvNT_6ParamsE) ;  /* 0xfffef96002007950 */ /* 0x004fea0003c3ffff */
        .weak           $__internal_5_$__cuda_sm70_votesync_ballot
        .type           $__internal_5_$__cuda_sm70_votesync_ballot,@function
        .size           $__internal_5_$__cuda_sm70_votesync_ballot,(.L_x_1790 - $__internal_5_$__cuda_sm70_votesync_ballot)
$__internal_5_$__cuda_sm70_votesync_ballot:
[----:B------:R-:W-:Y:S01]  /*106a0*/  ISETP.NE.U32.AND P0, PT, R0, 0x1, PT ;  /* 0x000000010000780c */ /* 0x000fe20003f05070 */
[----:B------:R-:W-:-:S04]  /*106b0*/  IMAD.MOV.U32 R3, RZ, RZ, -0x1 ;  /* 0xffffffffff037424 */ /* 0x000fc800078e00ff */
[----:B------:R-:W-:Y:S08]  /*106c0*/  WARPSYNC R3 ;  /* 0x0000000300007348 */ /* 0x000ff00003800000 */
[----:B------:R-:W-:-:S04]  /*106d0*/  VOTE.ANY R0, PT, !P0 ;  /* 0x0000000000007806 */ /* 0x000fc800040e0100 */
[----:B------:R-:W-:Y:S01]  /*106e0*/  LOP3.LUT R0, R0, R3, RZ, 0xc0, !PT ;  /* 0x0000000300007212 */ /* 0x000fe200078ec0ff */
[----:B------:R-:W-:-:S04]  /*106f0*/  IMAD.MOV.U32 R3, RZ, RZ, 0x0 ;  /* 0x00000000ff037424 */ /* 0x000fc800078e00ff */
[----:B------:R-:W-:Y:S05]  /*10700*/  RET.REL.NODEC R2 `(_ZN7cutlass13device_kernelIN5flash19enable_sm80_to_sm89INS1_16FlashAttnFwdSm80INS1_25CollectiveMainloopFwdSm80ILi8ELi1ELb1EN4cute5tupleIJNS5_1CILi128EEENS7_ILi112EEES8_EEELi128ENS_6half_tEfNS_4arch4Sm80ELb0ELb0ELb1ELb1ELb1ELb0ELb1ELb1EEENS1_21CollectiveEpilogueFwdINS6_IJS8_S8_S9_EEENS6_IJNS7_ILi1EEESH_SH_EEESB_SD_Li256ELb1ELb1ELb1ELb0EEENS1_36VarlenDynamicPersistentTileSchedulerILi128ELi112ELi256ELi256ELb1ELb1ELb0ELb0ELb1ELb1EEEEEEEEEvNT_6ParamsE) ;  /* 0xfffef8f002007950 */ /* 0x000fea0003c3ffff */
.L_x_323:
        /* <DEDUP_REMOVED lines=15> */
.L_x_1790:


//--------------------- .text._ZN7cutlass13device_kernelIN5flash19enable_sm80_to_sm89INS1_16FlashAttnFwdSm80INS1_25CollectiveMainloopFwdSm80ILi8ELi1ELb1EN4cute5tupleIJNS5_1CILi128EEENS7_ILi112EEES8_EEELi128ENS_6half_tEfNS_4arch4Sm80ELb0ELb0ELb1ELb1ELb1ELb1ELb1ELb1EEENS1_21CollectiveEpilogueFwdINS6_IJS8_S8_S9_EEENS6_IJNS7_ILi1EEESH_SH_EEESB_SD_Li256ELb1ELb1ELb1ELb0EEENS1_36VarlenDynamicPersistentTileSchedulerILi128ELi112ELi256ELi256ELb1ELb1ELb0ELb0ELb1ELb1EEEEEEEEEvNT_6ParamsE --------------------------
	.section	.text._ZN7cutlass13device_kernelIN5flash19enable_sm80_to_sm89INS1_16FlashAttnFwdSm80INS1_25CollectiveMainloopFwdSm80ILi8ELi1ELb1EN4cute5tupleIJNS5_1CILi128EEENS7_ILi112EEES8_EEELi128ENS_6half_tEfNS_4arch4Sm80ELb0ELb0ELb1ELb1ELb1ELb1ELb1ELb1EEENS1_21CollectiveEpilogueFwdINS6_IJS8_S8_S9_EEENS6_IJNS7_ILi1EEESH_SH_EEESB_SD_Li256ELb1ELb1ELb1ELb0EEENS1_36VarlenDynamicPersistentTileSchedulerILi128ELi112ELi256ELi256ELb1ELb1ELb0ELb0ELb1ELb1EEEEEEEEEvNT_6ParamsE,"ax",@progbits
	.sectioninfo	@"SHI_REGISTERS=255"
	.align	128
.text._ZN7cutlass13device_kernelIN5flash19enable_sm80_to_sm89INS1_16FlashAttnFwdSm80INS1_25CollectiveMainloopFwdSm80ILi8ELi1ELb1EN4cute5tupleIJNS5_1CILi128EEENS7_ILi112EEES8_EEELi128ENS_6half_tEfNS_4arch4Sm80ELb0ELb0ELb1ELb1ELb1ELb1ELb1ELb1EEENS1_21CollectiveEpilogueFwdINS6_IJS8_S8_S9_EEENS6_IJNS7_ILi1EEESH_SH_EEESB_SD_Li256ELb1ELb1ELb1ELb0EEENS1_36VarlenDynamicPersistentTileSchedulerILi128ELi112ELi256ELi256ELb1ELb1ELb0ELb0ELb1ELb1EEEEEEEEEvNT_6ParamsE:
        .type           _ZN7cutlass13device_kernelIN5flash19enable_sm80_to_sm89INS1_16FlashAttnFwdSm80INS1_25CollectiveMainloopFwdSm80ILi8ELi1ELb1EN4cute5tupleIJNS5_1CILi128EEENS7_ILi112EEES8_EEELi128ENS_6half_tEfNS_4arch4Sm80ELb0ELb0ELb1ELb1ELb1ELb1ELb1ELb1EEENS1_21CollectiveEpilogueFwdINS6_IJS8_S8_S9_EEENS6_IJNS7_ILi1EEESH_SH_EEESB_SD_Li256ELb1ELb1ELb1ELb0EEENS1_36VarlenDynamicPersistentTileSchedulerILi128ELi112ELi256ELi256ELb1ELb1ELb0ELb0ELb1ELb1EEEEEEEEEvNT_6ParamsE,@function
        .size           _ZN7cutlass13device_kernelIN5flash19enable_sm80_to_sm89INS1_16FlashAttnFwdSm80INS1_25CollectiveMainloopFwdSm80ILi8ELi1ELb1EN4cute5tupleIJNS5_1CILi128EEENS7_ILi112EEES8_EEELi128ENS_6half_tEfNS_4arch4Sm80ELb0ELb0ELb1ELb1ELb1ELb1ELb1ELb1EEENS1_21CollectiveEpilogueFwdINS6_IJS8_S8_S9_EEENS6_IJNS7_ILi1EEESH_SH_EEESB_SD_Li256ELb1ELb1ELb1ELb0EEENS1_36VarlenDynamicPersistentTileSchedulerILi128ELi112ELi256ELi256ELb1ELb1ELb0ELb0ELb1ELb1EEEEEEEEEvNT_6ParamsE,(.L_x_1795 - _ZN7cutlass13device_kernelIN5flash19enable_sm80_to_sm89INS1_16FlashAttnFwdSm80INS1_25CollectiveMainloopFwdSm80ILi8ELi1ELb1EN4cute5tupleIJNS5_1CILi128EEENS7_ILi112EEES8_EEELi128ENS_6half_tEfNS_4arch4Sm80ELb0ELb0ELb1ELb1ELb1ELb1ELb1ELb1EEENS1_21CollectiveEpilogueFwdINS6_IJS8_S8_S9_EEENS6_IJNS7_ILi1EEESH_SH_EEESB_SD_Li256ELb1ELb1ELb1ELb0EEENS1_36VarlenDynamicPersistentTileSchedulerILi128ELi112ELi256ELi256ELb1ELb1ELb0ELb0ELb1ELb1EEEEEEEEEvNT_6ParamsE)
        .other          _ZN7cutlass13device_kernelIN5flash19enable_sm80_to_sm89INS1_16FlashAttnFwdSm80INS1_25CollectiveMainloopFwdSm80ILi8ELi1ELb1EN4cute5tupleIJNS5_1CILi128EEENS7_ILi112EEES8_EEELi128ENS_6half_tEfNS_4arch4Sm80ELb0ELb0ELb1ELb1ELb1ELb1ELb1ELb1EEENS1_21CollectiveEpilogueFwdINS6_IJS8_S8_S9_EEENS6_IJNS7_ILi1EEESH_SH_EEESB_SD_Li256ELb1ELb1ELb1ELb0EEENS1_36VarlenDynamicPersistentTileSchedulerILi128ELi112ELi256ELi256ELb1ELb1ELb0ELb0ELb1ELb1EEEEEEEEEvNT_6ParamsE,@"STO_CUDA_ENTRY STV_DEFAULT"
_ZN7cutlass13device_kernelIN5flash19enable_sm80_to_sm89INS1_16FlashAttnFwdSm80INS1_25CollectiveMainloopFwdSm80ILi8ELi1ELb1EN4cute5tupleIJNS5_1CILi128EEENS7_ILi112EEES8_EEELi128ENS_6half_tEfNS_4arch4Sm80ELb0ELb0ELb1ELb1ELb1ELb1ELb1ELb1EEENS1_21CollectiveEpilogueFwdINS6_IJS8_S8_S9_EEENS6_IJNS7_ILi1EEESH_SH_EEESB_SD_Li256ELb1ELb1ELb1ELb0EEENS1_36VarlenDynamicPersistentTileSchedulerILi128ELi112ELi256ELi256ELb1ELb1ELb0ELb0ELb1ELb1EEEEEEEEEvNT_6ParamsE:
[----:B------:R-:W-:-:S03]  /*0000*/  MOV R1, c[0x0][0x28] ;  /* 0x00000a0000017a02 */ /* 0x000fc60000000f00 */
[----:B------:R-:W1:Y:S01]  /*0010*/  S2R R2, SR_TID.X ;  /* 0x0000000000027919 */ /* 0x000e620000002100 */
[----:B------:R-:W-:Y:S01]  /*0020*/  IADD3 R1, R1, -0x108, RZ ;  /* 0xfffffef801017810 */ /* 0x000fe20007ffe0ff */
[----:B------:R-:W-:Y:S01]  /*0030*/  ULDC.64 UR8, c[0x0][0x118] ;  /* 0x0000460000087ab9 */ /* 0x000fe20000000a00 */
[----:B-1----:R-:W-:-:S06]  /*0040*/  SHF.R.U32.HI R0, RZ, 0x5, R2 ;  /* 0x00000005ff007819 */ /* 0x002fcc0000011602 */
[----:B------:R-:W1:Y:S02]  /*0050*/  SHFL.IDX PT, R0, R0, RZ, 0x1f ;  /* 0x00001fff00007589 */ /* 0x000e6400000e0000 */
[----:B-1----:R-:W1:Y:S02]  /*0060*/  R2UR UR7, R0 ;  /* 0x00000000000773c2 */ /* 0x002e6400000e0000 */
[----:B-1----:R-:W-:-:S13]  /*0070*/  ISETP.NE.AND P0, PT, RZ, UR7, PT ;  /* 0x00000007ff007c0c */ /* 0x002fda000bf05270 */
[----:B------:R-:W-:Y:S06]  /*0080*/  @P0 BAR.SYNC.DEFER_BLOCKING 0x5, 0x100 ;  /* 0x0144000000000b1d */ /* 0x000fec0000010000 */
[----:B------:R-:W1:Y:S04]  /*0090*/  @P0 LDS.128 R4, [0xf100] ;  /* 0x00f10000ff040984 */ /* 0x000e680000000c00 */
[----:B-1----:R1:W-:Y:S04]  /*00a0*/  @P0 STL.64 [R1+0x20], R4 ;  /* 0x0000200401000387 */ /* 0x0023e80000100a00 */
[----:B------:R1:W-:Y:S04]  /*00b0*/  @P0 STL.64 [R1+0x28], R6 ;  /* 0x0000280601000387 */ /* 0x0003e80000100a00 */
[----:B------:R-:W-:Y:S06]  /*00c0*/  @P0 BAR.ARV 0x4, 0x100 ;  /* 0x0104000000000b1d */ /* 0x000fec0000002000 */
[----:B------:R-:W-:Y:S05]  /*00d0*/  @P0 BRA `(.L_x_324) ;  /* 0x00000b1000000947 */ /* 0x000fea0003800000 */
[----:B------:R-:W-:Y:S01]  /*00e0*/  LOP3.LUT R14, R2, 0x1f, RZ, 0xc0, !PT ;  /* 0x0000001f020e7812 */ /* 0x000fe200078ec0ff */
[----:B------:R-:W-:Y:S01]  /*00f0*/  CS2R R8, SRZ ;  /* 0x0000000000087805 */ /* 0x000fe2000001ff00 */
[----:B-1----:R-:W-:-:S02]  /*0100*/  IMAD.MOV.U32 R7, RZ, RZ, RZ ;  /* 0x000000ffff077224 */ /* 0x002fc400078e00ff */
        /* <DEDUP_REMOVED lines=9> */
[----:B------:R-:W1:Y:S01]  /*01a0*/  S2UR UR4, SR_CTAID.X ;  /* 0x00000000000479c3 */ /* 0x000e620000002500 */
        /* <DEDUP_REMOVED lines=23> */
[----:B-1----:R-:W-:-:S13]  /*0320*/  ISETP.GT.AND P0, PT, R6, UR4, PT ;  /* 0x0000000406007c0c */ /* 0x002fda000bf04270 */
[----:B------:R-:W-:Y:S05]  /*0330*/  @P0 BRA `(.L_x_325) ;  /* 0x0000027000000947 */ /* 0x000fea0003800000 */
[----:B------:R-:W-:Y:S02]  /*0340*/  MOV R6, R0 ;  /* 0x0000000000067202 */ /* 0x000fe40000000f00 */
[----:B------:R-:W-:-:S04]  /*0350*/  MOV R9, RZ ;  /* 0x000000ff00097202 */ /* 0x000fc80000000f00 */
.L_x_329:
        /* <DEDUP_REMOVED lines=16> */
[----:B------:R1:W2:Y:S02]  /*0460*/  SHFL.UP PT, R0, R2, 0x1, RZ ;  /* 0x0420000002007989 */ /* 0x0002a400000e00ff */
.L_x_518:
        /* <DEDUP_REMOVED lines=16> */
.L_x_519:
[----:B--2---:R-:W-:-:S05]  /*0570*/  IMAD R0, R0, c[0x0][0x538], RZ ;  /* 0x00014e0000007a24 */ /* 0x004fca00078e02ff */
[----:B------:R-:W-:-:S04]  /*0580*/  IADD3 R6, R0, R6, RZ ;  /* 0x0000000600067210 */ /* 0x000fc80007ffe0ff */
[----:B------:R-:W-:-:S13]  /*0590*/  ISETP.GT.AND P0, PT, R6, UR4, PT ;  /* 0x0000000406007c0c */ /* 0x000fda000bf04270 */
[----:B-1----:R-:W-:Y:S05]  /*05a0*/  @!P0 BRA `(.L_x_329) ;  /* 0xfffffdb000008947 */ /* 0x002fea000383ffff */
.L_x_325:
[----:B------:R-:W-:-:S05]  /*05b0*/  IADD3 R12, -R0, R6, RZ ;  /* 0x00000006000c7210 */ /* 0x000fca0007ffe1ff */
[----:B------:R-:W-:-:S05]  /*05c0*/  IMAD R0, R4, c[0x0][0x538], R12 ;  /* 0x00014e0004007a24 */ /* 0x000fca00078e020c */
[----:B------:R-:W-:Y:S01]  /*05d0*/  ISETP.GT.AND P0, PT, R0, UR4, PT ;  /* 0x0000000400007c0c */ /* 0x000fe2000bf04270 */
[----:B------:R-:W-:-:S12]  /*05e0*/  BRA.DIV ~URZ, `(.L_x_330) ;  /* 0x000194f27f007947 */ /* 0x000fd8000b800000 */
[----:B------:R-:W-:-:S04]  /*05f0*/  VOTE.ANY R5, PT, !P0 ;  /* 0x0000000000057806 */ /* 0x000fc800040e0100 */
.L_x_520:
[----:B------:R1:W2:Y:S01]  /*0600*/  POPC R13, R5 ;  /* 0x00000005000d7309 */ /* 0x0002a20000000000 */
[----:B------:R-:W-:Y:S05]  /*0610*/  BRA.DIV ~URZ, `(.L_x_331) ;  /* 0x000195027f007947 */ /* 0x000fea000b800000 */
[----:B--2---:R2:W3:Y:S01]  /*0620*/  SHFL.IDX PT, R11, R8, R13, 0x1f ;  /* 0x00001f0d080b7589 */ /* 0x0044e200000e0000 */
[----:B------:R-:W-:-:S03]  /*0630*/  MOV R6, RZ ;  /* 0x000000ff00067202 */ /* 0x000fc60000000f00 */
[----:B------:R2:W4:Y:S04]  /*0640*/  SHFL.IDX PT, R10, R7, R13, 0x1f ;  /* 0x00001f0d070a7589 */ /* 0x00052800000e0000 */
.L_x_521:
[----:B------:R-:W-:Y:S01]  /*0650*/  ISETP.NE.AND P0, PT, R5, RZ, PT ;  /* 0x000000ff0500720c */ /* 0x000fe20003f05270 */
[----:B------:R-:W-:-:S12]  /*0660*/  BSSY B0, `(.L_x_332) ;  /* 0x0000005000007945 */ /* 0x000fd80003800000 */
[----:B------:R-:W-:Y:S05]  /*0670*/  @!P0 BRA `(.L_x_333) ;  /* 0x0000003000008947 */ /* 0x000fea0003800000 */
[----:B------:R-:W-:Y:S01]  /*0680*/  IADD3 R44, R13, -0x1, RZ ;  /* 0xffffffff0d2c7810 */ /* 0x000fe20007ffe0ff */
[----:B------:R-:W-:Y:S05]  /*0690*/  BRA.DIV ~URZ, `(.L_x_334) ;  /* 0x000195627f007947 */ /* 0x000fea000b800000 */
[----:B------:R1:W2:Y:S02]  /*06a0*/  SHFL.IDX PT, R6, R4, R44, 0x1f ;  /* 0x00001f2c04067589 */ /* 0x0002a400000e0000 */
.L_x_333:
[----:B------:R-:W-:Y:S05]  /*06b0*/  BSYNC B0 ;  /* 0x0000000000007941 */ /* 0x000fea0003800000 */
.L_x_332:
[----:B---3--:R-:W-:Y:S01]  /*06c0*/  IABS R0, R11 ;  /* 0x0000000b00007213 */ /* 0x008fe20000000000 */
[----:B-12---:R-:W-:-:S04]  /*06d0*/  IMAD R4, R6, c[0x0][0x538], R12 ;  /* 0x00014e0006047a24 */ /* 0x006fc800078e020c */
[----:B------:R-:W-:Y:S01]  /*06e0*/  IMAD.MOV.U32 R5, RZ, RZ, R0 ;  /* 0x000000ffff057224 */ /* 0x000fe200078e0000 */
[----:B----4-:R-:W-:Y:S01]  /*06f0*/  IABS R0, R10 ;  /* 0x0000000a00007213 */ /* 0x010fe20000000000 */
[----:B------:R1:W-:Y:S01]  /*0700*/  STL [R1+0x20], R4 ;  /* 0x0000200401007387 */ /* 0x0003e20000100800 */
[----:B------:R-:W-:Y:S01]  /*0710*/  IADD3 R12, -R4, UR4, RZ ;  /* 0x00000004040c7c10 */ /* 0x000fe2000fffe1ff */
[----:B------:R-:W2:Y:S02]  /*0720*/  I2F.RP R2, R5 ;  /* 0x0000000500027306 */ /* 0x000ea40000209400 */
[----:B------:R-:W-:Y:S01]  /*0730*/  IMAD.MOV.U32 R7, RZ, RZ, R0 ;  /* 0x000000ffff077224 */ /* 0x000fe200078e0000 */
[----:B------:R-:W-:Y:S02]  /*0740*/  IABS R6, R12 ;  /* 0x0000000c00067213 */ /* 0x000fe40000000000 */
[----:B------:R-:W-:-:S03]  /*0750*/  IABS R0, R11 ;  /* 0x0000000b00007213 */ /* 0x000fc60000000000 */
[----:B------:R-:W-:Y:S01]  /*0760*/  I2F.RP R8, R7 ;  /* 0x0000000700087306 */ /* 0x000fe20000209400 */
[----:B------:R-:W-:-:S07]  /*0770*/  IADD3 R0, RZ, -R0, RZ ;  /* 0x80000000ff007210 */ /* 0x000fce0007ffe0ff */
[----:B--2---:R-:W2:Y:S02]  /*0780*/  MUFU.RCP R2, R2 ;  /* 0x0000000200027308 */ /* 0x004ea40000001000 */
[----:B--2---:R-:W-:-:S06]  /*0790*/  IADD3 R2, R2, 0xffffffe, RZ ;  /* 0x0ffffffe02027810 */ /* 0x004fcc0007ffe0ff */
[----:B------:R-:W2:Y:S02]  /*07a0*/  F2I.FTZ.U32.TRUNC.NTZ R3, R2 ;  /* 0x0000000200037305 */ /* 0x000ea4000021f000 */
[----:B--2---:R-:W-:-:S04]  /*07b0*/  IMAD.MOV R2, RZ, RZ, -R3 ;  /* 0x000000ffff027224 */ /* 0x004fc800078e0a03 */
[----:B-1----:R-:W-:Y:S02]  /*07c0*/  IMAD R4, R2, R5, RZ ;  /* 0x0000000502047224 */ /* 0x002fe400078e02ff */
        /* <DEDUP_REMOVED lines=45> */
[----:B------:R-:W-:Y:S02]  /*0aa0*/  IMAD R2, R10, R2, R4 ;  /* 0x000000020a027224 */ /* 0x000fe400078e0204 */
[----:B------:R-:W-:Y:S02]  /*0ab0*/  IMAD.IADD R4, R13, 0x1, R9 ;  /* 0x000000010d047824 */ /* 0x000fe400078e0209 */
[----:B------:R-:W-:-:S03]  /*0ac0*/  IMAD R0, R2, 0x10000, R0 ;  /* 0x0001000002007824 */ /* 0x000fc600078e0200 */
[----:B------:R1:W-:Y:S04]  /*0ad0*/  STL [R1+0x2c], R4 ;  /* 0x00002c0401007387 */ /* 0x0003e80000100800 */
[----:B------:R1:W-:Y:S04]  /*0ae0*/  STL [R1+0x28], R0 ;  /* 0x0000280001007387 */ /* 0x0003e80000100800 */
[----:B------:R1:W-:Y:S01]  /*0af0*/  STL [R1+0x24], R3 ;  /* 0x0000240301007387 */ /* 0x0003e20000100800 */
[----:B------:R-:W-:Y:S05]  /*0b00*/  BRA `(.L_x_335) ;  /* 0x0000006000007947 */ /* 0x000fea0003800000 */
.L_x_326:
[----:B------:R-:W-:Y:S01]  /*0b10*/  MOV R0, UR4 ;  /* 0x0000000400007c02 */ /* 0x000fe20008000f00 */
[----:B------:R-:W-:Y:S04]  /*0b20*/  STL [R1+0x24], RZ ;  /* 0x000024ff01007387 */ /* 0x000fe80000100800 */
[----:B------:R-:W-:Y:S04]  /*0b30*/  STL [R1+0x28], RZ ;  /* 0x000028ff01007387 */ /* 0x000fe80000100800 */
[----:B------:R1:W-:Y:S02]  /*0b40*/  STL [R1+0x20], R0 ;  /* 0x0000200001007387 */ /* 0x0003e40000100800 */
[----:B-1----:R-:W-:-:S05]  /*0b50*/  MOV R0, c[0x0][0x53c] ;  /* 0x00014f0000007a02 */ /* 0x002fca0000000f00 */
[----:B------:R1:W-:Y:S02]  /*0b60*/  STL [R1+0x2c], R0 ;  /* 0x00002c0001007387 */ /* 0x0003e40000100800 */
.L_x_335:
[----:B-1----:R-:W2:Y:S04]  /*0b70*/  LDL R4, [R1+0x20] ;  /* 0x0000200001047983 */ /* 0x002ea80000100800 */
[----:B------:R-:W2:Y:S04]  /*0b80*/  LDL R5, [R1+0x24] ;  /* 0x0000240001057983 */ /* 0x000ea80000100800 */
[----:B------:R-:W2:Y:S04]  /*0b90*/  LDL R6, [R1+0x28] ;  /* 0x0000280001067983 */ /* 0x000ea80000100800 */
[----:B------:R-:W2:Y:S01]  /*0ba0*/  LDL R7, [R1+0x2c] ;  /* 0x00002c0001077983 */ /* 0x000ea20000100800 */
[----:B------:R-:W-:Y:S01]  /*0bb0*/  ISETP.NE.AND P0, PT, R14, RZ, PT ;  /* 0x000000ff0e00720c */ /* 0x000fe20003f05270 */
[----:B------:R-:W-:-:S12]  /*0bc0*/  WARPSYNC 0xffffffff ;  /* 0xffffffff00007948 */ /* 0x000fd80003800000 */
[----:B--2---:R1:W-:Y:S04]  /*0bd0*/  @!P0 STS.128 [0xf100], R4 ;  /* 0x00f10004ff008388 */ /* 0x0043e80000000c00 */
[----:B------:R-:W-:Y:S06]  /*0be0*/  BAR.ARV 0x5, 0x100 ;  /* 0x0144000000007b1d */ /* 0x000fec0000002000 */
.L_x_324:
[----:B------:R-:W2:Y:S02]  /*0bf0*/  LDL R0, [R1+0x2c] ;  /* 0x00002c0001007983 */ /* 0x000ea40000100800 */
[----:B--2---:R-:W-:-:S13]  /*0c00*/  ISETP.GE.AND P0, PT, R0, c[0x0][0x53c], PT ;  /* 0x00014f0000007a0c */ /* 0x004fda0003f06270 */
[----:B------:R-:W-:Y:S05]  /*0c10*/  @P0 EXIT ;  /* 0x000000000000094d */ /* 0x000fea0003800000 */
[----:B------:R-:W2:Y:S01]  /*0c20*/  S2R R15, SR_TID.X ;  /* 0x00000000000f7919 */ /* 0x000ea20000002100 */
[----:B------:R-:W-:Y:S01]  /*0c30*/  IMAD.MOV.U32 R19, RZ, RZ, 0x20 ;  /* 0x00000020ff137424 */ /* 0x000fe200078e00ff */
[----:B------:R-:W-:Y:S01]  /*0c40*/  ULDC UR4, c[0x0][0x2ac] ;  /* 0x0000ab0000047ab9 */ /* 0x000fe20000000800 */
[----:B------:R-:W-:Y:S01]  /*0c50*/  IMAD.MOV.U32 R18, RZ, RZ, 0x40 ;  /* 0x00000040ff127424 */ /* 0x000fe200078e00ff */
[----:B------:R-:W-:Y:S02]  /*0c60*/  ULDC UR6, c[0x0][0x1d0] ;  /* 0x0000740000067ab9 */ /* 0x000fe40000000800 */
[----:B------:R-:W-:Y:S01]  /*0c70*/  UIMAD UR6, UR4, UR6, URZ ;  /* 0x00000006040672a4 */ /* 0x000fe2000f8e023f */
[----:B--2---:R-:W-:-:S04]  /*0c80*/  SHF.R.S32.HI R14, RZ, 0x1f, R15 ;  /* 0x0000001fff0e7819 */ /* 0x004fc8000001140f */
[CC--:B------:R-:W-:Y:S02]  /*0c90*/  LEA.HI R2, R14.reuse, R15.reuse, RZ, 0x4 ;  /* 0x0000000f0e027211 */ /* 0x0c0fe400078f20ff */
[----:B-1----:R-:W-:Y:S02]  /*0ca0*/  LEA.HI R7, R14, R15, RZ, 0x2 ;  /* 0x0000000f0e077211 */ /* 0x002fe400078f10ff */
[C---:B------:R-:W-:Y:S02]  /*0cb0*/  LOP3.LUT R0, R2.reuse, 0xfffffff0, RZ, 0xc0, !PT ;  /* 0xfffffff002007812 */ /* 0x040fe400078ec0ff */
[----:B------:R-:W-:Y:S02]  /*0cc0*/  SHF.R.S32.HI R4, RZ, 0x4, R2 ;  /* 0x00000004ff047819 */ /* 0x000fe40000011402 */
[----:B------:R-:W-:Y:S01]  /*0cd0*/  SHF.R.S32.HI R8, RZ, 0x2, R7 ;  /* 0x00000002ff087819 */ /* 0x000fe20000011407 */
[----:B------:R-:W-:Y:S01]  /*0ce0*/  IMAD.IADD R0, R15, 0x1, -R0 ;  /* 0x000000010f007824 */ /* 0x000fe200078e0a00 */
[----:B------:R-:W-:-:S02]  /*0cf0*/  LEA.HI R2, R2, R4, RZ, 0x1 ;  /* 0x0000000402027211 */ /* 0x000fc400078f08ff */
[----:B------:R-:W-:Y:S02]  /*0d00*/  SHF.R.S32.HI R5, RZ, 0x1f, R7 ;  /* 0x0000001fff057819 */ /* 0x000fe40000011407 */
[----:B------:R-:W-:Y:S02]  /*0d10*/  SHF.R.S32.HI R6, RZ, 0x1f, R0 ;  /* 0x0000001fff067819 */ /* 0x000fe40000011400 */
[----:B------:R-:W-:Y:S02]  /*0d20*/  LOP3.LUT R3, R2, 0xfffffffe, RZ, 0xc0, !PT ;  /* 0xfffffffe02037812 */ /* 0x000fe400078ec0ff */
[----:B------:R-:W-:Y:S02]  /*0d30*/  LEA.HI R2, R5, R8, RZ, 0x3 ;  /* 0x0000000805027211 */ /* 0x000fe400078f18ff */
[----:B------:R-:W-:Y:S01]  /*0d40*/  LEA.HI R12, R6, R0, RZ, 0x3 ;  /* 0x00000000060c7211 */ /* 0x000fe200078f18ff */
[----:B------:R-:W-:Y:S01]  /*0d50*/  IMAD.IADD R11, R4, 0x1, -R3 ;  /* 0x00000001040b7824 */ /* 0x000fe200078e0a03 */
[----:B------:R-:W-:-:S02]  /*0d60*/  LEA.HI R81, R14, R15, RZ, 0x3 ;  /* 0x0000000f0e517211 */ /* 0x000fc400078f18ff */
[----:B------:R-:W-:Y:S02]  /*0d70*/  LOP3.LUT R2, R2, 0xfffffff8, RZ, 0xc0, !PT ;  /* 0xfffffff802027812 */ /* 0x000fe400078ec0ff */
[----:B------:R-:W-:Y:S02]  /*0d80*/  LOP3.LUT R3, R12, 0xfffffff8, RZ, 0xc0, !PT ;  /* 0xfffffff80c037812 */ /* 0x000fe400078ec0ff */
[----:B------:R-:W-:Y:S01]  /*0d90*/  LOP3.LUT R4, R81, 0xfffffff8, RZ, 0xc0, !PT ;  /* 0xfffffff851047812 */ /* 0x000fe200078ec0ff */
[----:B------:R-:W-:Y:S01]  /*0da0*/  IMAD.IADD R6, R8, 0x1, -R2 ;  /* 0x0000000108067824 */ /* 0x000fe200078e0a02 */
[----:B------:R-:W-:Y:S01]  /*0db0*/  LEA.HI R5, R14, R15, RZ, 0x5 ;  /* 0x0000000f0e057211 */ /* 0x000fe200078f28ff */
[----:B------:R-:W-:Y:S01]  /*0dc0*/  IMAD.IADD R9, R0, 0x1, -R3 ;  /* 0x0000000100097824 */ /* 0x000fe200078e0a03 */
[----:B------:R-:W-:Y:S01]  /*0dd0*/  LOP3.LUT R3, R7, 0xfffffffc, RZ, 0xc0, !PT ;  /* 0xfffffffc07037812 */ /* 0x000fe200078ec0ff */
[----:B------:R-:W-:Y:S01]  /*0de0*/  IMAD.IADD R82, R15, 0x1, -R4 ;  /* 0x000000010f527824 */ /* 0x000fe200078e0a04 */
[----:B------:R-:W-:-:S02]  /*0df0*/  SHF.R.S32.HI R0, RZ, 0x5, R5 ;  /* 0x00000005ff007819 */ /* 0x000fc40000011405 */
[----:B------:R-:W-:Y:S01]  /*0e00*/  SHF.R.S32.HI R2, RZ, 0x1f, R5 ;  /* 0x0000001fff027819 */ /* 0x000fe20000011405 */
[----:B------:R-:W-:Y:S01]  /*0e10*/  IMAD.SHL.U32 R7, R82, 0x40, RZ ;  /* 0x0000004052077824 */ /* 0x000fe200078e00ff */
[----:B------:R-:W-:Y:S01]  /*0e20*/  LOP3.LUT R4, R5, 0xffffffe0, RZ, 0xc0, !PT ;  /* 0xffffffe005047812 */ /* 0x000fe200078ec0ff */
[----:B------:R-:W-:Y:S01]  /*0e30*/  IMAD.SHL.U32 R16, R0, 0x400, RZ ;  /* 0x0000040000107824 */ /* 0x000fe200078e00ff */
[----:B------:R-:W-:Y:S01]  /*0e40*/  LEA.HI R5, R2, R0, RZ, 0x3 ;  /* 0x0000000002057211 */ /* 0x000fe200078f18ff */
[----:B------:R-:W-:Y:S01]  /*0e50*/  IMAD.IADD R2, R15, 0x1, -R3 ;  /* 0x000000010f027824 */ /* 0x000fe200078e0a03 */
[----:B------:R-:W-:Y:S01]  /*0e60*/  LOP3.LUT R3, R7, 0x1c0, RZ, 0xc0, !PT ;  /* 0x000001c007037812 */ /* 0x000fe200078ec0ff */
[----:B------:R-:W-:Y:S01]  /*0e70*/  IMAD.IADD R27, R15, 0x1, -R4 ;  /* 0x000000010f1b7824 */ /* 0x000fe200078e0a04 */
[----:B------:R-:W-:Y:S01]  /*0e80*/  LOP3.LUT R5, R5, 0xffffff8, RZ, 0xc0, !PT ;  /* 0x0ffffff805057812 */ /* 0x000fe200078ec0ff */
[----:B------:R-:W-:Y:S01]  /*0e90*/  IMAD.SHL.U32 R76, R82, 0x8, RZ ;  /* 0x00000008524c7824 */ /* 0x000fe200078e00ff */
[----:B------:R-:W-:Y:S01]  /*0ea0*/  LEA.HI R4, R2, R2, RZ, 0x1 ;  /* 0x0000000202047211 */ /* 0x000fe200078f08ff */
[----:B------:R-:W-:Y:S01]  /*0eb0*/  IMAD.SHL.U32 R78, R82, 0x4, RZ ;  /* 0x00000004524e7824 */ /* 0x000fe200078e00ff */
[----:B------:R-:W-:Y:S01]  /*0ec0*/  LOP3.LUT R8, R3, 0x8, R81, 0xf8, !PT ;  /* 0x0000000803087812 */ /* 0x000fe200078ef851 */
[----:B------:R-:W-:Y:S01]  /*0ed0*/  IMAD.IADD R10, R0, 0x1, -R5 ;  /* 0x00000001000a7824 */ /* 0x000fe200078e0a05 */
[----:B------:R-:W-:Y:S01]  /*0ee0*/  SHF.R.U32.HI R7, RZ, 0x3, R3 ;  /* 0x00000003ff077819 */ /* 0x000fe20000011603 */
[----:B------:R-:W-:Y:S01]  /*0ef0*/  IMAD.SHL.U32 R0, R6, 0x40, RZ ;  /* 0x0000004006007824 */ /* 0x000fe200078e00ff */
[----:B------:R-:W-:Y:S01]  /*0f00*/  LOP3.LUT R3, R4, 0x1ffffffe, RZ, 0xc0, !PT ;  /* 0x1ffffffe04037812 */ /* 0x000fe200078ec0ff */
[----:B------:R-:W-:Y:S01]  /*0f10*/  IMAD.SHL.U32 R5, R11, 0x8, RZ ;  /* 0x000000080b057824 */ /* 0x000fe200078e00ff */
[----:B------:R-:W-:Y:S01]  /*0f20*/  LOP3.LUT R8, R8, R7, RZ, 0x3c, !PT ;  /* 0x0000000708087212 */ /* 0x000fe200078e3cff */
[----:B------:R-:W-:Y:S01]  /*0f30*/  IMAD R7, R2, 0x2, R16 ;  /* 0x0000000202077824 */ /* 0x000fe200078e0210 */
[----:B------:R-:W-:Y:S01]  /*0f40*/  LOP3.LUT R0, R0, 0x1c0, RZ, 0xc0, !PT ;  /* 0x000001c000007812 */ /* 0x000fe200078ec0ff */
[----:B------:R-:W-:Y:S01]  /*0f50*/  IMAD.IADD R17, R2, 0x1, -R3 ;  /* 0x0000000102117824 */ /* 0x000fe200078e0a03 */
[----:B------:R-:W-:Y:S01]  /*0f60*/  SHF.R.S32.HI R4, RZ, 0x1f, R27 ;  /* 0x0000001fff047819 */ /* 0x000fe2000001141b */
[----:B------:R-:W-:Y:S01]  /*0f70*/  IMAD.SHL.U32 R3, R9, 0x40, RZ ;  /* 0x0000004009037824 */ /* 0x000fe200078e00ff */
[----:B------:R-:W-:-:S02]  /*0f80*/  LEA.HI R2, R0, R0, RZ, 0x1d ;  /* 0x0000000000027211 */ /* 0x000fc400078fe8ff */
[C---:B------:R-:W-:Y:S02]  /*0f90*/  R2P PR, R6.reuse, 0x6 ;  /* 0x0000000606007804 */ /* 0x040fe40000000000 */
[----:B------:R-:W-:Y:S01]  /*0fa0*/  LOP3.LUT R0, R3, 0x1c0, RZ, 0xc0, !PT ;  /* 0x000001c003007812 */ /* 0x000fe200078ec0ff */
[----:B------:R-:W-:Y:S01]  /*0fb0*/  IMAD.IADD R2, R7, 0x1, R2 ;  /* 0x0000000107027824 */ /* 0x000fe200078e0202 */
[----:B------:R-:W-:Y:S02]  /*0fc0*/  LOP3.LUT R6, R6, 0x1, RZ, 0xc0, !PT ;  /* 0x0000000106067812 */ /* 0x000fe400078ec0ff */
[----:B------:R-:W-:Y:S01]  /*0fd0*/  LOP3.LUT R3, R0, 0x8, R5, 0xf8, !PT ;  /* 0x0000000800037812 */ /* 0x000fe200078ef805 */
[----:B------:R-:W-:Y:S01]  /*0fe0*/  IMAD.SHL.U32 R21, R2, 0x2, RZ ;  /* 0x0000000202157824 */ /* 0x000fe200078e00ff */
[----:B------:R-:W-:Y:S01]  /*0ff0*/  SHF.R.U32.HI R0, RZ, 0x3, R0 ;  /* 0x00000003ff007819 */ /* 0x000fe20000011600 */
[----:B------:R-:W-:Y:S01]  /*1000*/  IMAD.SHL.U32 R2, R12, 0x40, RZ ;  /* 0x000000400c027824 */ /* 0x000fe200078e00ff */
[----:B------:R-:W-:-:S02]  /*1010*/  LEA.HI R13, R4, R27, RZ, 0x2 ;  /* 0x0000001b040d7211 */ /* 0x000fc400078f10ff */
[----:B------:R-:W-:Y:S02]  /*1020*/  LOP3.LUT R0, R3, R0, RZ, 0x3c, !PT ;  /* 0x0000000003007212 */ /* 0x000fe400078e3cff */
[----:B------:R-:W-:Y:S02]  /*1030*/  SHF.R.S32.HI R81, RZ, 0x3, R81 ;  /* 0x00000003ff517819 */ /* 0x000fe40000011451 */
[----:B------:R-:W-:Y:S02]  /*1040*/  LOP3.LUT R5, R0, 0xfffffe00, R2, 0xf8, !PT ;  /* 0xfffffe0000057812 */ /* 0x000fe400078ef802 */
[----:B------:R-:W-:Y:S02]  /*1050*/  LEA.HI R0, R14, R15, RZ, 0x6 ;  /* 0x0000000f0e007211 */ /* 0x000fe400078f30ff */
[----:B------:R-:W-:Y:S01]  /*1060*/  ISETP.NE.U32.AND P0, PT, R6, 0x1, PT ;  /* 0x000000010600780c */ /* 0x000fe20003f05070 */
[----:B------:R-:W-:Y:S01]  /*1070*/  IMAD R6, R11, 0x200, R8 ;  /* 0x000002000b067824 */ /* 0x000fe200078e0208 */
[----:B------:R-:W-:Y:S01]  /*1080*/  SHF.R.S32.HI R4, RZ, 0x2, R13 ;  /* 0x00000002ff047819 */ /* 0x000fe2000001140d */
[----:B------:R-:W-:Y:S01]  /*1090*/  IMAD.SHL.U32 R0, R0, 0x8, RZ ;  /* 0x0000000800007824 */ /* 0x000fe200078e00ff */
[----:B------:R-:W-:-:S02]  /*10a0*/  IADD3 R15, R81, 0x20, RZ ;  /* 0x00000020510f7810 */ /* 0x000fc40007ffe0ff */
[C---:B------:R-:W-:Y:S01]  /*10b0*/  IADD3 R22, R81.reuse, 0x40, RZ ;  /* 0x0000004051167810 */ /* 0x040fe20007ffe0ff */
[----:B------:R-:W-:Y:S01]  /*10c0*/  IMAD R25, R10, 0x10, R4 ;  /* 0x000000100a197824 */ /* 0x000fe200078e0204 */
[----:B------:R-:W-:Y:S01]  /*10d0*/  LOP3.LUT R7, R0, 0xfffffe00, RZ, 0xc0, !PT ;  /* 0xfffffe0000077812 */ /* 0x000fe200078ec0ff */
[C---:B------:R-:W-:Y:S01]  /*10e0*/  IMAD.SHL.U32 R0, R81.reuse, 0x40, RZ ;  /* 0x0000004051007824 */ /* 0x040fe200078e00ff */
[----:B------:R-:W-:Y:S01]  /*10f0*/  IADD3 R12, R81, 0x60, RZ ;  /* 0x00000060510c7810 */ /* 0x000fe20007ffe0ff */
[----:B------:R-:W-:Y:S01]  /*1100*/  IMAD.SHL.U32 R4, R15, 0x40, RZ ;  /* 0x000000400f047824 */ /* 0x000fe200078e00ff */
[C---:B------:R-:W-:Y:S01]  /*1110*/  LOP3.LUT P4, RZ, R9.reuse, 0x2, RZ, 0xc0, !PT ;  /* 0x0000000209ff7812 */ /* 0x040fe2000788c0ff */
[----:B------:R1:W-:Y:S01]  /*1120*/  STL [R1+0xfc], R25 ;  /* 0x0000fc1901007387 */ /* 0x0003e20000100800 */
[----:B------:R-:W-:Y:S02]  /*1130*/  LOP3.LUT P3, RZ, R9, 0x4, RZ, 0xc0, !PT ;  /* 0x0000000409ff7812 */ /* 0x000fe4000786c0ff */
[----:B------:R-:W-:Y:S01]  /*1140*/  SHF.R.S32.HI R9, RZ, 0x1f, R15 ;  /* 0x0000001fff097819 */ /* 0x000fe2000001140f */
[----:B------:R-:W-:Y:S01]  /*1150*/  STL [R1+0x88], R21 ;  /* 0x0000881501007387 */ /* 0x000fe20000100800 */
[----:B------:R-:W-:-:S02]  /*1160*/  IADD3 R3, R21, 0x80, RZ ;  /* 0x0000008015037810 */ /* 0x000fc40007ffe0ff */
[--C-:B------:R-:W-:Y:S01]  /*1170*/  SHF.R.S32.HI R2, RZ, 0x1f, R81.reuse ;  /* 0x0000001fff027819 */ /* 0x100fe20000011451 */
[----:B------:R-:W-:Y:S01]  /*1180*/  IMAD.SHL.U32 R2, R12, 0x40, RZ ;  /* 0x000000400c027824 */ /* 0x000fe200078e00ff */
[----:B------:R-:W-:Y:S02]  /*1190*/  SHF.R.S32.HI R8, RZ, 0x1f, R22 ;  /* 0x0000001fff087819 */ /* 0x000fe40000011416 */
[----:B------:R-:W-:Y:S02]  /*11a0*/  SHF.R.S32.HI R10, RZ, 0x1f, R12 ;  /* 0x0000001fff0a7819 */ /* 0x000fe4000001140c */
[----:B------:R-:W-:Y:S01]  /*11b0*/  LOP3.LUT R11, R0, 0x1c0, RZ, 0xc0, !PT ;  /* 0x000001c0000b7812 */ /* 0x000fe200078ec0ff */
[----:B------:R-:W-:Y:S01]  /*11c0*/  IMAD R0, R82, 0x20, R81 ;  /* 0x0000002052007824 */ /* 0x000fe200078e0251 */
[----:B------:R-:W-:Y:S02]  /*11d0*/  IADD3 R20, R21, 0x70, RZ ;  /* 0x0000007015147810 */ /* 0x000fe40007ffe0ff */
[----:B------:R-:W-:-:S02]  /*11e0*/  LEA.HI R9, R9, R15, RZ, 0x3 ;  /* 0x0000000f09097211 */ /* 0x000fc400078f18ff */
[----:B------:R-:W-:Y:S01]  /*11f0*/  @P0 IADD3 R20, R3, 0x10, RZ ;  /* 0x0000001003140810 */ /* 0x000fe20007ffe0ff */
[----:B------:R-:W-:Y:S01]  /*1200*/  IMAD.SHL.U32 R3, R22, 0x40, RZ ;  /* 0x0000004016037824 */ /* 0x000fe200078e00ff */
[----:B------:R-:W-:Y:S02]  /*1210*/  LOP3.LUT R15, R4, 0x1c0, RZ, 0xc0, !PT ;  /* 0x000001c0040f7812 */ /* 0x000fe400078ec0ff */
[----:B------:R-:W-:Y:S01]  /*1220*/  LEA.HI R8, R8, R22, RZ, 0x3 ;  /* 0x0000001608087211 */ /* 0x000fe200078f18ff */
[----:B------:R-:W-:Y:S01]  /*1230*/  STL [R1+0x8c], R20 ;  /* 0x00008c1401007387 */ /* 0x000fe20000100800 */
[----:B------:R-:W-:Y:S02]  /*1240*/  LEA.HI R4, R10, R12, RZ, 0x3 ;  /* 0x0000000c0a047211 */ /* 0x000fe400078f18ff */
[----:B------:R-:W-:Y:S02]  /*1250*/  LOP3.LUT R10, R11, 0x38, R76, 0xf8, !PT ;  /* 0x000000380b0a7812 */ /* 0x000fe400078ef84c */
[----:B------:R-:W-:Y:S01]  /*1260*/  SHF.R.U32.HI R22, RZ, 0x3, R11 ;  /* 0x00000003ff167819 */ /* 0x000fe2000001160b */
[----:B------:R-:W-:Y:S01]  /*1270*/  IMAD.SHL.U32 R4, R4, 0x40, RZ ;  /* 0x0000004004047824 */ /* 0x000fe200078e00ff */
[----:B------:R-:W-:Y:S01]  /*1280*/  LOP3.LUT R12, R2, 0x1c0, RZ, 0xc0, !PT ;  /* 0x000001c0020c7812 */ /* 0x000fe200078ec0ff */
[----:B------:R-:W-:Y:S01]  /*1290*/  IMAD.SHL.U32 R2, R9, 0x40, RZ ;  /* 0x0000004009027824 */ /* 0x000fe200078e00ff */
[----:B------:R-:W-:-:S02]  /*12a0*/  IADD3 R80, R78, 0x20, RZ ;  /* 0x000000204e507810 */ /* 0x000fc40007ffe0ff */
[----:B------:R-:W-:Y:S02]  /*12b0*/  LOP3.LUT R26, R10, R22, RZ, 0x3c, !PT ;  /* 0x000000160a1a7212 */ /* 0x000fe400078e3cff */
[--C-:B------:R-:W-:Y:S02]  /*12c0*/  LOP3.LUT R9, R15, 0x38, R76.reuse, 0xf8, !PT ;  /* 0x000000380f097812 */ /* 0x100fe400078ef84c */
[----:B------:R-:W-:Y:S01]  /*12d0*/  SHF.R.U32.HI R24, RZ, 0x3, R15 ;  /* 0x00000003ff187819 */ /* 0x000fe2000001160f */
[----:B------:R-:W-:Y:S01]  /*12e0*/  STL [R1+0xf8], R26 ;  /* 0x0000f81a01007387 */ /* 0x000fe20000100800 */
[----:B------:R-:W-:Y:S02]  /*12f0*/  LOP3.LUT R15, R12, 0x38, R76, 0xf8, !PT ;  /* 0x000000380c0f7812 */ /* 0x000fe400078ef84c */
[----:B------:R-:W-:Y:S01]  /*1300*/  SHF.R.U32.HI R22, RZ, 0x3, R12 ;  /* 0x00000003ff167819 */ /* 0x000fe2000001160c */
[----:B------:R-:W-:Y:S01]  /*1310*/  IMAD.SHL.U32 R12, R80, 0x2, RZ ;  /* 0x00000002500c7824 */ /* 0x000fe200078e00ff */
[----:B------:R-:W-:-:S02]  /*1320*/  LOP3.LUT R11, R13, 0x7ffffffc, RZ, 0xc0, !PT ;  /* 0x7ffffffc0d0b7812 */ /* 0x000fc400078ec0ff */
[----:B------:R-:W-:Y:S01]  /*1330*/  LOP3.LUT R14, R3, 0x1c0, RZ, 0xc0, !PT ;  /* 0x000001c0030e7812 */ /* 0x000fe200078ec0ff */
[----:B------:R-:W-:Y:S01]  /*1340*/  IMAD.SHL.U32 R3, R8, 0x40, RZ ;  /* 0x0000004008037824 */ /* 0x000fe200078e00ff */
[----:B------:R2:W-:Y:S01]  /*1350*/  STL [R1+0xf4], R12 ;  /* 0x0000f40c01007387 */ /* 0x0005e20000100800 */
[----:B------:R-:W-:Y:S01]  /*1360*/  IMAD.IADD R11, R27, 0x1, -R11 ;  /* 0x000000011b0b7824 */ /* 0x000fe200078e0a0b */
[----:B------:R-:W-:Y:S02]  /*1370*/  LOP3.LUT R10, R14, 0x38, R76, 0xf8, !PT ;  /* 0x000000380e0a7812 */ /* 0x000fe400078ef84c */
[----:B------:R-:W-:Y:S01]  /*1380*/  SHF.R.U32.HI R23, RZ, 0x3, R14 ;  /* 0x00000003ff177819 */ /* 0x000fe2000001160e */
[----:B------:R-:W-:Y:S01]  /*1390*/  IMAD.SHL.U32 R30, R11, 0x2, RZ ;  /* 0x000000020b1e7824 */ /* 0x000fe200078e00ff */
[----:B------:R-:W-:Y:S02]  /*13a0*/  SHF.R.S32.HI R8, RZ, 0x1f, R80 ;  /* 0x0000001fff087819 */ /* 0x000fe40000011450 */
[----:B------:R-:W-:Y:S01]  /*13b0*/  LOP3.LUT R13, R3, 0xfffffe00, RZ, 0xc0, !PT ;  /* 0xfffffe00030d7812 */ /* 0x000fe200078ec0ff */
[----:B------:R-:W-:Y:S01]  /*13c0*/  IMAD R3, R17, 0x8, R25 ;  /* 0x0000000811037824 */ /* 0x000fe200078e0219 */
[----:B------:R-:W-:-:S02]  /*13d0*/  LOP3.LUT R14, R4, 0xfffffe00, RZ, 0xc0, !PT ;  /* 0xfffffe00040e7812 */ /* 0x000fc400078ec0ff */
[----:B------:R-:W-:Y:S02]  /*13e0*/  LOP3.LUT R10, R13, R10, R23, 0xf6, !PT ;  /* 0x0000000a0d0a7212 */ /* 0x000fe400078ef617 */
[----:B------:R-:W-:Y:S02]  /*13f0*/  LEA R200, R6, 0x8100, 0x1 ;  /* 0x0000810006c87811 */ /* 0x000fe400078e08ff */
[----:B------:R-:W-:Y:S02]  /*1400*/  LEA R10, R10, 0x100, 0x1 ;  /* 0x000001000a0a7811 */ /* 0x000fe400078e08ff */
[C---:B------:R-:W-:Y:S02]  /*1410*/  IADD3 R29, R30.reuse, 0x8, RZ ;  /* 0x000000081e1d7810 */ /* 0x040fe40007ffe0ff */
[C---:B------:R-:W-:Y:S02]  /*1420*/  IADD3 R28, R30.reuse, 0x10, RZ ;  /* 0x000000101e1c7810 */ /* 0x040fe40007ffe0ff */
[----:B------:R-:W-:-:S02]  /*1430*/  IADD3 R27, R30, 0x18, RZ ;  /* 0x000000181e1b7810 */ /* 0x000fc40007ffe0ff */
[----:B-1----:R-:W-:Y:S02]  /*1440*/  IADD3 R25, R30, 0x28, RZ ;  /* 0x000000281e197810 */ /* 0x002fe40007ffe0ff */
[----:B--2---:R-:W-:Y:S02]  /*1450*/  LOP3.LUT R12, R2, 0xfffffe00, RZ, 0xc0, !PT ;  /* 0xfffffe00020c7812 */ /* 0x004fe400078ec0ff */
[----:B------:R-:W-:Y:S02]  /*1460*/  SHF.L.U64.HI R2, R80, 0x1, R8 ;  /* 0x0000000150027819 */ /* 0x000fe40000010208 */
[----:B------:R-:W-:Y:S02]  /*1470*/  LOP3.LUT R11, R12, R9, R24, 0xf6, !PT ;  /* 0x000000090c0b7212 */ /* 0x000fe400078ef618 */
[----:B------:R-:W-:Y:S01]  /*1480*/  LOP3.LUT R9, R14, R15, R22, 0xf6, !PT ;  /* 0x0000000f0e097212 */ /* 0x000fe200078ef616 */
[----:B------:R1:W-:Y:S01]  /*1490*/  STL [R1+0xf0], R2 ;  /* 0x0000f00201007387 */ /* 0x0003e20000100800 */
[----:B------:R-:W-:-:S02]  /*14a0*/  LEA R11, R11, 0x100, 0x1 ;  /* 0x000001000b0b7811 */ /* 0x000fc400078e08ff */
[----:B------:R-:W-:Y:S01]  /*14b0*/  LEA R6, R9, 0x100, 0x1 ;  /* 0x0000010009067811 */ /* 0x000fe200078e08ff */
[----:B------:R2:W-:Y:S01]  /*14c0*/  STL [R1+0x100], R3 ;  /* 0x0001000301007387 */ /* 0x0005e20000100800 */
[C---:B------:R-:W-:Y:S02]  /*14d0*/  IADD3 R24, R30.reuse, 0x30, RZ ;  /* 0x000000301e187810 */ /* 0x040fe40007ffe0ff */
[C---:B------:R-:W-:Y:S01]  /*14e0*/  IADD3 R23, R30.reuse, 0x38, RZ ;  /* 0x000000381e177810 */ /* 0x040fe20007ffe0ff */
[----:B------:R-:W-:Y:S01]  /*14f0*/  STL [R1+0x84], R30 ;  /* 0x0000841e01007387 */ /* 0x000fe20000100800 */
[----:B------:R-:W-:Y:S02]  /*1500*/  SEL R4, R19, 0xffffffe0, !P1 ;  /* 0xffffffe013047807 */ /* 0x000fe40004800000 */
[----:B------:R-:W-:Y:S01]  /*1510*/  IADD3 R22, R30, 0x40, RZ ;  /* 0x000000401e167810 */ /* 0x000fe20007ffe0ff */
[----:B------:R3:W-:Y:S01]  /*1520*/  STL [R1+0xec], R11 ;  /* 0x0000ec0b01007387 */ /* 0x0007e20000100800 */
[----:B------:R-:W-:-:S02]  /*1530*/  SEL R8, R18, 0xffffffc0, !P2 ;  /* 0xffffffc012087807 */ /* 0x000fc40005000000 */
[C---:B------:R-:W-:Y:S01]  /*1540*/  IADD3 R17, R30.reuse, 0x58, RZ ;  /* 0x000000581e117810 */ /* 0x040fe20007ffe0ff */
[----:B------:R4:W-:Y:S01]  /*1550*/  STL [R1+0xe8], R10 ;  /* 0x0000e80a01007387 */ /* 0x0009e20000100800 */
[----:B------:R-:W-:Y:S02]  /*1560*/  IADD3 R15, R30, 0x60, RZ ;  /* 0x000000601e0f7810 */ /* 0x000fe40007ffe0ff */
[----:B------:R-:W-:Y:S01]  /*1570*/  SHF.R.S32.HI R9, RZ, 0x1f, R29 ;  /* 0x0000001fff097819 */ /* 0x000fe2000001141d */
[----:B------:R5:W-:Y:S01]  /*1580*/  STL [R1+0xe4], R6 ;  /* 0x0000e40601007387 */ /* 0x000be20000100800 */
[----:B------:R-:W-:Y:S02]  /*1590*/  LEA R201, R5, 0x100, 0x1 ;  /* 0x0000010005c97811 */ /* 0x000fe400078e08ff */
[----:B------:R-:W-:Y:S01]  /*15a0*/  IADD3 R212, R76, 0x40, RZ ;  /* 0x000000404cd47810 */ /* 0x000fe20007ffe0ff */
[----:B------:R-:W-:Y:S01]  /*15b0*/  STL [R1+0x80], R29 ;  /* 0x0000801d01007387 */ /* 0x000fe20000100800 */
[----:B-1----:R-:W-:-:S02]  /*15c0*/  LOP3.LUT R2, R26, R7, RZ, 0xfc, !PT ;  /* 0x000000071a027212 */ /* 0x002fc400078efcff */
[----:B------:R-:W-:Y:S01]  /*15d0*/  IADD3 R26, R30, 0x20, RZ ;  /* 0x000000201e1a7810 */ /* 0x000fe20007ffe0ff */
[----:B------:R1:W-:Y:S01]  /*15e0*/  STL [R1+0x7c], R28 ;  /* 0x00007c1c01007387 */ /* 0x0003e20000100800 */
[----:B--2---:R-:W-:Y:S01]  /*15f0*/  SEL R3, R19, 0xffffffe0, !P4 ;  /* 0xffffffe013037807 */ /* 0x004fe20006000000 */
[----:B------:R-:W-:Y:S01]  /*1600*/  IMAD.SHL.U32 R215, R2, 0x2, RZ ;  /* 0x0000000202d77824 */ /* 0x000fe200078e00ff */
[----:B------:R-:W-:Y:S01]  /*1610*/  SEL R2, R18, 0xffffffc0, !P3 ;  /* 0xffffffc012027807 */ /* 0x000fe20005800000 */
[----:B------:R-:W-:Y:S01]  /*1620*/  STL [R1+0x78], R27 ;  /* 0x0000781b01007387 */ /* 0x000fe20000100800 */
[C---:B------:R-:W-:Y:S01]  /*1630*/  IADD3 R19, R30.reuse, 0x48, RZ ;  /* 0x000000481e137810 */ /* 0x040fe20007ffe0ff */
[--C-:B------:R-:W-:Y:S01]  /*1640*/  IMAD.IADD R202, R3, 0x1, R201.reuse ;  /* 0x0000000103ca7824 */ /* 0x100fe200078e02c9 */
[C---:B------:R-:W-:Y:S01]  /*1650*/  IADD3 R18, R30.reuse, 0x50, RZ ;  /* 0x000000501e127810 */ /* 0x040fe20007ffe0ff */
[----:B------:R2:W-:Y:S01]  /*1660*/  STL [R1+0x74], R26 ;  /* 0x0000741a01007387 */ /* 0x0005e20000100800 */
[----:B---3--:R-:W-:Y:S01]  /*1670*/  IADD3 R11, R30, 0x68, RZ ;  /* 0x000000681e0b7810 */ /* 0x008fe20007ffe0ff */
[----:B------:R-:W-:Y:S01]  /*1680*/  IMAD.IADD R204, R2, 0x1, R201 ;  /* 0x0000000102cc7824 */ /* 0x000fe200078e02c9 */
[----:B------:R-:W-:Y:S01]  /*1690*/  IADD3 R220, -R81, 0x70, RZ ;  /* 0x0000007051dc7810 */ /* 0x000fe20007ffe1ff */
[----:B------:R3:W-:Y:S01]  /*16a0*/  STL [R1+0x70], R25 ;  /* 0x0000701901007387 */ /* 0x0007e20000100800 */
[----:B----4-:R-:W-:Y:S01]  /*16b0*/  IADD3 R10, R30, 0x70, RZ ;  /* 0x000000701e0a7810 */ /* 0x010fe20007ffe0ff */
[----:B------:R-:W-:Y:S01]  /*16c0*/  IMAD.IADD R203, R2, 0x1, R202 ;  /* 0x0000000102cb7824 */ /* 0x000fe200078e02ca */
[----:B------:R-:W-:Y:S01]  /*16d0*/  SHF.R.S32.HI R77, RZ, 0x1f, R76 ;  /* 0x0000001fff4d7819 */ /* 0x000fe2000001144c */
[----:B------:R-:W-:Y:S01]  /*16e0*/  STL [R1+0x6c], R24 ;  /* 0x00006c1801007387 */ /* 0x000fe20000100800 */
[----:B-----5:R-:W-:-:S02]  /*16f0*/  IADD3 R6, R30, 0x78, RZ ;  /* 0x000000781e067810 */ /* 0x020fc40007ffe0ff */
[----:B------:R-:W-:Y:S01]  /*1700*/  SHF.R.S32.HI R230, RZ, 0x1f, R212 ;  /* 0x0000001fffe67819 */ /* 0x000fe200000114d4 */
[----:B------:R4:W-:Y:S04]  /*1710*/  STL [R1+0x68], R23 ;  /* 0x0000681701007387 */ /* 0x0009e80000100800 */
[----:B------:R5:W-:Y:S01]  /*1720*/  STL [R1+0x64], R22 ;  /* 0x0000641601007387 */ /* 0x000be20000100800 */
[----:B-1----:R-:W-:-:S03]  /*1730*/  SHF.R.S32.HI R28, RZ, 0x1f, R28 ;  /* 0x0000001fff1c7819 */ /* 0x002fc6000001141c */
[----:B------:R-:W-:Y:S04]  /*1740*/  STL [R1+0x60], R19 ;  /* 0x0000601301007387 */ /* 0x000fe80000100800 */
[----:B------:R1:W-:Y:S01]  /*1750*/  STL [R1+0x5c], R18 ;  /* 0x00005c1201007387 */ /* 0x0003e20000100800 */
[----:B--2---:R-:W-:-:S03]  /*1760*/  SHF.R.S32.HI R26, RZ, 0x1f, R26 ;  /* 0x0000001fff1a7819 */ /* 0x004fc6000001141a */
[----:B------:R2:W-:Y:S01]  /*1770*/  STL [R1+0x58], R17 ;  /* 0x0000581101007387 */ /* 0x0005e20000100800 */
[----:B---3--:R-:W-:-:S03]  /*1780*/  SHF.R.S32.HI R25, RZ, 0x1f, R25 ;  /* 0x0000001fff197819 */ /* 0x008fc60000011419 */
[----:B------:R-:W-:Y:S04]  /*1790*/  STL [R1+0x54], R15 ;  /* 0x0000540f01007387 */ /* 0x000fe80000100800 */
[----:B------:R3:W-:Y:S01]  /*17a0*/  STL [R1+0x50], R11 ;  /* 0x0000500b01007387 */ /* 0x0007e20000100800 */
[----:B----4-:R-:W-:-:S03]  /*17b0*/  SHF.R.S32.HI R23, RZ, 0x1f, R23 ;  /* 0x0000001fff177819 */ /* 0x010fc60000011417 */
[----:B------:R4:W-:Y:S01]  /*17c0*/  STL [R1+0xe0], R9 ;  /* 0x0000e00901007387 */ /* 0x0009e20000100800 */
[----:B-----5:R-:W-:-:S03]  /*17d0*/  SHF.R.S32.HI R22, RZ, 0x1f, R22 ;  /* 0x0000001fff167819 */ /* 0x020fc60000011416 */
[----:B------:R5:W-:Y:S04]  /*17e0*/  STL [R1+0x4c], R10 ;  /* 0x00004c0a01007387 */ /* 0x000be80000100800 */
[----:B------:R-:W-:Y:S01]  /*17f0*/  STL [R1+0xdc], R28 ;  /* 0x0000dc1c01007387 */ /* 0x000fe20000100800 */
[----:B-1----:R-:W-:-:S03]  /*1800*/  SHF.R.S32.HI R18, RZ, 0x1f, R18 ;  /* 0x0000001fff127819 */ /* 0x002fc60000011412 */
[----:B------:R-:W-:Y:S01]  /*1810*/  STL [R1+0x48], R6 ;  /* 0x0000480601007387 */ /* 0x000fe20000100800 */
[----:B--2---:R-:W-:Y:S02]  /*1820*/  SHF.R.S32.HI R17, RZ, 0x1f, R17 ;  /* 0x0000001fff117819 */ /* 0x004fe40000011411 */
[----:B---3--:R-:W-:Y:S02]  /*1830*/  SHF.R.S32.HI R11, RZ, 0x1f, R11 ;  /* 0x0000001fff0b7819 */ /* 0x008fe4000001140b */
[----:B----4-:R-:W-:Y:S02]  /*1840*/  SHF.R.S32.HI R9, RZ, 0x1f, R27 ;  /* 0x0000001fff097819 */ /* 0x010fe4000001141b */
[----:B-----5:R-:W-:-:S03]  /*1850*/  SHF.R.S32.HI R10, RZ, 0x1f, R10 ;  /* 0x0000001fff0a7819 */ /* 0x020fc6000001140a */
[----:B------:R1:W-:Y:S04]  /*1860*/  STL [R1+0xd8], R9 ;  /* 0x0000d80901007387 */ /* 0x0003e80000100800 */
        /* <DEDUP_REMOVED lines=14> */
[----:B-1----:R-:W-:Y:S02]  /*1950*/  IMAD.IADD R9, R21, 0x1, R4 ;  /* 0x0000000115097824 */ /* 0x002fe400078e0204 */
[----:B------:R-:W-:Y:S01]  /*1960*/  IMAD.IADD R4, R4, 0x1, R20 ;  /* 0x0000000104047824 */ /* 0x000fe200078e0214 */
[----:B--2---:R-:W-:Y:S01]  /*1970*/  SHF.R.S32.HI R11, RZ, 0x1f, R6 ;  /* 0x0000001fff0b7819 */ /* 0x004fe20000011406 */
[----:B------:R-:W-:-:S02]  /*1980*/  IMAD.IADD R6, R5, 0x1, R16 ;  /* 0x0000000105067824 */ /* 0x000fc400078e0210 */
[----:B------:R-:W-:Y:S02]  /*1990*/  IMAD.IADD R5, R8, 0x1, R20 ;  /* 0x0000000108057824 */ /* 0x000fe400078e0214 */
[----:B------:R-:W-:Y:S01]  /*19a0*/  STL [R1+0xa8], R11 ;  /* 0x0000a80b01007387 */ /* 0x000fe20000100800 */
[----:B---3--:R-:W-:Y:S01]  /*19b0*/  IMAD.IADD R10, R21, 0x1, R8 ;  /* 0x00000001150a7824 */ /* 0x008fe200078e0208 */
[----:B------:R-:W-:Y:S02]  /*19c0*/  LEA R206, R6, 0x100, 0x1 ;  /* 0x0000010006ce7811 */ /* 0x000fe400078e08ff */
[----:B------:R1:W-:Y:S03]  /*19d0*/  STL [R1+0x94], R9 ;  /* 0x0000940901007387 */ /* 0x0003e60000100800 */
[C---:B------:R-:W-:Y:S01]  /*19e0*/  IMAD.IADD R207, R206.reuse, 0x1, R3 ;  /* 0x00000001cecf7824 */ /* 0x040fe200078e0203 */
[----:B------:R-:W-:Y:S01]  /*19f0*/  STL [R1+0xa4], R10 ;  /* 0x0000a40a01007387 */ /* 0x000fe20000100800 */
[----:B------:R-:W-:-:S02]  /*1a00*/  IMAD.IADD R209, R206, 0x1, R2 ;  /* 0x00000001ced17824 */ /* 0x000fc400078e0202 */
[----:B------:R-:W-:Y:S02]  /*1a10*/  IMAD.IADD R208, R207, 0x1, R2 ;  /* 0x00000001cfd07824 */ /* 0x000fe400078e0202 */
[----:B-1----:R-:W-:-:S05]  /*1a20*/  IMAD.IADD R9, R8, 0x1, R9 ;  /* 0x0000000108097824 */ /* 0x002fca00078e0209 */
[----:B------:R-:W-:Y:S04]  /*1a30*/  STL [R1+0xa0], R9 ;  /* 0x0000a00901007387 */ /* 0x000fe80000100800 */
[----:B------:R1:W-:Y:S04]  /*1a40*/  STL [R1+0x90], R4 ;  /* 0x0000900401007387 */ /* 0x0003e80000100800 */
[----:B------:R2:W-:Y:S01]  /*1a50*/  STL [R1+0x9c], R5 ;  /* 0x00009c0501007387 */ /* 0x0005e20000100800 */
[----:B-1----:R-:W-:-:S05]  /*1a60*/  IMAD.IADD R4, R4, 0x1, R8 ;  /* 0x0000000104047824 */ /* 0x002fca00078e0208 */
[----:B------:R2:W-:Y:S02]  /*1a70*/  STL [R1+0x98], R4 ;  /* 0x0000980401007387 */ /* 0x0005e40000100800 */
.L_x_517:
[----:B------:R-:W3:Y:S01]  /*1a80*/  LDL R3, [R1+0x2c] ;  /* 0x00002c0001037983 */ /* 0x000ee20000100800 */
[----:B------:R-:W-:Y:S01]  /*1a90*/  IMAD.MOV.U32 R2, RZ, RZ, 0x4 ;  /* 0x00000004ff027424 */ /* 0x000fe200078e00ff */
[----:B------:R-:W-:-:S04]  /*1aa0*/  ISETP.NE.U32.AND P0, PT, RZ, c[0x0][0x370], PT ;  /* 0x0000dc00ff007a0c */ /* 0x000fc80003f05070 */
[----:B------:R-:W-:Y:S01]  /*1ab0*/  ISETP.NE.AND.EX P1, PT, RZ, c[0x0][0x374], PT, P0 ;  /* 0x0000dd00ff007a0c */ /* 0x000fe20003f25300 */
[----:B---3--:R-:W-:-:S05]  /*1ac0*/  IMAD.WIDE R2, R3, R2, c[0x0][0x588] ;  /* 0x0001620003027625 */ /* 0x008fca00078e0202 */
[----:B------:R-:W3:Y:S01]  /*1ad0*/  LDG.E R33, [R2.64] ;  /* 0x0000000802217981 */ /* 0x000ee2000c1e1900 */
[----:B------:R-:W-:Y:S01]  /*1ae0*/  ISETP.NE.U32.AND P4, PT, RZ, c[0x0][0x360], PT ;  /* 0x0000d800ff007a0c */ /* 0x000fe20003f85070 */
[----:B------:R-:W-:Y:S01]  /*1af0*/  IMAD.MOV.U32 R11, RZ, RZ, RZ ;  /* 0x000000ffff0b7224 */ /* 0x000fe200078e00ff */
[----:B------:R-:W-:Y:S02]  /*1b00*/  ISETP.NE.U32.AND P3, PT, RZ, c[0x0][0x348], PT ;  /* 0x0000d200ff007a0c */ /* 0x000fe40003f65070 */
[----:B------:R-:W-:Y:S02]  /*1b10*/  ISETP.NE.AND.EX P4, PT, RZ, c[0x0][0x364], PT, P4 ;  /* 0x0000d900ff007a0c */ /* 0x000fe40003f85340 */
[----:B------:R-:W-:Y:S02]  /*1b20*/  ISETP.NE.U32.AND P5, PT, RZ, c[0x0][0x350], PT ;  /* 0x0000d400ff007a0c */ /* 0x000fe40003fa5070 */
[----:B------:R-:W-:Y:S02]  /*1b30*/  ISETP.NE.U32.AND P6, PT, RZ, c[0x0][0x358], PT ;  /* 0x0000d600ff007a0c */ /* 0x000fe40003fc5070 */
[----:B------:R-:W-:-:S02]  /*1b40*/  ISETP.NE.AND.EX P3, PT, RZ, c[0x0][0x34c], PT, P3 ;  /* 0x0000d300ff007a0c */ /* 0x000fc40003f65330 */
[----:B------:R-:W-:Y:S02]  /*1b50*/  ISETP.NE.AND.EX P5, PT, RZ, c[0x0][0x354], PT, P5 ;  /* 0x0000d500ff007a0c */ /* 0x000fe40003fa5350 */
[----:B------:R-:W-:Y:S01]  /*1b60*/  ISETP.NE.AND.EX P6, PT, RZ, c[0x0][0x35c], PT, P6 ;  /* 0x0000d700ff007a0c */ /* 0x000fe20003fc5360 */
[----:B------:R-:W-:Y:S02]  /*1b70*/  IMAD.MOV.U32 R146, RZ, RZ, RZ ;  /* 0x000000ffff927224 */ /* 0x000fe400078e00ff */
[----:B------:R-:W-:Y:S02]  /*1b80*/  IMAD.MOV.U32 R18, RZ, RZ, RZ ;  /* 0x000000ffff127224 */ /* 0x000fe400078e00ff */
[----:B------:R-:W-:Y:S01]  /*1b90*/  IMAD.MOV.U32 R17, RZ, RZ, RZ ;  /* 0x000000ffff117224 */ /* 0x000fe200078e00ff */
[----:B---3--:R-:W-:Y:S01]  /*1ba0*/  SHF.R.S32.HI R34, RZ, 0x1f, R33 ;  /* 0x0000001fff227819 */ /* 0x008fe20000011421 */
[C---:B------:R-:W-:Y:S01]  /*1bb0*/  IMAD.SHL.U32 R19, R33.reuse, 0x4, RZ ;  /* 0x0000000421137824 */ /* 0x040fe200078e00ff */
[C---:B--2---:R-:W-:Y:S01]  /*1bc0*/  @P1 LEA R4, P0, R33.reuse, c[0x0][0x370], 0x2 ;  /* 0x0000dc0021041a11 */ /* 0x044fe200078010ff */
[----:B------:R1:W-:Y:S01]  /*1bd0*/  STL [R1+0x38], R33 ;  /* 0x0000382101007387 */ /* 0x0003e20000100800 */
[----:B------:R-:W-:-:S02]  /*1be0*/  SHF.L.U64.HI R22, R33, 0x2, R34 ;  /* 0x0000000221167819 */ /* 0x000fc40000010222 */
[----:B------:R-:W-:Y:S01]  /*1bf0*/  @P1 LEA.HI.X R5, R33, c[0x0][0x374], R34, 0x2, P0 ;  /* 0x0000dd0021051a11 */ /* 0x000fe200000f1422 */
[----:B------:R1:W-:Y:S01]  /*1c00*/  STL [R1+0x3c], R34 ;  /* 0x00003c2201007387 */ /* 0x0003e20000100800 */
[----:B------:R-:W-:-:S03]  /*1c10*/  @P4 IADD3 R2, P0, R19, c[0x0][0x360], RZ ;  /* 0x0000d80013024a10 */ /* 0x000fc60007f1e0ff */
[----:B------:R2:W3:Y:S01]  /*1c20*/  @P1 LDG.E R11, [R4.64] ;  /* 0x00000008040b1981 */ /* 0x0004e2000c1e1900 */
[C---:B------:R-:W-:Y:S02]  /*1c30*/  @P4 IADD3.X R3, R22.reuse, c[0x0][0x364], RZ, P0, !PT ;  /* 0x0000d90016034a10 */ /* 0x040fe400007fe4ff */
[----:B------:R-:W-:Y:S01]  /*1c40*/  IADD3 R8, P2, R19, c[0x0][0x348], RZ ;  /* 0x0000d20013087a10 */ /* 0x000fe20007f5e0ff */
[----:B------:R1:W-:Y:S04]  /*1c50*/  STL [R1+0x30], R19 ;  /* 0x0000301301007387 */ /* 0x0003e80000100800 */
[----:B------:R4:W5:Y:S01]  /*1c60*/  @P4 LDG.E R153, [R2.64] ;  /* 0x0000000802994981 */ /* 0x000962000c1e1900 */
[----:B------:R-:W-:-:S03]  /*1c70*/  IADD3.X R9, R22, c[0x0][0x34c], RZ, P2, !PT ;  /* 0x0000d30016097a10 */ /* 0x000fc600017fe4ff */
[----:B------:R1:W-:Y:S04]  /*1c80*/  STL [R1+0x34], R22 ;  /* 0x0000341601007387 */ /* 0x0003e80000100800 */
[----:B------:R1:W5:Y:S01]  /*1c90*/  @P3 LDG.E R146, [R8.64] ;  /* 0x0000000808923981 */ /* 0x000362000c1e1900 */
[----:B--2---:R-:W-:-:S04]  /*1ca0*/  IADD3 R4, P1, R19, c[0x0][0x350], RZ ;  /* 0x0000d40013047a10 */ /* 0x004fc80007f3e0ff */
[----:B------:R-:W-:Y:S02]  /*1cb0*/  IADD3.X R5, R22, c[0x0][0x354], RZ, P1, !PT ;  /* 0x0000d50016057a10 */ /* 0x000fe40000ffe4ff */
[----:B----4-:R-:W-:-:S03]  /*1cc0*/  IADD3 R2, P0, R19, c[0x0][0x358], RZ ;  /* 0x0000d60013027a10 */ /* 0x010fc60007f1e0ff */
[----:B------:R1:W5:Y:S01]  /*1cd0*/  @P5 LDG.E R18, [R4.64] ;  /* 0x0000000804125981 */ /* 0x000362000c1e1900 */
[----:B------:R-:W-:-:S05]  /*1ce0*/  IADD3.X R3, R22, c[0x0][0x35c], RZ, P0, !PT ;  /* 0x0000d70016037a10 */ /* 0x000fca00007fe4ff */
[----:B------:R1:W5:Y:S01]  /*1cf0*/  @P6 LDG.E R17, [R2.64] ;  /* 0x0000000802116981 */ /* 0x000362000c1e1900 */
[----:B------:R-:W-:Y:S03]  /*1d00*/  YIELD ;  /* 0x0000000000007946 */ /* 0x000fe60003800000 */
[----:B---3--:R1:W-:Y:S01]  /*1d10*/  STL [R1+0x1c], R11 ;  /* 0x00001c0b01007387 */ /* 0x0083e20000100800 */
[----:B------:R-:W-:Y:S05]  /*1d20*/  @P4 BRA `(.L_x_336) ;  /* 0x0000005000004947 */ /* 0x000fea0003800000 */
[----:B-----5:R-:W-:Y:S01]  /*1d30*/  MOV R153, c[0x0][0x168] ;  /* 0x00005a0000997a02 */ /* 0x020fe20000000f00 */
[----:B------:R-:W-:Y:S05]  /*1d40*/  @!P3 BRA `(.L_x_336) ;  /* 0x000000300000b947 */ /* 0x000fea0003800000 */
[----:B------:R-:W2:Y:S04]  /*1d50*/  LDG.E R10, [R8.64] ;  /* 0x00000008080a7981 */ /* 0x000ea8000c1e1900 */
[----:B------:R-:W2:Y:S02]  /*1d60*/  LDG.E R6, [R8.64+0x4] ;  /* 0x0000040808067981 */ /* 0x000ea4000c1e1900 */
[----:B--2---:R-:W-:-:S02]  /*1d70*/  IADD3 R153, -R10, R6, RZ ;  /* 0x000000060a997210 */ /* 0x004fc40007ffe1ff */
.L_x_336:
[----:B------:R-:W-:-:S04]  /*1d80*/  ISETP.NE.U32.AND P0, PT, RZ, c[0x0][0x368], PT ;  /* 0x0000da00ff007a0c */ /* 0x000fc80003f05070 */
[----:B------:R-:W-:-:S13]  /*1d90*/  ISETP.NE.AND.EX P0, PT, RZ, c[0x0][0x36c], PT, P0 ;  /* 0x0000db00ff007a0c */ /* 0x000fda0003f05300 */
[----:B------:R-:W-:Y:S05]  /*1da0*/  @!P0 BRA `(.L_x_337) ;  /* 0x0000004000008947 */ /* 0x000fea0003800000 */
[----:B-1----:R-:W-:-:S04]  /*1db0*/  IADD3 R4, P0, R19, c[0x0][0x368], RZ ;  /* 0x0000da0013047a10 */ /* 0x002fc80007f1e0ff */
[----:B------:R-:W-:-:S05]  /*1dc0*/  IADD3.X R5, R22, c[0x0][0x36c], RZ, P0, !PT ;  /* 0x0000db0016057a10 */ /* 0x000fca00007fe4ff */
[----:B------:R1:W5:Y:S01]  /*1dd0*/  LDG.E R16, [R4.64] ;  /* 0x0000000804107981 */ /* 0x000362000c1e1900 */
[----:B------:R-:W-:Y:S05]  /*1de0*/  BRA `(.L_x_338) ;  /* 0x0000005000007947 */ /* 0x000fea0003800000 */
.L_x_337:
[----:B------:R-:W-:Y:S01]  /*1df0*/  MOV R16, UR6 ;  /* 0x0000000600107c02 */ /* 0x000fe20008000f00 */
[----:B------:R-:W-:Y:S05]  /*1e00*/  @!P5 BRA `(.L_x_338) ;  /* 0x000000300000d947 */ /* 0x000fea0003800000 */
[----:B------:R2:W3:Y:S04]  /*1e10*/  LDG.E R6, [R4.64] ;  /* 0x0000000804067981 */ /* 0x0004e8000c1e1900 */
[----:B-12---:R-:W3:Y:S02]  /*1e20*/  LDG.E R4, [R4.64+0x4] ;  /* 0x0000040804047981 */ /* 0x006ee4000c1e1900 */
[----:B---3--:R-:W-:Y:S02]  /*1e30*/  IADD3 R16, -R6, R4, RZ ;  /* 0x0000000406107210 */ /* 0x008fe40007ffe1ff */
.L_x_338:
[----:B------:R-:W2:Y:S04]  /*1e40*/  LDL R21, [R1+0x28] ;  /* 0x0000280001157983 */ /* 0x000ea80000100800 */
[----:B-1----:R1:W3:Y:S04]  /*1e50*/  @P6 LDG.E R5, [R2.64] ;  /* 0x0000000802056981 */ /* 0x0022e8000c1e1900 */
[----:B------:R1:W3:Y:S01]  /*1e60*/  @P6 LDG.E R4, [R2.64+0x4] ;  /* 0x0000040802046981 */ /* 0x0002e2000c1e1900 */
[----:B------:R-:W-:Y:S01]  /*1e70*/  ISETP.NE.U32.AND P0, PT, RZ, c[0x0][0x378], PT ;  /* 0x0000de00ff007a0c */ /* 0x000fe20003f05070 */
[----:B-----5:R-:W-:-:S03]  /*1e80*/  IMAD.MOV.U32 R137, RZ, RZ, R16 ;  /* 0x000000ffff897224 */ /* 0x020fc600078e0010 */
[----:B------:R-:W-:-:S13]  /*1e90*/  ISETP.NE.AND.EX P1, PT, RZ, c[0x0][0x37c], PT, P0 ;  /* 0x0000df00ff007a0c */ /* 0x000fda0003f25300 */
[----:B-1----:R-:W-:-:S04]  /*1ea0*/  @P1 IADD3 R2, P0, R19, c[0x0][0x378], RZ ;  /* 0x0000de0013021a10 */ /* 0x002fc80007f1e0ff */
[----:B------:R-:W-:-:S05]  /*1eb0*/  @P1 IADD3.X R3, R22, c[0x0][0x37c], RZ, P0, !PT ;  /* 0x0000df0016031a10 */ /* 0x000fca00007fe4ff */
[----:B------:R1:W5:Y:S01]  /*1ec0*/  @P1 LDG.E R137, [R2.64] ;  /* 0x0000000802891981 */ /* 0x000362000c1e1900 */
[----:B------:R-:W-:Y:S01]  /*1ed0*/  IMAD.IADD R6, R16, 0x1, -R11 ;  /* 0x0000000110067824 */ /* 0x000fe200078e0a0b */
[----:B------:R-:W-:Y:S01]  /*1ee0*/  BSSY B0, `(.L_x_339) ;  /* 0x0000033000007945 */ /* 0x000fe20003800000 */
[----:B-1----:R-:W-:Y:S01]  /*1ef0*/  IMAD.MOV.U32 R2, RZ, RZ, c[0x0][0x228] ;  /* 0x00008a00ff027624 */ /* 0x002fe200078e00ff */
[----:B--2---:R-:W-:-:S04]  /*1f00*/  LOP3.LUT R3, R21, 0xff000000, RZ, 0xc0, !PT ;  /* 0xff00000015037812 */ /* 0x004fc800078ec0ff */
[----:B------:R-:W-:Y:S01]  /*1f10*/  SHF.R.U32.HI R3, RZ, 0x8, R3 ;  /* 0x00000008ff037819 */ /* 0x000fe20000011603 */
[----:B---3--:R-:W-:Y:S01]  /*1f20*/  @P6 IMAD.IADD R2, R4, 0x1, -R5 ;  /* 0x0000000104026824 */ /* 0x008fe200078e0a05 */
[----:B------:R-:W-:-:S03]  /*1f30*/  LOP3.LUT R4, R21, 0xff0000, RZ, 0xc0, !PT ;  /* 0x00ff000015047812 */ /* 0x000fc600078ec0ff */
[----:B------:R-:W-:Y:S01]  /*1f40*/  IMAD.IADD R144, R6, 0x1, R2 ;  /* 0x0000000106907824 */ /* 0x000fe200078e0202 */
[----:B------:R-:W-:Y:S01]  /*1f50*/  LEA.HI R8, R4, R3, RZ, 0x10 ;  /* 0x0000000304087211 */ /* 0x000fe200078f80ff */
[----:B------:R-:W-:-:S03]  /*1f60*/  IMAD.MOV.U32 R4, RZ, RZ, RZ ;  /* 0x000000ffff047224 */ /* 0x000fc600078e00ff */
[----:B------:R-:W-:Y:S02]  /*1f70*/  SHF.R.U32.HI R9, RZ, 0x10, R8 ;  /* 0x00000010ff097819 */ /* 0x000fe40000011608 */
[----:B------:R-:W-:Y:S02]  /*1f80*/  LOP3.LUT R23, R8, 0xff, RZ, 0xc0, !PT ;  /* 0x000000ff08177812 */ /* 0x000fe400078ec0ff */
[C---:B------:R-:W-:Y:S01]  /*1f90*/  IADD3 R5, R144.reuse, 0x6f, RZ ;  /* 0x0000006f90057810 */ /* 0x040fe20007ffe0ff */
[----:B------:R1:W-:Y:S01]  /*1fa0*/  STL [R1+0x40], R9 ;  /* 0x0000400901007387 */ /* 0x0003e20000100800 */
[----:B------:R-:W-:Y:S02]  /*1fb0*/  ISETP.GE.AND P0, PT, R144, 0x1, PT ;  /* 0x000000019000780c */ /* 0x000fe40003f06270 */
[----:B------:R-:W-:Y:S01]  /*1fc0*/  ISETP.NE.AND P1, PT, R9, RZ, PT ;  /* 0x000000ff0900720c */ /* 0x000fe20003f25270 */
[----:B------:R1:W-:Y:S01]  /*1fd0*/  STL [R1+0x44], R23 ;  /* 0x0000441701007387 */ /* 0x0003e20000100800 */
[----:B------:R-:W-:-:S02]  /*1fe0*/  IMAD.HI R3, R5, -0x6db6db6d, R4 ;  /* 0x9249249305037827 */ /* 0x000fc400078e0204 */
[----:B------:R-:W-:-:S03]  /*1ff0*/  SEL R136, R9, c[0x0][0x338], P1 ;  /* 0x0000ce0009887a07 */ /* 0x000fc60000800000 */
[----:B------:R-:W-:-:S04]  /*2000*/  SHF.R.U32.HI R4, RZ, 0x1f, R3 ;  /* 0x0000001fff047819 */ /* 0x000fc80000011603 */
[----:B------:R-:W-:Y:S01]  /*2010*/  LEA.HI.SX32 R145, R3, R4, 0x1a ;  /* 0x0000000403917211 */ /* 0x000fe200078fd2ff */
[----:B------:R-:W-:Y:S01]  /*2020*/  IMAD.MOV.U32 R3, RZ, RZ, RZ ;  /* 0x000000ffff037224 */ /* 0x000fe200078e00ff */
[----:B------:R-:W-:Y:S05]  /*2030*/  @!P0 BRA `(.L_x_340) ;  /* 0x000001d000008947 */ /* 0x000fea0003800000 */
[----:B------:R-:W-:Y:S01]  /*2040*/  IABS R3, R136 ;  /* 0x0000008800037213 */ /* 0x000fe20000000000 */
[----:B------:R-:W-:Y:S01]  /*2050*/  IMAD.MOV.U32 R8, RZ, RZ, RZ ;  /* 0x000000ffff087224 */ /* 0x000fe200078e00ff */
[----:B------:R-:W-:-:S03]  /*2060*/  IADD3 R10, R145, -0x1, R136 ;  /* 0xffffffff910a7810 */ /* 0x000fc60007ffe088 */
[----:B------:R-:W-:Y:S01]  /*2070*/  IMAD.MOV.U32 R4, RZ, RZ, R3 ;  /* 0x000000ffff047224 */ /* 0x000fe200078e0003 */
[----:B------:R-:W-:-:S03]  /*2080*/  IABS R15, R10 ;  /* 0x0000000a000f7213 */ /* 0x000fc60000000000 */
[----:B------:R-:W2:Y:S08]  /*2090*/  I2F.RP R3, R4 ;  /* 0x0000000400037306 */ /* 0x000eb00000209400 */
        /* <DEDUP_REMOVED lines=23> */
.L_x_340:
[----:B------:R-:W-:Y:S05]  /*2210*/  BSYNC B0 ;  /* 0x0000000000007941 */ /* 0x000fea0003800000 */
.L_x_339:
[----:B------:R-:W2:Y:S01]  /*2220*/  LDL R10, [R1+0xf8] ;  /* 0x0000f800010a7983 */ /* 0x000ea20000100800 */
[----:B------:R-:W-:-:S04]  /*2230*/  IMAD R4, R23, R3, RZ ;  /* 0x0000000317047224 */ /* 0x000fc800078e02ff */
[C---:B------:R-:W-:Y:S02]  /*2240*/  IMAD.IADD R3, R4.reuse, 0x1, R3 ;  /* 0x0000000104037824 */ /* 0x040fe400078e0203 */
[----:B------:R-:W-:-:S03]  /*2250*/  IMAD R4, R4, 0x70, -R6 ;  /* 0x0000007004047824 */ /* 0x000fc600078e0a06 */
[----:B------:R-:W-:Y:S02]  /*2260*/  IMNMX R3, R145, R3, PT ;  /* 0x0000000391037217 */ /* 0x000fe40003800200 */
[----:B------:R-:W-:-:S03]  /*2270*/  IMNMX R4, RZ, R4, !PT ;  /* 0x00000004ff047217 */ /* 0x000fc60007800200 */
[----:B------:R-:W-:-:S05]  /*2280*/  IMAD R3, R3, 0x70, -R6 ;  /* 0x0000007003037824 */ /* 0x000fca00078e0a06 */
[----:B------:R-:W-:-:S04]  /*2290*/  IMNMX R3, R3, R2, PT ;  /* 0x0000000203037217 */ /* 0x000fc80003800200 */
[----:B------:R-:W-:Y:S02]  /*22a0*/  ISETP.GT.AND P0, PT, R3, R4, PT ;  /* 0x000000040300720c */ /* 0x000fe40003f04270 */
[----:B------:R-:W-:-:S05]  /*22b0*/  SHF.R.U32.HI R4, RZ, 0x4, R4 ;  /* 0x00000004ff047819 */ /* 0x000fca0000011604 */
[----:B-1----:R-:W-:-:S04]  /*22c0*/  IMAD.WIDE.U32 R8, R4, 0x24924925, RZ ;  /* 0x2492492504087825 */ /* 0x002fc800078e00ff */
[----:B------:R-:W-:Y:S02]  /*22d0*/  IMAD.MOV.U32 R115, RZ, RZ, R9 ;  /* 0x000000ffff737224 */ /* 0x000fe400078e0009 */
[----:B------:R-:W-:Y:S01]  /*22e0*/  @P0 IADD3 R5, R3, 0x6f, RZ ;  /* 0x0000006f03050810 */ /* 0x000fe20007ffe0ff */
[----:B------:R-:W-:Y:S02]  /*22f0*/  @P0 IMAD.MOV.U32 R4, RZ, RZ, RZ ;  /* 0x000000ffff040224 */ /* 0x000fe400078e00ff */
[----:B------:R-:W-:Y:S02]  /*2300*/  MOV R3, R115 ;  /* 0x0000007300037202 */ /* 0x000fe40000000f00 */
[----:B------:R-:W-:-:S05]  /*2310*/  @P0 IMAD.HI R4, R5, -0x6db6db6d, R4 ;  /* 0x9249249305040827 */ /* 0x000fca00078e0204 */
[----:B------:R-:W-:-:S04]  /*2320*/  @P0 SHF.R.U32.HI R5, RZ, 0x1f, R4 ;  /* 0x0000001fff050819 */ /* 0x000fc80000011604 */
[----:B------:R-:W-:-:S04]  /*2330*/  @P0 LEA.HI.SX32 R3, R4, R5, 0x1a ;  /* 0x0000000504030211 */ /* 0x000fc800078fd2ff */
[----:B------:R-:W-:Y:S01]  /*2340*/  ISETP.GT.AND P0, PT, R3, R115, PT ;  /* 0x000000730300720c */ /* 0x000fe20003f04270 */
[----:B--2---:R-:W-:-:S05]  /*2350*/  IMAD.IADD R4, R7, 0x1, R10 ;  /* 0x0000000107047824 */ /* 0x004fca00078e020a */
[----:B------:R-:W-:-:S07]  /*2360*/  SHF.L.U32 R213, R4, 0x1, RZ ;  /* 0x0000000104d57819 */ /* 0x000fce00000006ff */
[----:B------:R-:W-:Y:S05]  /*2370*/  @!P0 BRA `(.L_x_341) ;  /* 0x0000717000008947 */ /* 0x000fea0003800000 */
[----:B------:R-:W-:-:S04]  /*2380*/  ISETP.NE.U32.AND P0, PT, RZ, c[0x0][0x340], PT ;  /* 0x0000d000ff007a0c */ /* 0x000fc80003f05070 */
[----:B------:R-:W-:-:S13]  /*2390*/  ISETP.NE.AND.EX P4, PT, RZ, c[0x0][0x344], PT, P0 ;  /* 0x0000d100ff007a0c */ /* 0x000fda0003f85300 */
[----:B------:R-:W-:Y:S02]  /*23a0*/  @P4 IADD3 R4, P0, R19, c[0x0][0x340], RZ ;  /* 0x0000d00013044a10 */ /* 0x000fe40007f1e0ff */
[----:B------:R-:W-:Y:S02]  /*23b0*/  SHF.R.S32.HI R19, RZ, 0x1f, R81 ;  /* 0x0000001fff137819 */ /* 0x000fe40000011451 */
[----:B------:R-:W-:-:S05]  /*23c0*/  @P4 IADD3.X R5, R22, c[0x0][0x344], RZ, P0, !PT ;  /* 0x0000d10016054a10 */ /* 0x000fca00007fe4ff */
[----:B------:R1:W2:Y:S01]  /*23d0*/  @P4 LDG.E R28, [R4.64] ;  /* 0x00000008041c4981 */ /* 0x0002a2000c1e1900 */
[----:B------:R-:W-:Y:S01]  /*23e0*/  IADD3 R116, P0, R81, R17, RZ ;  /* 0x0000001151747210 */ /* 0x000fe20007f1e0ff */
[----:B------:R-:W-:Y:S01]  /*23f0*/  IMAD.MOV.U32 R140, RZ, RZ, 0x70 ;  /* 0x00000070ff8c7424 */ /* 0x000fe200078e00ff */
[----:B------:R-:W-:Y:S01]  /*2400*/  IADD3 R41, R3, -0x1, RZ ;  /* 0xffffffff03297810 */ /* 0x000fe20007ffe0ff */
[----:B------:R-:W-:Y:S01]  /*2410*/  IMAD.MOV.U32 R32, RZ, RZ, c[0x0][0x238] ;  /* 0x00008e00ff207624 */ /* 0x000fe200078e00ff */
[----:B------:R-:W-:Y:S01]  /*2420*/  LEA.HI.X.SX32 R117, R17, R19, 0x1, P0 ;  /* 0x0000001311757211 */ /* 0x000fe200000f0eff */
[C---:B------:R-:W-:Y:S01]  /*2430*/  IMAD R154, R140.reuse, c[0x0][0x23c], RZ ;  /* 0x00008f008c9a7a24 */ /* 0x040fe200078e02ff */
[----:B------:R-:W-:Y:S01]  /*2440*/  LOP3.LUT R31, R21, 0xffff, RZ, 0xc0, !PT ;  /* 0x0000ffff151f7812 */ /* 0x000fe200078ec0ff */
[----:B------:R-:W-:Y:S01]  /*2450*/  IMAD.WIDE.U32 R138, R140, c[0x0][0x238], RZ ;  /* 0x00008e008c8a7a25 */ /* 0x000fe200078e00ff */
[----:B------:R-:W-:Y:S01]  /*2460*/  SEL R29, R34, RZ, !P6 ;  /* 0x000000ff221d7207 */ /* 0x000fe20007000000 */
[----:B------:R-:W-:Y:S01]  /*2470*/  ULDC UR5, c[0x0][0x23c] ;  /* 0x00008f0000057ab9 */ /* 0x000fe20000000800 */
[----:B------:R-:W-:Y:S01]  /*2480*/  SEL R30, R33, RZ, !P6 ;  /* 0x000000ff211e7207 */ /* 0x000fe20007000000 */
[----:B------:R-:W-:Y:S01]  /*2490*/  IMAD R6, R117, c[0x0][0x238], RZ ;  /* 0x00008e0075067a24 */ /* 0x000fe200078e02ff */
[----:B------:R-:W-:Y:S01]  /*24a0*/  IADD3 R154, R139, R154, RZ ;  /* 0x0000009a8b9a7210 */ /* 0x000fe20007ffe0ff */
[----:B------:R-:W-:Y:S01]  /*24b0*/  IMAD R3, R29, c[0x0][0x248], RZ ;  /* 0x000092001d037a24 */ /* 0x000fe200078e02ff */
[----:B------:R-:W-:Y:S01]  /*24c0*/  ISETP.GE.AND P6, PT, R76, c[0x0][0x1d4], PT ;  /* 0x000075004c007a0c */ /* 0x000fe20003fc6270 */
[----:B------:R-:W-:Y:S01]  /*24d0*/  IMAD R6, R116, c[0x0][0x23c], R6 ;  /* 0x00008f0074067a24 */ /* 0x000fe200078e0206 */
[----:B------:R-:W-:Y:S01]  /*24e0*/  ISETP.GE.AND P5, PT, R212, c[0x0][0x1d4], PT ;  /* 0x00007500d4007a0c */ /* 0x000fe20003fa6270 */
[C---:B------:R-:W-:Y:S01]  /*24f0*/  IMAD.SHL.U32 R163, R32.reuse, 0x20, RZ ;  /* 0x0000002020a37824 */ /* 0x040fe200078e00ff */
[----:B------:R-:W-:Y:S01]  /*2500*/  MOV R152, 0x5 ;  /* 0x0000000500987802 */ /* 0x000fe20000000f00 */
[C---:B------:R-:W-:Y:S01]  /*2510*/  IMAD.WIDE.U32 R10, R32.reuse, 0x40, RZ ;  /* 0x00000040200a7825 */ /* 0x040fe200078e00ff */
[----:B------:R-:W-:Y:S01]  /*2520*/  USHF.L.U32 UR12, UR5, 0x6, URZ ;  /* 0x00000006050c7899 */ /* 0x000fe2000800063f */
[----:B------:R-:W-:Y:S01]  /*2530*/  SHF.R.S32.HI R79, RZ, 0x1f, R78 ;  /* 0x0000001fff4f7819 */ /* 0x000fe2000001144e */
[----:B------:R-:W-:Y:S01]  /*2540*/  UIMAD UR5, UR5, 0x60, URZ ;  /* 0x00000060050578a4 */ /* 0x000fe2000f8e023f */
[----:B------:R-:W-:Y:S01]  /*2550*/  SHF.L.U64.HI R158, R32, R152, c[0x0][0x23c] ;  /* 0x00008f00209e7619 */ /* 0x000fe20000010298 */
[----:B-1----:R-:W-:Y:S01]  /*2560*/  IMAD.WIDE.U32 R4, R116, c[0x0][0x238], R76 ;  /* 0x00008e0074047a25 */ /* 0x002fe200078e004c */
[----:B------:R-:W-:-:S02]  /*2570*/  IADD3 R135, R16, R18, RZ ;  /* 0x0000001210877210 */ /* 0x000fc40007ffe0ff */
[----:B------:R-:W-:Y:S01]  /*2580*/  LOP3.LUT R234, R234, 0xfffffffb, RZ, 0xc0, !PT ;  /* 0xfffffffbeaea7812 */ /* 0x000fe200078ec0ff */
[----:B------:R-:W-:Y:S01]  /*2590*/  IMAD.WIDE.U32 R16, R81, c[0x0][0x290], R76 ;  /* 0x0000a40051107a25 */ /* 0x000fe200078e004c */
[----:B------:R-:W-:Y:S02]  /*25a0*/  IADD3 R5, R5, R6, RZ ;  /* 0x0000000605057210 */ /* 0x000fe40007ffe0ff */
[----:B------:R-:W-:Y:S01]  /*25b0*/  @P6 LOP3.LUT R234, R234, 0x4, RZ, 0xfc, !PT ;  /* 0x00000004eaea6812 */ /* 0x000fe200078efcff */
[----:B------:R-:W-:Y:S01]  /*25c0*/  IMAD R6, R41, -0x70, R2 ;  /* 0xffffff9029067824 */ /* 0x000fe200078e0202 */
[----:B------:R-:W-:Y:S01]  /*25d0*/  MOV R147, c[0x0][0x280] ;  /* 0x0000a00000937a02 */ /* 0x000fe20000000f00 */
[C---:B------:R-:W-:Y:S01]  /*25e0*/  IMAD.WIDE.U32 R4, R31.reuse, c[0x0][0x240], R4 ;  /* 0x000090001f047a25 */ /* 0x040fe200078e0004 */
[----:B------:R-:W-:Y:S02]  /*25f0*/  LOP3.LUT R234, R234, 0xfffffffd, RZ, 0xc0, !PT ;  /* 0xfffffffdeaea7812 */ /* 0x000fe400078ec0ff */
[----:B------:R-:W-:Y:S01]  /*2600*/  IMNMX R8, R6, 0x70, PT ;  /* 0x0000007006087817 */ /* 0x000fe20003800200 */
[----:B------:R-:W-:Y:S01]  /*2610*/  IMAD R5, R31, c[0x0][0x244], R5 ;  /* 0x000091001f057a24 */ /* 0x000fe200078e0205 */
[----:B------:R-:W-:Y:S01]  /*2620*/  SHF.L.U64.HI R151, R147, R152, c[0x0][0x284] ;  /* 0x0000a10093977619 */ /* 0x000fe20000010298 */
[----:B------:R-:W-:Y:S01]  /*2630*/  IMAD R6, R30, c[0x0][0x24c], R3 ;  /* 0x000093001e067a24 */ /* 0x000fe200078e0203 */
[----:B------:R-:W-:Y:S01]  /*2640*/  @P5 LOP3.LUT R234, R234, 0x2, RZ, 0xfc, !PT ;  /* 0x00000002eaea5812 */ /* 0x000fe200078efcff */
[----:B------:R-:W-:-:S02]  /*2650*/  IMAD.IADD R3, R8, 0x1, -R81 ;  /* 0x0000000108037824 */ /* 0x000fc400078e0a51 */
[----:B------:R-:W-:Y:S01]  /*2660*/  IMAD.WIDE.U32 R120, R30, c[0x0][0x248], R4 ;  /* 0x000092001e787a25 */ /* 0x000fe200078e0004 */
[----:B------:R-:W-:Y:S02]  /*2670*/  SHF.R.S32.HI R5, RZ, 0x1f, R41 ;  /* 0x0000001fff057819 */ /* 0x000fe40000011429 */
[----:B------:R-:W-:Y:S01]  /*2680*/  ISETP.GE.AND P3, PT, R3, 0x1, PT ;  /* 0x000000010300780c */ /* 0x000fe20003f66270 */
[----:B------:R-:W-:Y:S01]  /*2690*/  IMAD R4, R154, R41, RZ ;  /* 0x000000299a047224 */ /* 0x000fe200078e02ff */
[----:B------:R-:W-:Y:S01]  /*26a0*/  IADD3 R119, R121, R6, RZ ;  /* 0x0000000679777210 */ /* 0x000fe20007ffe0ff */
[----:B------:R-:W-:Y:S01]  /*26b0*/  IMAD.MOV.U32 R118, RZ, RZ, R120 ;  /* 0x000000ffff767224 */ /* 0x000fe200078e0078 */
[----:B------:R-:W-:Y:S01]  /*26c0*/  ISETP.GE.AND P2, PT, R3, 0x21, PT ;  /* 0x000000210300780c */ /* 0x000fe20003f46270 */
[-C--:B------:R-:W-:Y:S01]  /*26d0*/  IMAD R6, R5, R138.reuse, R4 ;  /* 0x0000008a05067224 */ /* 0x080fe200078e0204 */
[----:B------:R-:W-:Y:S01]  /*26e0*/  ISETP.GE.AND P1, PT, R3, 0x41, PT ;  /* 0x000000410300780c */ /* 0x000fe20003f26270 */
[----:B------:R-:W-:-:S04]  /*26f0*/  IMAD.WIDE.U32 R4, R41, R138, R118 ;  /* 0x0000008a29047225 */ /* 0x000fc800078e0076 */
[----:B------:R-:W-:Y:S01]  /*2700*/  IMAD.WIDE.U32 R26, R81, c[0x0][0x290], R78 ;  /* 0x0000a400511a7a25 */ /* 0x000fe200078e004e */
[----:B------:R-:W-:Y:S02]  /*2710*/  IADD3 R5, R5, R6, RZ ;  /* 0x0000000605057210 */ /* 0x000fe40007ffe0ff */
[----:B------:R-:W-:Y:S01]  /*2720*/  @P3 LEA R8, P0, R4, c[0x0][0x220], 0x1 ;  /* 0x0000880004083a11 */ /* 0x000fe200078008ff */
[----:B------:R-:W-:-:S03]  /*2730*/  IMAD.WIDE.U32 R148, R32, 0x60, RZ ;  /* 0x0000006020947825 */ /* 0x000fc600078e00ff */
[----:B------:R-:W-:Y:S01]  /*2740*/  @P3 LEA.HI.X R9, R4, c[0x0][0x224], R5, 0x1, P0 ;  /* 0x0000890004093a11 */ /* 0x000fe200000f0c05 */
[C---:B------:R-:W-:Y:S01]  /*2750*/  IMAD R155, R140.reuse, c[0x0][0x284], RZ ;  /* 0x0000a1008c9b7a24 */ /* 0x040fe200078e02ff */
[----:B------:R-:W-:Y:S01]  /*2760*/  ISETP.GT.AND P0, PT, R3, 0x60, PT ;  /* 0x000000600300780c */ /* 0x000fe20003f04270 */
[----:B------:R-:W-:Y:S01]  /*2770*/  IMAD R3, R19, c[0x0][0x280], RZ ;  /* 0x0000a00013037a24 */ /* 0x000fe200078e02ff */
[----:B------:R-:W-:Y:S01]  /*2780*/  IADD3 R157, R149, UR5, RZ ;  /* 0x00000005959d7c10 */ /* 0x000fe2000fffe0ff */
[----:B------:R-:W-:Y:S01]  /*2790*/  @!PT LDS RZ, [RZ] ;  /* 0x00000000fffff984 */ /* 0x000fe20000000800 */
[----:B------:R-:W-:Y:S01]  /*27a0*/  @!PT LDS RZ, [RZ] ;  /* 0x00000000fffff984 */ /* 0x000fe20000000800 */
[----:B------:R-:W-:Y:S01]  /*27b0*/  @!PT LDS RZ, [RZ] ;  /* 0x00000000fffff984 */ /* 0x000fe20000000800 */
[----:B------:R1:W-:Y:S01]  /*27c0*/  @P3 LDGSTS.E.BYPASS.LTC128B.128 [R213+0x8100], [R8.64], !P6 ;  /* 0x0810000008d53fae */ /* 0x0003e2000f101d48 */
[C---:B------:R-:W-:Y:S02]  /*27d0*/  IMAD R156, R140.reuse, c[0x0][0x294], RZ ;  /* 0x0000a5008c9c7a24 */ /* 0x040fe400078e02ff */
[----:B------:R-:W-:Y:S01]  /*27e0*/  IMAD R15, R81, c[0x0][0x284], R3 ;  /* 0x0000a100510f7a24 */ /* 0x000fe200078e0203 */
[----:B------:R1:W-:Y:S01]  /*27f0*/  @P3 LDGSTS.E.BYPASS.LTC128B.128 [R213+0xb900], [R8.64+0x80], !P5 ;  /* 0x0b90008008d53fae */ /* 0x0003e2000e901d48 */
[----:B------:R-:W-:Y:S01]  /*2800*/  @P2 IADD3 R3, P3, R163, R4, RZ ;  /* 0x00000004a3032210 */ /* 0x000fe20007f7e0ff */
[----:B------:R-:W-:-:S03]  /*2810*/  IMAD.WIDE.U32 R142, R140, c[0x0][0x280], RZ ;  /* 0x0000a0008c8e7a25 */ /* 0x000fc600078e00ff */
[----:B------:R-:W-:Y:S01]  /*2820*/  @P2 IADD3.X R6, R5, R158, RZ, P3, !PT ;  /* 0x0000009e05062210 */ /* 0x000fe20001ffe4ff */
[----:B------:R-:W-:Y:S01]  /*2830*/  IMAD.MOV.U32 R160, RZ, RZ, c[0x0][0x290] ;  /* 0x0000a400ffa07624 */ /* 0x000fe200078e00ff */
[----:B------:R-:W-:Y:S01]  /*2840*/  @P2 LEA R22, P3, R3, c[0x0][0x220], 0x1 ;  /* 0x0000880003162a11 */ /* 0x000fe200078608ff */
[----:B------:R-:W-:-:S03]  /*2850*/  IMAD.WIDE.U32 R140, R140, c[0x0][0x290], RZ ;  /* 0x0000a4008c8c7a25 */ /* 0x000fc600078e00ff */
[----:B------:R-:W-:Y:S01]  /*2860*/  @P2 LEA.HI.X R23, R3, c[0x0][0x224], R6, 0x1, P3 ;  /* 0x0000890003172a11 */ /* 0x000fe200018f0c06 */
[----:B------:R-:W-:Y:S01]  /*2870*/  IMAD R3, R19, c[0x0][0x290], RZ ;  /* 0x0000a40013037a24 */ /* 0x000fe200078e02ff */
[----:B------:R-:W-:Y:S01]  /*2880*/  @P1 IADD3 R6, P3, R4, R10, RZ ;  /* 0x0000000a04061210 */ /* 0x000fe20007f7e0ff */
[C---:B------:R-:W-:Y:S01]  /*2890*/  IMAD.WIDE.U32 R18, R81.reuse, c[0x0][0x280], R78 ;  /* 0x0000a00051127a25 */ /* 0x040fe200078e004e */
[C---:B------:R-:W-:Y:S01]  /*28a0*/  SHF.L.U64.HI R152, R160.reuse, R152, c[0x0][0x294] ;  /* 0x0000a500a0987619 */ /* 0x040fe20000010298 */
[----:B------:R3:W-:Y:S01]  /*28b0*/  @P2 LDGSTS.E.BYPASS.LTC128B.128 [R215+0x9100], [R22.64], !P6 ;  /* 0x0910000016d72fae */ /* 0x0007e2000f101d48 */
[----:B------:R-:W-:Y:S01]  /*28c0*/  SHF.L.U32 R162, R160, 0x5, RZ ;  /* 0x00000005a0a27819 */ /* 0x000fe200000006ff */
[----:B------:R-:W-:Y:S01]  /*28d0*/  IMAD R3, R81, c[0x0][0x294], R3 ;  /* 0x0000a50051037a24 */ /* 0x000fe200078e0203 */
[----:B------:R-:W-:Y:S01]  /*28e0*/  IADD3 R156, R141, R156, RZ ;  /* 0x0000009c8d9c7210 */ /* 0x000fe20007ffe0ff */
[----:B------:R-:W-:Y:S01]  /*28f0*/  IMAD.IADD R21, R19, 0x1, R15 ;  /* 0x0000000113157824 */ /* 0x000fe200078e020f */
[----:B------:R3:W-:Y:S01]  /*2900*/  @P2 LDGSTS.E.BYPASS.LTC128B.128 [R215+0xc900], [R22.64+0x80], !P5 ;  /* 0x0c90008016d72fae */ /* 0x0007e2000e901d48 */
[----:B------:R-:W-:Y:S01]  /*2910*/  IMAD.MOV.U32 R20, RZ, RZ, R18 ;  /* 0x000000ffff147224 */ /* 0x000fe200078e0012 */
[----:B------:R-:W-:Y:S01]  /*2920*/  IADD3 R17, R3, R17, RZ ;  /* 0x0000001103117210 */ /* 0x000fe20007ffe0ff */
[----:B------:R-:W-:Y:S01]  /*2930*/  IMAD.WIDE.U32 R126, R31, c[0x0][0x1e8], RZ ;  /* 0x00007a001f7e7a25 */ /* 0x000fe200078e00ff */
[----:B------:R-:W-:-:S02]  /*2940*/  IADD3 R19, R27, R3, RZ ;  /* 0x000000031b137210 */ /* 0x000fc40007ffe0ff */
[----:B------:R-:W-:Y:S01]  /*2950*/  MOV R18, R26 ;  /* 0x0000001a00127202 */ /* 0x000fe20000000f00 */
[----:B-1----:R-:W-:-:S04]  /*2960*/  IMAD.WIDE.U32 R8, R81, c[0x0][0x280], R76 ;  /* 0x0000a00051087a25 */ /* 0x002fc800078e004c */
[----:B------:R-:W-:Y:S01]  /*2970*/  IMAD.MOV.U32 R24, RZ, RZ, R8 ;  /* 0x000000ffff187224 */ /* 0x000fe200078e0008 */
[----:B------:R-:W-:Y:S01]  /*2980*/  @P1 IADD3.X R8, R5, UR12, R11, P3, !PT ;  /* 0x0000000c05081c10 */ /* 0x000fe20009ffe40b */
[----:B------:R-:W-:Y:S01]  /*2990*/  @P0 IMAD.WIDE.U32 R4, R32, 0x60, R4 ;  /* 0x0000006020040825 */ /* 0x000fe200078e0004 */
[----:B------:R-:W-:-:S03]  /*29a0*/  @P1 LEA R10, P3, R6, c[0x0][0x220], 0x1 ;  /* 0x00008800060a1a11 */ /* 0x000fc600078608ff */
[----:B------:R-:W-:Y:S01]  /*29b0*/  IMAD.IADD R25, R15, 0x1, R9 ;  /* 0x000000010f197824 */ /* 0x000fe200078e0209 */
[----:B------:R-:W-:Y:S01]  /*29c0*/  @P1 LEA.HI.X R11, R6, c[0x0][0x224], R8, 0x1, P3 ;  /* 0x00008900060b1a11 */ /* 0x000fe200018f0c08 */
[----:B-----5:R-:W-:Y:S01]  /*29d0*/  IMAD.WIDE.U32 R104, R137, c[0x0][0x290], R16 ;  /* 0x0000a40089687a25 */ /* 0x020fe200078e0010 */
[----:B------:R-:W-:Y:S02]  /*29e0*/  @P0 IADD3 R3, R5, UR5, RZ ;  /* 0x0000000505030c10 */ /* 0x000fe4000fffe0ff */
[C---:B------:R-:W-:Y:S01]  /*29f0*/  @P0 LEA R8, P3, R4.reuse, c[0x0][0x220], 0x1 ;  /* 0x0000880004080a11 */ /* 0x040fe200078608ff */
[----:B------:R3:W-:Y:S01]  /*2a00*/  @P1 LDGSTS.E.BYPASS.LTC128B.128 [R215+0xa100], [R10.64], !P6 ;  /* 0x0a1000000ad71fae */ /* 0x0007e2000f101d48 */
[----:B------:R-:W-:Y:S02]  /*2a10*/  IMAD.WIDE.U32 R100, R137, c[0x0][0x290], R18 ;  /* 0x0000a40089647a25 */ /* 0x000fe400078e0012 */
[----:B------:R-:W-:Y:S01]  /*2a20*/  @P0 LEA.HI.X R9, R4, c[0x0][0x224], R3, 0x1, P3 ;  /* 0x0000890004090a11 */ /* 0x000fe200018f0c03 */
[----:B------:R3:W-:Y:S01]  /*2a30*/  @P1 LDGSTS.E.BYPASS.LTC128B.128 [R215+0xd900], [R10.64+0x80], !P5 ;  /* 0x0d9000800ad71fae */ /* 0x0007e2000e901d48 */
[----:B------:R-:W-:Y:S01]  /*2a40*/  SHF.R.S32.HI R4, RZ, 0x1f, R137 ;  /* 0x0000001fff047819 */ /* 0x000fe20000011489 */
[----:B------:R-:W-:-:S02]  /*2a50*/  IMAD.MOV.U32 R3, RZ, RZ, c[0x0][0x27c] ;  /* 0x00009f00ff037624 */ /* 0x000fc400078e00ff */
[----:B------:R3:W-:Y:S01]  /*2a60*/  @P0 LDGSTS.E.BYPASS.LTC128B.128 [R215+0xb100], [R8.64], !P6 ;  /* 0x0b10000008d70fae */ /* 0x0007e2000f101d48 */
[----:B------:R-:W-:Y:S02]  /*2a70*/  IMAD.WIDE.U32 R124, R31, c[0x0][0x210], RZ ;  /* 0x000084001f7c7a25 */ /* 0x000fe400078e00ff */
[----:B------:R-:W-:Y:S01]  /*2a80*/  SHF.L.U32 R83, R3, 0x1, RZ ;  /* 0x0000000103537819 */ /* 0x000fe200000006ff */
[----:B------:R3:W-:Y:S01]  /*2a90*/  @P0 LDGSTS.E.BYPASS.LTC128B.128 [R215+0xe900], [R8.64+0x80], !P5 ;  /* 0x0e90008008d70fae */ /* 0x0007e2000e901d48 */
[C---:B------:R-:W-:Y:S02]  /*2aa0*/  IMAD R5, R4.reuse, c[0x0][0x290], RZ ;  /* 0x0000a40004057a24 */ /* 0x040fe400078e02ff */
[----:B------:R-:W-:Y:S01]  /*2ab0*/  IMAD R6, R4, c[0x0][0x280], RZ ;  /* 0x0000a00004067a24 */ /* 0x000fe200078e02ff */
[----:B------:R-:W0:Y:S01]  /*2ac0*/  LDGDEPBAR ;  /* 0x00000000000079af */ /* 0x000e220000000000 */
[C---:B------:R-:W-:Y:S01]  /*2ad0*/  IMAD R3, R137.reuse, c[0x0][0x294], R5 ;  /* 0x0000a50089037a24 */ /* 0x040fe200078e0205 */
[----:B------:R-:W-:Y:S01]  /*2ae0*/  WARPSYNC 0xffffffff ;  /* 0xffffffff00007948 */ /* 0x000fe20003800000 */
[----:B------:R-:W-:-:S02]  /*2af0*/  IMAD R4, R137, c[0x0][0x284], R6 ;  /* 0x0000a10089047a24 */ /* 0x000fc400078e0206 */
[----:B------:R-:W-:Y:S01]  /*2b00*/  IMAD.WIDE.U32 R106, R137, c[0x0][0x280], R24 ;  /* 0x0000a000896a7a25 */ /* 0x000fe200078e0018 */
[----:B------:R-:W-:Y:S02]  /*2b10*/  IADD3 R111, R3, R105, RZ ;  /* 0x00000069036f7210 */ /* 0x000fe40007ffe0ff */
[----:B------:R-:W-:Y:S01]  /*2b20*/  IADD3 R109, R101, R3, RZ ;  /* 0x00000003656d7210 */ /* 0x000fe20007ffe0ff */
[----:B------:R-:W-:-:S04]  /*2b30*/  IMAD.WIDE.U32 R102, R137, c[0x0][0x280], R20 ;  /* 0x0000a00089667a25 */ /* 0x000fc800078e0014 */
[----:B------:R-:W-:Y:S02]  /*2b40*/  IMAD.SHL.U32 R161, R147, 0x20, RZ ;  /* 0x0000002093a17824 */ /* 0x000fe400078e00ff */
[----:B------:R-:W-:Y:S02]  /*2b50*/  IMAD.IADD R155, R143, 0x1, R155 ;  /* 0x000000018f9b7824 */ /* 0x000fe400078e029b */
[C---:B------:R-:W-:Y:S02]  /*2b60*/  IMAD R134, R31.reuse, c[0x0][0x1ec], R127 ;  /* 0x00007b001f867a24 */ /* 0x040fe400078e027f */
[----:B------:R-:W-:Y:S02]  /*2b70*/  IMAD R133, R31, c[0x0][0x214], R125 ;  /* 0x000085001f857a24 */ /* 0x000fe400078e027d */
[----:B------:R-:W-:Y:S02]  /*2b80*/  IMAD.IADD R112, R4, 0x1, R107 ;  /* 0x0000000104707824 */ /* 0x000fe400078e026b */
[----:B------:R-:W-:Y:S01]  /*2b90*/  IMAD.IADD R110, R103, 0x1, R4 ;  /* 0x00000001676e7824 */ /* 0x000fe200078e0204 */
[----:B--2---:R-:W-:Y:S01]  /*2ba0*/  @P4 SHF.R.S32.HI R5, RZ, 0x1f, R28 ;  /* 0x0000001fff054819 */ /* 0x004fe2000001141c */
[----:B------:R-:W-:Y:S01]  /*2bb0*/  @!P4 IMAD.MOV.U32 R5, RZ, RZ, R34 ;  /* 0x000000ffff05c224 */ /* 0x000fe200078e0022 */
[----:B------:R-:W-:-:S03]  /*2bc0*/  @!P4 MOV R28, R33 ;  /* 0x00000021001cc202 */ /* 0x000fc60000000f00 */
[----:B------:R-:W-:Y:S02]  /*2bd0*/  IMAD R5, R5, c[0x0][0x2b0], RZ ;  /* 0x0000ac0005057a24 */ /* 0x000fe400078e02ff */
[----:B------:R-:W-:-:S04]  /*2be0*/  IMAD.WIDE.U32 R122, R28, c[0x0][0x2b0], RZ ;  /* 0x0000ac001c7a7a25 */ /* 0x000fc800078e00ff */
[----:B------:R-:W-:-:S05]  /*2bf0*/  IMAD R5, R28, c[0x0][0x2b4], R5 ;  /* 0x0000ad001c057a24 */ /* 0x000fca00078e0205 */
[----:B------:R-:W-:Y:S02]  /*2c00*/  IADD3 R132, R123, R5, RZ ;  /* 0x000000057b847210 */ /* 0x000fe40007ffe0ff */
[----:B---3--:R-:W-:Y:S01]  /*2c10*/  ISETP.GE.AND P2, PT, R76, c[0x0][0x27c], PT ;  /* 0x00009f004c007a0c */ /* 0x008fe20003f46270 */
[----:B------:R-:W-:Y:S01]  /*2c20*/  IMAD.WIDE.U32 R4, R31, c[0x0][0x260], R76 ;  /* 0x000098001f047a25 */ /* 0x000fe200078e004c */
[----:B------:R-:W-:Y:S01]  /*2c30*/  IADD3 R11, R81, 0x20, RZ ;  /* 0x00000020510b7810 */ /* 0x000fe20007ffe0ff */
[----:B------:R-:W-:Y:S01]  /*2c40*/  BAR.SYNC.DEFER_BLOCKING 0x0 ;  /* 0x0000000000007b1d */ /* 0x000fe20000010000 */
[----:B------:R-:W-:Y:S01]  /*2c50*/  SEL R3, RZ, c[0x0][0x27c], !P2 ;  /* 0x00009f00ff037a07 */ /* 0x000fe20005000000 */
[----:B------:R-:W-:Y:S01]  /*2c60*/  IMAD R9, R31, c[0x0][0x264], R5 ;  /* 0x000099001f097a24 */ /* 0x000fe200078e0205 */
[C---:B------:R-:W-:Y:S01]  /*2c70*/  IADD3 R23, R81.reuse, 0x40, RZ ;  /* 0x0000004051177810 */ /* 0x040fe20007ffe0ff */
[----:B------:R-:W-:Y:S01]  /*2c80*/  IMAD.SHL.U32 R22, R81, 0x40, RZ ;  /* 0x0000004051167824 */ /* 0x000fe200078e00ff */
[----:B------:R-:W-:Y:S01]  /*2c90*/  LOP3.LUT R234, R234, 0xffffffef, RZ, 0xc0, !PT ;  /* 0xffffffefeaea7812 */ /* 0x000fe200078ec0ff */
[----:B------:R-:W-:Y:S01]  /*2ca0*/  IMAD.IADD R3, R76, 0x1, R3 ;  /* 0x000000014c037824 */ /* 0x000fe200078e0203 */
[----:B------:R-:W-:Y:S01]  /*2cb0*/  UMOV UR12, 0x60 ;  /* 0x00000060000c7882 */ /* 0x000fe20000000000 */
[----:B------:R-:W-:Y:S01]  /*2cc0*/  IMAD.SHL.U32 R11, R11, 0x40, RZ ;  /* 0x000000400b0b7824 */ /* 0x000fe200078e00ff */
[----:B------:R-:W-:Y:S01]  /*2cd0*/  LOP3.LUT R22, R22, 0x1c0, RZ, 0xc0, !PT ;  /* 0x000001c016167812 */ /* 0x000fe200078ec0ff */
[----:B------:R-:W-:Y:S01]  /*2ce0*/  IMAD.MOV.U32 R8, RZ, RZ, R4 ;  /* 0x000000ffff087224 */ /* 0x000fe200078e0004 */
[----:B------:R-:W-:Y:S01]  /*2cf0*/  SHF.R.S32.HI R5, RZ, 0x1f, R3 ;  /* 0x0000001fff057819 */ /* 0x000fe20000011403 */
[----:B------:R-:W-:Y:S01]  /*2d00*/  IMAD R6, R29, c[0x0][0x268], RZ ;  /* 0x00009a001d067a24 */ /* 0x000fe200078e02ff */
[----:B------:R-:W-:Y:S01]  /*2d10*/  LOP3.LUT R11, R11, 0x1c0, RZ, 0xc0, !PT ;  /* 0x000001c00b0b7812 */ /* 0x000fe200078ec0ff */
[C---:B------:R-:W-:Y:S01]  /*2d20*/  IMAD.WIDE.U32 R98, R30.reuse, c[0x0][0x268], R8 ;  /* 0x00009a001e627a25 */ /* 0x040fe200078e0008 */
[CC--:B------:R-:W-:Y:S01]  /*2d30*/  LEA.HI R10, R5.reuse, R3.reuse, RZ, 0x6 ;  /* 0x00000003050a7211 */ /* 0x0c0fe200078f30ff */
[----:B------:R-:W-:Y:S01]  /*2d40*/  ULDC.64 UR4, c[0x0][0x280] ;  /* 0x0000a00000047ab9 */ /* 0x000fe20000000a00 */
[----:B------:R-:W-:Y:S01]  /*2d50*/  LEA.HI R3, R5, R3, RZ, 0x3 ;  /* 0x0000000305037211 */ /* 0x000fe200078f18ff */
[----:B------:R-:W-:Y:S01]  /*2d60*/  IMAD.SHL.U32 R23, R23, 0x40, RZ ;  /* 0x0000004017177824 */ /* 0x000fe200078e00ff */
[----:B------:R-:W-:Y:S01]  /*2d70*/  SHF.R.S32.HI R4, RZ, 0x6, R10 ;  /* 0x00000006ff047819 */ /* 0x000fe2000001140a */
[----:B------:R-:W-:Y:S01]  /*2d80*/  IMAD R15, R30, c[0x0][0x26c], R6 ;  /* 0x00009b001e0f7a24 */ /* 0x000fe200078e0206 */
[--C-:B------:R-:W-:Y:S01]  /*2d90*/  LOP3.LUT R5, R22, 0x38, R3.reuse, 0xf8, !PT ;  /* 0x0000003816057812 */ /* 0x100fe200078ef803 */
[----:B------:R-:W-:Y:S01]  /*2da0*/  IMAD.SHL.U32 R22, R81, 0x40, RZ ;  /* 0x0000004051167824 */ /* 0x000fe200078e00ff */
[----:B------:R-:W-:Y:S01]  /*2db0*/  LOP3.LUT R8, R11, 0x38, R3, 0xf8, !PT ;  /* 0x000000380b087812 */ /* 0x000fe200078ef803 */
[C---:B------:R-:W-:Y:S01]  /*2dc0*/  IMAD R10, R4.reuse, 0x1c00, R7 ;  /* 0x00001c00040a7824 */ /* 0x040fe200078e0207 */
[----:B------:R-:W-:Y:S01]  /*2dd0*/  IADD3 R11, R81, 0x20, RZ ;  /* 0x00000020510b7810 */ /* 0x000fe20007ffe0ff */
[----:B------:R-:W-:Y:S01]  /*2de0*/  IMAD R6, R4, 0x1c00, R12 ;  /* 0x00001c0004067824 */ /* 0x000fe200078e020c */
[----:B------:R-:W-:Y:S01]  /*2df0*/  LOP3.LUT R22, R22, 0x1c0, RZ, 0xc0, !PT ;  /* 0x000001c016167812 */ /* 0x000fe200078ec0ff */
[----:B------:R-:W-:Y:S01]  /*2e00*/  IMAD.MOV.U32 R166, RZ, RZ, c[0x0][0x2b8] ;  /* 0x0000ae00ffa67624 */ /* 0x000fe200078e00ff */
[----:B------:R-:W-:Y:S01]  /*2e10*/  LOP3.LUT R23, R23, 0x1c0, RZ, 0xc0, !PT ;  /* 0x000001c017177812 */ /* 0x000fe200078ec0ff */
[----:B------:R-:W-:Y:S01]  /*2e20*/  IMAD.SHL.U32 R11, R11, 0x40, RZ ;  /* 0x000000400b0b7824 */ /* 0x000fe200078e00ff */
[----:B------:R-:W-:Y:S01]  /*2e30*/  SHF.R.U32.HI R22, RZ, 0x3, R22 ;  /* 0x00000003ff167819 */ /* 0x000fe20000011616 */
[----:B------:R-:W-:Y:S01]  /*2e40*/  IMAD.MOV.U32 R165, RZ, RZ, c[0x0][0x27c] ;  /* 0x00009f00ffa57624 */ /* 0x000fe200078e00ff */
[----:B------:R-:W-:Y:S01]  /*2e50*/  ISETP.NE.AND P1, PT, R166, 0x1, PT ;  /* 0x00000001a600780c */ /* 0x000fe20003f25270 */
[----:B------:R-:W-:Y:S01]  /*2e60*/  IMAD.MOV.U32 R150, RZ, RZ, 0x6 ;  /* 0x00000006ff967424 */ /* 0x000fe200078e00ff */
[----:B------:R-:W-:Y:S01]  /*2e70*/  LOP3.LUT R11, R11, 0x1c0, RZ, 0xc0, !PT ;  /* 0x000001c00b0b7812 */ /* 0x000fe200078ec0ff */
[----:B------:R-:W-:Y:S01]  /*2e80*/  UIMAD.WIDE.U32 UR10, UR4, 0x60, URZ ;  /* 0x00000060040a78a5 */ /* 0x000fe2000f8e003f */
[----:B------:R-:W-:Y:S01]  /*2e90*/  LOP3.LUT R9, R5, R22, RZ, 0x3c, !PT ;  /* 0x0000001605097212 */ /* 0x000fe200078e3cff */
[----:B------:R-:W-:Y:S01]  /*2ea0*/  UIMAD UR13, UR12, UR5, URZ ;  /* 0x000000050c0d72a4 */ /* 0x000fe2000f8e023f */
[----:B------:R-:W-:Y:S01]  /*2eb0*/  IADD3 R22, R81, 0x60, RZ ;  /* 0x0000006051167810 */ /* 0x000fe20007ffe0ff */
[----:B------:R-:W-:Y:S01]  /*2ec0*/  IMAD.SHL.U32 R159, R147, 0x40, RZ ;  /* 0x00000040939f7824 */ /* 0x000fe200078e00ff */
[----:B------:R-:W-:Y:S01]  /*2ed0*/  SHF.R.U32.HI R11, RZ, 0x3, R11 ;  /* 0x00000003ff0b7819 */ /* 0x000fe2000001160b */
[----:B------:R-:W-:Y:S01]  /*2ee0*/  ULDC.64 UR4, c[0x0][0x290] ;  /* 0x0000a40000047ab9 */ /* 0x000fe20000000a00 */
[----:B------:R-:W-:Y:S01]  /*2ef0*/  ISETP.GE.AND P0, PT, R165, 0x1, PT ;  /* 0x00000001a500780c */ /* 0x000fe20003f06270 */
[----:B------:R-:W-:Y:S01]  /*2f00*/  IMAD.SHL.U32 R22, R22, 0x40, RZ ;  /* 0x0000004016167824 */ /* 0x000fe200078e00ff */
[----:B------:R-:W-:Y:S01]  /*2f10*/  LOP3.LUT R5, R8, R11, RZ, 0x3c, !PT ;  /* 0x0000000b08057212 */ /* 0x000fe200078e3cff */
[----:B------:R-:W-:Y:S01]  /*2f20*/  IMAD.IADD R11, R10, 0x1, R9 ;  /* 0x000000010a0b7824 */ /* 0x000fe200078e0209 */
[----:B------:R-:W-:Y:S01]  /*2f30*/  LOP3.LUT R234, R234, 0xfffffff7, RZ, 0xc0, !PT ;  /* 0xfffffff7eaea7812 */ /* 0x000fe200078ec0ff */
[----:B------:R-:W-:Y:S01]  /*2f40*/  IMAD R9, R4, 0x1c00, R13 ;  /* 0x00001c0004097824 */ /* 0x000fe200078e020d */
[----:B------:R-:W-:Y:S01]  /*2f50*/  LOP3.LUT R22, R22, 0x1c0, RZ, 0xc0, !PT ;  /* 0x000001c016167812 */ /* 0x000fe200078ec0ff */
[----:B------:R-:W-:Y:S01]  /*2f60*/  IMAD.IADD R10, R6, 0x1, R5 ;  /* 0x00000001060a7824 */ /* 0x000fe200078e0205 */
[--C-:B------:R-:W-:Y:S01]  /*2f70*/  LOP3.LUT R5, R23, 0x38, R3.reuse, 0xf8, !PT ;  /* 0x0000003817057812 */ /* 0x100fe200078ef803 */
[----:B------:R-:W-:Y:S01]  /*2f80*/  UIMAD.WIDE.U32 UR16, UR4, 0x60, URZ ;  /* 0x00000060041078a5 */ /* 0x000fe2000f8e003f */
[C---:B------:R-:W-:Y:S01]  /*2f90*/  IADD3 R23, R81.reuse, 0x40, RZ ;  /* 0x0000004051177810 */ /* 0x040fe20007ffe0ff */
[----:B------:R-:W-:Y:S01]  /*2fa0*/  UIMAD UR5, UR12, UR5, URZ ;  /* 0x000000050c0572a4 */ /* 0x000fe2000f8e023f */
[----:B------:R-:W-:Y:S01]  /*2fb0*/  LOP3.LUT R6, R22, 0x38, R3, 0xf8, !PT ;  /* 0x0000003816067812 */ /* 0x000fe200078ef803 */
[----:B------:R-:W-:Y:S01]  /*2fc0*/  ULDC UR4, c[0x0][0x238] ;  /* 0x00008e0000047ab9 */ /* 0x000fe20000000800 */
[----:B------:R-:W-:Y:S01]  /*2fd0*/  IADD3 R22, R81, 0x60, RZ ;  /* 0x0000006051167810 */ /* 0x000fe20007ffe0ff */
[----:B------:R-:W-:Y:S01]  /*2fe0*/  IMAD.SHL.U32 R23, R23, 0x40, RZ ;  /* 0x0000004017177824 */ /* 0x000fe200078e00ff */
[----:B------:R-:W-:Y:S01]  /*2ff0*/  LOP3.LUT R94, R3, 0xfffffff8, RZ, 0xc0, !PT ;  /* 0xfffffff8035e7812 */ /* 0x000fe200078ec0ff */
[----:B------:R-:W-:Y:S01]  /*3000*/  UMOV UR12, 0x6 ;  /* 0x00000006000c7882 */ /* 0x000fe20000000000 */
[----:B------:R-:W-:Y:S01]  /*3010*/  @P1 LOP3.LUT R234, R234, 0x8, RZ, 0xfc, !PT ;  /* 0x00000008eaea1812 */ /* 0x000fe200078efcff */
[----:B------:R-:W-:Y:S01]  /*3020*/  IMAD.SHL.U32 R22, R22, 0x40, RZ ;  /* 0x0000004016167824 */ /* 0x000fe200078e00ff */
[----:B------:R-:W-:Y:S01]  /*3030*/  LOP3.LUT R23, R23, 0x1c0, RZ, 0xc0, !PT ;  /* 0x000001c017177812 */ /* 0x000fe200078ec0ff */
[----:B------:R-:W-:Y:S01]  /*3040*/  ULDC UR15, c[0x0][0x23c] ;  /* 0x00008f00000f7ab9 */ /* 0x000fe20000000800 */
[----:B------:R-:W-:Y:S01]  /*3050*/  SHF.L.U64.HI R147, R147, R150, c[0x0][0x284] ;  /* 0x0000a10093937619 */ /* 0x000fe20000010296 */
[----:B------:R-:W-:Y:S01]  /*3060*/  IMAD.SHL.U32 R164, R32, 0x40, RZ ;  /* 0x0000004020a47824 */ /* 0x000fe200078e00ff */
[----:B------:R-:W-:Y:S01]  /*3070*/  LOP3.LUT R22, R22, 0x1c0, RZ, 0xc0, !PT ;  /* 0x000001c016167812 */ /* 0x000fe200078ec0ff */
[----:B------:R-:W-:Y:S01]  /*3080*/  IMAD.IADD R97, R99, 0x1, R15 ;  /* 0x0000000163617824 */ /* 0x000fe200078e020f */
[----:B------:R-:W-:Y:S01]  /*3090*/  SHF.R.U32.HI R23, RZ, 0x3, R23 ;  /* 0x00000003ff177819 */ /* 0x000fe20000011617 */
[----:B------:R-:W-:Y:S01]  /*30a0*/  IMAD.SHL.U32 R131, R11, 0x2, RZ ;  /* 0x000000020b837824 */ /* 0x000fe200078e00ff */
[----:B------:R-:W-:Y:S01]  /*30b0*/  SHF.R.U32.HI R22, RZ, 0x3, R22 ;  /* 0x00000003ff167819 */ /* 0x000fe20000011616 */
[----:B------:R-:W-:Y:S01]  /*30c0*/  IMAD.SHL.U32 R130, R10, 0x2, RZ ;  /* 0x000000020a827824 */ /* 0x000fe200078e00ff */
[----:B------:R-:W-:Y:S01]  /*30d0*/  LOP3.LUT R8, R5, R23, RZ, 0x3c, !PT ;  /* 0x0000001705087212 */ /* 0x000fe200078e3cff */
[----:B------:R-:W-:Y:S01]  /*30e0*/  IMAD R5, R4, 0x1c00, R14 ;  /* 0x00001c0004057824 */ /* 0x000fe200078e020e */
[----:B------:R-:W-:Y:S01]  /*30f0*/  LOP3.LUT R4, R6, R22, RZ, 0x3c, !PT ;  /* 0x0000001606047212 */ /* 0x000fe200078e3cff */
[----:B------:R-:W-:Y:S01]  /*3100*/  USHF.L.U64.HI UR15, UR4, UR12, UR15 ;  /* 0x0000000c040f7299 */ /* 0x000fe2000801020f */
[----:B------:R-:W-:Y:S01]  /*3110*/  SHF.L.U64.HI R150, R160, R150, c[0x0][0x294] ;  /* 0x0000a500a0967619 */ /* 0x000fe20000010296 */
[----:B------:R-:W-:Y:S01]  /*3120*/  IMAD.IADD R6, R9, 0x1, R8 ;  /* 0x0000000109067824 */ /* 0x000fe200078e0208 */
[----:B------:R-:W-:Y:S01]  /*3130*/  ISETP.GE.AND P6, PT, R76, c[0x0][0x1d4], PT ;  /* 0x000075004c007a0c */ /* 0x000fe20003fc6270 */
[----:B------:R-:W-:Y:S01]  /*3140*/  IMAD.IADD R4, R5, 0x1, R4 ;  /* 0x0000000105047824 */ /* 0x000fe200078e0204 */
[----:B------:R-:W-:Y:S01]  /*3150*/  SHF.R.S32.HI R74, RZ, 0x3, R3 ;  /* 0x00000003ff4a7819 */ /* 0x000fe20000011403 */
[----:B------:R-:W-:Y:S01]  /*3160*/  IMAD.SHL.U32 R160, R160, 0x40, RZ ;  /* 0x00000040a0a07824 */ /* 0x000fe200078e00ff */
[----:B------:R-:W-:Y:S01]  /*3170*/  SHF.R.S32.HI R108, RZ, 0x1f, R94 ;  /* 0x0000001fff6c7819 */ /* 0x000fe2000001145e */
[----:B------:R-:W-:Y:S01]  /*3180*/  IMAD.SHL.U32 R129, R6, 0x2, RZ ;  /* 0x0000000206817824 */ /* 0x000fe200078e00ff */
[----:B------:R-:W-:Y:S01]  /*3190*/  @P0 LOP3.LUT R234, R234, 0x10, RZ, 0xfc, !PT ;  /* 0x00000010eaea0812 */ /* 0x000fe200078efcff */
[----:B------:R-:W-:Y:S01]  /*31a0*/  IMAD.SHL.U32 R128, R4, 0x2, RZ ;  /* 0x0000000204807824 */ /* 0x000fe200078e00ff */
[----:B------:R-:W-:-:S02]  /*31b0*/  UIADD3 UR13, UR11, UR13, URZ ;  /* 0x0000000d0b0d7290 */ /* 0x000fc4000fffe03f */
[----:B------:R-:W-:Y:S02]  /*31c0*/  UIADD3 UR14, UR17, UR5, URZ ;  /* 0x00000005110e7290 */ /* 0x000fe4000fffe03f */
[----:B------:R-:W-:Y:S02]  /*31d0*/  ULDC.U8 UR4, c[0x0][0x298] ;  /* 0x0000a60000047ab9 */ /* 0x000fe40000000000 */
.L_x_390:
[----:B----4-:R-:W-:Y:S01]  /*31e0*/  IMAD R3, R41, 0x70, R0 ;  /* 0x0000007029037824 */ /* 0x010fe200078e0200 */
[----:B------:R-:W-:Y:S01]  /*31f0*/  ISETP.NE.AND P1, PT, R166, 0x1, PT ;  /* 0x00000001a600780c */ /* 0x000fe20003f25270 */
[----:B------:R-:W-:Y:S01]  /*3200*/  IMAD.MOV.U32 R95, RZ, RZ, RZ ;  /* 0x000000ffff5f7224 */ /* 0x000fe200078e00ff */
[----:B------:R-:W-:Y:S04]  /*3210*/  DEPBAR.LE SB0, 0x0 ;  /* 0x000080000000791a */ /* 0x000fe80000000000 */
[----:B------:R-:W-:Y:S01]  /*3220*/  ISETP.GE.AND P0, PT, R3, R2, PT ;  /* 0x000000020300720c */ /* 0x000fe20003f06270 */
[----:B------:R-:W-:Y:S01]  /*3230*/  IMAD.IADD R3, R135, 0x1, R3 ;  /* 0x0000000187037824 */ /* 0x000fe200078e0203 */
[----:B------:R-:W-:Y:S01]  /*3240*/  WARPSYNC 0xffffffff ;  /* 0xffffffff00007948 */ /* 0x000fe20003800000 */
[----:B------:R-:W-:Y:S01]  /*3250*/  ISETP.GE.AND P3, PT, R165, 0x1, PT ;  /* 0x00000001a500780c */ /* 0x000fe20003f66270 */
[----:B------:R-:W-:Y:S01]  /*3260*/  BSSY B2, `(.L_x_342) ;  /* 0x000056a000027945 */ /* 0x000fe20003800000 */
[----:B-1----:R-:W-:Y:S01]  /*3270*/  IMAD.MOV.U32 R4, RZ, RZ, R3 ;  /* 0x000000ffff047224 */ /* 0x002fe200078e0003 */
[----:B------:R-:W-:Y:S01]  /*3280*/  ISETP.GT.OR P0, PT, R0, 0x6f, P0 ;  /* 0x0000006f0000780c */ /* 0x000fe20000704670 */
[----:B------:R-:W-:Y:S05]  /*3290*/  @P1 IMAD.HI.U32 R5, R3, c[0x0][0x2bc], RZ ;  /* 0x0000af0003051a27 */ /* 0x000fea00078e00ff */
[----:B------:R-:W-:Y:S07]  /*32a0*/  @P1 SHF.R.U32.HI R4, RZ, c[0x0][0x2c0], R5 ;  /* 0x0000b000ff041a19 */ /* 0x000fee0000011605 */
[C---:B------:R-:W-:Y:S04]  /*32b0*/  @!P0 IADD3 R5, P1, R4.reuse, R122, RZ ;  /* 0x0000007a04058210 */ /* 0x040fe80007f3e0ff */
[----:B------:R-:W-:Y:S01]  /*32c0*/  @!P0 LEA.HI.X.SX32 R6, R4, R132, 0x1, P1 ;  /* 0x0000008404068211 */ /* 0x000fe200008f0eff */
[----:B------:R-:W-:Y:S01]  /*32d0*/  IMAD.MOV R4, RZ, RZ, -R4 ;  /* 0x000000ffff047224 */ /* 0x000fe200078e0a04 */
[C---:B------:R-:W-:Y:S03]  /*32e0*/  @!P0 LEA R8, P1, R5.reuse, c[0x0][0x2a0], 0x2 ;  /* 0x0000a80005088a11 */ /* 0x040fe600078210ff */
[----:B------:R-:W-:Y:S01]  /*32f0*/  IMAD R96, R4, c[0x0][0x2b8], R3 ;  /* 0x0000ae0004607a24 */ /* 0x000fe200078e0203 */
[----:B------:R-:W-:Y:S03]  /*3300*/  @!P0 LEA.HI.X R9, R5, c[0x0][0x2a4], R6, 0x2, P1 ;  /* 0x0000a90005098a11 */ /* 0x000fe600008f1406 */
[C---:B------:R-:W-:Y:S01]  /*3310*/  IMAD.WIDE.U32 R4, R96.reuse, c[0x0][0x1e0], RZ ;  /* 0x0000780060047a25 */ /* 0x040fe200078e00ff */
[----:B------:R-:W-:Y:S01]  /*3320*/  SHF.R.S32.HI R113, RZ, 0x1f, R96 ;  /* 0x0000001fff717819 */ /* 0x000fe20000011460 */
[----:B------:R-:W2:Y:S04]  /*3330*/  @!P0 LDG.E R95, [R8.64] ;  /* 0x00000008085f8981 */ /* 0x000ea8000c1e1900 */
[----:B------:R-:W-:Y:S01]  /*3340*/  IMAD R3, R113, c[0x0][0x1e0], RZ ;  /* 0x0000780071037a24 */ /* 0x000fe200078e02ff */
[----:B------:R-:W-:Y:S03]  /*3350*/  BAR.SYNC.DEFER_BLOCKING 0x0 ;  /* 0x0000000000007b1d */ /* 0x000fe60000010000 */
[----:B------:R-:W-:Y:S04]  /*3360*/  IMAD R3, R96, c[0x0][0x1e4], R3 ;  /* 0x0000790060037a24 */ /* 0x000fe800078e0203 */
[----:B------:R-:W-:Y:S01]  /*3370*/  IMAD.IADD R5, R5, 0x1, R3 ;  /* 0x0000000105057824 */ /* 0x000fe200078e0203 */
[----:B--2---:R-:W-:Y:S03]  /*3380*/  SHF.R.S32.HI R114, RZ, 0x1f, R95 ;  /* 0x0000001fff727819 */ /* 0x004fe6000001145f */
[C---:B------:R-:W-:Y:S04]  /*3390*/  IMAD.WIDE.U32 R4, R95.reuse, c[0x0][0x1f0], R4 ;  /* 0x00007c005f047a25 */ /* 0x040fe800078e0004 */
[----:B------:R-:W-:Y:S01]  /*33a0*/  IMAD R6, R114, c[0x0][0x1f0], RZ ;  /* 0x00007c0072067a24 */ /* 0x000fe200078e02ff */
[----:B------:R-:W-:Y:S03]  /*33b0*/  IADD3 R3, P0, R126, R4, RZ ;  /* 0x000000047e037210 */ /* 0x000fe60007f1e0ff */
[----:B------:R-:W-:Y:S05]  /*33c0*/  IMAD R6, R95, c[0x0][0x1f4], R6 ;  /* 0x00007d005f067a24 */ /* 0x000fea00078e0206 */
[----:B------:R-:W-:Y:S02]  /*33d0*/  IADD3.X R4, R134, R5, R6, P0, !PT ;  /* 0x0000000586047210 */ /* 0x000fe400007fe406 */
[C---:B---3--:R-:W-:Y:S04]  /*33e0*/  LEA R92, P0, R3.reuse, c[0x0][0x1c8], 0x1 ;  /* 0x00007200035c7a11 */ /* 0x048fe800078008ff */
[----:B------:R-:W-:Y:S01]  /*33f0*/  LEA.HI.X R91, R3, c[0x0][0x1cc], R4, 0x1, P0 ;  /* 0x00007300035b7a11 */ /* 0x000fe200000f0c04 */
[----:B------:R-:W-:-:S05]  /*3400*/  @!P3 BRA `(.L_x_343) ;  /* 0x000050d00000b947 */ /* 0x000fca0003800000 */
[-C--:B------:R-:W-:Y:S01]  /*3410*/  IMAD R5, R155, R41.reuse, RZ ;  /* 0x000000299b057224 */ /* 0x080fe200078e02ff */
[----:B------:R-:W-:Y:S01]  /*3420*/  ISETP.NE.AND P0, PT, RZ, UR4, PT ;  /* 0x00000004ff007c0c */ /* 0x000fe2000bf05270 */
[-C--:B------:R-:W-:Y:S01]  /*3430*/  IMAD R4, R156, R41.reuse, RZ ;  /* 0x000000299c047224 */ /* 0x080fe200078e02ff */
[----:B------:R-:W-:Y:S01]  /*3440*/  SHF.R.S32.HI R3, RZ, 0x1f, R41 ;  /* 0x0000001fff037819 */ /* 0x000fe20000011429 */
[----:B------:R-:W-:Y:S04]  /*3450*/  IMAD.WIDE.U32 R44, R142, R41, RZ ;  /* 0x000000298e2c7225 */ /* 0x000fe800078e00ff */
[C---:B------:R-:W-:Y:S02]  /*3460*/  IMAD R5, R3.reuse, R142, R5 ;  /* 0x0000008e03057224 */ /* 0x040fe400078e0205 */
[----:B------:R-:W-:Y:S02]  /*3470*/  IMAD R4, R3, R140, R4 ;  /* 0x0000008c03047224 */ /* 0x000fe400078e0204 */
[----:B------:R-:W-:Y:S01]  /*3480*/  IMAD R3, R41, -0x70, R2 ;  /* 0xffffff9029037824 */ /* 0x000fe200078e0202 */
[----:B------:R-:W-:Y:S01]  /*3490*/  IADD3 R37, R45, R5, RZ ;  /* 0x000000052d257210 */ /* 0x000fe20007ffe0ff */
[----:B------:R-:W-:Y:S03]  /*34a0*/  IMAD.WIDE.U32 R38, R140, R41, RZ ;  /* 0x000000298c267225 */ /* 0x000fe600078e00ff */
[----:B------:R-:W-:Y:S02]  /*34b0*/  IMNMX R90, R3, 0x70, PT ;  /* 0x00000070035a7817 */ /* 0x000fe40003800200 */
[----:B------:R-:W-:Y:S01]  /*34c0*/  IADD3 R68, R39, R4, RZ ;  /* 0x0000000427447210 */ /* 0x000fe20007ffe0ff */
[----:B------:R-:W-:-:S05]  /*34d0*/  @!P0 BRA `(.L_x_344) ;  /* 0x0000285000008947 */ /* 0x000fca0003800000 */
[----:B------:R-:W-:Y:S01]  /*34e0*/  ISETP.GE.AND P4, PT, R81, R90, PT ;  /* 0x0000005a5100720c */ /* 0x000fe20003f86270 */
[----:B------:R-:W-:Y:S01]  /*34f0*/  BSSY B0, `(.L_x_345) ;  /* 0x000001b000007945 */ /* 0x000fe20003800000 */
[----:B------:R-:W-:Y:S01]  /*3500*/  CS2R R50, SRZ ;  /* 0x0000000000327805 */ /* 0x000fe2000001ff00 */
[----:B------:R-:W-:Y:S01]  /*3510*/  CS2R R46, SRZ ;  /* 0x00000000002e7805 */ /* 0x000fe2000001ff00 */
[----:B------:R-:W-:Y:S01]  /*3520*/  CS2R R42, SRZ ;  /* 0x00000000002a7805 */ /* 0x000fe2000001ff00 */
[----:B------:R-:W-:Y:S01]  /*3530*/  CS2R R8, SRZ ;  /* 0x0000000000087805 */ /* 0x000fe2000001ff00 */
[----:B------:R-:W-:Y:S07]  /*3540*/  CS2R R4, SRZ ;  /* 0x0000000000047805 */ /* 0x000fee000001ff00 */
[----:B------:R-:W-:-:S05]  /*3550*/  @P4 BRA `(.L_x_346) ;  /* 0x0000014000004947 */ /* 0x000fca0003800000 */
[----:B------:R-:W-:Y:S01]  /*3560*/  IADD3 R3, P0, R102, R44, RZ ;  /* 0x0000002c66037210 */ /* 0x000fe20007f1e0ff */
[----:B------:R-:W-:Y:S01]  /*3570*/  CS2R R42, SRZ ;  /* 0x00000000002a7805 */ /* 0x000fe2000001ff00 */
[----:B------:R-:W-:Y:S01]  /*3580*/  CS2R R46, SRZ ;  /* 0x00000000002e7805 */ /* 0x000fe2000001ff00 */
[----:B------:R-:W-:Y:S02]  /*3590*/  CS2R R8, SRZ ;  /* 0x0000000000087805 */ /* 0x000fe4000001ff00 */
[----:B------:R-:W-:Y:S01]  /*35a0*/  IMAD.X R5, R37, 0x1, R110, P0 ;  /* 0x0000000125057824 */ /* 0x000fe200000e066e */
[----:B------:R-:W-:Y:S05]  /*35b0*/  IADD3 R4, P0, R100, R38, RZ ;  /* 0x0000002664047210 */ /* 0x000fea0007f1e0ff */
[----:B------:R-:W-:Y:S01]  /*35c0*/  IMAD.X R6, R68, 0x1, R109, P0 ;  /* 0x0000000144067824 */ /* 0x000fe200000e066d */
[C---:B------:R-:W-:Y:S04]  /*35d0*/  LEA R16, P0, R3.reuse, c[0x0][0x270], 0x1 ;  /* 0x00009c0003107a11 */ /* 0x040fe800078008ff */
[----:B------:R-:W-:Y:S02]  /*35e0*/  LEA.HI.X R17, R3, c[0x0][0x274], R5, 0x1, P0 ;  /* 0x00009d0003117a11 */ /* 0x000fe400000f0c05 */
[C---:B------:R-:W-:Y:S04]  /*35f0*/  LEA R10, P0, R4.reuse, c[0x0][0x288], 0x1 ;  /* 0x0000a200040a7a11 */ /* 0x040fe800078008ff */
[----:B------:R-:W-:Y:S02]  /*3600*/  LEA.HI.X R11, R4, c[0x0][0x28c], R6, 0x1, P0 ;  /* 0x0000a300040b7a11 */ /* 0x000fe400000f0c06 */
[----:B------:R-:W-:Y:S01]  /*3610*/  ISETP.GE.AND P0, PT, R78, c[0x0][0x27c], PT ;  /* 0x00009f004e007a0c */ /* 0x000fe20003f06270 */
[----:B------:R-:W-:Y:S11]  /*3620*/  CS2R R4, SRZ ;  /* 0x0000000000047805 */ /* 0x000ff6000001ff00 */
[----:B------:R-:W-:Y:S01]  /*3630*/  @!UPT UIADD3 URZ, URZ, URZ, URZ ;  /* 0x0000003f3f3ff290 */ /* 0x000fe2000fffe03f */
[----:B------:R1:W5:Y:S04]  /*3640*/  @!P0 LDG.E.64 R42, [R16.64] ;  /* 0x00000008102a8981 */ /* 0x000368000c1e1b00 */
[----:B------:R1:W5:Y:S01]  /*3650*/  @!P0 LDG.E.64 R4, [R10.64] ;  /* 0x000000080a048981 */ /* 0x000362000c1e1b00 */
[----:B------:R-:W-:Y:S11]  /*3660*/  ISETP.GE.AND P0, PT, R80, c[0x0][0x27c], PT ;  /* 0x00009f0050007a0c */ /* 0x000ff60003f06270 */
[----:B------:R-:W-:Y:S02]  /*3670*/  @!UPT UIADD3 URZ, URZ, URZ, URZ ;  /* 0x0000003f3f3ff290 */ /* 0x000fe4000fffe03f */
[----:B------:R1:W5:Y:S04]  /*3680*/  @!P0 LDG.E.64 R46, [R16.64+0x40] ;  /* 0x00004008102e8981 */ /* 0x000368000c1e1b00 */
[----:B------:R1:W5:Y:S02]  /*3690*/  @!P0 LDG.E.64 R8, [R10.64+0x40] ;  /* 0x000040080a088981 */ /* 0x000364000c1e1b00 */
.L_x_346:
[----:B------:R-:W-:Y:S05]  /*36a0*/  BSYNC B0 ;  /* 0x0000000000007941 */ /* 0x000fea0003800000 */
.L_x_345:
[----:B-1----:R-:W-:Y:S01]  /*36b0*/  IADD3 R16, R81, 0x20, RZ ;  /* 0x0000002051107810 */ /* 0x002fe20007ffe0ff */
[----:B-----5:R-:W-:Y:S01]  /*36c0*/  IMAD.MOV.U32 R11, RZ, RZ, R46 ;  /* 0x000000ffff0b7224 */ /* 0x020fe200078e002e */
[----:B------:R-:W-:Y:S01]  /*36d0*/  LOP3.LUT R234, R234, 0xfffffffe, RZ, 0xc0, !PT ;  /* 0xfffffffeeaea7812 */ /* 0x000fe200078ec0ff */
[----:B------:R-:W-:Y:S01]  /*36e0*/  IMAD.MOV.U32 R10, RZ, RZ, R47 ;  /* 0x000000ffff0a7224 */ /* 0x000fe200078e002f */
[----:B------:R-:W-:Y:S01]  /*36f0*/  ISETP.GE.AND P0, PT, R16, R90, PT ;  /* 0x0000005a1000720c */ /* 0x000fe20003f06270 */
[----:B------:R-:W-:Y:S01]  /*3700*/  IMAD.MOV.U32 R6, RZ, RZ, R42 ;  /* 0x000000ffff067224 */ /* 0x000fe200078e002a */
[----:B------:R-:W-:Y:S01]  /*3710*/  BSSY B0, `(.L_x_347) ;  /* 0x0000024000007945 */ /* 0x000fe20003800000 */
[----:B------:R-:W-:Y:S01]  /*3720*/  IMAD.MOV.U32 R3, RZ, RZ, R43 ;  /* 0x000000ffff037224 */ /* 0x000fe200078e002b */
[----:B------:R-:W-:Y:S01]  /*3730*/  PRMT R61, R10, 0x7610, R61 ;  /* 0x000076100a3d7816 */ /* 0x000fe2000000003d */
[----:B------:R-:W-:Y:S01]  /*3740*/  IMAD.MOV.U32 R10, RZ, RZ, R9 ;  /* 0x000000ffff0a7224 */ /* 0x000fe200078e0009 */
[----:B------:R-:W-:Y:S01]  /*3750*/  PRMT R40, R6, 0x7610, R40 ;  /* 0x0000761006287816 */ /* 0x000fe20000000028 */
[----:B------:R-:W-:Y:S01]  /*3760*/  IMAD.MOV.U32 R6, RZ, RZ, R4 ;  /* 0x000000ffff067224 */ /* 0x000fe200078e0004 */
[----:B------:R-:W-:Y:S01]  /*3770*/  PRMT R60, R3, 0x5410, R11 ;  /* 0x00005410033c7816 */ /* 0x000fe2000000000b */
[----:B------:R-:W-:Y:S01]  /*3780*/  IMAD.MOV.U32 R11, RZ, RZ, R8 ;  /* 0x000000ffff0b7224 */ /* 0x000fe200078e0008 */
[----:B------:R-:W-:Y:S01]  /*3790*/  CS2R R48, SRZ ;  /* 0x0000000000307805 */ /* 0x000fe2000001ff00 */
[----:B------:R-:W-:Y:S01]  /*37a0*/  IMAD.MOV.U32 R3, RZ, RZ, R5 ;  /* 0x000000ffff037224 */ /* 0x000fe200078e0005 */
[----:B------:R-:W-:Y:S01]  /*37b0*/  CS2R R22, SRZ ;  /* 0x0000000000167805 */ /* 0x000fe2000001ff00 */
[----:B------:R-:W-:Y:S01]  /*37c0*/  @P0 LOP3.LUT R234, R234, 0x1, RZ, 0xfc, !PT ;  /* 0x00000001eaea0812 */ /* 0x000fe200078efcff */
[----:B------:R-:W-:Y:S01]  /*37d0*/  CS2R R20, SRZ ;  /* 0x0000000000147805 */ /* 0x000fe2000001ff00 */
[----:B------:R-:W-:Y:S02]  /*37e0*/  PRMT R32, R11, 0x5410, R10 ;  /* 0x000054100b207816 */ /* 0x000fe4000000000a */
[----:B------:R-:W-:Y:S01]  /*37f0*/  PRMT R15, R6, 0x5410, R3 ;  /* 0x00005410060f7816 */ /* 0x000fe20000000003 */
[----:B------:R-:W-:-:S05]  /*3800*/  @P0 BRA `(.L_x_348) ;  /* 0x0000014000000947 */ /* 0x000fca0003800000 */
[----:B------:R-:W-:Y:S01]  /*3810*/  IADD3 R3, P1, P0, R102, R44, R161 ;  /* 0x0000002c66037210 */ /* 0x000fe2000783e0a1 */
[----:B------:R-:W-:Y:S01]  /*3820*/  CS2R R48, SRZ ;  /* 0x0000000000307805 */ /* 0x000fe2000001ff00 */
[----:B------:R-:W-:Y:S01]  /*3830*/  CS2R R20, SRZ ;  /* 0x0000000000147805 */ /* 0x000fe2000001ff00 */
[----:B------:R-:W-:Y:S01]  /*3840*/  CS2R R50, SRZ ;  /* 0x0000000000327805 */ /* 0x000fe2000001ff00 */
[----:B------:R-:W-:Y:S01]  /*3850*/  IADD3.X R10, R110, R37, R151, P1, P0 ;  /* 0x000000256e0a7210 */ /* 0x000fe20000fe0497 */
[----:B------:R-:W-:Y:S01]  /*3860*/  CS2R R22, SRZ ;  /* 0x0000000000167805 */ /* 0x000fe2000001ff00 */
[----:B------:R-:W-:Y:S04]  /*3870*/  IADD3 R6, P1, P0, R100, R38, R162 ;  /* 0x0000002664067210 */ /* 0x000fe8000783e0a2 */
[----:B------:R-:W-:Y:S02]  /*3880*/  IADD3.X R11, R109, R68, R152, P1, P0 ;  /* 0x000000446d0b7210 */ /* 0x000fe40000fe0498 */
[C---:B------:R-:W-:Y:S04]  /*3890*/  LEA R16, P0, R3.reuse, c[0x0][0x270], 0x1 ;  /* 0x00009c0003107a11 */ /* 0x040fe800078008ff */
[----:B------:R-:W-:Y:S02]  /*38a0*/  LEA.HI.X R17, R3, c[0x0][0x274], R10, 0x1, P0 ;  /* 0x00009d0003117a11 */ /* 0x000fe400000f0c0a */
[C---:B------:R-:W-:Y:S04]  /*38b0*/  LEA R10, P0, R6.reuse, c[0x0][0x288], 0x1 ;  /* 0x0000a200060a7a11 */ /* 0x040fe800078008ff */
[----:B------:R-:W-:Y:S02]  /*38c0*/  LEA.HI.X R11, R6, c[0x0][0x28c], R11, 0x1, P0 ;  /* 0x0000a300060b7a11 */ /* 0x000fe400000f0c0b */
[----:B------:R-:W-:Y:S11]  /*38d0*/  ISETP.GE.AND P0, PT, R78, c[0x0][0x27c], PT ;  /* 0x00009f004e007a0c */ /* 0x000ff60003f06270 */
[----:B------:R-:W-:Y:S02]  /*38e0*/  @!UPT UIADD3 URZ, URZ, URZ, URZ ;  /* 0x0000003f3f3ff290 */ /* 0x000fe4000fffe03f */
[----:B------:R1:W5:Y:S04]  /*38f0*/  @!P0 LDG.E.64 R48, [R16.64] ;  /* 0x0000000810308981 */ /* 0x000368000c1e1b00 */
[----:B------:R1:W5:Y:S01]  /*3900*/  @!P0 LDG.E.64 R20, [R10.64] ;  /* 0x000000080a148981 */ /* 0x000362000c1e1b00 */
[----:B------:R-:W-:Y:S11]  /*3910*/  ISETP.GE.AND P0, PT, R80, c[0x0][0x27c], PT ;  /* 0x00009f0050007a0c */ /* 0x000ff60003f06270 */
[----:B------:R-:W-:Y:S02]  /*3920*/  @!UPT UIADD3 URZ, URZ, URZ, URZ ;  /* 0x0000003f3f3ff290 */ /* 0x000fe4000fffe03f */
[----:B------:R1:W5:Y:S04]  /*3930*/  @!P0 LDG.E.64 R50, [R16.64+0x40] ;  /* 0x0000400810328981 */ /* 0x000368000c1e1b00 */
[----:B------:R1:W5:Y:S02]  /*3940*/  @!P0 LDG.E.64 R22, [R10.64+0x40] ;  /* 0x000040080a168981 */ /* 0x000364000c1e1b00 */
.L_x_348:
[----:B------:R-:W-:Y:S05]  /*3950*/  BSYNC B0 ;  /* 0x0000000000007941 */ /* 0x000fea0003800000 */
.L_x_347:
[----:B-1----:R-:W-:Y:S01]  /*3960*/  IADD3 R16, R81, 0x40, RZ ;  /* 0x0000004051107810 */ /* 0x002fe20007ffe0ff */
[----:B-----5:R-:W-:Y:S01]  /*3970*/  IMAD.MOV.U32 R10, RZ, RZ, R51 ;  /* 0x000000ffff0a7224 */ /* 0x020fe200078e0033 */
[----:B------:R-:W-:Y:S01]  /*3980*/  BSSY B0, `(.L_x_349) ;  /* 0x0000028000007945 */ /* 0x000fe20003800000 */
[----:B------:R-:W-:Y:S01]  /*3990*/  IMAD.MOV.U32 R6, RZ, RZ, R48 ;  /* 0x000000ffff067224 */ /* 0x000fe200078e0030 */
[----:B------:R-:W-:Y:S01]  /*39a0*/  ISETP.GE.AND P5, PT, R16, R90, PT ;  /* 0x0000005a1000720c */ /* 0x000fe20003fa6270 */
[----:B------:R-:W-:Y:S01]  /*39b0*/  IMAD.MOV.U32 R11, RZ, RZ, R50 ;  /* 0x000000ffff0b7224 */ /* 0x000fe200078e0032 */
[----:B------:R-:W-:Y:S01]  /*39c0*/  PRMT R63, R10, 0x7610, R63 ;  /* 0x000076100a3f7816 */ /* 0x000fe2000000003f */
[----:B------:R-:W-:Y:S01]  /*39d0*/  IMAD.MOV.U32 R3, RZ, RZ, R49 ;  /* 0x000000ffff037224 */ /* 0x000fe200078e0031 */
[----:B------:R-:W-:Y:S01]  /*39e0*/  PRMT R61, R61, 0x5410, R6 ;  /* 0x000054103d3d7816 */ /* 0x000fe20000000006 */
[----:B------:R-:W-:Y:S01]  /*39f0*/  IMAD.MOV.U32 R10, RZ, RZ, R23 ;  /* 0x000000ffff0a7224 */ /* 0x000fe200078e0017 */
[----:B------:R-:W-:Y:S01]  /*3a00*/  CS2R R58, SRZ ;  /* 0x00000000003a7805 */ /* 0x000fe2000001ff00 */
[----:B------:R-:W-:Y:S01]  /*3a10*/  IMAD.MOV.U32 R6, RZ, RZ, R20 ;  /* 0x000000ffff067224 */ /* 0x000fe200078e0014 */
[----:B------:R-:W-:Y:S01]  /*3a20*/  PRMT R62, R3, 0x5410, R11 ;  /* 0x00005410033e7816 */ /* 0x000fe2000000000b */
[----:B------:R-:W-:Y:S01]  /*3a30*/  CS2R R54, SRZ ;  /* 0x0000000000367805 */ /* 0x000fe2000001ff00 */
[----:B------:R-:W-:Y:S01]  /*3a40*/  MOV R11, R22 ;  /* 0x00000016000b7202 */ /* 0x000fe20000000f00 */
[----:B------:R-:W-:Y:S01]  /*3a50*/  CS2R R52, SRZ ;  /* 0x0000000000347805 */ /* 0x000fe2000001ff00 */
[----:B------:R-:W-:Y:S01]  /*3a60*/  MOV R3, R21 ;  /* 0x0000001500037202 */ /* 0x000fe20000000f00 */
[----:B------:R-:W-:Y:S01]  /*3a70*/  CS2R R26, SRZ ;  /* 0x00000000001a7805 */ /* 0x000fe2000001ff00 */
[----:B------:R-:W-:Y:S01]  /*3a80*/  PRMT R34, R11, 0x5410, R10 ;  /* 0x000054100b227816 */ /* 0x000fe2000000000a */
[----:B------:R-:W-:Y:S01]  /*3a90*/  CS2R R24, SRZ ;  /* 0x0000000000187805 */ /* 0x000fe2000001ff00 */
        /* <DEDUP_REMOVED lines=22> */
.L_x_350:
[----:B------:R-:W-:Y:S05]  /*3c00*/  BSYNC B0 ;  /* 0x0000000000007941 */ /* 0x000fea0003800000 */
.L_x_349:
        /* <DEDUP_REMOVED lines=16> */
[----:B------:R-:W-:Y:S02]  /*3d10*/  MOV R3, R25 ;  /* 0x0000001900037202 */ /* 0x000fe40000000f00 */
[----:B------:R-:W-:Y:S02]  /*3d20*/  PRMT R36, R11, 0x5410, R10 ;  /* 0x000054100b247816 */ /* 0x000fe4000000000a */
[----:B------:R-:W-:Y:S01]  /*3d30*/  PRMT R35, R6, 0x5410, R3 ;  /* 0x0000541006237816 */ /* 0x000fe20000000003 */
[----:B------:R-:W-:-:S05]  /*3d40*/  @P3 BRA `(.L_x_352) ;  /* 0x0000014000003947 */ /* 0x000fca0003800000 */
[----:B------:R-:W-:Y:S01]  /*3d50*/  IADD3 R6, P1, P0, R102, UR10, R44 ;  /* 0x0000000a66067c10 */ /* 0x000fe2000f83e02c */
[----:B------:R-:W-:Y:S01]  /*3d60*/  CS2R R56, SRZ ;  /* 0x0000000000387805 */ /* 0x000fe2000001ff00 */
[----:B------:R-:W-:Y:S01]  /*3d70*/  CS2R R28, SRZ ;  /* 0x00000000001c7805 */ /* 0x000fe2000001ff00 */
[----:B------:R-:W-:Y:S01]  /*3d80*/  CS2R R58, SRZ ;  /* 0x00000000003a7805 */ /* 0x000fe2000001ff00 */
[----:B------:R-:W-:Y:S01]  /*3d90*/  IADD3.X R10, R110, UR13, R37, P1, P0 ;  /* 0x0000000d6e0a7c10 */ /* 0x000fe20008fe0425 */
[----:B------:R-:W-:Y:S01]  /*3da0*/  CS2R R30, SRZ ;  /* 0x00000000001e7805 */ /* 0x000fe2000001ff00 */
[----:B------:R-:W-:Y:S04]  /*3db0*/  IADD3 R3, P1, P0, R100, UR16, R38 ;  /* 0x0000001064037c10 */ /* 0x000fe8000f83e026 */
[----:B------:R-:W-:Y:S02]  /*3dc0*/  IADD3.X R11, R109, UR14, R68, P1, P0 ;  /* 0x0000000e6d0b7c10 */ /* 0x000fe40008fe0444 */
        /* <DEDUP_REMOVED lines=12> */
.L_x_352:
[----:B------:R-:W-:Y:S05]  /*3e90*/  BSYNC B0 ;  /* 0x0000000000007941 */ /* 0x000fea0003800000 */
.L_x_351:
[----:B-----5:R-:W-:Y:S01]  /*3ea0*/  MOV R6, R56 ;  /* 0x0000003800067202 */ /* 0x020fe20000000f00 */
[----:B------:R2:W3:Y:S01]  /*3eb0*/  SHFL.IDX PT, R71, R91, RZ, 0x181f ;  /* 0x00181fff5b477589 */ /* 0x0004e200000e0000 */
[----:B-1----:R-:W-:Y:S01]  /*3ec0*/  IMAD.MOV.U32 R11, RZ, RZ, R58 ;  /* 0x000000ffff0b7224 */ /* 0x002fe200078e003a */
[----:B------:R-:W-:Y:S01]  /*3ed0*/  BSSY B1, `(.L_x_353) ;  /* 0x0000080000017945 */ /* 0x000fe20003800000 */
[----:B------:R-:W-:Y:S01]  /*3ee0*/  PRMT R65, R65, 0x5410, R6 ;  /* 0x0000541041417816 */ /* 0x000fe20000000006 */
[----:B------:R-:W-:Y:S02]  /*3ef0*/  IMAD.MOV.U32 R3, RZ, RZ, R57 ;  /* 0x000000ffff037224 */ /* 0x000fe400078e0039 */
[----:B------:R2:W1:Y:S01]  /*3f00*/  SHFL.IDX PT, R70, R92, RZ, 0x181f ;  /* 0x00181fff5c467589 */ /* 0x00046200000e0000 */
[----:B------:R-:W-:Y:S02]  /*3f10*/  IMAD.MOV.U32 R10, RZ, RZ, R59 ;  /* 0x000000ffff0a7224 */ /* 0x000fe400078e003b */
[----:B------:R-:W-:Y:S01]  /*3f20*/  PRMT R66, R3, 0x5410, R11 ;  /* 0x0000541003427816 */ /* 0x000fe2000000000b */
[----:B------:R-:W-:Y:S01]  /*3f30*/  IMAD.MOV.U32 R11, RZ, RZ, R30 ;  /* 0x000000ffff0b7224 */ /* 0x000fe200078e001e */
[----:B------:R-:W-:Y:S01]  /*3f40*/  MOV R3, R29 ;  /* 0x0000001d00037202 */ /* 0x000fe20000000f00 */
[----:B------:R-:W-:Y:S01]  /*3f50*/  IMAD.MOV.U32 R6, RZ, RZ, R28 ;  /* 0x000000ffff067224 */ /* 0x000fe200078e001c */
[----:B------:R-:W-:Y:S02]  /*3f60*/  PRMT R67, R10, 0x7610, R67 ;  /* 0x000076100a437816 */ /* 0x000fe40000000043 */
[----:B------:R-:W-:Y:S02]  /*3f70*/  MOV R10, R31 ;  /* 0x0000001f000a7202 */ /* 0x000fe40000000f00 */
[----:B------:R-:W-:Y:S02]  /*3f80*/  PRMT R37, R6, 0x5410, R3 ;  /* 0x0000541006257816 */ /* 0x000fe40000000003 */
[----:B------:R-:W-:Y:S01]  /*3f90*/  PRMT R38, R11, 0x5410, R10 ;  /* 0x000054100b267816 */ /* 0x000fe2000000000a */
[----:B------:R-:W-:-:S05]  /*3fa0*/  @P4 BRA `(.L_x_354) ;  /* 0x0000072000004947 */ /* 0x000fca0003800000 */
[----:B------:R-:W-:Y:S01]  /*3fb0*/  BSSY B0, `(.L_x_355) ;  /* 0x0000038000007945 */ /* 0x000fe20003800000 */
[----:B------:R-:W-:-:S05]  /*3fc0*/  @P6 BRA `(.L_x_356) ;  /* 0x0000036000006947 */ /* 0x000fca0003800000 */
[C---:B-1----:R-:W-:Y:S01]  /*3fd0*/  LEA R68, P0, R76.reuse, R70, 0x1 ;  /* 0x000000464c447211 */ /* 0x042fe200078008ff */
[----:B------:R-:W1:Y:S03]  /*3fe0*/  LDS.128 R16, [R213+0x8100] ;  /* 0x00810000d5107984 */ /* 0x000e660000000c00 */
[----:B---3--:R-:W-:Y:S02]  /*3ff0*/  LEA.HI.X R69, R76, R71, R77, 0x1, P0 ;  /* 0x000000474c457211 */ /* 0x008fe400000f0c4d */
[----:B------:R-:W-:Y:S11]  /*4000*/  ISETP.GE.AND P0, PT, R78, c[0x0][0x27c], PT ;  /* 0x00009f004e007a0c */ /* 0x000ff60003f06270 */
[----:B------:R-:W-:Y:S02]  /*4010*/  @!UPT UIADD3 URZ, URZ, URZ, URZ ;  /* 0x0000003f3f3ff290 */ /* 0x000fe4000fffe03f */
[----:B------:R-:W-:Y:S01]  /*4020*/  @!P0 HADD2.F32 R3, -RZ, R15.H0_H0 ;  /* 0x2000000fff038230 */ /* 0x000fe20000004100 */
[--C-:B------:R-:W-:Y:S01]  /*4030*/  @!P0 SHF.R.U64 R10, R4, 0x10, R5.reuse ;  /* 0x00000010040a8819 */ /* 0x100fe20000001205 */
[----:B------:R-:W-:Y:S01]  /*4040*/  @!P0 HADD2.F32 R40, -RZ, R40.H0_H0 ;  /* 0x20000028ff288230 */ /* 0x000fe20000004100 */
[----:B------:R-:W-:Y:S02]  /*4050*/  @!P0 SHF.R.U32.HI R11, RZ, 0x10, R5 ;  /* 0x00000010ff0b8819 */ /* 0x000fe40000011605 */
[--C-:B------:R-:W-:Y:S02]  /*4060*/  @!P0 SHF.R.U64 R44, R42, 0x10, R43.reuse ;  /* 0x000000102a2c8819 */ /* 0x100fe4000000122b */
[----:B------:R-:W-:Y:S05]  /*4070*/  @!P0 SHF.R.U32.HI R45, RZ, 0x10, R43 ;  /* 0x00000010ff2d8819 */ /* 0x000fea000001162b */
[----:B------:R-:W-:Y:S01]  /*4080*/  @!P0 HADD2.F32 R45, -RZ, R45.H0_H0 ;  /* 0x2000002dff2d8230 */ /* 0x000fe20000004100 */
[----:B-1----:R-:W-:Y:S02]  /*4090*/  @!P0 MOV R6, R16 ;  /* 0x0000001000068202 */ /* 0x002fe40000000f00 */
[----:B------:R-:W-:Y:S03]  /*40a0*/  @!P0 MOV R5, R17 ;  /* 0x0000001100058202 */ /* 0x000fe60000000f00 */
[--C-:B------:R-:W-:Y:S02]  /*40b0*/  @!P0 HADD2.F32 R39, -RZ, R6.reuse.H1_H1 ;  /* 0x30000006ff278230 */ /* 0x100fe40000004100 */
[----:B------:R-:W-:Y:S02]  /*40c0*/  @!P0 HADD2.F32 R4, -RZ, R6.H0_H0 ;  /* 0x20000006ff048230 */ /* 0x000fe40000004100 */
[----:B------:R-:W-:Y:S01]  /*40d0*/  @!P0 HADD2.F32 R6, -RZ, R10.H0_H0 ;  /* 0x2000000aff068230 */ /* 0x000fe20000004100 */
[CC--:B------:R-:W-:Y:S01]  /*40e0*/  @!P0 FMUL.FTZ R43, R39.reuse, R3.reuse ;  /* 0x00000003272b8220 */ /* 0x0c0fe20000410000 */
[--C-:B------:R-:W-:Y:S01]  /*40f0*/  @!P0 HADD2.F32 R42, -RZ, R5.reuse.H1_H1 ;  /* 0x30000005ff2a8230 */ /* 0x100fe20000004100 */
[C---:B------:R-:W-:Y:S01]  /*4100*/  @!P0 FMUL.FTZ R3, R4.reuse, R3 ;  /* 0x0000000304038220 */ /* 0x040fe20000410000 */
[----:B------:R-:W-:Y:S01]  /*4110*/  @!P0 HADD2.F32 R5, -RZ, R5.H0_H0 ;  /* 0x20000005ff058230 */ /* 0x000fe20000004100 */
[----:B------:R-:W-:Y:S01]  /*4120*/  @!P0 FFMA.FTZ R75, R4, R40, -R43 ;  /* 0x00000028044b8223 */ /* 0x000fe2000001082b */
[----:B------:R-:W-:Y:S01]  /*4130*/  @!P0 MOV R10, R18 ;  /* 0x00000012000a8202 */ /* 0x000fe20000000f00 */
[----:B------:R-:W-:Y:S01]  /*4140*/  @!P0 FFMA.FTZ R3, R39, R40, R3 ;  /* 0x0000002827038223 */ /* 0x000fe20000010003 */
[----:B------:R-:W-:Y:S01]  /*4150*/  @!P0 HADD2.F32 R43, -RZ, R44.H0_H0 ;  /* 0x2000002cff2b8230 */ /* 0x000fe20000004100 */
[CC--:B------:R-:W-:Y:S01]  /*4160*/  @!P0 FMUL.FTZ R44, R42.reuse, R6.reuse ;  /* 0x000000062a2c8220 */ /* 0x0c0fe20000410000 */
[----:B------:R-:W-:Y:S01]  /*4170*/  @!P0 HADD2.F32 R40, -RZ, R60.H0_H0 ;  /* 0x2000003cff288230 */ /* 0x000fe20000004100 */
[C---:B------:R-:W-:Y:S01]  /*4180*/  @!P0 FMUL.FTZ R4, R5.reuse, R6 ;  /* 0x0000000605048220 */ /* 0x040fe20000410000 */
[----:B------:R-:W-:Y:S01]  /*4190*/  @!P0 MOV R6, R19 ;  /* 0x0000001300068202 */ /* 0x000fe20000000f00 */
[-C--:B------:R-:W-:Y:S01]  /*41a0*/  @!P0 FFMA.FTZ R73, R5, R43.reuse, -R44 ;  /* 0x0000002b05498223 */ /* 0x080fe2000001082c */
[--C-:B------:R-:W-:Y:S01]  /*41b0*/  @!P0 HADD2.F32 R39, -RZ, R10.reuse.H1_H1 ;  /* 0x3000000aff278230 */ /* 0x100fe20000004100 */
[----:B------:R-:W-:Y:S01]  /*41c0*/  @!P0 FFMA.FTZ R4, R42, R43, R4 ;  /* 0x0000002b2a048223 */ /* 0x000fe20000010004 */
[----:B------:R-:W-:Y:S02]  /*41d0*/  @!P0 HADD2.F32 R5, -RZ, R15.H1_H1 ;  /* 0x3000000fff058230 */ /* 0x000fe40000004100 */
[----:B------:R-:W-:Y:S02]  /*41e0*/  @!P0 HADD2.F32 R15, -RZ, R11.H0_H0 ;  /* 0x2000000bff0f8230 */ /* 0x000fe40000004100 */
[----:B------:R-:W-:Y:S01]  /*41f0*/  @!P0 F2FP.PACK_AB R4, R4, R73 ;  /* 0x000000490404823e */ /* 0x000fe200000000ff */
[----:B------:R-:W-:Y:S02]  /*4200*/  @!P0 HADD2.F32 R11, -RZ, R10.H0_H0 ;  /* 0x2000000aff0b8230 */ /* 0x000fe40000004100 */
[--C-:B------:R-:W-:Y:S01]  /*4210*/  @!P0 HADD2.F32 R10, -RZ, R6.reuse.H0_H0 ;  /* 0x20000006ff0a8230 */ /* 0x100fe20000004100 */
[----:B------:R-:W-:Y:S01]  /*4220*/  @!P0 MOV R17, R4 ;  /* 0x0000000400118202 */ /* 0x000fe20000000f00 */
[----:B------:R-:W-:Y:S01]  /*4230*/  @!P0 HADD2.F32 R44, -RZ, R6.H1_H1 ;  /* 0x30000006ff2c8230 */ /* 0x000fe20000004100 */
[-C--:B------:R-:W-:Y:S02]  /*4240*/  @!P0 FMUL.FTZ R6, R39, R5.reuse ;  /* 0x0000000527068220 */ /* 0x080fe40000410000 */
[C---:B------:R-:W-:Y:S02]  /*4250*/  @!P0 FMUL.FTZ R5, R11.reuse, R5 ;  /* 0x000000050b058220 */ /* 0x040fe40000410000 */
[-C--:B------:R-:W-:Y:S02]  /*4260*/  @!P0 FFMA.FTZ R11, R11, R40.reuse, -R6 ;  /* 0x000000280b0b8223 */ /* 0x080fe40000010806 */
[-C--:B------:R-:W-:Y:S02]  /*4270*/  @!P0 FMUL.FTZ R6, R10, R15.reuse ;  /* 0x0000000f0a068220 */ /* 0x080fe40000410000 */
[----:B------:R-:W-:Y:S02]  /*4280*/  @!P0 FMUL.FTZ R72, R44, R15 ;  /* 0x0000000f2c488220 */ /* 0x000fe40000410000 */
[----:B------:R-:W-:Y:S02]  /*4290*/  @!P0 FFMA.FTZ R5, R39, R40, R5 ;  /* 0x0000002827058223 */ /* 0x000fe40000010005 */
[----:B------:R-:W-:Y:S01]  /*42a0*/  @!P0 FFMA.FTZ R72, R10, R45, -R72 ;  /* 0x0000002d0a488223 */ /* 0x000fe20000010848 */
[----:B------:R-:W-:Y:S01]  /*42b0*/  @!P0 F2FP.PACK_AB R10, R3, R75 ;  /* 0x0000004b030a823e */ /* 0x000fe200000000ff */
[----:B------:R-:W-:Y:S01]  /*42c0*/  @!P0 FFMA.FTZ R6, R44, R45, R6 ;  /* 0x0000002d2c068223 */ /* 0x000fe20000010006 */
[----:B------:R-:W-:Y:S02]  /*42d0*/  @!P0 F2FP.PACK_AB R5, R5, R11 ;  /* 0x0000000b0505823e */ /* 0x000fe400000000ff */
[----:B------:R-:W-:Y:S02]  /*42e0*/  @!P0 MOV R16, R10 ;  /* 0x0000000a00108202 */ /* 0x000fe40000000f00 */
[----:B------:R-:W-:Y:S02]  /*42f0*/  @!P0 F2FP.PACK_AB R3, R6, R72 ;  /* 0x000000480603823e */ /* 0x000fe400000000ff */
[----:B------:R-:W-:Y:S02]  /*4300*/  @!P0 MOV R18, R5 ;  /* 0x0000000500128202 */ /* 0x000fe40000000f00 */
[----:B------:R-:W-:Y:S05]  /*4310*/  @!P0 MOV R19, R3 ;  /* 0x0000000300138202 */ /* 0x000fea0000000f00 */
[----:B------:R1:W-:Y:S02]  /*4320*/  ST.E.128 [R68.64], R16 ;  /* 0x0000001044007985 */ /* 0x0003e4000c101d08 */
.L_x_356:
[----:B------:R-:W-:Y:S05]  /*4330*/  BSYNC B0 ;  /* 0x0000000000007941 */ /* 0x000fea0003800000 */
.L_x_355:
[----:B------:R-:W-:Y:S11]  /*4340*/  ISETP.GE.AND P0, PT, R212, c[0x0][0x1d4], PT ;  /* 0x00007500d4007a0c */ /* 0x000ff60003f06270 */
[----:B------:R-:W-:Y:S02]  /*4350*/  @!UPT UIADD3 URZ, URZ, URZ, URZ ;  /* 0x0000003f3f3ff290 */ /* 0x000fe4000fffe03f */
[----:B------:R-:W-:-:S05]  /*4360*/  @P0 BRA `(.L_x_354) ;  /* 0x0000036000000947 */ /* 0x000fca0003800000 */
[C---:B-1----:R-:W-:Y:S01]  /*4370*/  LEA R44, P0, R212.reuse, R70, 0x1 ;  /* 0x00000046d42c7211 */ /* 0x042fe200078008ff */
[----:B------:R-:W1:Y:S03]  /*4380*/  LDS.128 R16, [R213+0xb900] ;  /* 0x00b90000d5107984 */ /* 0x000e660000000c00 */
[----:B---3--:R-:W-:Y:S02]  /*4390*/  LEA.HI.X R45, R212, R71, R230, 0x1, P0 ;  /* 0x00000047d42d7211 */ /* 0x008fe400000f0ce6 */
[----:B------:R-:W-:Y:S11]  /*43a0*/  ISETP.GE.AND P0, PT, R80, c[0x0][0x27c], PT ;  /* 0x00009f0050007a0c */ /* 0x000ff60003f06270 */
[----:B------:R-:W-:Y:S02]  /*43b0*/  @!UPT UIADD3 URZ, URZ, URZ, URZ ;  /* 0x0000003f3f3ff290 */ /* 0x000fe4000fffe03f */
[----:B------:R-:W-:Y:S01]  /*43c0*/  @!P0 HADD2.F32 R3, -RZ, R32.H0_H0 ;  /* 0x20000020ff038230 */ /* 0x000fe20000004100 */
[----:B------:R-:W-:Y:S01]  /*43d0*/  @!P0 SHF.R.U64 R6, R8, 0x10, R9 ;  /* 0x0000001008068819 */ /* 0x000fe20000001209 */
[----:B------:R-:W-:Y:S01]  /*43e0*/  @!P0 HADD2.F32 R10, -RZ, R60.H1_H1 ;  /* 0x3000003cff0a8230 */ /* 0x000fe20000004100 */
[--C-:B------:R-:W-:Y:S02]  /*43f0*/  @!P0 SHF.R.U64 R15, R46, 0x10, R47.reuse ;  /* 0x000000102e0f8819 */ /* 0x100fe4000000122f */
[----:B------:R-:W-:Y:S01]  /*4400*/  @!P0 SHF.R.U32.HI R42, RZ, 0x10, R47 ;  /* 0x00000010ff2a8819 */ /* 0x000fe2000001162f */
[----:B------:R-:W-:Y:S01]  /*4410*/  @!P0 HADD2.F32 R6, -RZ, R6.H0_H0 ;  /* 0x20000006ff068230 */ /* 0x000fe20000004100 */
[----:B------:R-:W-:Y:S01]  /*4420*/  @!P0 SHF.R.U32.HI R9, RZ, 0x10, R9 ;  /* 0x00000010ff098819 */ /* 0x000fe20000011609 */
[----:B------:R-:W-:Y:S02]  /*4430*/  @!P0 HADD2.F32 R15, -RZ, R15.H0_H0 ;  /* 0x2000000fff0f8230 */ /* 0x000fe40000004100 */
[----:B------:R-:W-:Y:S01]  /*4440*/  @!P0 HADD2.F32 R42, -RZ, R42.H0_H0 ;  /* 0x2000002aff2a8230 */ /* 0x000fe20000004100 */
[----:B-1----:R-:W-:Y:S02]  /*4450*/  @!P0 MOV R4, R16 ;  /* 0x0000001000048202 */ /* 0x002fe40000000f00 */
[----:B------:R-:W-:Y:S03]  /*4460*/  @!P0 MOV R5, R17 ;  /* 0x0000001100058202 */ /* 0x000fe60000000f00 */
[--C-:B------:R-:W-:Y:S02]  /*4470*/  @!P0 HADD2.F32 R8, -RZ, R4.reuse.H1_H1 ;  /* 0x30000004ff088230 */ /* 0x100fe40000004100 */
[----:B------:R-:W-:Y:S02]  /*4480*/  @!P0 HADD2.F32 R4, -RZ, R4.H0_H0 ;  /* 0x20000004ff048230 */ /* 0x000fe40000004100 */
[--C-:B------:R-:W-:Y:S01]  /*4490*/  @!P0 HADD2.F32 R11, -RZ, R5.reuse.H1_H1 ;  /* 0x30000005ff0b8230 */ /* 0x100fe20000004100 */
[-C--:B------:R-:W-:Y:S01]  /*44a0*/  @!P0 FMUL.FTZ R39, R8, R3.reuse ;  /* 0x0000000308278220 */ /* 0x080fe20000410000 */
[----:B------:R-:W-:Y:S01]  /*44b0*/  @!P0 HADD2.F32 R5, -RZ, R5.H0_H0 ;  /* 0x20000005ff058230 */ /* 0x000fe20000004100 */
[C---:B------:R-:W-:Y:S02]  /*44c0*/  @!P0 FMUL.FTZ R3, R4.reuse, R3 ;  /* 0x0000000304038220 */ /* 0x040fe40000410000 */
[-C--:B------:R-:W-:Y:S02]  /*44d0*/  @!P0 FFMA.FTZ R47, R4, R10.reuse, -R39 ;  /* 0x0000000a042f8223 */ /* 0x080fe40000010827 */
[----:B------:R-:W-:Y:S01]  /*44e0*/  @!P0 FFMA.FTZ R3, R8, R10, R3 ;  /* 0x0000000a08038223 */ /* 0x000fe20000010003 */
[----:B------:R-:W-:Y:S01]  /*44f0*/  @!P0 MOV R8, R18 ;  /* 0x0000001200088202 */ /* 0x000fe20000000f00 */
[-C--:B------:R-:W-:Y:S01]  /*4500*/  @!P0 FMUL.FTZ R39, R11, R6.reuse ;  /* 0x000000060b278220 */ /* 0x080fe20000410000 */
[----:B------:R-:W-:Y:S01]  /*4510*/  @!P0 HADD2.F32 R10, -RZ, R9.H0_H0 ;  /* 0x20000009ff0a8230 */ /* 0x000fe20000004100 */
[C---:B------:R-:W-:Y:S01]  /*4520*/  @!P0 FMUL.FTZ R4, R5.reuse, R6 ;  /* 0x0000000605048220 */ /* 0x040fe20000410000 */
[----:B------:R-:W-:Y:S01]  /*4530*/  @!P0 MOV R6, R19 ;  /* 0x0000001300068202 */ /* 0x000fe20000000f00 */
[-C--:B------:R-:W-:Y:S01]  /*4540*/  @!P0 FFMA.FTZ R46, R5, R15.reuse, -R39 ;  /* 0x0000000f052e8223 */ /* 0x080fe20000010827 */
[----:B------:R-:W-:Y:S01]  /*4550*/  @!P0 HADD2.F32 R5, -RZ, R32.H1_H1 ;  /* 0x30000020ff058230 */ /* 0x000fe20000004100 */
[----:B------:R-:W-:Y:S01]  /*4560*/  @!P0 FFMA.FTZ R4, R11, R15, R4 ;  /* 0x0000000f0b048223 */ /* 0x000fe20000010004 */
[--C-:B------:R-:W-:Y:S02]  /*4570*/  @!P0 HADD2.F32 R32, -RZ, R8.reuse.H1_H1 ;  /* 0x30000008ff208230 */ /* 0x100fe40000004100 */
[----:B------:R-:W-:Y:S02]  /*4580*/  @!P0 HADD2.F32 R9, -RZ, R8.H0_H0 ;  /* 0x20000008ff098230 */ /* 0x000fe40000004100 */
[----:B------:R-:W-:Y:S01]  /*4590*/  @!P0 F2FP.PACK_AB R4, R4, R46 ;  /* 0x0000002e0404823e */ /* 0x000fe200000000ff */
[--C-:B------:R-:W-:Y:S02]  /*45a0*/  @!P0 HADD2.F32 R8, -RZ, R6.reuse.H0_H0 ;  /* 0x20000006ff088230 */ /* 0x100fe40000004100 */
[----:B------:R-:W-:Y:S01]  /*45b0*/  @!P0 HADD2.F32 R39, -RZ, R61.H0_H0 ;  /* 0x2000003dff278230 */ /* 0x000fe20000004100 */
        /* <DEDUP_REMOVED lines=8> */
[-C--:B------:R-:W-:Y:S01]  /*4640*/  @!P0 FFMA.FTZ R43, R8, R42.reuse, -R43 ;  /* 0x0000002a082b8223 */ /* 0x080fe2000001082b */
        /* <DEDUP_REMOVED lines=8> */
.L_x_354:
[----:B------:R-:W-:Y:S05]  /*46d0*/  BSYNC B1 ;  /* 0x0000000000017941 */ /* 0x000fea0003800000 */
.L_x_353:
[----:B-1----:R1:W4:Y:S01]  /*46e0*/  SHFL.IDX PT, R44, R91, 0x1, 0x181f ;  /* 0x00381f005b2c7f89 */ /* 0x00232200000e0000 */
[----:B------:R-:W-:Y:S01]  /*46f0*/  LOP3.LUT P0, RZ, R234, 0x1, RZ, 0xc0, !PT ;  /* 0x00000001eaff7812 */ /* 0x000fe2000780c0ff */
[----:B------:R-:W-:Y:S02]  /*4700*/  BSSY B1, `(.L_x_357) ;  /* 0x0000075000017945 */ /* 0x000fe40003800000 */
[----:B------:R1:W2:Y:S10]  /*4710*/  SHFL.IDX PT, R40, R92, 0x1, 0x181f ;  /* 0x00381f005c287f89 */ /* 0x0002b400000e0000 */
[----:B------:R-:W-:-:S05]  /*4720*/  @P0 BRA `(.L_x_358) ;  /* 0x0000072000000947 */ /* 0x000fca0003800000 */
[----:B------:R-:W-:Y:S01]  /*4730*/  BSSY B0, `(.L_x_359) ;  /* 0x0000038000007945 */ /* 0x000fe20003800000 */
[----:B------:R-:W-:-:S05]  /*4740*/  @P6 BRA `(.L_x_360) ;  /* 0x0000036000006947 */ /* 0x000fca0003800000 */
[C---:B--2---:R-:W-:Y:S01]  /*4750*/  LEA R42, P0, R76.reuse, R40, 0x1 ;  /* 0x000000284c2a7211 */ /* 0x044fe200078008ff */
[----:B------:R-:W2:Y:S03]  /*4760*/  LDS.128 R8, [R213+0x9100] ;  /* 0x00910000d5087984 */ /* 0x000ea60000000c00 */
[----:B----4-:R-:W-:Y:S02]  /*4770*/  LEA.HI.X R43, R76, R44, R77, 0x1, P0 ;  /* 0x0000002c4c2b7211 */ /* 0x010fe400000f0c4d */
[----:B------:R-:W-:Y:S11]  /*4780*/  ISETP.GE.AND P0, PT, R78, c[0x0][0x27c], PT ;  /* 0x00009f004e007a0c */ /* 0x000ff60003f06270 */
[----:B------:R-:W-:Y:S02]  /*4790*/  @!UPT UIADD3 URZ, URZ, URZ, URZ ;  /* 0x0000003f3f3ff290 */ /* 0x000fe4000fffe03f */
[----:B------:R-:W-:Y:S01]  /*47a0*/  @!P0 HADD2.F32 R3, -RZ, R33.H0_H0 ;  /* 0x20000021ff038230 */ /* 0x000fe20000004100 */
[----:B------:R-:W-:Y:S01]  /*47b0*/  @!P0 SHF.R.U64 R6, R20, 0x10, R21 ;  /* 0x0000001014068819 */ /* 0x000fe20000001215 */
[----:B------:R-:W-:Y:S01]  /*47c0*/  @!P0 HADD2.F32 R17, -RZ, R61.H1_H1 ;  /* 0x3000003dff118230 */ /* 0x000fe20000004100 */
[----:B------:R-:W-:Y:S02]  /*47d0*/  @!P0 SHF.R.U64 R19, R48, 0x10, R49 ;  /* 0x0000001030138819 */ /* 0x000fe40000001231 */
[----:B------:R-:W-:Y:S01]  /*47e0*/  @!P0 SHF.R.U32.HI R16, RZ, 0x10, R21 ;  /* 0x00000010ff108819 */ /* 0x000fe20000011615 */
[----:B------:R-:W-:Y:S01]  /*47f0*/  @!P0 HADD2.F32 R6, -RZ, R6.H0_H0 ;  /* 0x20000006ff068230 */ /* 0x000fe20000004100 */
[----:B------:R-:W-:Y:S01]  /*4800*/  @!P0 SHF.R.U32.HI R39, RZ, 0x10, R49 ;  /* 0x00000010ff278819 */ /* 0x000fe20000011631 */
[----:B------:R-:W-:Y:S02]  /*4810*/  @!P0 HADD2.F32 R19, -RZ, R19.H0_H0 ;  /* 0x20000013ff138230 */ /* 0x000fe40000004100 */
[----:B------:R-:W-:Y:S01]  /*4820*/  @!P0 HADD2.F32 R21, -RZ, R62.H0_H0 ;  /* 0x2000003eff158230 */ /* 0x000fe20000004100 */
[----:B--2---:R-:W-:Y:S02]  /*4830*/  @!P0 MOV R4, R8 ;  /* 0x0000000800048202 */ /* 0x004fe40000000f00 */
[----:B------:R-:W-:Y:S03]  /*4840*/  @!P0 MOV R5, R9 ;  /* 0x0000000900058202 */ /* 0x000fe60000000f00 */
[--C-:B------:R-:W-:Y:S02]  /*4850*/  @!P0 HADD2.F32 R15, -RZ, R4.reuse.H1_H1 ;  /* 0x30000004ff0f8230 */ /* 0x100fe40000004100 */
[----:B------:R-:W-:Y:S02]  /*4860*/  @!P0 HADD2.F32 R4, -RZ, R4.H0_H0 ;  /* 0x20000004ff048230 */ /* 0x000fe40000004100 */
[--C-:B------:R-:W-:Y:S01]  /*4870*/  @!P0 HADD2.F32 R18, -RZ, R5.reuse.H1_H1 ;  /* 0x30000005ff128230 */ /* 0x100fe20000004100 */
[CC--:B------:R-:W-:Y:S01]  /*4880*/  @!P0 FMUL.FTZ R20, R15.reuse, R3.reuse ;  /* 0x000000030f148220 */ /* 0x0c0fe20000410000 */
[----:B------:R-:W-:Y:S01]  /*4890*/  @!P0 HADD2.F32 R5, -RZ, R5.H0_H0 ;  /* 0x20000005ff058230 */ /* 0x000fe20000004100 */
[C---:B------:R-:W-:Y:S02]  /*48a0*/  @!P0 FMUL.FTZ R3, R4.reuse, R3 ;  /* 0x0000000304038220 */ /* 0x040fe40000410000 */
[-C--:B------:R-:W-:Y:S02]  /*48b0*/  @!P0 FFMA.FTZ R46, R4, R17.reuse, -R20 ;  /* 0x00000011042e8223 */ /* 0x080fe40000010814 */
[----:B------:R-:W-:Y:S01]  /*48c0*/  @!P0 FFMA.FTZ R3, R15, R17, R3 ;  /* 0x000000110f038223 */ /* 0x000fe20000010003 */
[----:B------:R-:W-:Y:S01]  /*48d0*/  @!P0 MOV R15, R10 ;  /* 0x0000000a000f8202 */ /* 0x000fe20000000f00 */
[CC--:B------:R-:W-:Y:S01]  /*48e0*/  @!P0 FMUL.FTZ R20, R18.reuse, R6.reuse ;  /* 0x0000000612148220 */ /* 0x0c0fe20000410000 */
[----:B------:R-:W-:Y:S01]  /*48f0*/  @!P0 HADD2.F32 R17, -RZ, R16.H0_H0 ;  /* 0x20000010ff118230 */ /* 0x000fe20000004100 */
[C---:B------:R-:W-:Y:S01]  /*4900*/  @!P0 FMUL.FTZ R4, R5.reuse, R6 ;  /* 0x0000000605048220 */ /* 0x040fe20000410000 */
[----:B------:R-:W-:Y:S01]  /*4910*/  @!P0 MOV R6, R11 ;  /* 0x0000000b00068202 */ /* 0x000fe20000000f00 */
[-C--:B------:R-:W-:Y:S01]  /*4920*/  @!P0 FFMA.FTZ R45, R5, R19.reuse, -R20 ;  /* 0x00000013052d8223 */ /* 0x080fe20000010814 */
[----:B------:R-:W-:Y:S01]  /*4930*/  @!P0 HADD2.F32 R20, -RZ, R15.H1_H1 ;  /* 0x3000000fff148230 */ /* 0x000fe20000004100 */
[----:B------:R-:W-:Y:S01]  /*4940*/  @!P0 FFMA.FTZ R4, R18, R19, R4 ;  /* 0x0000001312048223 */ /* 0x000fe20000010004 */
[----:B------:R-:W-:Y:S02]  /*4950*/  @!P0 HADD2.F32 R5, -RZ, R33.H1_H1 ;  /* 0x30000021ff058230 */ /* 0x000fe40000004100 */
[----:B------:R-:W-:Y:S02]  /*4960*/  @!P0 HADD2.F32 R16, -RZ, R15.H0_H0 ;  /* 0x2000000fff108230 */ /* 0x000fe40000004100 */
[----:B------:R-:W-:Y:S01]  /*4970*/  @!P0 F2FP.PACK_AB R4, R4, R45 ;  /* 0x0000002d0404823e */ /* 0x000fe200000000ff */
[--C-:B------:R-:W-:Y:S02]  /*4980*/  @!P0 HADD2.F32 R15, -RZ, R6.reuse.H0_H0 ;  /* 0x20000006ff0f8230 */ /* 0x100fe40000004100 */
[----:B------:R-:W-:Y:S01]  /*4990*/  @!P0 HADD2.F32 R32, -RZ, R6.H1_H1 ;  /* 0x30000006ff208230 */ /* 0x000fe20000004100 */
[-C--:B------:R-:W-:Y:S01]  /*49a0*/  @!P0 FMUL.FTZ R6, R20, R5.reuse ;  /* 0x0000000514068220 */ /* 0x080fe20000410000 */
[----:B------:R-:W-:Y:S01]  /*49b0*/  @!P0 MOV R9, R4 ;  /* 0x0000000400098202 */ /* 0x000fe20000000f00 */
[C---:B------:R-:W-:Y:S01]  /*49c0*/  @!P0 FMUL.FTZ R5, R16.reuse, R5 ;  /* 0x0000000510058220 */ /* 0x040fe20000410000 */
[----:B------:R-:W-:Y:S01]  /*49d0*/  @!P0 HADD2.F32 R33, -RZ, R39.H0_H0 ;  /* 0x20000027ff218230 */ /* 0x000fe20000004100 */
[----:B------:R-:W-:Y:S02]  /*49e0*/  @!P0 FFMA.FTZ R16, R16, R21, -R6 ;  /* 0x0000001510108223 */ /* 0x000fe40000010806 */
[CC--:B------:R-:W-:Y:S02]  /*49f0*/  @!P0 FMUL.FTZ R6, R15.reuse, R17.reuse ;  /* 0x000000110f068220 */ /* 0x0c0fe40000410000 */
        /* <DEDUP_REMOVED lines=11> */
.L_x_360:
[----:B------:R-:W-:Y:S05]  /*4ab0*/  BSYNC B0 ;  /* 0x0000000000007941 */ /* 0x000fea0003800000 */
.L_x_359:
[----:B------:R-:W-:Y:S11]  /*4ac0*/  ISETP.GE.AND P0, PT, R212, c[0x0][0x1d4], PT ;  /* 0x00007500d4007a0c */ /* 0x000ff60003f06270 */
[----:B------:R-:W-:Y:S02]  /*4ad0*/  @!UPT UIADD3 URZ, URZ, URZ, URZ ;  /* 0x0000003f3f3ff290 */ /* 0x000fe4000fffe03f */
        /* <DEDUP_REMOVED lines=9> */
[----:B------:R-:W-:Y:S01]  /*4b70*/  @!P0 SHF.R.U64 R19, R50, 0x10, R51 ;  /* 0x0000001032138819 */ /* 0x000fe20000001233 */
[----:B------:R-:W-:Y:S01]  /*4b80*/  @!P0 HADD2.F32 R21, -RZ, R63.H0_H0 ;  /* 0x2000003fff158230 */ /* 0x000fe20000004100 */
[----:B------:R-:W-:Y:S01]  /*4b90*/  @!P0 SHF.R.U32.HI R16, RZ, 0x10, R23 ;  /* 0x00000010ff108819 */ /* 0x000fe20000011617 */
[----:B------:R-:W-:Y:S01]  /*4ba0*/  @!P0 HADD2.F32 R6, -RZ, R6.H0_H0 ;  /* 0x20000006ff068230 */ /* 0x000fe20000004100 */
[----:B------:R-:W-:Y:S01]  /*4bb0*/  @!P0 SHF.R.U32.HI R23, RZ, 0x10, R51 ;  /* 0x00000010ff178819 */ /* 0x000fe20000011633 */
[----:B------:R-:W-:Y:S04]  /*4bc0*/  @!P0 HADD2.F32 R19, -RZ, R19.H0_H0 ;  /* 0x20000013ff138230 */ /* 0x000fe80000004100 */
        /* <DEDUP_REMOVED lines=26> */
[C---:B------:R-:W-:Y:S02]  /*4d70*/  @!P0 FMUL.FTZ R5, R16.reuse, R5 ;  /* 0x0000000510058220 */ /* 0x040fe40000410000 */
        /* <DEDUP_REMOVED lines=13> */
.L_x_358:
[----:B------:R-:W-:Y:S05]  /*4e50*/  BSYNC B1 ;  /* 0x0000000000017941 */ /* 0x000fea0003800000 */
.L_x_357:
[----:B------:R1:W4:Y:S01]  /*4e60*/  SHFL.IDX PT, R39, R91, 0x2, 0x181f ;  /* 0x00581f005b277f89 */ /* 0x00032200000e0000 */
[----:B------:R-:W-:Y:S03]  /*4e70*/  BSSY B1, `(.L_x_361) ;  /* 0x0000075000017945 */ /* 0x000fe60003800000 */
[----:B------:R1:W3:Y:S01]  /*4e80*/  SHFL.IDX PT, R34, R92, 0x2, 0x181f ;  /* 0x00581f005c227f89 */ /* 0x0002e200000e0000 */
[----:B------:R-:W-:-:S05]  /*4e90*/  @P5 BRA `(.L_x_362) ;  /* 0x0000072000005947 */ /* 0x000fca0003800000 */
[----:B------:R-:W-:Y:S01]  /*4ea0*/  BSSY B0, `(.L_x_363) ;  /* 0x0000038000007945 */ /* 0x000fe20003800000 */
[----:B------:R-:W-:-:S05]  /*4eb0*/  @P6 BRA `(.L_x_364) ;  /* 0x0000036000006947 */ /* 0x000fca0003800000 */
[C---:B--23--:R-:W-:Y:S01]  /*4ec0*/  LEA R32, P0, R76.reuse, R34, 0x1 ;  /* 0x000000224c207211 */ /* 0x04cfe200078008ff */
        /* <DEDUP_REMOVED lines=53> */
.L_x_364:
[----:B------:R-:W-:Y:S05]  /*5220*/  BSYNC B0 ;  /* 0x0000000000007941 */ /* 0x000fea0003800000 */
.L_x_363:
[----:B------:R-:W-:Y:S11]  /*5230*/  ISETP.GE.AND P0, PT, R212, c[0x0][0x1d4], PT ;  /* 0x00007500d4007a0c */ /* 0x000ff60003f06270 */
[----:B------:R-:W-:Y:S02]  /*5240*/  @!UPT UIADD3 URZ, URZ, URZ, URZ ;  /* 0x0000003f3f3ff290 */ /* 0x000fe4000fffe03f */
[----:B------:R-:W-:-:S05]  /*5250*/  @P0 BRA `(.L_x_362) ;  /* 0x0000036000000947 */ /* 0x000fca0003800000 */
[C---:B---3--:R-:W-:Y:S01]  /*5260*/  LEA R24, P0, R212.reuse, R34, 0x1 ;  /* 0x00000022d4187211 */ /* 0x048fe200078008ff */
[----:B--2---:R-:W2:Y:S03]  /*5270*/  LDS.128 R8, [R213+0xd900] ;  /* 0x00d90000d5087984 */ /* 0x004ea60000000c00 */
        /* <DEDUP_REMOVED lines=52> */
.L_x_362:
[----:B------:R-:W-:Y:S05]  /*55c0*/  BSYNC B1 ;  /* 0x0000000000017941 */ /* 0x000fea0003800000 */
.L_x_361:
[----:B--2---:R2:W1:Y:S04]  /*55d0*/  SHFL.IDX PT, R32, R91, 0x3, 0x181f ;  /* 0x00781f005b207f89 */ /* 0x00446800000e0000 */
[----:B------:R2:W4:Y:S01]  /*55e0*/  SHFL.IDX PT, R27, R92, 0x3, 0x181f ;  /* 0x00781f005c1b7f89 */ /* 0x00052200000e0000 */
[----:B------:R-:W-:-:S05]  /*55f0*/  @P3 BRA `(.L_x_365) ;  /* 0x0000330000003947 */ /* 0x000fca0003800000 */
[----:B------:R-:W-:Y:S01]  /*5600*/  BSSY B0, `(.L_x_366) ;  /* 0x0000038000007945 */ /* 0x000fe20003800000 */
[----:B------:R-:W-:-:S05]  /*5610*/  @P6 BRA `(.L_x_367) ;  /* 0x0000036000006947 */ /* 0x000fca0003800000 */
[C---:B----4-:R-:W-:Y:S01]  /*5620*/  LEA R24, P0, R76.reuse, R27, 0x1 ;  /* 0x0000001b4c187211 */ /* 0x050fe200078008ff */
[----:B------:R-:W4:Y:S03]  /*5630*/  LDS.128 R8, [R213+0xb100] ;  /* 0x00b10000d5087984 */ /* 0x000f260000000c00 */
[----:B-1----:R-:W-:Y:S02]  /*5640*/  LEA.HI.X R25, R76, R32, R77, 0x1, P0 ;  /* 0x000000204c197211 */ /* 0x002fe400000f0c4d */
        /* <DEDUP_REMOVED lines=12> */
[----:B----4-:R-:W-:Y:S02]  /*5710*/  @!P0 MOV R4, R8 ;  /* 0x0000000800048202 */ /* 0x010fe40000000f00 */
        /* <DEDUP_REMOVED lines=38> */
.L_x_367:
[----:B------:R-:W-:Y:S05]  /*5980*/  BSYNC B0 ;  /* 0x0000000000007941 */ /* 0x000fea0003800000 */
.L_x_366:
[----:B------:R-:W-:Y:S11]  /*5990*/  ISETP.GE.AND P0, PT, R212, c[0x0][0x1d4], PT ;  /* 0x00007500d4007a0c */ /* 0x000ff60003f06270 */
[----:B------:R-:W-:Y:S02]  /*59a0*/  @!UPT UIADD3 URZ, URZ, URZ, URZ ;  /* 0x0000003f3f3ff290 */ /* 0x000fe4000fffe03f */
[----:B------:R-:W-:-:S05]  /*59b0*/  @P0 BRA `(.L_x_365) ;  /* 0x00002f4000000947 */ /* 0x000fca0003800000 */
[C---:B----4-:R-:W-:Y:S01]  /*59c0*/  LEA R26, P0, R212.reuse, R27, 0x1 ;  /* 0x0000001bd41a7211 */ /* 0x050fe200078008ff */
[----:B-1----:R-:W1:Y:S03]  /*59d0*/  LDS.128 R8, [R213+0xe900] ;  /* 0x00e90000d5087984 */ /* 0x002e660000000c00 */
[----:B------:R-:W-:Y:S02]  /*59e0*/  LEA.HI.X R27, R212, R32, R230, 0x1, P0 ;  /* 0x00000020d41b7211 */ /* 0x000fe400000f0ce6 */
        /* <DEDUP_REMOVED lines=12> */
[----:B-1----:R-:W-:Y:S02]  /*5ab0*/  @!P0 MOV R4, R8 ;  /* 0x0000000800048202 */ /* 0x002fe40000000f00 */
        /* <DEDUP_REMOVED lines=37> */
[----:B------:R1:W-:Y:S01]  /*5d10*/  ST.E.128 [R26.64], R8 ;  /* 0x000000081a007985 */ /* 0x0003e2000c101d08 */
[----:B------:R-:W-:-:S05]  /*5d20*/  BRA `(.L_x_365) ;  /* 0x00002bd000007947 */ /* 0x000fca0003800000 */
.L_x_344:
[C---:B------:R-:W-:Y:S01]  /*5d30*/  IADD3 R169, R81.reuse, 0x20, RZ ;  /* 0x0000002051a97810 */ /* 0x040fe20007ffe0ff */
[----:B------:R-:W-:Y:S01]  /*5d40*/  CS2R R62, SRZ ;  /* 0x00000000003e7805 */ /* 0x000fe2000001ff00 */
[----:B------:R-:W-:Y:S01]  /*5d50*/  IADD3 R168, R81, 0x40, RZ ;  /* 0x0000004051a87810 */ /* 0x000fe20007ffe0ff */
[----:B------:R-:W-:Y:S01]  /*5d60*/  CS2R R60, SRZ ;  /* 0x00000000003c7805 */ /* 0x000fe2000001ff00 */
[----:B------:R-:W-:Y:S01]  /*5d70*/  ISETP.GE.AND P3, PT, R169, R90, PT ;  /* 0x0000005aa900720c */ /* 0x000fe20003f66270 */
[----:B------:R-:W-:Y:S01]  /*5d80*/  CS2R R66, SRZ ;  /* 0x0000000000427805 */ /* 0x000fe2000001ff00 */
[----:B------:R-:W-:Y:S01]  /*5d90*/  IADD3 R167, R81, 0x60, RZ ;  /* 0x0000006051a77810 */ /* 0x000fe20007ffe0ff */
[----:B------:R-:W-:Y:S01]  /*5da0*/  CS2R R64, SRZ ;  /* 0x0000000000407805 */ /* 0x000fe2000001ff00 */
[----:B------:R-:W-:Y:S01]  /*5db0*/  ISETP.GE.OR P3, PT, R76, c[0x0][0x27c], P3 ;  /* 0x00009f004c007a0c */ /* 0x000fe20001f66670 */
[----:B------:R-:W-:Y:S01]  /*5dc0*/  CS2R R34, SRZ ;  /* 0x0000000000227805 */ /* 0x000fe2000001ff00 */
[----:B------:R-:W-:Y:S01]  /*5dd0*/  IADD3 R75, -R83, c[0x0][0x1d4], RZ ;  /* 0x00007500534b7a10 */ /* 0x000fe20007ffe1ff */
[----:B------:R-:W-:Y:S01]  /*5de0*/  CS2R R32, SRZ ;  /* 0x0000000000207805 */ /* 0x000fe2000001ff00 */
[----:B------:R-:W-:Y:S01]  /*5df0*/  CS2R R58, SRZ ;  /* 0x00000000003a7805 */ /* 0x000fe2000001ff00 */
[----:B------:R-:W-:Y:S01]  /*5e00*/  CS2R R56, SRZ ;  /* 0x0000000000387805 */ /* 0x000fe2000001ff00 */
[----:B------:R-:W-:Y:S01]  /*5e10*/  CS2R R30, SRZ ;  /* 0x00000000001e7805 */ /* 0x000fe2000001ff00 */
[----:B------:R-:W-:Y:S01]  /*5e20*/  CS2R R28, SRZ ;  /* 0x00000000001c7805 */ /* 0x000fe2000001ff00 */
[----:B------:R-:W-:Y:S01]  /*5e30*/  CS2R R46, SRZ ;  /* 0x00000000002e7805 */ /* 0x000fe2000001ff00 */
[----:B------:R1:W2:Y:S01]  /*5e40*/  SHFL.IDX PT, R85, R91, RZ, 0x181f ;  /* 0x00181fff5b557589 */ /* 0x0002a200000e0000 */
[----:B------:R-:W-:Y:S03]  /*5e50*/  BSSY B0, `(.L_x_368) ;  /* 0x00000e1000007945 */ /* 0x000fe60003800000 */
[----:B------:R-:W-:Y:S04]  /*5e60*/  @!P3 IADD3 R3, P1, P0, R106, R44, R161 ;  /* 0x0000002c6a03b210 */ /* 0x000fe8000783e0a1 */
[----:B------:R-:W-:Y:S01]  /*5e70*/  @!P3 IADD3.X R4, R112, R37, R151, P1, P0 ;  /* 0x000000257004b210 */ /* 0x000fe20000fe0497 */
[----:B------:R1:W3:Y:S01]  /*5e80*/  SHFL.IDX PT, R84, R92, RZ, 0x181f ;  /* 0x00181fff5c547589 */ /* 0x0002e200000e0000 */
[----:B------:R-:W-:Y:S04]  /*5e90*/  @!P3 IADD3 R5, P1, P0, R104, R38, R162 ;  /* 0x000000266805b210 */ /* 0x000fe8000783e0a2 */
[C---:B------:R-:W-:Y:S02]  /*5ea0*/  @!P3 IADD3.X R10, R111.reuse, R68, R152, P1, P0 ;  /* 0x000000446f0ab210 */ /* 0x040fe40000fe0498 */
[----:B------:R-:W-:Y:S04]  /*5eb0*/  ISETP.GE.AND P1, PT, R168, R90, PT ;  /* 0x0000005aa800720c */ /* 0x000fe80003f26270 */
[----:B------:R-:W-:Y:S11]  /*5ec0*/  ISETP.GE.OR P1, PT, R76, c[0x0][0x27c], P1 ;  /* 0x00009f004c007a0c */ /* 0x000ff60000f26670 */
[----:B------:R-:W-:Y:S02]  /*5ed0*/  @!UPT UIADD3 URZ, URZ, URZ, URZ ;  /* 0x0000003f3f3ff290 */ /* 0x000fe4000fffe03f */
[----:B------:R-:W-:Y:S04]  /*5ee0*/  @!P1 IADD3 R6, P4, P0, R106, R159, R44 ;  /* 0x0000009f6a069210 */ /* 0x000fe8000789e02c */
[--C-:B------:R-:W-:Y:S02]  /*5ef0*/  @!P1 IADD3.X R17, R112, R147, R37.reuse, P4, P0 ;  /* 0x0000009370119210 */ /* 0x100fe400027e0425 */
[----:B------:R-:W-:Y:S04]  /*5f00*/  @!P1 IADD3 R11, P4, P0, R104, R160, R38 ;  /* 0x000000a0680b9210 */ /* 0x000fe8000789e026 */
[----:B------:R-:W-:Y:S02]  /*5f10*/  @!P1 IADD3.X R18, R111, R150, R68, P4, P0 ;  /* 0x000000966f129210 */ /* 0x000fe400027e0444 */
[-C--:B------:R-:W-:Y:S04]  /*5f20*/  ISETP.GE.AND P0, PT, R167, R90.reuse, PT ;  /* 0x0000005aa700720c */ /* 0x080fe80003f06270 */
[----:B------:R-:W-:Y:S11]  /*5f30*/  ISETP.GE.OR P0, PT, R76, c[0x0][0x27c], P0 ;  /* 0x00009f004c007a0c */ /* 0x000ff60000706670 */
[----:B------:R-:W-:Y:S02]  /*5f40*/  @!UPT UIADD3 URZ, URZ, URZ, URZ ;  /* 0x0000003f3f3ff290 */ /* 0x000fe4000fffe03f */
[----:B------:R-:W-:Y:S04]  /*5f50*/  @!P0 IADD3 R15, P5, P4, R106, UR10, R44 ;  /* 0x0000000a6a0f8c10 */ /* 0x000fe8000fcbe02c */
[----:B------:R-:W-:Y:S02]  /*5f60*/  @!P0 IADD3.X R19, R112, UR13, R37, P5, P4 ;  /* 0x0000000d70138c10 */ /* 0x000fe4000afe8425 */
[----:B------:R-:W-:Y:S04]  /*5f70*/  @!P0 IADD3 R16, P5, P4, R104, UR16, R38 ;  /* 0x0000001068108c10 */ /* 0x000fe8000fcbe026 */
[----:B------:R-:W-:Y:S02]  /*5f80*/  @!P0 IADD3.X R23, R111, UR14, R68, P5, P4 ;  /* 0x0000000e6f178c10 */ /* 0x000fe4000afe8444 */
[C---:B------:R-:W-:Y:S04]  /*5f90*/  @!P3 LEA R8, P4, R3.reuse, c[0x0][0x270], 0x1 ;  /* 0x00009c000308ba11 */ /* 0x040fe800078808ff */
[----:B------:R-:W-:Y:S02]  /*5fa0*/  @!P3 LEA.HI.X R9, R3, c[0x0][0x274], R4, 0x1, P4 ;  /* 0x00009d000309ba11 */ /* 0x000fe400020f0c04 */
[C---:B------:R-:W-:Y:S03]  /*5fb0*/  @!P3 LEA R4, P4, R5.reuse, c[0x0][0x288], 0x1 ;  /* 0x0000a2000504ba11 */ /* 0x040fe600078808ff */
[----:B------:R4:W2:Y:S01]  /*5fc0*/  @!P3 LDG.E.128 R56, [R8.64] ;  /* 0x000000080838b981 */ /* 0x0008a2000c1e1d00 */
[----:B------:R-:W-:Y:S02]  /*5fd0*/  @!P3 LEA.HI.X R5, R5, c[0x0][0x28c], R10, 0x1, P4 ;  /* 0x0000a3000505ba11 */ /* 0x000fe400020f0c0a */
[C---:B------:R-:W-:Y:S04]  /*5fe0*/  @!P1 LEA R20, P4, R6.reuse, c[0x0][0x270], 0x1 ;  /* 0x00009c0006149a11 */ /* 0x040fe800078808ff */
[----:B------:R-:W-:Y:S02]  /*5ff0*/  @!P1 LEA.HI.X R21, R6, c[0x0][0x274], R17, 0x1, P4 ;  /* 0x00009d0006159a11 */ /* 0x000fe400020f0c11 */
[C---:B------:R-:W-:Y:S03]  /*6000*/  @!P1 LEA R10, P4, R11.reuse, c[0x0][0x288], 0x1 ;  /* 0x0000a2000b0a9a11 */ /* 0x040fe600078808ff */
[----:B------:R1:W3:Y:S01]  /*6010*/  @!P1 LDG.E.128 R60, [R20.64] ;  /* 0x00000008143c9981 */ /* 0x0002e2000c1e1d00 */
[----:B------:R-:W-:Y:S02]  /*6020*/  @!P1 LEA.HI.X R11, R11, c[0x0][0x28c], R18, 0x1, P4 ;  /* 0x0000a3000b0b9a11 */ /* 0x000fe400020f0c12 */
[C---:B------:R-:W-:Y:S04]  /*6030*/  @!P0 LEA R24, P4, R15.reuse, c[0x0][0x270], 0x1 ;  /* 0x00009c000f188a11 */ /* 0x040fe800078808ff */
[----:B------:R-:W-:Y:S01]  /*6040*/  @!P0 LEA.HI.X R25, R15, c[0x0][0x274], R19, 0x1, P4 ;  /* 0x00009d000f198a11 */ /* 0x000fe200020f0c13 */
[----:B------:R1:W3:Y:S01]  /*6050*/  @!P1 LDG.E.128 R28, [R10.64] ;  /* 0x000000080a1c9981 */ /* 0x0002e2000c1e1d00 */
[C---:B------:R-:W-:Y:S01]  /*6060*/  @!P0 LEA R22, P4, R16.reuse, c[0x0][0x288], 0x1 ;  /* 0x0000a20010168a11 */ /* 0x040fe200078808ff */
[----:B------:R-:W-:Y:S03]  /*6070*/  CS2R R18, SRZ ;  /* 0x0000000000127805 */ /* 0x000fe6000001ff00 */
[----:B------:R-:W-:Y:S01]  /*6080*/  @!P0 LEA.HI.X R23, R16, c[0x0][0x28c], R23, 0x1, P4 ;  /* 0x0000a30010178a11 */ /* 0x000fe200020f0c17 */
[----:B----4-:R-:W-:Y:S01]  /*6090*/  CS2R R8, SRZ ;  /* 0x0000000000087805 */ /* 0x010fe2000001ff00 */
[----:B------:R-:W-:Y:S01]  /*60a0*/  CS2R R16, SRZ ;  /* 0x0000000000107805 */ /* 0x000fe2000001ff00 */
[----:B------:R-:W4:Y:S08]  /*60b0*/  @!P0 LDG.E.128 R64, [R24.64] ;  /* 0x0000000818408981 */ /* 0x000f30000c1e1d00 */
[----:B------:R1:W3:Y:S08]  /*60c0*/  @!P3 LDG.E.128 R16, [R4.64] ;  /* 0x000000080410b981 */ /* 0x0002f0000c1e1d00 */
[----:B------:R-:W4:Y:S01]  /*60d0*/  @!P0 LDG.E.128 R32, [R22.64] ;  /* 0x0000000816208981 */ /* 0x000f22000c1e1d00 */
[----:B------:R-:W-:Y:S01]  /*60e0*/  ISETP.GE.AND P0, PT, R81, R90, PT ;  /* 0x0000005a5100720c */ /* 0x000fe20003f06270 */
[----:B-1----:R-:W-:Y:S03]  /*60f0*/  CS2R R10, SRZ ;  /* 0x00000000000a7805 */ /* 0x002fe6000001ff00 */
[----:B------:R-:W-:Y:S11]  /*6100*/  ISETP.GE.OR P0, PT, R76, c[0x0][0x27c], P0 ;  /* 0x00009f004c007a0c */ /* 0x000ff60000706670 */
[----:B------:R-:W-:Y:S02]  /*6110*/  @!UPT UIADD3 URZ, URZ, URZ, URZ ;  /* 0x0000003f3f3ff290 */ /* 0x000fe4000fffe03f */
[----:B------:R-:W-:Y:S02]  /*6120*/  @!P0 IADD3 R3, P1, R106, R44, RZ ;  /* 0x0000002c6a038210 */ /* 0x000fe40007f3e0ff */
[----:B------:R-:W-:Y:S03]  /*6130*/  CS2R R44, SRZ ;  /* 0x00000000002c7805 */ /* 0x000fe6000001ff00 */
[----:B------:R-:W-:Y:S01]  /*6140*/  @!P0 IMAD.X R4, R37, 0x1, R112, P1 ;  /* 0x0000000125048824 */ /* 0x000fe200008e0670 */
[C---:B------:R-:W-:Y:S04]  /*6150*/  @!P0 LEA R20, P1, R3.reuse, c[0x0][0x270], 0x1 ;  /* 0x00009c0003148a11 */ /* 0x040fe800078208ff */
[----:B------:R-:W-:Y:S02]  /*6160*/  @!P0 LEA.HI.X R21, R3, c[0x0][0x274], R4, 0x1, P1 ;  /* 0x00009d0003158a11 */ /* 0x000fe400008f0c04 */
[----:B------:R-:W-:Y:S03]  /*6170*/  @!P0 IADD3 R3, P1, R104, R38, RZ ;  /* 0x0000002668038210 */ /* 0x000fe60007f3e0ff */
[----:B------:R1:W5:Y:S02]  /*6180*/  @!P0 LDG.E.128 R44, [R20.64] ;  /* 0x00000008142c8981 */ /* 0x000364000c1e1d00 */
[----:B------:R-:W-:Y:S01]  /*6190*/  @!P0 IMAD.X R5, R68, 0x1, R111, P1 ;  /* 0x0000000144058824 */ /* 0x000fe200008e066f */
[C---:B------:R-:W-:Y:S04]  /*61a0*/  @!P0 LEA R4, P1, R3.reuse, c[0x0][0x288], 0x1 ;  /* 0x0000a20003048a11 */ /* 0x040fe800078208ff */
[----:B------:R-:W-:Y:S02]  /*61b0*/  @!P0 LEA.HI.X R5, R3, c[0x0][0x28c], R5, 0x1, P1 ;  /* 0x0000a30003058a11 */ /* 0x000fe400008f0c05 */
[----:B------:R-:W-:Y:S03]  /*61c0*/  ISETP.GE.AND P1, PT, R76, c[0x0][0x27c], PT ;  /* 0x00009f004c007a0c */ /* 0x000fe60003f26270 */
[----:B------:R1:W5:Y:S01]  /*61d0*/  @!P0 LDG.E.128 R8, [R4.64] ;  /* 0x0000000804088981 */ /* 0x000362000c1e1d00 */
[----:B------:R-:W-:Y:S01]  /*61e0*/  ISETP.GE.OR P0, PT, R81, R90, P6 ;  /* 0x0000005a5100720c */ /* 0x000fe20003706670 */
[----:B--2---:R-:W-:Y:S02]  /*61f0*/  IMAD.MOV.U32 R6, RZ, RZ, R58 ;  /* 0x000000ffff067224 */ /* 0x004fe400078e003a */
[----:B-1----:R-:W-:Y:S02]  /*6200*/  IMAD.MOV.U32 R5, RZ, RZ, R59 ;  /* 0x000000ffff057224 */ /* 0x002fe400078e003b */
[----:B------:R-:W-:Y:S02]  /*6210*/  IMAD.MOV.U32 R4, RZ, RZ, R56 ;  /* 0x000000ffff047224 */ /* 0x000fe400078e0038 */
[----:B------:R-:W-:Y:S01]  /*6220*/  IMAD.MOV.U32 R3, RZ, RZ, R57 ;  /* 0x000000ffff037224 */ /* 0x000fe200078e0039 */
[----:B------:R-:W-:Y:S04]  /*6230*/  PRMT R69, R5, 0x5410, R6 ;  /* 0x0000541005457816 */ /* 0x000fe80000000006 */
[----:B------:R-:W-:Y:S01]  /*6240*/  PRMT R68, R4, 0x5410, R3 ;  /* 0x0000541004447816 */ /* 0x000fe20000000003 */
[----:B---3--:R-:W-:Y:S02]  /*6250*/  IMAD.MOV.U32 R6, RZ, RZ, R18 ;  /* 0x000000ffff067224 */ /* 0x008fe400078e0012 */
[----:B------:R-:W-:Y:S02]  /*6260*/  IMAD.MOV.U32 R5, RZ, RZ, R19 ;  /* 0x000000ffff057224 */ /* 0x000fe400078e0013 */
[----:B------:R-:W-:Y:S02]  /*6270*/  IMAD.MOV.U32 R4, RZ, RZ, R16 ;  /* 0x000000ffff047224 */ /* 0x000fe400078e0010 */
[----:B------:R-:W-:Y:S01]  /*6280*/  IMAD.MOV.U32 R3, RZ, RZ, R17 ;  /* 0x000000ffff037224 */ /* 0x000fe200078e0011 */
[----:B------:R-:W-:Y:S01]  /*6290*/  PRMT R36, R5, 0x5410, R6 ;  /* 0x0000541005247816 */ /* 0x000fe20000000006 */
        /* <DEDUP_REMOVED lines=12> */
[----:B----4-:R-:W-:Y:S02]  /*6360*/  IMAD.MOV.U32 R6, RZ, RZ, R66 ;  /* 0x000000ffff067224 */ /* 0x010fe400078e0042 */
        /* <DEDUP_REMOVED lines=10> */
[----:B------:R-:W-:Y:S04]  /*6410*/  PRMT R40, R5, 0x5410, R6 ;  /* 0x0000541005287816 */ /* 0x000fe80000000006 */
[----:B------:R-:W-:Y:S01]  /*6420*/  PRMT R39, R3, 0x5410, R4 ;  /* 0x0000541003277816 */ /* 0x000fe20000000004 */
[----:B------:R-:W-:-:S05]  /*6430*/  @P0 BRA `(.L_x_369) ;  /* 0x0000082000000947 */ /* 0x000fca0003800000 */
[----:B------:R-:W-:Y:S01]  /*6440*/  IMAD.SHL.U32 R26, R81, 0x40, RZ ;  /* 0x00000040511a7824 */ /* 0x000fe200078e00ff */
[----:B------:R-:W-:Y:S01]  /*6450*/  SEL R3, R83, R75, !P2 ;  /* 0x0000004b53037207 */ /* 0x000fe20005000000 */
[----:B-----5:R-:W-:Y:S01]  /*6460*/  IMAD.MOV.U32 R15, RZ, RZ, R9 ;  /* 0x000000ffff0f7224 */ /* 0x020fe200078e0009 */
[----:B------:R-:W-:Y:S01]  /*6470*/  SHF.L.U32 R42, R81, 0x6, RZ ;  /* 0x00000006512a7819 */ /* 0x000fe200000006ff */
[----:B------:R-:W1:Y:S01]  /*6480*/  LDS.128 R20, [R131+0x8100] ;  /* 0x0081000083147984 */ /* 0x000e620000000c00 */
[----:B------:R-:W-:Y:S02]  /*6490*/  SHF.R.S32.HI R4, RZ, 0x1f, R3 ;  /* 0x0000001fff047819 */ /* 0x000fe40000011403 */
[----:B------:R-:W-:Y:S02]  /*64a0*/  LOP3.LUT R42, R42, 0x1c0, RZ, 0xc0, !PT ;  /* 0x000001c02a2a7812 */ /* 0x000fe400078ec0ff */
[----:B------:R-:W-:Y:S02]  /*64b0*/  LEA.HI R3, R4, R3, RZ, 0x4 ;  /* 0x0000000304037211 */ /* 0x000fe400078f20ff */
[----:B------:R-:W-:Y:S02]  /*64c0*/  LOP3.LUT R26, R26, 0x1c0, RZ, 0xc0, !PT ;  /* 0x000001c01a1a7812 */ /* 0x000fe400078ec0ff */
[----:B------:R-:W-:Y:S02]  /*64d0*/  LEA.HI.SX32 R3, R3, R74, 0x1c ;  /* 0x0000004a03037211 */ /* 0x000fe400078fe2ff */
[----:B------:R-:W-:Y:S02]  /*64e0*/  SHF.R.U32.HI R26, RZ, 0x3, R26 ;  /* 0x00000003ff1a7819 */ /* 0x000fe4000001161a */
[----:B------:R-:W-:Y:S02]  /*64f0*/  SHF.R.S32.HI R4, RZ, 0x1f, R3 ;  /* 0x0000001fff047819 */ /* 0x000fe40000011403 */
[----:B------:R-:W-:Y:S02]  /*6500*/  SHF.L.U32 R88, R3, 0x3, RZ ;  /* 0x0000000303587819 */ /* 0x000fe400000006ff */
[----:B------:R-:W-:Y:S02]  /*6510*/  LEA.HI R4, R4, R3, RZ, 0x3 ;  /* 0x0000000304047211 */ /* 0x000fe400078f18ff */
[----:B------:R-:W-:Y:S02]  /*6520*/  @!P1 SHF.R.U32.HI R50, RZ, 0x10, R47 ;  /* 0x00000010ff329819 */ /* 0x000fe4000001162f */
[----:B------:R-:W-:Y:S02]  /*6530*/  SHF.R.S32.HI R3, RZ, 0x3, R4 ;  /* 0x00000003ff037819 */ /* 0x000fe40000011404 */
[----:B------:R-:W-:Y:S02]  /*6540*/  LOP3.LUT R4, R42, 0x38, R88, 0xf8, !PT ;  /* 0x000000382a047812 */ /* 0x000fe400078ef858 */
[----:B------:R-:W-:Y:S01]  /*6550*/  MOV R25, R44 ;  /* 0x0000002c00197202 */ /* 0x000fe20000000f00 */
[----:B------:R-:W-:Y:S01]  /*6560*/  IMAD R3, R3, 0x1c00, R7 ;  /* 0x00001c0003037824 */ /* 0x000fe200078e0207 */
[----:B------:R-:W-:Y:S02]  /*6570*/  LOP3.LUT R4, R4, R26, RZ, 0x3c, !PT ;  /* 0x0000001a04047212 */ /* 0x000fe400078e3cff */
[----:B------:R-:W-:Y:S02]  /*6580*/  @!P1 SHF.R.U32.HI R26, RZ, 0x10, R9 ;  /* 0x00000010ff1a9819 */ /* 0x000fe40000011609 */
[--C-:B------:R-:W-:Y:S01]  /*6590*/  @!P1 SHF.R.U64 R43, R44, 0x10, R45.reuse ;  /* 0x000000102c2b9819 */ /* 0x100fe2000000122d */
[----:B------:R-:W-:Y:S01]  /*65a0*/  IMAD.IADD R3, R3, 0x1, R4 ;  /* 0x0000000103037824 */ /* 0x000fe200078e0204 */
[----:B------:R-:W-:Y:S02]  /*65b0*/  MOV R44, R45 ;  /* 0x0000002d002c7202 */ /* 0x000fe40000000f00 */
[----:B------:R-:W-:Y:S02]  /*65c0*/  @!P1 SHF.R.U32.HI R49, RZ, 0x10, R45 ;  /* 0x00000010ff319819 */ /* 0x000fe4000001162d */
[----:B------:R-:W-:Y:S01]  /*65d0*/  SHF.L.U32 R3, R3, 0x1, RZ ;  /* 0x0000000103037819 */ /* 0x000fe200000006ff */
[----:B-1----:R-:W-:Y:S04]  /*65e0*/  @!P1 IMAD.MOV.U32 R6, RZ, RZ, R20 ;  /* 0x000000ffff069224 */ /* 0x002fe800078e0014 */
[----:B------:R1:W2:Y:S01]  /*65f0*/  LDS.128 R52, [R3+0x8100] ;  /* 0x0081000003347984 */ /* 0x0002a20000000c00 */
[--C-:B------:R-:W-:Y:S02]  /*6600*/  @!P1 HADD2.F32 R5, -RZ, R6.reuse.H0_H0 ;  /* 0x20000006ff059230 */ /* 0x100fe40000004100 */
[----:B------:R-:W-:Y:S01]  /*6610*/  @!P1 HADD2.F32 R6, -RZ, R6.H1_H1 ;  /* 0x30000006ff069230 */ /* 0x000fe20000004100 */
[----:B-1----:R-:W-:Y:S01]  /*6620*/  IMAD.MOV.U32 R3, RZ, RZ, R8 ;  /* 0x000000ffff037224 */ /* 0x002fe200078e0008 */
[----:B------:R-:W-:Y:S01]  /*6630*/  @!P1 SHF.R.U64 R8, R8, 0x10, R9 ;  /* 0x0000001008089819 */ /* 0x000fe20000001209 */
[----:B------:R-:W-:Y:S01]  /*6640*/  @!P1 HADD2.F32 R9, -RZ, R25.H0_H0 ;  /* 0x20000019ff099230 */ /* 0x000fe20000004100 */
[----:B------:R-:W-:Y:S02]  /*6650*/  @!P1 MOV R25, R21 ;  /* 0x0000001500199202 */ /* 0x000fe40000000f00 */
[----:B------:R-:W-:Y:S05]  /*6660*/  @!P1 HADD2.F32 R4, -RZ, R3.H0_H0 ;  /* 0x20000003ff049230 */ /* 0x000fea0000004100 */
[C---:B------:R-:W-:Y:S02]  /*6670*/  @!P1 FMUL.FTZ R3, R5.reuse, R4 ;  /* 0x0000000405039220 */ /* 0x040fe40000410000 */
[----:B--2---:R-:W-:Y:S01]  /*6680*/  @!P1 IMAD.MOV.U32 R48, RZ, RZ, R53 ;  /* 0x000000ffff309224 */ /* 0x004fe200078e0035 */
[----:B------:R-:W-:Y:S05]  /*6690*/  @!P1 MOV R42, R52 ;  /* 0x00000034002a9202 */ /* 0x000fea0000000f00 */
[----:B------:R-:W-:Y:S05]  /*66a0*/  @!P1 HADD2.F32 R24, -RZ, R42.H0_H0 ;  /* 0x2000002aff189230 */ /* 0x000fea0000004100 */
[C---:B------:R-:W-:Y:S02]  /*66b0*/  @!P1 FMUL.FTZ R4, R24.reuse, R4 ;  /* 0x0000000418049220 */ /* 0x040fe40000410000 */
[-C--:B------:R-:W-:Y:S01]  /*66c0*/  @!P1 FFMA.FTZ R3, R24, R9.reuse, R3 ;  /* 0x0000000918039223 */ /* 0x080fe20000010003 */
[----:B------:R-:W-:Y:S01]  /*66d0*/  @!P1 HADD2.F32 R24, -RZ, R48.H0_H0 ;  /* 0x20000030ff189230 */ /* 0x000fe20000004100 */
[----:B------:R-:W-:Y:S01]  /*66e0*/  @!P1 FFMA.FTZ R93, R5, R9, -R4 ;  /* 0x00000009055d9223 */ /* 0x000fe20000010804 */
[----:B------:R-:W-:Y:S02]  /*66f0*/  @!P1 HADD2.F32 R4, -RZ, R8.H0_H0 ;  /* 0x20000008ff049230 */ /* 0x000fe40000004100 */
[----:B------:R-:W-:Y:S02]  /*6700*/  @!P1 HADD2.F32 R9, -RZ, R42.H1_H1 ;  /* 0x3000002aff099230 */ /* 0x000fe40000004100 */
[----:B------:R-:W-:Y:S02]  /*6710*/  @!P1 HADD2.F32 R5, -RZ, R15.H0_H0 ;  /* 0x2000000fff059230 */ /* 0x000fe40000004100 */
[----:B------:R-:W-:Y:S01]  /*6720*/  @!P1 HADD2.F32 R8, -RZ, R25.H0_H0 ;  /* 0x20000019ff089230 */ /* 0x000fe20000004100 */
[CC--:B------:R-:W-:Y:S01]  /*6730*/  @!P1 FMUL.FTZ R45, R9.reuse, R4.reuse ;  /* 0x00000004092d9220 */ /* 0x0c0fe20000410000 */
[----:B------:R-:W-:Y:S01]  /*6740*/  @!P1 HADD2.F32 R15, -RZ, R43.H0_H0 ;  /* 0x2000002bff0f9230 */ /* 0x000fe20000004100 */
[----:B------:R-:W-:Y:S01]  /*6750*/  @!P1 FMUL.FTZ R4, R6, R4 ;  /* 0x0000000406049220 */ /* 0x000fe20000410000 */
[----:B------:R-:W-:Y:S01]  /*6760*/  @!P1 HADD2.F32 R42, -RZ, R44.H0_H0 ;  /* 0x2000002cff2a9230 */ /* 0x000fe20000004100 */
[-C--:B------:R-:W-:Y:S02]  /*6770*/  @!P1 FMUL.FTZ R43, R24, R5.reuse ;  /* 0x00000005182b9220 */ /* 0x080fe40000410000 */
[----:B------:R-:W-:Y:S02]  /*6780*/  @!P1 FMUL.FTZ R5, R8, R5 ;  /* 0x0000000508059220 */ /* 0x000fe40000410000 */
[-C--:B------:R-:W-:Y:S02]  /*6790*/  @!P1 FFMA.FTZ R4, R9, R15.reuse, R4 ;  /* 0x0000000f09049223 */ /* 0x080fe40000010004 */
[----:B------:R-:W-:Y:S01]  /*67a0*/  @!P1 FFMA.FTZ R86, R6, R15, -R45 ;  /* 0x0000000f06569223 */ /* 0x000fe2000001082d */
[----:B------:R-:W-:Y:S01]  /*67b0*/  @!P1 MOV R45, R54 ;  /* 0x00000036002d9202 */ /* 0x000fe20000000f00 */
[----:B------:R-:W-:Y:S01]  /*67c0*/  IMAD.MOV.U32 R6, RZ, RZ, R10 ;  /* 0x000000ffff067224 */ /* 0x000fe200078e000a */
[----:B------:R-:W-:Y:S01]  /*67d0*/  @!P1 MOV R15, R22 ;  /* 0x00000016000f9202 */ /* 0x000fe20000000f00 */
[-C--:B------:R-:W-:Y:S01]  /*67e0*/  @!P1 FFMA.FTZ R87, R8, R42.reuse, -R43 ;  /* 0x0000002a08579223 */ /* 0x080fe2000001082b */
[----:B------:R-:W-:Y:S01]  /*67f0*/  @!P1 F2FP.PACK_AB R86, R86, R93 ;  /* 0x0000005d5656923e */ /* 0x000fe200000000ff */
[----:B------:R-:W-:Y:S01]  /*6800*/  @!P1 FFMA.FTZ R5, R24, R42, R5 ;  /* 0x0000002a18059223 */ /* 0x000fe20000010005 */
[----:B------:R-:W-:Y:S01]  /*6810*/  @!P1 SHF.R.U64 R8, R10, 0x10, R11 ;  /* 0x000000100a089819 */ /* 0x000fe2000000120b */
[----:B------:R-:W-:Y:S01]  /*6820*/  IMAD.MOV.U32 R24, RZ, RZ, R46 ;  /* 0x000000ffff187224 */ /* 0x000fe200078e002e */
[----:B------:R-:W-:Y:S01]  /*6830*/  @!P1 HADD2.F32 R43, -RZ, R45.H0_H0 ;  /* 0x2000002dff2b9230 */ /* 0x000fe20000004100 */
[----:B------:R-:W-:Y:S01]  /*6840*/  @!P1 IMAD.MOV.U32 R20, RZ, RZ, R86 ;  /* 0x000000ffff149224 */ /* 0x000fe200078e0056 */
[----:B------:R-:W-:Y:S01]  /*6850*/  @!P1 SHF.R.U64 R10, R46, 0x10, R47 ;  /* 0x000000102e0a9819 */ /* 0x000fe2000000122f */
[----:B------:R-:W-:Y:S02]  /*6860*/  @!P1 HADD2.F32 R9, -RZ, R15.H0_H0 ;  /* 0x2000000fff099230 */ /* 0x000fe40000004100 */
[----:B------:R-:W-:Y:S02]  /*6870*/  @!P1 HADD2.F32 R6, -RZ, R6.H0_H0 ;  /* 0x20000006ff069230 */ /* 0x000fe40000004100 */
[----:B------:R-:W-:Y:S02]  /*6880*/  @!P1 HADD2.F32 R44, -RZ, R24.H0_H0 ;  /* 0x20000018ff2c9230 */ /* 0x000fe40000004100 */
[----:B------:R-:W-:Y:S01]  /*6890*/  @!P1 HADD2.F32 R45, -RZ, R45.H1_H1 ;  /* 0x3000002dff2d9230 */ /* 0x000fe20000004100 */
[-C--:B------:R-:W-:Y:S01]  /*68a0*/  @!P1 FMUL.FTZ R42, R43, R6.reuse ;  /* 0x000000062b2a9220 */ /* 0x080fe20000410000 */
[----:B------:R-:W-:Y:S01]  /*68b0*/  @!P1 HADD2.F32 R24, -RZ, R8.H0_H0 ;  /* 0x20000008ff189230 */ /* 0x000fe20000004100 */
[C---:B------:R-:W-:Y:S01]  /*68c0*/  @!P1 FMUL.FTZ R8, R9.reuse, R6 ;  /* 0x0000000609089220 */ /* 0x040fe20000410000 */
[----:B------:R-:W-:Y:S01]  /*68d0*/  @!P1 HADD2.F32 R6, -RZ, R15.H1_H1 ;  /* 0x3000000fff069230 */ /* 0x000fe20000004100 */
[----:B------:R-:W-:Y:S01]  /*68e0*/  @!P1 FFMA.FTZ R89, R9, R44, -R42 ;  /* 0x0000002c09599223 */ /* 0x000fe2000001082a */
[----:B------:R-:W-:Y:S01]  /*68f0*/  @!P1 HADD2.F32 R46, -RZ, R10.H0_H0 ;  /* 0x2000000aff2e9230 */ /* 0x000fe20000004100 */
[-C--:B------:R-:W-:Y:S01]  /*6900*/  @!P1 FMUL.FTZ R15, R45, R24.reuse ;  /* 0x000000182d0f9220 */ /* 0x080fe20000410000 */
[----:B------:R-:W-:Y:S01]  /*6910*/  @!P1 HADD2.F32 R10, -RZ, R26.H0_H0 ;  /* 0x2000001aff0a9230 */ /* 0x000fe20000004100 */
[C---:B------:R-:W-:Y:S01]  /*6920*/  @!P1 FMUL.FTZ R9, R6.reuse, R24 ;  /* 0x0000001806099220 */ /* 0x040fe20000410000 */
[----:B------:R-:W-:Y:S01]  /*6930*/  @!P1 HADD2.F32 R26, -RZ, R48.H1_H1 ;  /* 0x30000030ff1a9230 */ /* 0x000fe20000004100 */
[----:B------:R-:W-:Y:S01]  /*6940*/  @!P1 FFMA.FTZ R51, R6, R46, -R15 ;  /* 0x0000002e06339223 */ /* 0x000fe2000001080f */
[----:B------:R-:W-:Y:S01]  /*6950*/  @!P1 HADD2.F32 R42, -RZ, R49.H0_H0 ;  /* 0x20000031ff2a9230 */ /* 0x000fe20000004100 */
[----:B------:R-:W-:Y:S01]  /*6960*/  @!P1 IMAD.MOV.U32 R48, RZ, RZ, R55 ;  /* 0x000000ffff309224 */ /* 0x000fe200078e0037 */
[----:B------:R-:W-:Y:S01]  /*6970*/  @!P1 HADD2.F32 R6, -RZ, R25.H1_H1 ;  /* 0x30000019ff069230 */ /* 0x000fe20000004100 */
[----:B------:R-:W-:Y:S01]  /*6980*/  @!P1 FMUL.FTZ R15, R26, R10 ;  /* 0x0000000a1a0f9220 */ /* 0x000fe20000410000 */
[----:B------:R-:W-:Y:S01]  /*6990*/  @!P1 SHF.R.U32.HI R24, RZ, 0x10, R11 ;  /* 0x00000010ff189819 */ /* 0x000fe2000001160b */
[----:B------:R-:W-:Y:S01]  /*69a0*/  IMAD.MOV.U32 R49, RZ, RZ, R47 ;  /* 0x000000ffff317224 */ /* 0x000fe200078e002f */
[----:B------:R-:W-:Y:S01]  /*69b0*/  @!P1 F2FP.PACK_AB R89, R51, R89 ;  /* 0x000000593359923e */ /* 0x000fe200000000ff */
[C---:B------:R-:W-:Y:S01]  /*69c0*/  @!P1 FFMA.FTZ R25, R6.reuse, R42, -R15 ;  /* 0x0000002a06199223 */ /* 0x040fe2000001080f */
[----:B------:R-:W-:Y:S01]  /*69d0*/  MOV R15, R11 ;  /* 0x0000000b000f7202 */ /* 0x000fe20000000f00 */
[----:B------:R-:W-:Y:S01]  /*69e0*/  @!P1 FMUL.FTZ R6, R6, R10 ;  /* 0x0000000a06069220 */ /* 0x000fe20000410000 */
[----:B------:R-:W-:Y:S01]  /*69f0*/  @!P1 HADD2.F32 R47, -RZ, R49.H0_H0 ;  /* 0x20000031ff2f9230 */ /* 0x000fe20000004100 */
[----:B------:R-:W-:Y:S01]  /*6a00*/  @!P1 IMAD.MOV.U32 R22, RZ, RZ, R89 ;  /* 0x000000ffff169224 */ /* 0x000fe200078e0059 */
[----:B------:R-:W-:Y:S01]  /*6a10*/  @!P1 F2FP.PACK_AB R87, R25, R87 ;  /* 0x000000571957923e */ /* 0x000fe200000000ff */
[----:B------:R-:W-:Y:S01]  /*6a20*/  @!P1 HADD2.F32 R10, -RZ, R15.H0_H0 ;  /* 0x2000000fff0a9230 */ /* 0x000fe20000004100 */
[----:B------:R-:W-:Y:S01]  /*6a30*/  @!P1 MOV R15, R23 ;  /* 0x00000017000f9202 */ /* 0x000fe20000000f00 */
[----:B------:R-:W-:Y:S01]  /*6a40*/  @!P1 FFMA.FTZ R6, R26, R42, R6 ;  /* 0x0000002a1a069223 */ /* 0x000fe20000010006 */
[----:B------:R-:W-:Y:S01]  /*6a50*/  @!P1 MOV R21, R87 ;  /* 0x0000005700159202 */ /* 0x000fe20000000f00 */
[----:B------:R-:W-:Y:S01]  /*6a60*/  @!P1 FFMA.FTZ R8, R43, R44, R8 ;  /* 0x0000002c2b089223 */ /* 0x000fe20000010008 */
[----:B------:R-:W-:Y:S01]  /*6a70*/  @!P1 HADD2.F32 R25, -RZ, R48.H0_H0 ;  /* 0x20000030ff199230 */ /* 0x000fe20000004100 */
[----:B------:R-:W-:Y:S01]  /*6a80*/  @!P1 FFMA.FTZ R9, R45, R46, R9 ;  /* 0x0000002e2d099223 */ /* 0x000fe20000010009 */
[----:B------:R-:W-:Y:S01]  /*6a90*/  @!P1 F2FP.PACK_AB R5, R6, R5 ;  /* 0x000000050605923e */ /* 0x000fe200000000ff */
[--C-:B------:R-:W-:Y:S02]  /*6aa0*/  @!P1 HADD2.F32 R11, -RZ, R15.reuse.H0_H0 ;  /* 0x2000000fff0b9230 */ /* 0x100fe40000004100 */
[----:B------:R-:W-:Y:S01]  /*6ab0*/  @!P1 FMUL.FTZ R49, R25, R10 ;  /* 0x0000000a19319220 */ /* 0x000fe20000410000 */
[----:B------:R-:W-:Y:S01]  /*6ac0*/  @!P1 HADD2.F32 R24, -RZ, R24.H0_H0 ;  /* 0x20000018ff189230 */ /* 0x000fe20000004100 */
[----:B------:R-:W-:Y:S01]  /*6ad0*/  @!P1 IMAD.MOV.U32 R53, RZ, RZ, R5 ;  /* 0x000000ffff359224 */ /* 0x000fe200078e0005 */
[----:B------:R-:W-:Y:S01]  /*6ae0*/  @!P1 HADD2.F32 R48, -RZ, R48.H1_H1 ;  /* 0x30000030ff309230 */ /* 0x000fe20000004100 */
[CC--:B------:R-:W-:Y:S01]  /*6af0*/  @!P1 FFMA.FTZ R51, R11.reuse, R47.reuse, -R49 ;  /* 0x0000002f0b339223 */ /* 0x0c0fe20000010831 */
[----:B------:R-:W-:Y:S01]  /*6b00*/  @!P1 HADD2.F32 R49, -RZ, R50.H0_H0 ;  /* 0x20000032ff319230 */ /* 0x000fe20000004100 */
[----:B------:R-:W-:Y:S01]  /*6b10*/  LEA R50, P0, R94, R84, 0x1 ;  /* 0x000000545e327211 */ /* 0x000fe200078008ff */
[----:B------:R-:W-:Y:S01]  /*6b20*/  @!P1 FMUL.FTZ R10, R11, R10 ;  /* 0x0000000a0b0a9220 */ /* 0x000fe20000410000 */
[----:B------:R-:W-:Y:S01]  /*6b30*/  @!P1 HADD2.F32 R11, -RZ, R15.H1_H1 ;  /* 0x3000000fff0b9230 */ /* 0x000fe20000004100 */
[CC--:B------:R-:W-:Y:S02]  /*6b40*/  @!P1 FMUL.FTZ R15, R48.reuse, R24.reuse ;  /* 0x00000018300f9220 */ /* 0x0c0fe40000410000 */
[----:B------:R-:W-:Y:S02]  /*6b50*/  @!P1 FFMA.FTZ R10, R25, R47, R10 ;  /* 0x0000002f190a9223 */ /* 0x000fe4000001000a */
[C---:B------:R-:W-:Y:S02]  /*6b60*/  @!P1 FFMA.FTZ R15, R11.reuse, R49, -R15 ;  /* 0x000000310b0f9223 */ /* 0x040fe4000001080f */
[----:B------:R-:W-:Y:S03]  /*6b70*/  @!P1 FMUL.FTZ R11, R11, R24 ;  /* 0x000000180b0b9220 */ /* 0x000fe60000410000 */
[----:B------:R-:W-:Y:S01]  /*6b80*/  @!P1 F2FP.PACK_AB R24, R15, R51 ;  /* 0x000000330f18923e */ /* 0x000fe200000000ff */
[----:B------:R-:W-:Y:S01]  /*6b90*/  @!P1 FFMA.FTZ R11, R48, R49, R11 ;  /* 0x00000031300b9223 */ /* 0x000fe2000001000b */
[----:B------:R-:W-:Y:S02]  /*6ba0*/  LEA.HI.X R51, R94, R85, R108, 0x1, P0 ;  /* 0x000000555e337211 */ /* 0x000fe400000f0c6c */
[----:B------:R-:W-:Y:S02]  /*6bb0*/  ISETP.GE.AND P0, PT, R88, c[0x0][0x1d4], PT ;  /* 0x0000750058007a0c */ /* 0x000fe40003f06270 */
[----:B------:R-:W-:Y:S02]  /*6bc0*/  @!P1 MOV R23, R24 ;  /* 0x0000001800179202 */ /* 0x000fe40000000f00 */
[----:B------:R-:W-:Y:S02]  /*6bd0*/  @!P1 F2FP.PACK_AB R15, R4, R3 ;  /* 0x00000003040f923e */ /* 0x000fe400000000ff */
[----:B------:R-:W-:Y:S01]  /*6be0*/  @!P1 F2FP.PACK_AB R4, R9, R8 ;  /* 0x000000080904923e */ /* 0x000fe200000000ff */
[----:B------:R1:W-:Y:S01]  /*6bf0*/  ST.E.128 [R50.64], R20 ;  /* 0x0000001432007985 */ /* 0x0003e2000c101d08 */
[----:B------:R-:W-:Y:S02]  /*6c00*/  @!P1 F2FP.PACK_AB R3, R11, R10 ;  /* 0x0000000a0b03923e */ /* 0x000fe400000000ff */
[----:B------:R-:W-:Y:S02]  /*6c10*/  @!P1 MOV R52, R15 ;  /* 0x0000000f00349202 */ /* 0x000fe40000000f00 */
[----:B------:R-:W-:Y:S01]  /*6c20*/  @!P1 MOV R54, R4 ;  /* 0x0000000400369202 */ /* 0x000fe20000000f00 */
[----:B------:R-:W-:Y:S01]  /*6c30*/  @!P0 IMAD.WIDE R84, R88, 0x2, R84 ;  /* 0x0000000258548825 */ /* 0x000fe200078e0254 */
[----:B------:R-:W-:Y:S05]  /*6c40*/  @!P1 MOV R55, R3 ;  /* 0x0000000300379202 */ /* 0x000fea0000000f00 */
[----:B------:R1:W-:Y:S02]  /*6c50*/  @!P0 ST.E.128 [R84.64], R52 ;  /* 0x0000003454008985 */ /* 0x0003e4000c101d08 */
.L_x_369:
[----:B------:R-:W-:Y:S05]  /*6c60*/  BSYNC B0 ;  /* 0x0000000000007941 */ /* 0x000fea0003800000 */
.L_x_368:
[----:B-----5:R2:W3:Y:S01]  /*6c70*/  SHFL.IDX PT, R45, R91, 0x1, 0x181f ;  /* 0x00381f005b2d7f89 */ /* 0x0204e200000e0000 */
[----:B------:R-:W-:Y:S01]  /*6c80*/  ISETP.GE.OR P0, PT, R169, R90, P6 ;  /* 0x0000005aa900720c */ /* 0x000fe20003706670 */
[----:B------:R-:W-:Y:S02]  /*6c90*/  BSSY B0, `(.L_x_370) ;  /* 0x000007f000007945 */ /* 0x000fe40003800000 */
[----:B------:R2:W4:Y:S10]  /*6ca0*/  SHFL.IDX PT, R44, R92, 0x1, 0x181f ;  /* 0x00381f005c2c7f89 */ /* 0x00053400000e0000 */
[----:B------:R-:W-:-:S05]  /*6cb0*/  @P0 BRA `(.L_x_371) ;  /* 0x000007c000000947 */ /* 0x000fca0003800000 */
[----:B------:R-:W-:Y:S01]  /*6cc0*/  SEL R3, R83, R75, !P2 ;  /* 0x0000004b53037207 */ /* 0x000fe20005000000 */
[----:B-1----:R-:W-:Y:S01]  /*6cd0*/  LDS.128 R20, [R130+0x8100] ;  /* 0x0081000082147984 */ /* 0x002fe20000000c00 */
[C---:B------:R-:W-:Y:S02]  /*6ce0*/  IADD3 R6, R81.reuse, 0x20, RZ ;  /* 0x0000002051067810 */ /* 0x040fe40007ffe0ff */
[----:B------:R-:W-:Y:S02]  /*6cf0*/  SHF.R.S32.HI R4, RZ, 0x1f, R3 ;  /* 0x0000001fff047819 */ /* 0x000fe40000011403 */
[----:B------:R-:W-:Y:S01]  /*6d00*/  IADD3 R8, R81, 0x20, RZ ;  /* 0x0000002051087810 */ /* 0x000fe20007ffe0ff */
[----:B------:R-:W-:Y:S01]  /*6d10*/  IMAD.SHL.U32 R6, R6, 0x40, RZ ;  /* 0x0000004006067824 */ /* 0x000fe200078e00ff */
[----:B------:R-:W-:Y:S02]  /*6d20*/  LEA.HI R3, R4, R3, RZ, 0x4 ;  /* 0x0000000304037211 */ /* 0x000fe400078f20ff */
[----:B------:R-:W-:Y:S02]  /*6d30*/  SHF.L.U32 R8, R8, 0x6, RZ ;  /* 0x0000000608087819 */ /* 0x000fe400000006ff */
[----:B------:R-:W-:Y:S02]  /*6d40*/  LEA.HI.SX32 R3, R3, R74, 0x1c ;  /* 0x0000004a03037211 */ /* 0x000fe400078fe2ff */
[----:B------:R-:W-:Y:S02]  /*6d50*/  LOP3.LUT R6, R6, 0x1c0, RZ, 0xc0, !PT ;  /* 0x000001c006067812 */ /* 0x000fe400078ec0ff */
[----:B------:R-:W-:Y:S02]  /*6d60*/  SHF.R.S32.HI R4, RZ, 0x1f, R3 ;  /* 0x0000001fff047819 */ /* 0x000fe40000011403 */
[----:B------:R-:W-:Y:S02]  /*6d70*/  SHF.L.U32 R5, R3, 0x3, RZ ;  /* 0x0000000303057819 */ /* 0x000fe400000006ff */
[----:B------:R-:W-:Y:S02]  /*6d80*/  LEA.HI R4, R4, R3, RZ, 0x3 ;  /* 0x0000000304047211 */ /* 0x000fe400078f18ff */
[----:B------:R-:W-:Y:S02]  /*6d90*/  LOP3.LUT R8, R8, 0x1c0, RZ, 0xc0, !PT ;  /* 0x000001c008087812 */ /* 0x000fe400078ec0ff */
[----:B------:R-:W-:Y:S02]  /*6da0*/  SHF.R.S32.HI R3, RZ, 0x3, R4 ;  /* 0x00000003ff037819 */ /* 0x000fe40000011404 */
[----:B------:R-:W-:Y:S02]  /*6db0*/  SHF.R.U32.HI R6, RZ, 0x3, R6 ;  /* 0x00000003ff067819 */ /* 0x000fe40000011606 */
[----:B------:R-:W-:Y:S01]  /*6dc0*/  LOP3.LUT R4, R8, 0x38, R5, 0xf8, !PT ;  /* 0x0000003808047812 */ /* 0x000fe200078ef805 */
[----:B------:R-:W-:Y:S01]  /*6dd0*/  IMAD R3, R3, 0x1c00, R12 ;  /* 0x00001c0003037824 */ /* 0x000fe200078e020c */
[----:B----4-:R-:W-:Y:S02]  /*6de0*/  LEA R54, P0, R94, R44, 0x1 ;  /* 0x0000002c5e367211 */ /* 0x010fe400078008ff */
[----:B------:R-:W-:Y:S02]  /*6df0*/  LOP3.LUT R4, R4, R6, RZ, 0x3c, !PT ;  /* 0x0000000604047212 */ /* 0x000fe400078e3cff */
[----:B---3--:R-:W-:Y:S02]  /*6e00*/  LEA.HI.X R55, R94, R45, R108, 0x1, P0 ;  /* 0x0000002d5e377211 */ /* 0x008fe400000f0c6c */
[----:B------:R-:W-:Y:S02]  /*6e10*/  IADD3 R3, R3, R4, RZ ;  /* 0x0000000403037210 */ /* 0x000fe40007ffe0ff */
[----:B------:R-:W-:Y:S02]  /*6e20*/  ISETP.GE.AND P0, PT, R5, c[0x0][0x1d4], PT ;  /* 0x0000750005007a0c */ /* 0x000fe40003f06270 */
[----:B------:R-:W-:Y:S01]  /*6e30*/  @!P1 SHF.R.U64 R4, R16, 0x10, R17 ;  /* 0x0000001010049819 */ /* 0x000fe20000001211 */
[----:B------:R-:W-:Y:S01]  /*6e40*/  IMAD.SHL.U32 R3, R3, 0x2, RZ ;  /* 0x0000000203037824 */ /* 0x000fe200078e00ff */
[----:B------:R-:W-:Y:S01]  /*6e50*/  @!P1 HADD2.F32 R16, -RZ, R68.H0_H0 ;  /* 0x20000044ff109230 */ /* 0x000fe20000004100 */
[----:B------:R-:W-:Y:S02]  /*6e60*/  @!P1 SHF.R.U64 R24, R56, 0x10, R57 ;  /* 0x0000001038189819 */ /* 0x000fe40000001239 */
[----:B------:R-:W-:Y:S01]  /*6e70*/  @!P1 SHF.R.U32.HI R9, RZ, 0x10, R17 ;  /* 0x00000010ff099819 */ /* 0x000fe20000011611 */
[----:B------:R-:W1:Y:S01]  /*6e80*/  LDS.128 R48, [R3+0x8100] ;  /* 0x0081000003307984 */ /* 0x000e620000000c00 */
[----:B------:R-:W-:Y:S01]  /*6e90*/  @!P1 HADD2.F32 R4, -RZ, R4.H0_H0 ;  /* 0x20000004ff049230 */ /* 0x000fe20000004100 */
[--C-:B------:R-:W-:Y:S02]  /*6ea0*/  @!P1 SHF.R.U32.HI R26, RZ, 0x10, R59.reuse ;  /* 0x00000010ff1a9819 */ /* 0x100fe4000001163b */
[----:B------:R-:W-:Y:S01]  /*6eb0*/  @!P1 SHF.R.U64 R42, R58, 0x10, R59 ;  /* 0x000000103a2a9819 */ /* 0x000fe2000000123b */
[----:B------:R-:W-:Y:S01]  /*6ec0*/  @!P0 IMAD.WIDE R86, R5, 0x2, R44 ;  /* 0x0000000205568825 */ /* 0x000fe200078e022c */
[----:B------:R-:W-:Y:S01]  /*6ed0*/  @!P1 SHF.R.U32.HI R25, RZ, 0x10, R57 ;  /* 0x00000010ff199819 */ /* 0x000fe20000011639 */
[----:B------:R-:W-:Y:S01]  /*6ee0*/  @!P1 HADD2.F32 R44, -RZ, R69.H0_H0 ;  /* 0x20000045ff2c9230 */ /* 0x000fe20000004100 */
[--C-:B------:R-:W-:Y:S01]  /*6ef0*/  @!P1 SHF.R.U32.HI R11, RZ, 0x10, R19.reuse ;  /* 0x00000010ff0b9819 */ /* 0x100fe20000011613 */
[----:B------:R-:W-:Y:S01]  /*6f00*/  @!P1 HADD2.F32 R46, -RZ, R26.H0_H0 ;  /* 0x2000001aff2e9230 */ /* 0x000fe20000004100 */
[----:B------:R-:W-:Y:S01]  /*6f10*/  @!P1 SHF.R.U64 R15, R18, 0x10, R19 ;  /* 0x00000010120f9819 */ /* 0x000fe20000001213 */
[----:B------:R-:W-:Y:S02]  /*6f20*/  @!P1 HADD2.F32 R18, -RZ, R24.H0_H0 ;  /* 0x20000018ff129230 */ /* 0x000fe40000004100 */
[----:B------:R-:W-:Y:S02]  /*6f30*/  @!P1 HADD2.F32 R25, -RZ, R25.H0_H0 ;  /* 0x20000019ff199230 */ /* 0x000fe40000004100 */
[----:B------:R-:W-:Y:S02]  /*6f40*/  @!P1 HADD2.F32 R15, -RZ, R15.H0_H0 ;  /* 0x2000000fff0f9230 */ /* 0x000fe40000004100 */
[----:B------:R-:W-:Y:S02]  /*6f50*/  @!P1 HADD2.F32 R42, -RZ, R42.H0_H0 ;  /* 0x2000002aff2a9230 */ /* 0x000fe40000004100 */
[----:B------:R-:W-:Y:S02]  /*6f60*/  @!P1 HADD2.F32 R5, -RZ, R27.H0_H0 ;  /* 0x2000001bff059230 */ /* 0x000fe40000004100 */
[----:B------:R-:W-:Y:S01]  /*6f70*/  @!P1 HADD2.F32 R11, -RZ, R11.H0_H0 ;  /* 0x2000000bff0b9230 */ /* 0x000fe20000004100 */
[----:B-1----:R-:W-:Y:S01]  /*6f80*/  @!P1 IMAD.MOV.U32 R6, RZ, RZ, R48 ;  /* 0x000000ffff069224 */ /* 0x002fe200078e0030 */
[----:B------:R-:W-:Y:S04]  /*6f90*/  @!P1 MOV R3, R20 ;  /* 0x0000001400039202 */ /* 0x000fe80000000f00 */
[--C-:B------:R-:W-:Y:S02]  /*6fa0*/  @!P1 HADD2.F32 R10, -RZ, R6.reuse.H0_H0 ;  /* 0x20000006ff0a9230 */ /* 0x100fe40000004100 */
[--C-:B------:R-:W-:Y:S02]  /*6fb0*/  @!P1 HADD2.F32 R8, -RZ, R3.reuse.H0_H0 ;  /* 0x20000003ff089230 */ /* 0x100fe40000004100 */
[----:B------:R-:W-:Y:S01]  /*6fc0*/  @!P1 HADD2.F32 R17, -RZ, R6.H1_H1 ;  /* 0x30000006ff119230 */ /* 0x000fe20000004100 */
[-C--:B------:R-:W-:Y:S01]  /*6fd0*/  @!P1 FMUL.FTZ R19, R10, R5.reuse ;  /* 0x000000050a139220 */ /* 0x080fe20000410000 */
[----:B------:R-:W-:Y:S01]  /*6fe0*/  @!P1 HADD2.F32 R6, -RZ, R3.H1_H1 ;  /* 0x30000003ff069230 */ /* 0x000fe20000004100 */
[----:B------:R-:W-:Y:S02]  /*6ff0*/  @!P1 FMUL.FTZ R3, R8, R5 ;  /* 0x0000000508039220 */ /* 0x000fe40000410000 */
[C---:B------:R-:W-:Y:S02]  /*7000*/  @!P1 FMUL.FTZ R5, R17.reuse, R4 ;  /* 0x0000000411059220 */ /* 0x040fe40000410000 */
[-C--:B------:R-:W-:Y:S02]  /*7010*/  @!P1 FFMA.FTZ R3, R10, R16.reuse, R3 ;  /* 0x000000100a039223 */ /* 0x080fe40000010003 */
[----:B------:R-:W-:Y:S01]  /*7020*/  @!P1 FFMA.FTZ R84, R8, R16, -R19 ;  /* 0x0000001008549223 */ /* 0x000fe20000010813 */
[----:B------:R-:W-:Y:S01]  /*7030*/  @!P1 MOV R16, R49 ;  /* 0x0000003100109202 */ /* 0x000fe20000000f00 */
[C---:B------:R-:W-:Y:S01]  /*7040*/  @!P1 FMUL.FTZ R4, R6.reuse, R4 ;  /* 0x0000000406049220 */ /* 0x040fe20000410000 */
[----:B------:R-:W-:Y:S01]  /*7050*/  @!P1 HADD2.F32 R19, -RZ, R68.H1_H1 ;  /* 0x30000044ff139230 */ /* 0x000fe20000004100 */
[-C--:B------:R-:W-:Y:S01]  /*7060*/  @!P1 FFMA.FTZ R59, R6, R18.reuse, -R5 ;  /* 0x00000012063b9223 */ /* 0x080fe20000010805 */
[----:B------:R-:W-:Y:S01]  /*7070*/  @!P1 HADD2.F32 R8, -RZ, R9.H0_H0 ;  /* 0x20000009ff089230 */ /* 0x000fe20000004100 */
[----:B------:R-:W-:Y:S01]  /*7080*/  @!P1 IMAD.MOV.U32 R6, RZ, RZ, R21 ;  /* 0x000000ffff069224 */ /* 0x000fe200078e0015 */
[--C-:B------:R-:W-:Y:S01]  /*7090*/  @!P1 HADD2.F32 R24, -RZ, R16.reuse.H1_H1 ;  /* 0x30000010ff189230 */ /* 0x100fe20000004100 */
[----:B------:R-:W-:Y:S01]  /*70a0*/  @!P1 FFMA.FTZ R4, R17, R18, R4 ;  /* 0x0000001211049223 */ /* 0x000fe20000010004 */
[----:B------:R-:W-:Y:S01]  /*70b0*/  @!P1 HADD2.F32 R18, -RZ, R16.H0_H0 ;  /* 0x20000010ff129230 */ /* 0x000fe20000004100 */
[----:B------:R-:W-:Y:S01]  /*70c0*/  @!P1 MOV R16, R51 ;  /* 0x0000003300109202 */ /* 0x000fe20000000f00 */
[----:B------:R-:W-:Y:S01]  /*70d0*/  @!P1 HADD2.F32 R5, -RZ, R27.H1_H1 ;  /* 0x3000001bff059230 */ /* 0x000fe20000004100 */
[-C--:B------:R-:W-:Y:S01]  /*70e0*/  @!P1 FMUL.FTZ R17, R24, R8.reuse ;  /* 0x0000000818119220 */ /* 0x080fe20000410000 */
[--C-:B------:R-:W-:Y:S02]  /*70f0*/  @!P1 HADD2.F32 R10, -RZ, R6.reuse.H0_H0 ;  /* 0x20000006ff0a9230 */ /* 0x100fe40000004100 */
[----:B------:R-:W-:Y:S01]  /*7100*/  @!P1 HADD2.F32 R9, -RZ, R6.H1_H1 ;  /* 0x30000006ff099230 */ /* 0x000fe20000004100 */
[-C--:B------:R-:W-:Y:S01]  /*7110*/  @!P1 FMUL.FTZ R6, R18, R5.reuse ;  /* 0x0000000512069220 */ /* 0x080fe20000410000 */
[--C-:B------:R-:W-:Y:S01]  /*7120*/  @!P1 HADD2.F32 R43, -RZ, R16.reuse.H0_H0 ;  /* 0x20000010ff2b9230 */ /* 0x100fe20000004100 */
[C---:B------:R-:W-:Y:S01]  /*7130*/  @!P1 FMUL.FTZ R5, R10.reuse, R5 ;  /* 0x000000050a059220 */ /* 0x040fe20000410000 */
[----:B------:R-:W-:Y:S01]  /*7140*/  @!P1 HADD2.F32 R45, -RZ, R16.H1_H1 ;  /* 0x30000010ff2d9230 */ /* 0x000fe20000004100 */
[----:B------:R-:W-:Y:S01]  /*7150*/  @!P1 FFMA.FTZ R58, R10, R19, -R6 ;  /* 0x000000130a3a9223 */ /* 0x000fe20000010806 */
[----:B------:R-:W-:Y:S01]  /*7160*/  @!P1 HADD2.F32 R10, -RZ, R36.H0_H0 ;  /* 0x20000024ff0a9230 */ /* 0x000fe20000004100 */
[C---:B------:R-:W-:Y:S01]  /*7170*/  @!P1 FMUL.FTZ R6, R9.reuse, R8 ;  /* 0x0000000809069220 */ /* 0x040fe20000410000 */
[----:B------:R-:W-:Y:S01]  /*7180*/  @!P1 HADD2.F32 R27, -RZ, R69.H1_H1 ;  /* 0x30000045ff1b9230 */ /* 0x000fe20000004100 */
[----:B------:R-:W-:Y:S02]  /*7190*/  @!P1 IMAD.MOV.U32 R8, RZ, RZ, R23 ;  /* 0x000000ffff089224 */ /* 0x000fe400078e0017 */
[----:B------:R-:W-:Y:S02]  /*71a0*/  @!P1 FFMA.FTZ R57, R9, R25, -R17 ;  /* 0x0000001909399223 */ /* 0x000fe40000010811 */
[----:B------:R-:W-:Y:S01]  /*71b0*/  @!P1 FMUL.FTZ R16, R43, R10 ;  /* 0x0000000a2b109220 */ /* 0x000fe20000410000 */
[--C-:B------:R-:W-:Y:S01]  /*71c0*/  @!P1 HADD2.F32 R9, -RZ, R8.reuse.H0_H0 ;  /* 0x20000008ff099230 */ /* 0x100fe20000004100 */
[----:B------:R-:W-:Y:S01]  /*71d0*/  @!P1 FMUL.FTZ R17, R45, R11 ;  /* 0x0000000b2d119220 */ /* 0x000fe20000410000 */
[----:B------:R-:W-:Y:S01]  /*71e0*/  @!P1 HADD2.F32 R8, -RZ, R8.H1_H1 ;  /* 0x30000008ff089230 */ /* 0x000fe20000004100 */
[----:B------:R-:W-:Y:S02]  /*71f0*/  @!P1 FFMA.FTZ R5, R18, R19, R5 ;  /* 0x0000001312059223 */ /* 0x000fe40000010005 */
[C---:B------:R-:W-:Y:S01]  /*7200*/  @!P1 FFMA.FTZ R56, R9.reuse, R44, -R16 ;  /* 0x0000002c09389223 */ /* 0x040fe20000010810 */
[----:B------:R-:W-:Y:S01]  /*7210*/  @!P1 MOV R16, R50 ;  /* 0x0000003200109202 */ /* 0x000fe20000000f00 */
[----:B------:R-:W-:Y:S02]  /*7220*/  @!P1 FMUL.FTZ R10, R9, R10 ;  /* 0x0000000a090a9220 */ /* 0x000fe40000410000 */
[----:B------:R-:W-:Y:S02]  /*7230*/  @!P1 IMAD.MOV.U32 R9, RZ, RZ, R22 ;  /* 0x000000ffff099224 */ /* 0x000fe400078e0016 */
[C---:B------:R-:W-:Y:S01]  /*7240*/  @!P1 FMUL.FTZ R11, R8.reuse, R11 ;  /* 0x0000000b080b9220 */ /* 0x040fe20000410000 */
[----:B------:R-:W-:Y:S01]  /*7250*/  @!P1 HADD2.F32 R26, -RZ, R16.H0_H0 ;  /* 0x20000010ff1a9230 */ /* 0x000fe20000004100 */
[----:B------:R-:W-:Y:S01]  /*7260*/  @!P1 FFMA.FTZ R53, R8, R46, -R17 ;  /* 0x0000002e08359223 */ /* 0x000fe20000010811 */
[----:B------:R-:W-:Y:S01]  /*7270*/  @!P1 HADD2.F32 R8, -RZ, R36.H1_H1 ;  /* 0x30000024ff089230 */ /* 0x000fe20000004100 */
[----:B------:R-:W-:Y:S01]  /*7280*/  @!P1 FFMA.FTZ R6, R24, R25, R6 ;  /* 0x0000001918069223 */ /* 0x000fe20000010006 */
[----:B------:R-:W-:Y:S02]  /*7290*/  @!P1 HADD2.F32 R36, -RZ, R16.H1_H1 ;  /* 0x30000010ff249230 */ /* 0x000fe40000004100 */
[--C-:B------:R-:W-:Y:S01]  /*72a0*/  @!P1 HADD2.F32 R17, -RZ, R9.reuse.H0_H0 ;  /* 0x20000009ff119230 */ /* 0x100fe20000004100 */
[----:B------:R-:W-:Y:S01]  /*72b0*/  @!P1 F2FP.PACK_AB R19, R53, R56 ;  /* 0x000000383513923e */ /* 0x000fe200000000ff */
[----:B------:R-:W-:Y:S01]  /*72c0*/  @!P1 HADD2.F32 R16, -RZ, R9.H1_H1 ;  /* 0x30000009ff109230 */ /* 0x000fe20000004100 */
[-C--:B------:R-:W-:Y:S01]  /*72d0*/  @!P1 FMUL.FTZ R9, R26, R8.reuse ;  /* 0x000000081a099220 */ /* 0x080fe20000410000 */
[----:B------:R-:W-:Y:S01]  /*72e0*/  @!P1 F2FP.PACK_AB R5, R6, R5 ;  /* 0x000000050605923e */ /* 0x000fe200000000ff */
[----:B------:R-:W-:Y:S02]  /*72f0*/  @!P1 FMUL.FTZ R47, R36, R15 ;  /* 0x0000000f242f9220 */ /* 0x000fe40000410000 */
[C---:B------:R-:W-:Y:S02]  /*7300*/  @!P1 FMUL.FTZ R8, R17.reuse, R8 ;  /* 0x0000000811089220 */ /* 0x040fe40000410000 */
[----:B------:R-:W-:Y:S01]  /*7310*/  @!P1 FFMA.FTZ R52, R17, R27, -R9 ;  /* 0x0000001b11349223 */ /* 0x000fe20000010809 */
[----:B------:R-:W-:Y:S01]  /*7320*/  @!P1 F2FP.PACK_AB R17, R57, R58 ;  /* 0x0000003a3911923e */ /* 0x000fe200000000ff */
[C---:B------:R-:W-:Y:S02]  /*7330*/  @!P1 FMUL.FTZ R9, R16.reuse, R15 ;  /* 0x0000000f10099220 */ /* 0x040fe40000410000 */
[----:B------:R-:W-:Y:S01]  /*7340*/  @!P1 FFMA.FTZ R15, R16, R42, -R47 ;  /* 0x0000002a100f9223 */ /* 0x000fe2000001082f */
[----:B------:R-:W-:Y:S01]  /*7350*/  @!P1 F2FP.PACK_AB R16, R59, R84 ;  /* 0x000000543b10923e */ /* 0x000fe200000000ff */
[----:B------:R-:W-:Y:S02]  /*7360*/  @!P1 FFMA.FTZ R8, R26, R27, R8 ;  /* 0x0000001b1a089223 */ /* 0x000fe40000010008 */
[----:B------:R-:W-:Y:S01]  /*7370*/  @!P1 FFMA.FTZ R9, R36, R42, R9 ;  /* 0x0000002a24099223 */ /* 0x000fe20000010009 */
[----:B------:R-:W-:Y:S01]  /*7380*/  @!P1 F2FP.PACK_AB R18, R15, R52 ;  /* 0x000000340f12923e */ /* 0x000fe200000000ff */
[----:B------:R-:W-:Y:S01]  /*7390*/  @!P1 FFMA.FTZ R10, R43, R44, R10 ;  /* 0x0000002c2b0a9223 */ /* 0x000fe2000001000a */
[----:B------:R-:W-:Y:S01]  /*73a0*/  @!P1 MOV R20, R16 ;  /* 0x0000001000149202 */ /* 0x000fe20000000f00 */
[----:B------:R-:W-:Y:S01]  /*73b0*/  @!P1 FFMA.FTZ R11, R45, R46, R11 ;  /* 0x0000002e2d0b9223 */ /* 0x000fe2000001000b */
[----:B------:R-:W-:Y:S01]  /*73c0*/  @!P1 MOV R22, R18 ;  /* 0x0000001200169202 */ /* 0x000fe20000000f00 */
[----:B------:R-:W-:Y:S01]  /*73d0*/  @!P1 IMAD.MOV.U32 R21, RZ, RZ, R17 ;  /* 0x000000ffff159224 */ /* 0x000fe200078e0011 */
[----:B------:R-:W-:Y:S01]  /*73e0*/  @!P1 F2FP.PACK_AB R15, R4, R3 ;  /* 0x00000003040f923e */ /* 0x000fe200000000ff */
[----:B------:R-:W-:Y:S01]  /*73f0*/  @!P1 IMAD.MOV.U32 R23, RZ, RZ, R19 ;  /* 0x000000ffff179224 */ /* 0x000fe200078e0013 */
[----:B------:R-:W-:Y:S01]  /*7400*/  @!P1 F2FP.PACK_AB R3, R11, R10 ;  /* 0x0000000a0b03923e */ /* 0x000fe200000000ff */
[----:B------:R-:W-:Y:S01]  /*7410*/  @!P1 IMAD.MOV.U32 R49, RZ, RZ, R5 ;  /* 0x000000ffff319224 */ /* 0x000fe200078e0005 */
[----:B------:R-:W-:Y:S02]  /*7420*/  @!P1 F2FP.PACK_AB R4, R9, R8 ;  /* 0x000000080904923e */ /* 0x000fe400000000ff */
[----:B------:R1:W-:Y:S01]  /*7430*/  ST.E.128 [R54.64], R20 ;  /* 0x0000001436007985 */ /* 0x0003e2000c101d08 */
[----:B------:R-:W-:Y:S01]  /*7440*/  @!P1 MOV R48, R15 ;  /* 0x0000000f00309202 */ /* 0x000fe20000000f00 */
[----:B------:R-:W-:Y:S01]  /*7450*/  @!P1 IMAD.MOV.U32 R51, RZ, RZ, R3 ;  /* 0x000000ffff339224 */ /* 0x000fe200078e0003 */
[----:B------:R-:W-:Y:S05]  /*7460*/  @!P1 MOV R50, R4 ;  /* 0x0000000400329202 */ /* 0x000fea0000000f00 */
[----:B------:R1:W-:Y:S02]  /*7470*/  @!P0 ST.E.128 [R86.64], R48 ;  /* 0x0000003056008985 */ /* 0x0003e4000c101d08 */
.L_x_371:
[----:B------:R-:W-:Y:S05]  /*7480*/  BSYNC B0 ;  /* 0x0000000000007941 */ /* 0x000fea0003800000 */
.L_x_370:
[----:B------:R1:W2:Y:S01]  /*7490*/  SHFL.IDX PT, R17, R91, 0x2, 0x181f ;  /* 0x00581f005b117f89 */ /* 0x0002a200000e0000 */
[----:B------:R-:W-:Y:S01]  /*74a0*/  ISETP.GE.OR P0, PT, R168, R90, P6 ;  /* 0x0000005aa800720c */ /* 0x000fe20003706670 */
[----:B------:R-:W-:Y:S02]  /*74b0*/  BSSY B0, `(.L_x_372) ;  /* 0x000007f000007945 */ /* 0x000fe40003800000 */
[----:B------:R1:W4:Y:S10]  /*74c0*/  SHFL.IDX PT, R16, R92, 0x2, 0x181f ;  /* 0x00581f005c107f89 */ /* 0x00033400000e0000 */
[----:B------:R-:W-:-:S05]  /*74d0*/  @P0 BRA `(.L_x_373) ;  /* 0x000007c000000947 */ /* 0x000fca0003800000 */
[----:B------:R-:W-:Y:S01]  /*74e0*/  SEL R3, R83, R75, !P2 ;  /* 0x0000004b53037207 */ /* 0x000fe20005000000 */
[----:B-1----:R-:W-:Y:S01]  /*74f0*/  LDS.128 R20, [R129+0x8100] ;  /* 0x0081000081147984 */ /* 0x002fe20000000c00 */
[C---:B------:R-:W-:Y:S01]  /*7500*/  IADD3 R6, R81.reuse, 0x40, RZ ;  /* 0x0000004051067810 */ /* 0x040fe20007ffe0ff */
[----:B------:R-:W-:Y:S01]  /*7510*/  @!P1 HADD2.F32 R27, -RZ, R71.H1_H1 ;  /* 0x30000047ff1b9230 */ /* 0x000fe20000004100 */
        /* <DEDUP_REMOVED lines=17> */
[----:B--2---:R-:W-:Y:S02]  /*7630*/  LEA.HI.X R51, R94, R17, R108, 0x1, P0 ;  /* 0x000000115e337211 */ /* 0x004fe400000f0c6c */
[----:B------:R-:W-:Y:S02]  /*7640*/  IADD3 R3, R3, R4, RZ ;  /* 0x0000000403037210 */ /* 0x000fe40007ffe0ff */
[----:B------:R-:W-:Y:S02]  /*7650*/  ISETP.GE.AND P0, PT, R5, c[0x0][0x1d4], PT ;  /* 0x0000750005007a0c */ /* 0x000fe40003f06270 */
[--C-:B------:R-:W-:Y:S01]  /*7660*/  @!P1 SHF.R.U32.HI R9, RZ, 0x10, R29.reuse ;  /* 0x00000010ff099819 */ /* 0x100fe2000001161d */
[----:B------:R-:W-:Y:S01]  /*7670*/  IMAD.SHL.U32 R3, R3, 0x2, RZ ;  /* 0x0000000203037824 */ /* 0x000fe200078e00ff */
[----:B------:R-:W-:Y:S02]  /*7680*/  @!P1 SHF.R.U64 R4, R28, 0x10, R29 ;  /* 0x000000101c049819 */ /* 0x000fe4000000121d */
[--C-:B------:R-:W-:Y:S02]  /*7690*/  @!P1 SHF.R.U64 R18, R60, 0x10, R61.reuse ;  /* 0x000000103c129819 */ /* 0x100fe4000000123d */
[----:B---3--:R-:W1:Y:S01]  /*76a0*/  LDS.128 R44, [R3+0x8100] ;  /* 0x00810000032c7984 */ /* 0x008e620000000c00 */
[----:B------:R-:W-:Y:S01]  /*76b0*/  @!P1 HADD2.F32 R4, -RZ, R4.H0_H0 ;  /* 0x20000004ff049230 */ /* 0x000fe20000004100 */
[----:B------:R-:W-:Y:S01]  /*76c0*/  @!P1 SHF.R.U32.HI R25, RZ, 0x10, R61 ;  /* 0x00000010ff199819 */ /* 0x000fe2000001163d */
[----:B------:R-:W-:Y:S01]  /*76d0*/  @!P1 HADD2.F32 R18, -RZ, R18.H0_H0 ;  /* 0x20000012ff129230 */ /* 0x000fe20000004100 */
[----:B------:R-:W-:Y:S01]  /*76e0*/  @!P1 SHF.R.U32.HI R11, RZ, 0x10, R31 ;  /* 0x00000010ff0b9819 */ /* 0x000fe2000001161f */
[----:B------:R-:W-:Y:S01]  /*76f0*/  @!P0 IMAD.WIDE R56, R5, 0x2, R16 ;  /* 0x0000000205388825 */ /* 0x000fe200078e0210 */
[----:B------:R-:W-:Y:S01]  /*7700*/  @!P1 HADD2.F32 R16, -RZ, R70.H0_H0 ;  /* 0x20000046ff109230 */ /* 0x000fe20000004100 */
[----:B------:R-:W-:Y:S01]  /*7710*/  @!P1 SHF.R.U64 R15, R30, 0x10, R31 ;  /* 0x000000101e0f9819 */ /* 0x000fe2000000121f */
[----:B------:R-:W-:Y:S01]  /*7720*/  @!P1 HADD2.F32 R25, -RZ, R25.H0_H0 ;  /* 0x20000019ff199230 */ /* 0x000fe20000004100 */
[--C-:B------:R-:W-:Y:S01]  /*7730*/  @!P1 SHF.R.U32.HI R26, RZ, 0x10, R63.reuse ;  /* 0x00000010ff1a9819 */ /* 0x100fe2000001163f */
[----:B------:R-:W-:Y:S01]  /*7740*/  @!P1 HADD2.F32 R31, -RZ, R71.H0_H0 ;  /* 0x20000047ff1f9230 */ /* 0x000fe20000004100 */
[----:B------:R-:W-:Y:S01]  /*7750*/  @!P1 SHF.R.U64 R29, R62, 0x10, R63 ;  /* 0x000000103e1d9819 */ /* 0x000fe2000000123f */
        /* <DEDUP_REMOVED lines=36> */
[----:B------:R-:W-:Y:S01]  /*79a0*/  @!P1 HADD2.F32 R37, -RZ, R26.H0_H0 ;  /* 0x2000001aff259230 */ /* 0x000fe20000004100 */
        /* <DEDUP_REMOVED lines=47> */
.L_x_373:
[----:B------:R-:W-:Y:S05]  /*7ca0*/  BSYNC B0 ;  /* 0x0000000000007941 */ /* 0x000fea0003800000 */
.L_x_372:
[----:B------:R1:W4:Y:S01]  /*7cb0*/  SHFL.IDX PT, R43, R91, 0x3, 0x181f ;  /* 0x00781f005b2b7f89 */ /* 0x00032200000e0000 */
[----:B------:R-:W-:Y:S03]  /*7cc0*/  ISETP.GE.OR P0, PT, R167, R90, P6 ;  /* 0x0000005aa700720c */ /* 0x000fe60003706670 */
[----:B------:R1:W3:Y:S10]  /*7cd0*/  SHFL.IDX PT, R42, R92, 0x3, 0x181f ;  /* 0x00781f005c2a7f89 */ /* 0x0002f400000e0000 */
[----:B------:R-:W-:-:S05]  /*7ce0*/  @P0 BRA `(.L_x_365) ;  /* 0x00000c1000000947 */ /* 0x000fca0003800000 */
[----:B------:R-:W-:Y:S01]  /*7cf0*/  SEL R3, R83, R75, !P2 ;  /* 0x0000004b53037207 */ /* 0x000fe20005000000 */
[----:B--2-4-:R-:W2:Y:S01]  /*7d00*/  LDS.128 R16, [R128+0x8100] ;  /* 0x0081000080107984 */ /* 0x014ea20000000c00 */
[C---:B------:R-:W-:Y:S01]  /*7d10*/  IADD3 R6, R81.reuse, 0x60, RZ ;  /* 0x0000006051067810 */ /* 0x040fe20007ffe0ff */
[--C-:B------:R-:W-:Y:S01]  /*7d20*/  @!P1 HADD2.F32 R28, -RZ, R72.reuse.H0_H0 ;  /* 0x20000048ff1c9230 */ /* 0x100fe20000004100 */
[----:B------:R-:W-:Y:S01]  /*7d30*/  SHF.R.S32.HI R4, RZ, 0x1f, R3 ;  /* 0x0000001fff047819 */ /* 0x000fe20000011403 */
[----:B------:R-:W-:Y:S01]  /*7d40*/  @!P1 HADD2.F32 R24, -RZ, R72.H1_H1 ;  /* 0x30000048ff189230 */ /* 0x000fe20000004100 */
[----:B------:R-:W-:Y:S01]  /*7d50*/  IADD3 R5, R81, 0x60, RZ ;  /* 0x0000006051057810 */ /* 0x000fe20007ffe0ff */
[----:B------:R-:W-:Y:S01]  /*7d60*/  IMAD.SHL.U32 R6, R6, 0x40, RZ ;  /* 0x0000004006067824 */ /* 0x000fe200078e00ff */
[----:B------:R-:W-:Y:S01]  /*7d70*/  LEA.HI R3, R4, R3, RZ, 0x4 ;  /* 0x0000000304037211 */ /* 0x000fe200078f20ff */
[--C-:B------:R-:W-:Y:S01]  /*7d80*/  @!P1 HADD2.F32 R36, -RZ, R73.reuse.H0_H0 ;  /* 0x20000049ff249230 */ /* 0x100fe20000004100 */
[----:B------:R-:W-:Y:S02]  /*7d90*/  SHF.L.U32 R5, R5, 0x6, RZ ;  /* 0x0000000605057819 */ /* 0x000fe400000006ff */
[----:B------:R-:W-:Y:S02]  /*7da0*/  LEA.HI.SX32 R3, R3, R74, 0x1c ;  /* 0x0000004a03037211 */ /* 0x000fe400078fe2ff */
[----:B------:R-:W-:Y:S02]  /*7db0*/  LOP3.LUT R6, R6, 0x1c0, RZ, 0xc0, !PT ;  /* 0x000001c006067812 */ /* 0x000fe400078ec0ff */
[----:B------:R-:W-:Y:S02]  /*7dc0*/  SHF.R.S32.HI R4, RZ, 0x1f, R3 ;  /* 0x0000001fff047819 */ /* 0x000fe40000011403 */
[----:B-1----:R-:W-:Y:S02]  /*7dd0*/  SHF.L.U32 R48, R3, 0x3, RZ ;  /* 0x0000000303307819 */ /* 0x002fe400000006ff */
[----:B------:R-:W-:Y:S02]  /*7de0*/  LEA.HI R4, R4, R3, RZ, 0x3 ;  /* 0x0000000304047211 */ /* 0x000fe400078f18ff */
[----:B------:R-:W-:Y:S02]  /*7df0*/  LOP3.LUT R5, R5, 0x1c0, RZ, 0xc0, !PT ;  /* 0x000001c005057812 */ /* 0x000fe400078ec0ff */
[----:B------:R-:W-:Y:S02]  /*7e00*/  SHF.R.S32.HI R3, RZ, 0x3, R4 ;  /* 0x00000003ff037819 */ /* 0x000fe40000011404 */
[----:B------:R-:W-:Y:S02]  /*7e10*/  LOP3.LUT R4, R6, 0x38, R48, 0xf8, !PT ;  /* 0x0000003806047812 */ /* 0x000fe400078ef830 */
[----:B------:R-:W-:Y:S01]  /*7e20*/  SHF.R.U32.HI R5, RZ, 0x3, R5 ;  /* 0x00000003ff057819 */ /* 0x000fe20000011605 */
[----:B------:R-:W-:Y:S01]  /*7e30*/  IMAD R3, R3, 0x1c00, R14 ;  /* 0x00001c0003037824 */ /* 0x000fe200078e020e */
[----:B---3--:R-:W-:Y:S02]  /*7e40*/  LEA R52, P0, R94, R42, 0x1 ;  /* 0x0000002a5e347211 */ /* 0x008fe400078008ff */
[----:B------:R-:W-:Y:S02]  /*7e50*/  LOP3.LUT R4, R4, R5, RZ, 0x3c, !PT ;  /* 0x0000000504047212 */ /* 0x000fe400078e3cff */
[----:B------:R-:W-:Y:S02]  /*7e60*/  LEA.HI.X R53, R94, R43, R108, 0x1, P0 ;  /* 0x0000002b5e357211 */ /* 0x000fe400000f0c6c */
[----:B------:R-:W-:Y:S02]  /*7e70*/  IADD3 R3, R3, R4, RZ ;  /* 0x0000000403037210 */ /* 0x000fe40007ffe0ff */
[----:B------:R-:W-:Y:S01]  /*7e80*/  @!P1 SHF.R.U64 R15, R32, 0x10, R33 ;  /* 0x00000010200f9819 */ /* 0x000fe20000001221 */
[----:B------:R-:W-:Y:S01]  /*7e90*/  @!P1 HADD2.F32 R32, -RZ, R73.H1_H1 ;  /* 0x30000049ff209230 */ /* 0x000fe20000004100 */
[--C-:B------:R-:W-:Y:S01]  /*7ea0*/  @!P1 SHF.R.U32.HI R22, RZ, 0x10, R35.reuse ;  /* 0x00000010ff169819 */ /* 0x100fe20000011623 */
[----:B------:R-:W-:Y:S01]  /*7eb0*/  IMAD.SHL.U32 R3, R3, 0x2, RZ ;  /* 0x0000000203037824 */ /* 0x000fe200078e00ff */
[----:B------:R-:W-:Y:S01]  /*7ec0*/  @!P1 SHF.R.U64 R20, R34, 0x10, R35 ;  /* 0x0000001022149819 */ /* 0x000fe20000001223 */
[----:B--2---:R-:W-:Y:S01]  /*7ed0*/  @!P1 IMAD.MOV.U32 R6, RZ, RZ, R17 ;  /* 0x000000ffff069224 */ /* 0x004fe200078e0011 */
[----:B------:R-:W-:Y:S01]  /*7ee0*/  @!P1 SHF.R.U32.HI R8, RZ, 0x10, R33 ;  /* 0x00000010ff089819 */ /* 0x000fe20000011621 */
[----:B------:R-:W-:Y:S01]  /*7ef0*/  @!P1 HADD2.F32 R22, -RZ, R22.H0_H0 ;  /* 0x20000016ff169230 */ /* 0x000fe20000004100 */
[----:B------:R1:W2:Y:S01]  /*7f00*/  LDS.128 R44, [R3+0x8100] ;  /* 0x00810000032c7984 */ /* 0x0002a20000000c00 */
[--C-:B------:R-:W-:Y:S01]  /*7f10*/  @!P1 SHF.R.U32.HI R10, RZ, 0x10, R65.reuse ;  /* 0x00000010ff0a9819 */ /* 0x100fe20000011641 */
[----:B------:R-:W-:Y:S01]  /*7f20*/  @!P1 HADD2.F32 R4, -RZ, R6.H0_H0 ;  /* 0x20000006ff049230 */ /* 0x000fe20000004100 */
[----:B------:R-:W-:Y:S02]  /*7f30*/  @!P1 SHF.R.U64 R26, R64, 0x10, R65 ;  /* 0x00000010401a9819 */ /* 0x000fe40000001241 */
[--C-:B------:R-:W-:Y:S01]  /*7f40*/  @!P1 SHF.R.U32.HI R31, RZ, 0x10, R67.reuse ;  /* 0x00000010ff1f9819 */ /* 0x100fe20000011643 */
[----:B------:R-:W-:Y:S01]  /*7f50*/  @!P1 HADD2.F32 R30, -RZ, R10.H0_H0 ;  /* 0x2000000aff1e9230 */ /* 0x000fe20000004100 */
[----:B------:R-:W-:Y:S01]  /*7f60*/  @!P1 SHF.R.U64 R34, R66, 0x10, R67 ;  /* 0x0000001042229819 */ /* 0x000fe20000001243 */
[----:B------:R-:W-:Y:S01]  /*7f70*/  @!P1 HADD2.F32 R26, -RZ, R26.H0_H0 ;  /* 0x2000001aff1a9230 */ /* 0x000fe20000004100 */
[----:B------:R-:W-:Y:S01]  /*7f80*/  ISETP.GE.AND P0, PT, R48, c[0x0][0x1d4], PT ;  /* 0x0000750030007a0c */ /* 0x000fe20003f06270 */
[----:B------:R-:W-:Y:S02]  /*7f90*/  @!P1 HADD2.F32 R38, -RZ, R31.H0_H0 ;  /* 0x2000001fff269230 */ /* 0x000fe40000004100 */
[----:B------:R-:W-:Y:S02]  /*7fa0*/  @!P1 HADD2.F32 R34, -RZ, R34.H0_H0 ;  /* 0x20000022ff229230 */ /* 0x000fe40000004100 */
[----:B-1----:R-:W-:Y:S05]  /*7fb0*/  @!P1 HADD2.F32 R3, -RZ, R39.H0_H0 ;  /* 0x20000027ff039230 */ /* 0x002fea0000004100 */
[C---:B------:R-:W-:Y:S02]  /*7fc0*/  @!P1 FMUL.FTZ R5, R4.reuse, R3 ;  /* 0x0000000304059220 */ /* 0x040fe40000410000 */
[----:B--2---:R-:W-:Y:S01]  /*7fd0*/  @!P1 IMAD.MOV.U32 R33, RZ, RZ, R46 ;  /* 0x000000ffff219224 */ /* 0x004fe200078e002e */
[----:B------:R-:W-:Y:S02]  /*7fe0*/  @!P1 MOV R9, R45 ;  /* 0x0000002d00099202 */ /* 0x000fe40000000f00 */
[----:B------:R-:W-:Y:S02]  /*7ff0*/  @!P1 MOV R21, R44 ;  /* 0x0000002c00159202 */ /* 0x000fe40000000f00 */
[----:B------:R-:W-:Y:S01]  /*8000*/  @!P1 MOV R37, R47 ;  /* 0x0000002f00259202 */ /* 0x000fe20000000f00 */
[--C-:B------:R-:W-:Y:S02]  /*8010*/  @!P1 HADD2.F32 R27, -RZ, R9.reuse.H0_H0 ;  /* 0x20000009ff1b9230 */ /* 0x100fe40000004100 */
[----:B------:R-:W-:Y:S02]  /*8020*/  @!P1 HADD2.F32 R29, -RZ, R9.H1_H1 ;  /* 0x30000009ff1d9230 */ /* 0x000fe40000004100 */
[----:B------:R-:W-:Y:S01]  /*8030*/  @!P1 HADD2.F32 R23, -RZ, R21.H0_H0 ;  /* 0x20000015ff179230 */ /* 0x000fe20000004100 */
[----:B------:R-:W-:Y:S01]  /*8040*/  @!P1 FMUL.FTZ R11, R27, R3 ;  /* 0x000000031b0b9220 */ /* 0x000fe20000410000 */
[----:B------:R-:W-:Y:S02]  /*8050*/  @!P1 HADD2.F32 R3, -RZ, R8.H0_H0 ;  /* 0x20000008ff039230 */ /* 0x000fe40000004100 */
[----:B------:R-:W-:Y:S01]  /*8060*/  @!P1 HADD2.F32 R8, -RZ, R6.H1_H1 ;  /* 0x30000006ff089230 */ /* 0x000fe20000004100 */
[----:B------:R-:W-:Y:S01]  /*8070*/  @!P1 FFMA.FTZ R56, R4, R28, -R11 ;  /* 0x0000001c04389223 */ /* 0x000fe2000001080b */
[----:B------:R-:W-:Y:S01]  /*8080*/  @!P1 HADD2.F32 R4, -RZ, R39.H1_H1 ;  /* 0x30000027ff049230 */ /* 0x000fe20000004100 */
[----:B------:R-:W-:Y:S01]  /*8090*/  @!P1 IMAD.MOV.U32 R11, RZ, RZ, R16 ;  /* 0x000000ffff0b9224 */ /* 0x000fe200078e0010 */
[--C-:B------:R-:W-:Y:S01]  /*80a0*/  @!P1 HADD2.F32 R35, -RZ, R37.reuse.H0_H0 ;  /* 0x20000025ff239230 */ /* 0x100fe20000004100 */
[-C--:B------:R-:W-:Y:S01]  /*80b0*/  @!P1 FMUL.FTZ R10, R29, R3.reuse ;  /* 0x000000031d0a9220 */ /* 0x080fe20000410000 */
[----:B------:R-:W-:Y:S01]  /*80c0*/  @!P1 HADD2.F32 R37, -RZ, R37.H1_H1 ;  /* 0x30000025ff259230 */ /* 0x000fe20000004100 */
[----:B------:R-:W-:Y:S01]  /*80d0*/  @!P1 FMUL.FTZ R25, R23, R4 ;  /* 0x0000000417199220 */ /* 0x000fe20000410000 */
[----:B------:R-:W-:Y:S01]  /*80e0*/  @!P1 HADD2.F32 R9, -RZ, R11.H0_H0 ;  /* 0x2000000bff099230 */ /* 0x000fe20000004100 */
[C---:B------:R-:W-:Y:S01]  /*80f0*/  @!P1 FMUL.FTZ R6, R8.reuse, R3 ;  /* 0x0000000308069220 */ /* 0x040fe20000410000 */
[----:B------:R-:W-:Y:S01]  /*8100*/  @!P1 HADD2.F32 R31, -RZ, R33.H0_H0 ;  /* 0x20000021ff1f9230 */ /* 0x000fe20000004100 */
[----:B------:R-:W-:Y:S01]  /*8110*/  @!P1 FFMA.FTZ R55, R8, R30, -R10 ;  /* 0x0000001e08379223 */ /* 0x000fe2000001080a */
[----:B------:R-:W-:Y:S01]  /*8120*/  @!P1 HADD2.F32 R10, -RZ, R40.H0_H0 ;  /* 0x20000028ff0a9230 */ /* 0x000fe20000004100 */
[C---:B------:R-:W-:Y:S01]  /*8130*/  @!P1 FMUL.FTZ R3, R9.reuse, R4 ;  /* 0x0000000409039220 */ /* 0x040fe20000410000 */
[----:B------:R-:W-:Y:S01]  /*8140*/  @!P1 HADD2.F32 R4, -RZ, R15.H0_H0 ;  /* 0x2000000fff049230 */ /* 0x000fe20000004100 */
[----:B------:R-:W-:Y:S01]  /*8150*/  @!P1 IMAD.MOV.U32 R15, RZ, RZ, R19 ;  /* 0x000000ffff0f9224 */ /* 0x000fe200078e0013 */
[----:B------:R-:W-:Y:S01]  /*8160*/  @!P1 HADD2.F32 R8, -RZ, R11.H1_H1 ;  /* 0x3000000bff089230 */ /* 0x000fe20000004100 */
[----:B------:R-:W-:Y:S01]  /*8170*/  @!P1 FFMA.FTZ R54, R9, R24, -R25 ;  /* 0x0000001809369223 */ /* 0x000fe20000010819 */
[----:B------:R-:W-:Y:S01]  /*8180*/  @!P1 HADD2.F32 R25, -RZ, R21.H1_H1 ;  /* 0x30000015ff199230 */ /* 0x000fe20000004100 */
[----:B------:R-:W-:Y:S01]  /*8190*/  @!P1 FMUL.FTZ R11, R35, R10 ;  /* 0x0000000a230b9220 */ /* 0x000fe20000410000 */
[--C-:B------:R-:W-:Y:S01]  /*81a0*/  @!P1 HADD2.F32 R9, -RZ, R15.reuse.H0_H0 ;  /* 0x2000000fff099230 */ /* 0x100fe20000004100 */
[----:B------:R-:W-:Y:S01]  /*81b0*/  @!P1 FMUL.FTZ R39, R37, R22 ;  /* 0x0000001625279220 */ /* 0x000fe20000410000 */
[----:B------:R-:W-:Y:S01]  /*81c0*/  @!P1 HADD2.F32 R15, -RZ, R15.H1_H1 ;  /* 0x3000000fff0f9230 */ /* 0x000fe20000004100 */
[----:B------:R-:W-:Y:S01]  /*81d0*/  @!P1 FMUL.FTZ R21, R25, R4 ;  /* 0x0000000419159220 */ /* 0x000fe20000410000 */
[----:B------:R-:W-:Y:S01]  /*81e0*/  @!P1 HADD2.F32 R33, -RZ, R33.H1_H1 ;  /* 0x30000021ff219230 */ /* 0x000fe20000004100 */
[C---:B------:R-:W-:Y:S02]  /*81f0*/  @!P1 FMUL.FTZ R10, R9.reuse, R10 ;  /* 0x0000000a090a9220 */ /* 0x040fe40000410000 */
[----:B------:R-:W-:Y:S01]  /*8200*/  @!P1 FFMA.FTZ R50, R9, R36, -R11 ;  /* 0x0000002409329223 */ /* 0x000fe2000001080b */
[----:B------:R-:W-:Y:S01]  /*8210*/  @!P1 MOV R9, R18 ;  /* 0x0000001200099202 */ /* 0x000fe20000000f00 */
[C---:B------:R-:W-:Y:S01]  /*8220*/  @!P1 FMUL.FTZ R4, R8.reuse, R4 ;  /* 0x0000000408049220 */ /* 0x040fe20000410000 */
[----:B------:R-:W-:Y:S01]  /*8230*/  @!P1 HADD2.F32 R11, -RZ, R20.H0_H0 ;  /* 0x20000014ff0b9230 */ /* 0x000fe20000004100 */
[----:B------:R-:W-:Y:S01]  /*8240*/  @!P1 FFMA.FTZ R51, R8, R26, -R21 ;  /* 0x0000001a08339223 */ /* 0x000fe20000010815 */
[----:B------:R-:W-:Y:S01]  /*8250*/  @!P1 HADD2.F32 R8, -RZ, R40.H1_H1 ;  /* 0x30000028ff089230 */ /* 0x000fe20000004100 */
[----:B------:R-:W-:Y:S01]  /*8260*/  @!P1 FFMA.FTZ R39, R15, R38, -R39 ;  /* 0x000000260f279223 */ /* 0x000fe20000010827 */
[--C-:B------:R-:W-:Y:S01]  /*8270*/  @!P1 HADD2.F32 R21, -RZ, R9.reuse.H0_H0 ;  /* 0x20000009ff159230 */ /* 0x100fe20000004100 */
[-C--:B------:R-:W-:Y:S01]  /*8280*/  @!P1 FMUL.FTZ R40, R33, R11.reuse ;  /* 0x0000000b21289220 */ /* 0x080fe20000410000 */
[----:B------:R-:W-:Y:S01]  /*8290*/  @!P1 HADD2.F32 R20, -RZ, R9.H1_H1 ;  /* 0x30000009ff149230 */ /* 0x000fe20000004100 */
[-C--:B------:R-:W-:Y:S02]  /*82a0*/  @!P1 FMUL.FTZ R9, R31, R8.reuse ;  /* 0x000000081f099220 */ /* 0x080fe40000410000 */
[C---:B------:R-:W-:Y:S02]  /*82b0*/  @!P1 FMUL.FTZ R8, R21.reuse, R8 ;  /* 0x0000000815089220 */ /* 0x040fe40000410000 */
[----:B------:R-:W-:Y:S01]  /*82c0*/  @!P1 FFMA.FTZ R49, R21, R32, -R9 ;  /* 0x0000002015319223 */ /* 0x000fe20000010809 */
[----:B------:R-:W-:Y:S01]  /*82d0*/  @!P1 F2FP.PACK_AB R21, R51, R54 ;  /* 0x000000363315923e */ /* 0x000fe200000000ff */
[C---:B------:R-:W-:Y:S02]  /*82e0*/  @!P1 FFMA.FTZ R40, R20.reuse, R34, -R40 ;  /* 0x0000002214289223 */ /* 0x040fe40000010828 */
[----:B------:R-:W-:Y:S01]  /*82f0*/  @!P1 FMUL.FTZ R9, R20, R11 ;  /* 0x0000000b14099220 */ /* 0x000fe20000410000 */
[----:B------:R-:W-:Y:S01]  /*8300*/  @!P1 MOV R16, R21 ;  /* 0x0000001500109202 */ /* 0x000fe20000000f00 */
[----:B------:R-:W-:Y:S01]  /*8310*/  @!P1 FMUL.FTZ R11, R15, R22 ;  /* 0x000000160f0b9220 */ /* 0x000fe20000410000 */
[----:B------:R-:W-:Y:S01]  /*8320*/  @!P1 F2FP.PACK_AB R22, R55, R56 ;  /* 0x000000383716923e */ /* 0x000fe200000000ff */
[----:B------:R-:W-:Y:S01]  /*8330*/  @!P1 FFMA.FTZ R3, R23, R24, R3 ;  /* 0x0000001817039223 */ /* 0x000fe20000010003 */
[----:B------:R-:W-:Y:S01]  /*8340*/  @!P1 F2FP.PACK_AB R20, R39, R50 ;  /* 0x000000322714923e */ /* 0x000fe200000000ff */
[----:B------:R-:W-:Y:S01]  /*8350*/  @!P1 FFMA.FTZ R4, R25, R26, R4 ;  /* 0x0000001a19049223 */ /* 0x000fe20000010004 */
[----:B------:R-:W-:Y:S01]  /*8360*/  @!P1 F2FP.PACK_AB R15, R40, R49 ;  /* 0x00000031280f923e */ /* 0x000fe200000000ff */
[----:B------:R-:W-:Y:S02]  /*8370*/  @!P1 IMAD.MOV.U32 R17, RZ, RZ, R22 ;  /* 0x000000ffff119224 */ /* 0x000fe400078e0016 */
[----:B------:R-:W-:Y:S01]  /*8380*/  @!P1 IMAD.MOV.U32 R19, RZ, RZ, R20 ;  /* 0x000000ffff139224 */ /* 0x000fe200078e0014 */
[----:B------:R-:W-:Y:S01]  /*8390*/  @!P1 MOV R18, R15 ;  /* 0x0000000f00129202 */ /* 0x000fe20000000f00 */
[----:B------:R-:W-:Y:S01]  /*83a0*/  @!P1 FFMA.FTZ R5, R27, R28, R5 ;  /* 0x0000001c1b059223 */ /* 0x000fe20000010005 */
[----:B------:R-:W-:Y:S01]  /*83b0*/  @!P1 F2FP.PACK_AB R15, R4, R3 ;  /* 0x00000003040f923e */ /* 0x000fe200000000ff */
[----:B------:R-:W-:Y:S02]  /*83c0*/  @!P1 FFMA.FTZ R6, R29, R30, R6 ;  /* 0x0000001e1d069223 */ /* 0x000fe40000010006 */
[----:B------:R-:W-:Y:S01]  /*83d0*/  @!P1 FFMA.FTZ R8, R31, R32, R8 ;  /* 0x000000201f089223 */ /* 0x000fe20000010008 */
[----:B------:R-:W-:Y:S01]  /*83e0*/  @!P1 MOV R44, R15 ;  /* 0x0000000f002c9202 */ /* 0x000fe20000000f00 */
[----:B------:R-:W-:Y:S01]  /*83f0*/  @!P1 FFMA.FTZ R9, R33, R34, R9 ;  /* 0x0000002221099223 */ /* 0x000fe20000010009 */
[----:B------:R1:W-:Y:S01]  /*8400*/  ST.E.128 [R52.64], R16 ;  /* 0x0000001034007985 */ /* 0x0003e2000c101d08 */
[----:B------:R-:W-:Y:S01]  /*8410*/  @!P1 F2FP.PACK_AB R5, R6, R5 ;  /* 0x000000050605923e */ /* 0x000fe200000000ff */
[----:B------:R-:W-:Y:S02]  /*8420*/  @!P1 FFMA.FTZ R10, R35, R36, R10 ;  /* 0x00000024230a9223 */ /* 0x000fe4000001000a */
[----:B------:R-:W-:Y:S01]  /*8430*/  @!P1 F2FP.PACK_AB R4, R9, R8 ;  /* 0x000000080904923e */ /* 0x000fe200000000ff */
[----:B------:R-:W-:Y:S02]  /*8440*/  @!P1 FFMA.FTZ R11, R37, R38, R11 ;  /* 0x00000026250b9223 */ /* 0x000fe4000001000b */
[----:B------:R-:W-:Y:S01]  /*8450*/  @!P1 IMAD.MOV.U32 R45, RZ, RZ, R5 ;  /* 0x000000ffff2d9224 */ /* 0x000fe200078e0005 */
[----:B------:R-:W-:Y:S02]  /*8460*/  @!P1 MOV R46, R4 ;  /* 0x00000004002e9202 */ /* 0x000fe40000000f00 */
[----:B------:R-:W-:Y:S05]  /*8470*/  @!P1 F2FP.PACK_AB R3, R11, R10 ;  /* 0x0000000a0b03923e */ /* 0x000fea00000000ff */
[----:B------:R-:W-:Y:S01]  /*8480*/  @!P1 IMAD.MOV.U32 R47, RZ, RZ, R3 ;  /* 0x000000ffff2f9224 */ /* 0x000fe200078e0003 */
[----:B------:R-:W-:-:S05]  /*8490*/  @P0 BRA `(.L_x_365) ;  /* 0x0000046000000947 */ /* 0x000fca0003800000 */
[C---:B------:R-:W-:Y:S04]  /*84a0*/  LEA R4, P0, R48.reuse, R42, 0x1 ;  /* 0x0000002a30047211 */ /* 0x040fe800078008ff */
[----:B------:R-:W-:Y:S05]  /*84b0*/  LEA.HI.X.SX32 R5, R48, R43, 0x1, P0 ;  /* 0x0000002b30057211 */ /* 0x000fea00000f0eff */
[----:B------:R2:W-:Y:S01]  /*84c0*/  ST.E.128 [R4.64], R44 ;  /* 0x0000002c04007985 */ /* 0x0005e2000c101d08 */
[----:B------:R-:W-:-:S05]  /*84d0*/  BRA `(.L_x_365) ;  /* 0x0000042000007947 */ /* 0x000fca0003800000 */
.L_x_343:
[----:B------:R1:W2:Y:S01]  /*84e0*/  SHFL.IDX PT, R5, R91, RZ, 0x181f ;  /* 0x00181fff5b057589 */ /* 0x0002a200000e0000 */
[----:B------:R-:W-:Y:S01]  /*84f0*/  IMAD R3, R41, -0x70, R2 ;  /* 0xffffff9029037824 */ /* 0x000fe200078e0202 */
[----:B------:R-:W-:Y:S02]  /*8500*/  BSSY B0, `(.L_x_374) ;  /* 0x0000011000007945 */ /* 0x000fe40003800000 */
[----:B------:R1:W3:Y:S02]  /*8510*/  SHFL.IDX PT, R4, R92, RZ, 0x181f ;  /* 0x00181fff5c047589 */ /* 0x0002e400000e0000 */
[----:B------:R-:W-:Y:S04]  /*8520*/  IMNMX R90, R3, 0x70, PT ;  /* 0x00000070035a7817 */ /* 0x000fe80003800200 */
[----:B------:R-:W-:Y:S04]  /*8530*/  IADD3 R3, -R81, R90, RZ ;  /* 0x0000005a51037210 */ /* 0x000fe80007ffe1ff */
[----:B------:R-:W-:Y:S11]  /*8540*/  ISETP.GE.AND P0, PT, R3, 0x1, PT ;  /* 0x000000010300780c */ /* 0x000ff60003f06270 */
[----:B------:R-:W-:Y:S02]  /*8550*/  @!UPT UIADD3 URZ, URZ, URZ, URZ ;  /* 0x0000003f3f3ff290 */ /* 0x000fe4000fffe03f */
[----:B------:R-:W-:-:S05]  /*8560*/  @!P0 BRA `(.L_x_375) ;  /* 0x000000a000008947 */ /* 0x000fca0003800000 */
[----:B-12---:R-:W1:Y:S01]  /*8570*/  @!P6 LDS.128 R16, [R213+0x8100] ;  /* 0x00810000d510e984 */ /* 0x006e620000000c00 */
[CC--:B---3--:R-:W-:Y:S04]  /*8580*/  @!P6 LEA R8, P0, R76.reuse, R4.reuse, 0x1 ;  /* 0x000000044c08e211 */ /* 0x0c8fe800078008ff */
[-C--:B------:R-:W-:Y:S02]  /*8590*/  @!P6 LEA.HI.X R9, R76, R5.reuse, R77, 0x1, P0 ;  /* 0x000000054c09e211 */ /* 0x080fe400000f0c4d */
[C---:B------:R-:W-:Y:S11]  /*85a0*/  ISETP.GE.AND P0, PT, R212.reuse, c[0x0][0x1d4], PT ;  /* 0x00007500d4007a0c */ /* 0x040ff60003f06270 */
[----:B------:R-:W-:Y:S02]  /*85b0*/  @!UPT UIADD3 URZ, URZ, URZ, URZ ;  /* 0x0000003f3f3ff290 */ /* 0x000fe4000fffe03f */
[C---:B------:R-:W-:Y:S04]  /*85c0*/  @!P0 LEA R4, P1, R212.reuse, R4, 0x1 ;  /* 0x00000004d4048211 */ /* 0x040fe800078208ff */
[----:B------:R-:W-:Y:S01]  /*85d0*/  @!P0 LEA.HI.X R5, R212, R5, R230, 0x1, P1 ;  /* 0x00000005d4058211 */ /* 0x000fe200008f0ce6 */
[----:B-1----:R-:W-:Y:S04]  /*85e0*/  @!P6 ST.E.128 [R8.64], R16 ;  /* 0x000000100800e985 */ /* 0x002fe8000c101d08 */
[----:B------:R-:W1:Y:S04]  /*85f0*/  @!P0 LDS.128 R8, [R213+0xb900] ;  /* 0x00b90000d5088984 */ /* 0x000e680000000c00 */
[----:B-1----:R1:W-:Y:S02]  /*8600*/  @!P0 ST.E.128 [R4.64], R8 ;  /* 0x0000000804008985 */ /* 0x0023e4000c101d08 */
.L_x_375:
[----:B-12---:R-:W-:Y:S05]  /*8610*/  BSYNC B0 ;  /* 0x0000000000007941 */ /* 0x006fea0003800000 */
.L_x_374:
[----:B------:R1:W2:Y:S01]  /*8620*/  SHFL.IDX PT, R5, R91, 0x1, 0x181f ;  /* 0x00381f005b057f89 */ /* 0x0002a200000e0000 */
[----:B------:R-:W-:Y:S01]  /*8630*/  ISETP.GE.AND P0, PT, R3, 0x21, PT ;  /* 0x000000210300780c */ /* 0x000fe20003f06270 */
[----:B------:R-:W-:Y:S02]  /*8640*/  BSSY B0, `(.L_x_376) ;  /* 0x000000d000007945 */ /* 0x000fe40003800000 */
[----:B---3--:R1:W3:Y:S10]  /*8650*/  SHFL.IDX PT, R4, R92, 0x1, 0x181f ;  /* 0x00381f005c047f89 */ /* 0x0082f400000e0000 */
[----:B------:R-:W-:-:S05]  /*8660*/  @!P0 BRA `(.L_x_377) ;  /* 0x000000a000008947 */ /* 0x000fca0003800000 */
[----:B------:R-:W4:Y:S01]  /*8670*/  @!P6 LDS.128 R16, [R213+0x9100] ;  /* 0x00910000d510e984 */ /* 0x000f220000000c00 */
[CC--:B---3--:R-:W-:Y:S04]  /*8680*/  @!P6 LEA R8, P0, R76.reuse, R4.reuse, 0x1 ;  /* 0x000000044c08e211 */ /* 0x0c8fe800078008ff */
[-C--:B--2---:R-:W-:Y:S02]  /*8690*/  @!P6 LEA.HI.X R9, R76, R5.reuse, R77, 0x1, P0 ;  /* 0x000000054c09e211 */ /* 0x084fe400000f0c4d */
[C---:B------:R-:W-:Y:S11]  /*86a0*/  ISETP.GE.AND P0, PT, R212.reuse, c[0x0][0x1d4], PT ;  /* 0x00007500d4007a0c */ /* 0x040ff60003f06270 */
[----:B------:R-:W-:Y:S02]  /*86b0*/  @!UPT UIADD3 URZ, URZ, URZ, URZ ;  /* 0x0000003f3f3ff290 */ /* 0x000fe4000fffe03f */
[C---:B------:R-:W-:Y:S04]  /*86c0*/  @!P0 LEA R4, P1, R212.reuse, R4, 0x1 ;  /* 0x00000004d4048211 */ /* 0x040fe800078208ff */
[----:B------:R-:W-:Y:S01]  /*86d0*/  @!P0 LEA.HI.X R5, R212, R5, R230, 0x1, P1 ;  /* 0x00000005d4058211 */ /* 0x000fe200008f0ce6 */
[----:B----4-:R-:W-:Y:S04]  /*86e0*/  @!P6 ST.E.128 [R8.64], R16 ;  /* 0x000000100800e985 */ /* 0x010fe8000c101d08 */
[----:B------:R-:W2:Y:S04]  /*86f0*/  @!P0 LDS.128 R8, [R213+0xc900] ;  /* 0x00c90000d5088984 */ /* 0x000ea80000000c00 */
[----:B--2---:R2:W-:Y:S02]  /*8700*/  @!P0 ST.E.128 [R4.64], R8 ;  /* 0x0000000804008985 */ /* 0x0045e4000c101d08 */
.L_x_377:
[----:B------:R-:W-:Y:S05]  /*8710*/  BSYNC B0 ;  /* 0x0000000000007941 */ /* 0x000fea0003800000 */
.L_x_376:
[----:B--2---:R2:W4:Y:S01]  /*8720*/  SHFL.IDX PT, R5, R91, 0x2, 0x181f ;  /* 0x00581f005b057f89 */ /* 0x00452200000e0000 */
[----:B------:R-:W-:Y:S01]  /*8730*/  ISETP.GE.AND P0, PT, R3, 0x41, PT ;  /* 0x000000410300780c */ /* 0x000fe20003f06270 */
[----:B------:R-:W-:Y:S02]  /*8740*/  BSSY B0, `(.L_x_378) ;  /* 0x000000d000007945 */ /* 0x000fe40003800000 */
[----:B---3--:R2:W3:Y:S10]  /*8750*/  SHFL.IDX PT, R4, R92, 0x2, 0x181f ;  /* 0x00581f005c047f89 */ /* 0x0084f400000e0000 */
[----:B------:R-:W-:-:S05]  /*8760*/  @!P0 BRA `(.L_x_379) ;  /* 0x000000a000008947 */ /* 0x000fca0003800000 */
[----:B------:R-:W5:Y:S01]  /*8770*/  @!P6 LDS.128 R16, [R213+0xa100] ;  /* 0x00a10000d510e984 */ /* 0x000f620000000c00 */
[CC--:B---3--:R-:W-:Y:S04]  /*8780*/  @!P6 LEA R8, P0, R76.reuse, R4.reuse, 0x1 ;  /* 0x000000044c08e211 */ /* 0x0c8fe800078008ff */
[-C--:B----4-:R-:W-:Y:S02]  /*8790*/  @!P6 LEA.HI.X R9, R76, R5.reuse, R77, 0x1, P0 ;  /* 0x000000054c09e211 */ /* 0x090fe400000f0c4d */
[C---:B------:R-:W-:Y:S11]  /*87a0*/  ISETP.GE.AND P0, PT, R212.reuse, c[0x0][0x1d4], PT ;  /* 0x00007500d4007a0c */ /* 0x040ff60003f06270 */
[----:B------:R-:W-:Y:S02]  /*87b0*/  @!UPT UIADD3 URZ, URZ, URZ, URZ ;  /* 0x0000003f3f3ff290 */ /* 0x000fe4000fffe03f */
[C---:B------:R-:W-:Y:S04]  /*87c0*/  @!P0 LEA R4, P1, R212.reuse, R4, 0x1 ;  /* 0x00000004d4048211 */ /* 0x040fe800078208ff */
[----:B------:R-:W-:Y:S01]  /*87d0*/  @!P0 LEA.HI.X R5, R212, R5, R230, 0x1, P1 ;  /* 0x00000005d4058211 */ /* 0x000fe200008f0ce6 */
[----:B-----5:R-:W-:Y:S04]  /*87e0*/  @!P6 ST.E.128 [R8.64], R16 ;  /* 0x000000100800e985 */ /* 0x020fe8000c101d08 */
[----:B------:R-:W3:Y:S04]  /*87f0*/  @!P0 LDS.128 R8, [R213+0xd900] ;  /* 0x00d90000d5088984 */ /* 0x000ee80000000c00 */
[----:B---3--:R3:W-:Y:S02]  /*8800*/  @!P0 ST.E.128 [R4.64], R8 ;  /* 0x0000000804008985 */ /* 0x0087e4000c101d08 */
.L_x_379:
[----:B------:R-:W-:Y:S05]  /*8810*/  BSYNC B0 ;  /* 0x0000000000007941 */ /* 0x000fea0003800000 */
.L_x_378:
[----:B---34-:R3:W4:Y:S01]  /*8820*/  SHFL.IDX PT, R5, R91, 0x3, 0x181f ;  /* 0x00781f005b057f89 */ /* 0x01872200000e0000 */
[----:B------:R-:W-:Y:S03]  /*8830*/  ISETP.GE.AND P0, PT, R3, 0x61, PT ;  /* 0x000000610300780c */ /* 0x000fe60003f06270 */
[----:B------:R3:W1:Y:S10]  /*8840*/  SHFL.IDX PT, R4, R92, 0x3, 0x181f ;  /* 0x00781f005c047f89 */ /* 0x00067400000e0000 */
[----:B------:R-:W-:-:S05]  /*8850*/  @!P0 BRA `(.L_x_365) ;  /* 0x000000a000008947 */ /* 0x000fca0003800000 */
[----:B------:R-:W5:Y:S01]  /*8860*/  @!P6 LDS.128 R16, [R213+0xb100] ;  /* 0x00b10000d510e984 */ /* 0x000f620000000c00 */
[CC--:B-1----:R-:W-:Y:S04]  /*8870*/  @!P6 LEA R8, P0, R76.reuse, R4.reuse, 0x1 ;  /* 0x000000044c08e211 */ /* 0x0c2fe800078008ff */
[-C--:B----4-:R-:W-:Y:S02]  /*8880*/  @!P6 LEA.HI.X R9, R76, R5.reuse, R77, 0x1, P0 ;  /* 0x000000054c09e211 */ /* 0x090fe400000f0c4d */
[C---:B------:R-:W-:Y:S11]  /*8890*/  ISETP.GE.AND P0, PT, R212.reuse, c[0x0][0x1d4], PT ;  /* 0x00007500d4007a0c */ /* 0x040ff60003f06270 */
[----:B------:R-:W-:Y:S02]  /*88a0*/  @!UPT UIADD3 URZ, URZ, URZ, URZ ;  /* 0x0000003f3f3ff290 */ /* 0x000fe4000fffe03f */
[C---:B------:R-:W-:Y:S04]  /*88b0*/  @!P0 LEA R4, P1, R212.reuse, R4, 0x1 ;  /* 0x00000004d4048211 */ /* 0x040fe800078208ff */
[----:B------:R-:W-:Y:S01]  /*88c0*/  @!P0 LEA.HI.X R5, R212, R5, R230, 0x1, P1 ;  /* 0x00000005d4058211 */ /* 0x000fe200008f0ce6 */
[----:B-----5:R-:W-:Y:S04]  /*88d0*/  @!P6 ST.E.128 [R8.64], R16 ;  /* 0x000000100800e985 */ /* 0x020fe8000c101d08 */
[----:B------:R-:W1:Y:S04]  /*88e0*/  @!P0 LDS.128 R8, [R213+0xe900] ;  /* 0x00e90000d5088984 */ /* 0x000e680000000c00 */
[----:B-1----:R1:W-:Y:S02]  /*88f0*/  @!P0 ST.E.128 [R4.64], R8 ;  /* 0x0000000804008985 */ /* 0x0023e4000c101d08 */
.L_x_365:
[----:B------:R-:W-:Y:S05]  /*8900*/  BSYNC B2 ;  /* 0x0000000000027941 */ /* 0x000fea0003800000 */
.L_x_342:
[----:B------:R-:W-:Y:S01]  /*8910*/  IMAD.IADD R3, R90, 0x1, -R81 ;  /* 0x000000015a037824 */ /* 0x000fe200078e0a51 */
[----:B-1----:R-:W-:Y:S01]  /*8920*/  P2R R24, PR, RZ, 0x4 ;  /* 0x00000004ff187803 */ /* 0x002fe20000000000 */
[----:B------:R-:W-:Y:S01]  /*8930*/  IMAD.WIDE R8, R41, 0x70, R116 ;  /* 0x0000007029087825 */ /* 0x000fe200078e0274 */
[----:B------:R-:W-:Y:S01]  /*8940*/  LOP3.LUT P2, RZ, R234, 0x4, RZ, 0xc0, !PT ;  /* 0x00000004eaff7812 */ /* 0x000fe2000784c0ff */
[----:B------:R-:W-:Y:S01]  /*8950*/  BSSY B0, `(.L_x_380) ;  /* 0x0000054000007945 */ /* 0x000fe20003800000 */
[C---:B------:R-:W-:Y:S02]  /*8960*/  ISETP.GE.AND P1, PT, R3.reuse, 0x21, PT ;  /* 0x000000210300780c */ /* 0x040fe40003f26270 */
[C---:B------:R-:W-:Y:S02]  /*8970*/  ISETP.GE.AND P3, PT, R3.reuse, 0x41, PT ;  /* 0x000000410300780c */ /* 0x040fe40003f66270 */
[C---:B------:R-:W-:Y:S09]  /*8980*/  ISETP.GE.AND P4, PT, R3.reuse, 0x61, PT ;  /* 0x000000610300780c */ /* 0x040ff20003f86270 */
[C---:B------:R-:W-:Y:S05]  /*8990*/  @P1 IADD3 R6, P0, R8.reuse, 0x20, RZ ;  /* 0x0000002008061810 */ /* 0x040fea0007f1e0ff */
[--C-:B------:R-:W-:Y:S01]  /*89a0*/  @P1 IMAD.X R11, RZ, RZ, R9.reuse, P0 ;  /* 0x000000ffff0b1224 */ /* 0x100fe200000e0609 */
[C---:B------:R-:W-:Y:S04]  /*89b0*/  @P3 IADD3 R10, P0, R8.reuse, 0x40, RZ ;  /* 0x00000040080a3810 */ /* 0x040fe80007f1e0ff */
[----:B------:R-:W-:Y:S02]  /*89c0*/  @P3 IADD3.X R22, RZ, R9, RZ, P0, !PT ;  /* 0x00000009ff163210 */ /* 0x000fe400007fe4ff */
[C---:B------:R-:W-:Y:S05]  /*89d0*/  @P4 IADD3 R15, P0, R8.reuse, 0x60, RZ ;  /* 0x00000060080f4810 */ /* 0x040fea0007f1e0ff */
[----:B------:R-:W-:Y:S01]  /*89e0*/  @P4 IMAD.X R23, RZ, RZ, R9, P0 ;  /* 0x000000ffff174224 */ /* 0x000fe200000e0609 */
[----:B------:R-:W-:Y:S11]  /*89f0*/  ISETP.GE.AND P0, PT, R3, 0x1, PT ;  /* 0x000000010300780c */ /* 0x000ff60003f06270 */
[----:B------:R-:W-:Y:S02]  /*8a00*/  @!UPT UIADD3 URZ, URZ, URZ, URZ ;  /* 0x0000003f3f3ff290 */ /* 0x000fe4000fffe03f */
[----:B------:R-:W-:Y:S01]  /*8a10*/  @P0 IMAD R3, R9, c[0x0][0x258], RZ ;  /* 0x0000960009030a24 */ /* 0x000fe200078e02ff */
[----:B--2---:R-:W-:Y:S01]  /*8a20*/  @P0 MOV R4, R98 ;  /* 0x0000006200040202 */ /* 0x004fe20000000f00 */
[----:B----4-:R-:W-:Y:S02]  /*8a30*/  @P0 IMAD.MOV.U32 R5, RZ, RZ, R97 ;  /* 0x000000ffff050224 */ /* 0x010fe400078e0061 */
[C---:B------:R-:W-:Y:S02]  /*8a40*/  @P0 IMAD R3, R8.reuse, c[0x0][0x25c], R3 ;  /* 0x0000970008030a24 */ /* 0x040fe400078e0203 */
[----:B------:R-:W-:Y:S05]  /*8a50*/  @P0 IMAD.WIDE.U32 R4, R8, c[0x0][0x258], R4 ;  /* 0x0000960008040a25 */ /* 0x000fea00078e0004 */
[C---:B------:R-:W-:Y:S02]  /*8a60*/  @P0 LEA R18, P5, R4.reuse, c[0x0][0x250], 0x1 ;  /* 0x0000940004120a11 */ /* 0x040fe400078a08ff */
[----:B------:R-:W-:Y:S04]  /*8a70*/  @P0 IADD3 R3, R5, R3, RZ ;  /* 0x0000000305030210 */ /* 0x000fe80007ffe0ff */
[----:B------:R-:W-:Y:S01]  /*8a80*/  @P0 LEA.HI.X R19, R4, c[0x0][0x254], R3, 0x1, P5 ;  /* 0x0000950004130a11 */ /* 0x000fe200028f0c03 */
[----:B------:R-:W-:Y:S02]  /*8a90*/  IMAD R3, R113, c[0x0][0x208], RZ ;  /* 0x0000820071037a24 */ /* 0x000fe400078e02ff */
[C---:B------:R-:W-:Y:S02]  /*8aa0*/  IMAD.WIDE.U32 R4, R96.reuse, c[0x0][0x208], RZ ;  /* 0x0000820060047a25 */ /* 0x040fe400078e00ff */
[----:B------:R-:W-:Y:S01]  /*8ab0*/  @!PT LDS RZ, [RZ] ;  /* 0x00000000fffff984 */ /* 0x000fe20000000800 */
[----:B------:R-:W-:Y:S01]  /*8ac0*/  @!PT LDS RZ, [RZ] ;  /* 0x00000000fffff984 */ /* 0x000fe20000000800 */
[----:B------:R-:W-:Y:S01]  /*8ad0*/  @!PT LDS RZ, [RZ] ;  /* 0x00000000fffff984 */ /* 0x000fe20000000800 */
[----:B------:R1:W-:Y:S02]  /*8ae0*/  @P0 LDGSTS.E.BYPASS.LTC128B.128 [R213+0x100], [R18.64], !P2 ;  /* 0x0010000012d50fae */ /* 0x0003e4000d101d48 */
[----:B------:R-:W-:Y:S04]  /*8af0*/  IMAD R3, R96, c[0x0][0x20c], R3 ;  /* 0x0000830060037a24 */ /* 0x000fe800078e0203 */
[----:B------:R-:W-:Y:S02]  /*8b00*/  IMAD.IADD R5, R5, 0x1, R3 ;  /* 0x0000000105057824 */ /* 0x000fe400078e0203 */
[----:B------:R-:W-:Y:S02]  /*8b10*/  IMAD R3, R114, c[0x0][0x218], RZ ;  /* 0x0000860072037a24 */ /* 0x000fe400078e02ff */
[C---:B------:R-:W-:Y:S04]  /*8b20*/  IMAD.WIDE.U32 R4, R95.reuse, c[0x0][0x218], R4 ;  /* 0x000086005f047a25 */ /* 0x040fe800078e0004 */
[----:B------:R-:W-:Y:S01]  /*8b30*/  IMAD R3, R95, c[0x0][0x21c], R3 ;  /* 0x000087005f037a24 */ /* 0x000fe200078e0203 */
[----:B------:R-:W-:Y:S02]  /*8b40*/  IADD3 R20, P5, R124, R4, RZ ;  /* 0x000000047c147210 */ /* 0x000fe40007fbe0ff */
[-C--:B------:R-:W-:Y:S02]  /*8b50*/  @P1 MOV R4, R98.reuse ;  /* 0x0000006200041202 */ /* 0x080fe40000000f00 */
[----:B------:R-:W-:Y:S01]  /*8b60*/  IADD3.X R21, R133, R5, R3, P5, !PT ;  /* 0x0000000585157210 */ /* 0x000fe20002ffe403 */
[----:B------:R-:W-:Y:S02]  /*8b70*/  @P1 IMAD R3, R11, c[0x0][0x258], RZ ;  /* 0x000096000b031a24 */ /* 0x000fe400078e02ff */
[----:B------:R-:W-:Y:S02]  /*8b80*/  @P1 IMAD.MOV.U32 R5, RZ, RZ, R97 ;  /* 0x000000ffff051224 */ /* 0x000fe400078e0061 */
[C---:B------:R-:W-:Y:S02]  /*8b90*/  @P1 IMAD R3, R6.reuse, c[0x0][0x25c], R3 ;  /* 0x0000970006031a24 */ /* 0x040fe400078e0203 */
[----:B------:R-:W-:Y:S05]  /*8ba0*/  @P1 IMAD.WIDE.U32 R4, R6, c[0x0][0x258], R4 ;  /* 0x0000960006041a25 */ /* 0x000fea00078e0004 */
[C---:B------:R-:W-:Y:S02]  /*8bb0*/  @P1 LEA R16, P5, R4.reuse, c[0x0][0x250], 0x1 ;  /* 0x0000940004101a11 */ /* 0x040fe400078a08ff */
[----:B------:R-:W-:Y:S02]  /*8bc0*/  @P1 IADD3 R3, R5, R3, RZ ;  /* 0x0000000305031210 */ /* 0x000fe40007ffe0ff */
[----:B------:R-:W-:Y:S02]  /*8bd0*/  @P3 MOV R5, R97 ;  /* 0x0000006100053202 */ /* 0x000fe40000000f00 */
[----:B------:R-:W-:Y:S01]  /*8be0*/  @P1 LEA.HI.X R17, R4, c[0x0][0x254], R3, 0x1, P5 ;  /* 0x0000950004111a11 */ /* 0x000fe200028f0c03 */
[----:B------:R-:W-:Y:S02]  /*8bf0*/  @P3 IMAD R3, R22, c[0x0][0x258], RZ ;  /* 0x0000960016033a24 */ /* 0x000fe400078e02ff */
[----:B------:R-:W-:Y:S02]  /*8c00*/  @P3 IMAD.MOV.U32 R4, RZ, RZ, R98 ;  /* 0x000000ffff043224 */ /* 0x000fe400078e0062 */
[C---:B------:R-:W-:Y:S02]  /*8c10*/  @P3 IMAD R3, R10.reuse, c[0x0][0x25c], R3 ;  /* 0x000097000a033a24 */ /* 0x040fe400078e0203 */
[----:B------:R-:W-:Y:S04]  /*8c20*/  @P3 IMAD.WIDE.U32 R4, R10, c[0x0][0x258], R4 ;  /* 0x000096000a043a25 */ /* 0x000fe800078e0004 */
[----:B------:R-:W-:Y:S01]  /*8c30*/  @P3 IMAD.IADD R3, R5, 0x1, R3 ;  /* 0x0000000105033824 */ /* 0x000fe200078e0203 */
[C---:B------:R-:W-:Y:S01]  /*8c40*/  @P3 LEA R10, P5, R4.reuse, c[0x0][0x250], 0x1 ;  /* 0x00009400040a3a11 */ /* 0x040fe200078a08ff */
[----:B------:R-:W-:Y:S03]  /*8c50*/  @P4 IMAD.MOV.U32 R5, RZ, RZ, R97 ;  /* 0x000000ffff054224 */ /* 0x000fe600078e0061 */
[----:B------:R-:W-:Y:S01]  /*8c60*/  @P3 LEA.HI.X R11, R4, c[0x0][0x254], R3, 0x1, P5 ;  /* 0x00009500040b3a11 */ /* 0x000fe200028f0c03 */
[----:B------:R-:W-:Y:S01]  /*8c70*/  @P4 IMAD R3, R23, c[0x0][0x258], RZ ;  /* 0x0000960017034a24 */ /* 0x000fe200078e02ff */
[----:B------:R-:W-:Y:S03]  /*8c80*/  @P4 MOV R4, R98 ;  /* 0x0000006200044202 */ /* 0x000fe60000000f00 */
[C---:B------:R-:W-:Y:S02]  /*8c90*/  @P4 IMAD R3, R15.reuse, c[0x0][0x25c], R3 ;  /* 0x000097000f034a24 */ /* 0x040fe400078e0203 */
[----:B------:R-:W-:Y:S05]  /*8ca0*/  @P4 IMAD.WIDE.U32 R4, R15, c[0x0][0x258], R4 ;  /* 0x000096000f044a25 */ /* 0x000fea00078e0004 */
[C---:B------:R-:W-:Y:S02]  /*8cb0*/  @P4 LEA R8, P5, R4.reuse, c[0x0][0x250], 0x1 ;  /* 0x0000940004084a11 */ /* 0x040fe400078a08ff */
[----:B------:R-:W-:Y:S04]  /*8cc0*/  @P4 IADD3 R3, R5, R3, RZ ;  /* 0x0000000305034210 */ /* 0x000fe80007ffe0ff */
[----:B------:R-:W-:Y:S02]  /*8cd0*/  @P4 LEA.HI.X R9, R4, c[0x0][0x254], R3, 0x1, P5 ;  /* 0x0000950004094a11 */ /* 0x000fe400028f0c03 */
[C---:B------:R-:W-:Y:S04]  /*8ce0*/  LEA R15, P5, R20.reuse, c[0x0][0x1f8], 0x1 ;  /* 0x00007e00140f7a11 */ /* 0x040fe800078a08ff */
[----:B------:R-:W-:Y:S01]  /*8cf0*/  LEA.HI.X R6, R20, c[0x0][0x1fc], R21, 0x1, P5 ;  /* 0x00007f0014067a11 */ /* 0x000fe200028f0c15 */
[----:B------:R1:W2:Y:S01]  /*8d00*/  SHFL.IDX PT, R3, R15, RZ, 0x181f ;  /* 0x00181fff0f037589 */ /* 0x0002a200000e0000 */
[----:B------:R-:W-:Y:S03]  /*8d10*/  LOP3.LUT P5, RZ, R234, 0x2, RZ, 0xc0, !PT ;  /* 0x00000002eaff7812 */ /* 0x000fe600078ac0ff */
[----:B------:R1:W4:Y:S10]  /*8d20*/  SHFL.IDX PT, R5, R6, RZ, 0x181f ;  /* 0x00181fff06057589 */ /* 0x00033400000e0000 */
[----:B------:R1:W-:Y:S04]  /*8d30*/  @P0 LDGSTS.E.BYPASS.LTC128B.128 [R213+0x3900], [R18.64+0x80], !P5 ;  /* 0x0390008012d50fae */ /* 0x0003e8000e901d48 */
[----:B------:R1:W-:Y:S04]  /*8d40*/  @P1 LDGSTS.E.BYPASS.LTC128B.128 [R215+0x1100], [R16.64], !P2 ;  /* 0x0110000010d71fae */ /* 0x0003e8000d101d48 */
[----:B------:R1:W-:Y:S04]  /*8d50*/  @P1 LDGSTS.E.BYPASS.LTC128B.128 [R215+0x4900], [R16.64+0x80], !P5 ;  /* 0x0490008010d71fae */ /* 0x0003e8000e901d48 */
[----:B------:R1:W-:Y:S04]  /*8d60*/  @P3 LDGSTS.E.BYPASS.LTC128B.128 [R215+0x2100], [R10.64], !P2 ;  /* 0x021000000ad73fae */ /* 0x0003e8000d101d48 */
[----:B------:R1:W-:Y:S04]  /*8d70*/  @P3 LDGSTS.E.BYPASS.LTC128B.128 [R215+0x5900], [R10.64+0x80], !P5 ;  /* 0x059000800ad73fae */ /* 0x0003e8000e901d48 */
[----:B------:R1:W-:Y:S01]  /*8d80*/  @P4 LDGSTS.E.BYPASS.LTC128B.128 [R215+0x3100], [R8.64], !P2 ;  /* 0x0310000008d74fae */ /* 0x0003e2000d101d48 */
[----:B------:R-:W-:Y:S03]  /*8d90*/  ISETP.NE.AND P2, PT, R24, RZ, PT ;  /* 0x000000ff1800720c */ /* 0x000fe60003f45270 */
[----:B------:R1:W-:Y:S04]  /*8da0*/  @P4 LDGSTS.E.BYPASS.LTC128B.128 [R215+0x6900], [R8.64+0x80], !P5 ;  /* 0x0690008008d74fae */ /* 0x0003e8000e901d48 */
[----:B------:R-:W0:Y:S01]  /*8db0*/  LDGDEPBAR ;  /* 0x00000000000079af */ /* 0x000e220000000000 */
[----:B------:R-:W-:Y:S04]  /*8dc0*/  DEPBAR.LE SB0, 0x0 ;  /* 0x000080000000791a */ /* 0x000fe80000000000 */
[----:B------:R-:W-:Y:S06]  /*8dd0*/  BAR.SYNC.DEFER_BLOCKING 0x0 ;  /* 0x0000000000007b1d */ /* 0x000fec0000010000 */
[----:B------:R-:W-:-:S05]  /*8de0*/  @!P0 BRA `(.L_x_381) ;  /* 0x000000a000008947 */ /* 0x000fca0003800000 */
[----:B-12-4-:R-:W1:Y:S01]  /*8df0*/  @!P6 LDS.128 R16, [R213+0x100] ;  /* 0x00010000d510e984 */ /* 0x016e620000000c00 */
[C---:B------:R-:W-:Y:S04]  /*8e00*/  @!P6 LEA R8, P0, R76.reuse, R3, 0x1 ;  /* 0x000000034c08e211 */ /* 0x040fe800078008ff */
[----:B------:R-:W-:Y:S02]  /*8e10*/  @!P6 LEA.HI.X R9, R76, R5, R77, 0x1, P0 ;  /* 0x000000054c09e211 */ /* 0x000fe400000f0c4d */
[C---:B------:R-:W-:Y:S11]  /*8e20*/  ISETP.GE.AND P0, PT, R212.reuse, c[0x0][0x1d4], PT ;  /* 0x00007500d4007a0c */ /* 0x040ff60003f06270 */
[----:B------:R-:W-:Y:S02]  /*8e30*/  @!UPT UIADD3 URZ, URZ, URZ, URZ ;  /* 0x0000003f3f3ff290 */ /* 0x000fe4000fffe03f */
[C---:B------:R-:W-:Y:S04]  /*8e40*/  @!P0 LEA R4, P5, R212.reuse, R3, 0x1 ;  /* 0x00000003d4048211 */ /* 0x040fe800078a08ff */
[----:B------:R-:W-:Y:S01]  /*8e50*/  @!P0 LEA.HI.X R5, R212, R5, R230, 0x1, P5 ;  /* 0x00000005d4058211 */ /* 0x000fe200028f0ce6 */
[----:B-1----:R-:W-:Y:S04]  /*8e60*/  @!P6 ST.E.128 [R8.64], R16 ;  /* 0x000000100800e985 */ /* 0x002fe8000c101d08 */
[----:B------:R-:W1:Y:S04]  /*8e70*/  @!P0 LDS.128 R8, [R213+0x3900] ;  /* 0x00390000d5088984 */ /* 0x000e680000000c00 */
[----:B-1----:R1:W-:Y:S02]  /*8e80*/  @!P0 ST.E.128 [R4.64], R8 ;  /* 0x0000000804008985 */ /* 0x0023e4000c101d08 */
.L_x_381:
[----:B-12-4-:R-:W-:Y:S05]  /*8e90*/  BSYNC B0 ;  /* 0x0000000000007941 */ /* 0x016fea0003800000 */
.L_x_380:
[----:B------:R1:W2:Y:S01]  /*8ea0*/  SHFL.IDX PT, R5, R6, 0x1, 0x181f ;  /* 0x00381f0006057f89 */ /* 0x0002a200000e0000 */
[----:B------:R-:W-:Y:S03]  /*8eb0*/  BSSY B0, `(.L_x_382) ;  /* 0x000000d000007945 */ /* 0x000fe60003800000 */
[----:B------:R1:W4:Y:S01]  /*8ec0*/  SHFL.IDX PT, R3, R15, 0x1, 0x181f ;  /* 0x00381f000f037f89 */ /* 0x00032200000e0000 */
[----:B------:R-:W-:-:S05]  /*8ed0*/  @!P1 BRA `(.L_x_383) ;  /* 0x000000a000009947 */ /* 0x000fca0003800000 */
[----:B------:R-:W5:Y:S01]  /*8ee0*/  @!P6 LDS.128 R16, [R213+0x1100] ;  /* 0x00110000d510e984 */ /* 0x000f620000000c00 */
[C---:B----4-:R-:W-:Y:S04]  /*8ef0*/  @!P6 LEA R8, P0, R76.reuse, R3, 0x1 ;  /* 0x000000034c08e211 */ /* 0x050fe800078008ff */
[----:B--2---:R-:W-:Y:S02]  /*8f00*/  @!P6 LEA.HI.X R9, R76, R5, R77, 0x1, P0 ;  /* 0x000000054c09e211 */ /* 0x004fe400000f0c4d */
[C---:B------:R-:W-:Y:S11]  /*8f10*/  ISETP.GE.AND P0, PT, R212.reuse, c[0x0][0x1d4], PT ;  /* 0x00007500d4007a0c */ /* 0x040ff60003f06270 */
[----:B------:R-:W-:Y:S02]  /*8f20*/  @!UPT UIADD3 URZ, URZ, URZ, URZ ;  /* 0x0000003f3f3ff290 */ /* 0x000fe4000fffe03f */
[C---:B------:R-:W-:Y:S04]  /*8f30*/  @!P0 LEA R4, P1, R212.reuse, R3, 0x1 ;  /* 0x00000003d4048211 */ /* 0x040fe800078208ff */
[----:B------:R-:W-:Y:S01]  /*8f40*/  @!P0 LEA.HI.X R5, R212, R5, R230, 0x1, P1 ;  /* 0x00000005d4058211 */ /* 0x000fe200008f0ce6 */
[----:B-----5:R-:W-:Y:S04]  /*8f50*/  @!P6 ST.E.128 [R8.64], R16 ;  /* 0x000000100800e985 */ /* 0x020fe8000c101d08 */
[----:B------:R-:W2:Y:S04]  /*8f60*/  @!P0 LDS.128 R8, [R213+0x4900] ;  /* 0x00490000d5088984 */ /* 0x000ea80000000c00 */
[----:B--2---:R2:W-:Y:S02]  /*8f70*/  @!P0 ST.E.128 [R4.64], R8 ;  /* 0x0000000804008985 */ /* 0x0045e4000c101d08 */
.L_x_383:
[----:B------:R-:W-:Y:S05]  /*8f80*/  BSYNC B0 ;  /* 0x0000000000007941 */ /* 0x000fea0003800000 */
.L_x_382:
[----:B--2---:R2:W1:Y:S01]  /*8f90*/  SHFL.IDX PT, R5, R6, 0x2, 0x181f ;  /* 0x00581f0006057f89 */ /* 0x00446200000e0000 */
[----:B------:R-:W-:Y:S03]  /*8fa0*/  BSSY B0, `(.L_x_384) ;  /* 0x000000d000007945 */ /* 0x000fe60003800000 */
[----:B----4-:R2:W4:Y:S01]  /*8fb0*/  SHFL.IDX PT, R3, R15, 0x2, 0x181f ;  /* 0x00581f000f037f89 */ /* 0x01052200000e0000 */
[----:B------:R-:W-:-:S05]  /*8fc0*/  @!P3 BRA `(.L_x_385) ;  /* 0x000000a00000b947 */ /* 0x000fca0003800000 */
[----:B------:R-:W5:Y:S01]  /*8fd0*/  @!P6 LDS.128 R16, [R213+0x2100] ;  /* 0x00210000d510e984 */ /* 0x000f620000000c00 */
[C---:B----4-:R-:W-:Y:S04]  /*8fe0*/  @!P6 LEA R8, P0, R76.reuse, R3, 0x1 ;  /* 0x000000034c08e211 */ /* 0x050fe800078008ff */
[----:B-1----:R-:W-:Y:S02]  /*8ff0*/  @!P6 LEA.HI.X R9, R76, R5, R77, 0x1, P0 ;  /* 0x000000054c09e211 */ /* 0x002fe400000f0c4d */
[C---:B------:R-:W-:Y:S11]  /*9000*/  ISETP.GE.AND P0, PT, R212.reuse, c[0x0][0x1d4], PT ;  /* 0x00007500d4007a0c */ /* 0x040ff60003f06270 */
[----:B------:R-:W-:Y:S02]  /*9010*/  @!UPT UIADD3 URZ, URZ, URZ, URZ ;  /* 0x0000003f3f3ff290 */ /* 0x000fe4000fffe03f */
[C---:B------:R-:W-:Y:S04]  /*9020*/  @!P0 LEA R4, P1, R212.reuse, R3, 0x1 ;  /* 0x00000003d4048211 */ /* 0x040fe800078208ff */
[----:B------:R-:W-:Y:S01]  /*9030*/  @!P0 LEA.HI.X R5, R212, R5, R230, 0x1, P1 ;  /* 0x00000005d4058211 */ /* 0x000fe200008f0ce6 */
[----:B-----5:R-:W-:Y:S04]  /*9040*/  @!P6 ST.E.128 [R8.64], R16 ;  /* 0x000000100800e985 */ /* 0x020fe8000c101d08 */
[----:B------:R-:W1:Y:S04]  /*9050*/  @!P0 LDS.128 R8, [R213+0x5900] ;  /* 0x00590000d5088984 */ /* 0x000e680000000c00 */
[----:B-1----:R1:W-:Y:S02]  /*9060*/  @!P0 ST.E.128 [R4.64], R8 ;  /* 0x0000000804008985 */ /* 0x0023e4000c101d08 */
.L_x_385:
[----:B------:R-:W-:Y:S05]  /*9070*/  BSYNC B0 ;  /* 0x0000000000007941 */ /* 0x000fea0003800000 */
.L_x_384:
[----:B-1----:R1:W2:Y:S01]  /*9080*/  SHFL.IDX PT, R5, R6, 0x3, 0x181f ;  /* 0x00781f0006057f89 */ /* 0x0022a200000e0000 */
[----:B------:R-:W-:Y:S03]  /*9090*/  BSSY B0, `(.L_x_386) ;  /* 0x000000d000007945 */ /* 0x000fe60003800000 */
[----:B----4-:R1:W4:Y:S01]  /*90a0*/  SHFL.IDX PT, R3, R15, 0x3, 0x181f ;  /* 0x00781f000f037f89 */ /* 0x01032200000e0000 */
        /* <DEDUP_REMOVED lines=11> */
.L_x_387:
[----:B------:R-:W-:Y:S05]  /*9160*/  BSYNC B0 ;  /* 0x0000000000007941 */ /* 0x000fea0003800000 */
.L_x_386:
[----:B------:R-:W-:Y:S01]  /*9170*/  ISETP.GT.AND P0, PT, R41, R115, PT ;  /* 0x000000732900720c */ /* 0x000fe20003f04270 */
[----:B------:R-:W-:Y:S03]  /*9180*/  BSSY B0, `(.L_x_388) ;  /* 0x0000030000007945 */ /* 0x000fe60003800000 */
[----:B-12---:R-:W-:Y:S09]  /*9190*/  P2R R15, PR, RZ, 0x1 ;  /* 0x00000001ff0f7803 */ /* 0x006ff20000000000 */
[----:B------:R-:W-:-:S05]  /*91a0*/  @!P0 BRA `(.L_x_389) ;  /* 0x000002d000008947 */ /* 0x000fca0003800000 */
[----:B----4-:R-:W-:Y:S01]  /*91b0*/  IADD3 R3, R41, -0x1, RZ ;  /* 0xffffffff29037810 */ /* 0x010fe20007ffe0ff */
[----:B------:R-:W-:Y:S01]  /*91c0*/  IMAD.MOV.U32 R4, RZ, RZ, R120 ;  /* 0x000000ffff047224 */ /* 0x000fe200078e0078 */
[----:B------:R-:W-:Y:S01]  /*91d0*/  ISETP.GE.AND P3, PT, R220, 0x21, PT ;  /* 0x00000021dc00780c */ /* 0x000fe20003f66270 */
[----:B------:R-:W-:Y:S01]  /*91e0*/  IMAD.MOV.U32 R5, RZ, RZ, R119 ;  /* 0x000000ffff057224 */ /* 0x000fe200078e0077 */
[----:B------:R-:W-:Y:S01]  /*91f0*/  SHF.R.S32.HI R8, RZ, 0x1f, R3 ;  /* 0x0000001fff087819 */ /* 0x000fe20000011403 */
[----:B------:R-:W-:Y:S01]  /*9200*/  IMAD R6, R154, R3, RZ ;  /* 0x000000039a067224 */ /* 0x000fe200078e02ff */
[C---:B------:R-:W-:Y:S01]  /*9210*/  ISETP.GE.AND P1, PT, R220.reuse, 0x41, PT ;  /* 0x00000041dc00780c */ /* 0x040fe20003f26270 */
[-C--:B------:R-:W-:Y:S01]  /*9220*/  IMAD.WIDE.U32 R4, R3, R138.reuse, R4 ;  /* 0x0000008a03047225 */ /* 0x080fe200078e0004 */
[----:B------:R-:W-:Y:S02]  /*9230*/  ISETP.GE.AND P4, PT, R220, 0x1, PT ;  /* 0x00000001dc00780c */ /* 0x000fe40003f86270 */
[----:B------:R-:W-:Y:S01]  /*9240*/  P2R R18, PR, RZ, 0x4 ;  /* 0x00000004ff127803 */ /* 0x000fe20000000000 */
[----:B------:R-:W-:Y:S01]  /*9250*/  IMAD R3, R8, R138, R6 ;  /* 0x0000008a08037224 */ /* 0x000fe200078e0206 */
[----:B------:R-:W-:Y:S03]  /*9260*/  LOP3.LUT P2, RZ, R234, 0x4, RZ, 0xc0, !PT ;  /* 0x00000004eaff7812 */ /* 0x000fe6000784c0ff */
[----:B------:R-:W-:Y:S01]  /*9270*/  IMAD.IADD R3, R5, 0x1, R3 ;  /* 0x0000000105037824 */ /* 0x000fe200078e0203 */
[-C--:B------:R-:W-:Y:S05]  /*9280*/  @P3 IADD3 R5, P0, R163, R4.reuse, RZ ;  /* 0x00000004a3053210 */ /* 0x080fea0007f1e0ff */
[C---:B------:R-:W-:Y:S01]  /*9290*/  @P3 IMAD.X R8, R3.reuse, 0x1, R158, P0 ;  /* 0x0000000103083824 */ /* 0x040fe200000e069e */
[-C--:B------:R-:W-:Y:S04]  /*92a0*/  @P1 IADD3 R6, P0, R164, R4.reuse, RZ ;  /* 0x00000004a4061210 */ /* 0x080fe80007f1e0ff */
[----:B------:R-:W-:Y:S02]  /*92b0*/  @P1 IADD3.X R9, R3, UR15, RZ, P0, !PT ;  /* 0x0000000f03091c10 */ /* 0x000fe400087fe4ff */
[C---:B------:R-:W-:Y:S04]  /*92c0*/  @P4 LEA R16, P0, R4.reuse, c[0x0][0x220], 0x1 ;  /* 0x0000880004104a11 */ /* 0x040fe800078008ff */
[----:B------:R-:W-:Y:S02]  /*92d0*/  @P4 LEA.HI.X R17, R4, c[0x0][0x224], R3, 0x1, P0 ;  /* 0x0000890004114a11 */ /* 0x000fe400000f0c03 */
[C---:B------:R-:W-:Y:S03]  /*92e0*/  @P3 LEA R10, P0, R5.reuse, c[0x0][0x220], 0x1 ;  /* 0x00008800050a3a11 */ /* 0x040fe600078008ff */
[----:B------:R-:W-:Y:S01]  /*92f0*/  @!PT LDS RZ, [RZ] ;  /* 0x00000000fffff984 */ /* 0x000fe20000000800 */
[----:B------:R-:W-:Y:S01]  /*9300*/  @!PT LDS RZ, [RZ] ;  /* 0x00000000fffff984 */ /* 0x000fe20000000800 */
[----:B------:R-:W-:Y:S01]  /*9310*/  @!PT LDS RZ, [RZ] ;  /* 0x00000000fffff984 */ /* 0x000fe20000000800 */
[----:B------:R1:W-:Y:S01]  /*9320*/  @P4 LDGSTS.E.BYPASS.LTC128B.128 [R213+0x8100], [R16.64], !P2 ;  /* 0x0810000010d54fae */ /* 0x0003e2000d101d48 */
[----:B------:R-:W-:Y:S02]  /*9330*/  @P3 LEA.HI.X R11, R5, c[0x0][0x224], R8, 0x1, P0 ;  /* 0x00008900050b3a11 */ /* 0x000fe400000f0c08 */
[----:B------:R-:W-:Y:S02]  /*9340*/  @P1 LEA R8, P0, R6, c[0x0][0x220], 0x1 ;  /* 0x0000880006081a11 */ /* 0x000fe400078008ff */
[----:B------:R-:W-:Y:S02]  /*9350*/  ISETP.NE.AND P2, PT, R18, RZ, PT ;  /* 0x000000ff1200720c */ /* 0x000fe40003f45270 */
[----:B------:R-:W-:Y:S02]  /*9360*/  @P1 LEA.HI.X R9, R6, c[0x0][0x224], R9, 0x1, P0 ;  /* 0x0000890006091a11 */ /* 0x000fe400000f0c09 */
[----:B------:R-:W-:Y:S11]  /*9370*/  ISETP.GE.AND P0, PT, R220, 0x61, PT ;  /* 0x00000061dc00780c */ /* 0x000ff60003f06270 */
[----:B------:R-:W-:Y:S02]  /*9380*/  @!UPT UIADD3 URZ, URZ, URZ, URZ ;  /* 0x0000003f3f3ff290 */ /* 0x000fe4000fffe03f */
[----:B------:R-:W-:Y:S05]  /*9390*/  @P0 IADD3 R5, P5, R148, R4, RZ ;  /* 0x0000000494050210 */ /* 0x000fea0007fbe0ff */
[----:B------:R-:W-:Y:S01]  /*93a0*/  @P0 IMAD.X R3, R3, 0x1, R157, P5 ;  /* 0x0000000103030824 */ /* 0x000fe200028e069d */
[C---:B------:R-:W-:Y:S04]  /*93b0*/  @P0 LEA R4, P5, R5.reuse, c[0x0][0x220], 0x1 ;  /* 0x0000880005040a11 */ /* 0x040fe800078a08ff */
[----:B------:R-:W-:Y:S02]  /*93c0*/  @P0 LEA.HI.X R5, R5, c[0x0][0x224], R3, 0x1, P5 ;  /* 0x0000890005050a11 */ /* 0x000fe400028f0c03 */
[C---:B------:R-:W-:Y:S11]  /*93d0*/  LOP3.LUT P5, RZ, R234.reuse, 0x2, RZ, 0xc0, !PT ;  /* 0x00000002eaff7812 */ /* 0x040ff600078ac0ff */
[----:B------:R-:W-:Y:S02]  /*93e0*/  @!UPT UIADD3 URZ, URZ, URZ, URZ ;  /* 0x0000003f3f3ff290 */ /* 0x000fe4000fffe03f */
[----:B------:R1:W-:Y:S01]  /*93f0*/  @P4 LDGSTS.E.BYPASS.LTC128B.128 [R213+0xb900], [R16.64+0x80], !P5 ;  /* 0x0b90008010d54fae */ /* 0x0003e2000e901d48 */
[----:B------:R-:W-:Y:S11]  /*9400*/  LOP3.LUT P4, RZ, R234, 0x4, RZ, 0xc0, !PT ;  /* 0x00000004eaff7812 */ /* 0x000ff6000788c0ff */
[----:B------:R-:W-:Y:S02]  /*9410*/  @!UPT UIADD3 URZ, URZ, URZ, URZ ;  /* 0x0000003f3f3ff290 */ /* 0x000fe4000fffe03f */
[----:B------:R1:W-:Y:S04]  /*9420*/  @P3 LDGSTS.E.BYPASS.LTC128B.128 [R215+0x9100], [R10.64], !P4 ;  /* 0x091000000ad73fae */ /* 0x0003e8000e101d48 */
[----:B------:R1:W-:Y:S04]  /*9430*/  @P3 LDGSTS.E.BYPASS.LTC128B.128 [R215+0xc900], [R10.64+0x80], !P5 ;  /* 0x0c9000800ad73fae */ /* 0x0003e8000e901d48 */
[----:B------:R1:W-:Y:S04]  /*9440*/  @P1 LDGSTS.E.BYPASS.LTC128B.128 [R215+0xa100], [R8.64], !P4 ;  /* 0x0a10000008d71fae */ /* 0x0003e8000e101d48 */
[----:B------:R1:W-:Y:S04]  /*9450*/  @P1 LDGSTS.E.BYPASS.LTC128B.128 [R215+0xd900], [R8.64+0x80], !P5 ;  /* 0x0d90008008d71fae */ /* 0x0003e8000e901d48 */
[----:B------:R1:W-:Y:S04]  /*9460*/  @P0 LDGSTS.E.BYPASS.LTC128B.128 [R215+0xb100], [R4.64], !P4 ;  /* 0x0b10000004d70fae */ /* 0x0003e8000e101d48 */
[----:B------:R1:W-:Y:S02]  /*9470*/  @P0 LDGSTS.E.BYPASS.LTC128B.128 [R215+0xe900], [R4.64+0x80], !P5 ;  /* 0x0e90008004d70fae */ /* 0x0003e4000e901d48 */
.L_x_389:
[----:B------:R-:W-:Y:S05]  /*9480*/  BSYNC B0 ;  /* 0x0000000000007941 */ /* 0x000fea0003800000 */
.L_x_388:
[----:B------:R-:W0:Y:S01]  /*9490*/  LDGDEPBAR ;  /* 0x00000000000079af */ /* 0x000e220000000000 */
[----:B------:R-:W-:Y:S02]  /*94a0*/  ISETP.NE.AND P0, PT, R15, RZ, PT ;  /* 0x000000ff0f00720c */ /* 0x000fe40003f05270 */
[----:B------:R-:W-:Y:S11]  /*94b0*/  IADD3 R41, R41, -0x1, RZ ;  /* 0xffffffff29297810 */ /* 0x000ff60007ffe0ff */
[----:B------:R-:W-:-:S05]  /*94c0*/  @P0 BRA `(.L_x_390) ;  /* 0xffff9d1000000947 */ /* 0x000fca000383ffff */
[----:B------:R-:W-:Y:S01]  /*94d0*/  WARPSYNC 0xffffffff ;  /* 0xffffffff00007948 */ /* 0x000fe20003800000 */
[----:B------:R-:W-:Y:S06]  /*94e0*/  BAR.SYNC.DEFER_BLOCKING 0x0 ;  /* 0x0000000000007b1d */ /* 0x000fec0000010000 */
.L_x_341:
[----:B------:R-:W-:Y:S01]  /*94f0*/  ISETP.GE.AND P0, PT, R144, 0x1, PT ;  /* 0x000000019000780c */ /* 0x000fe20003f06270 */
[----:B------:R-:W-:Y:S01]  /*9500*/  BSSY B0, `(.L_x_391) ;  /* 0x000001f000007945 */ /* 0x000fe20003800000 */
[----:B------:R-:W-:-:S11]  /*9510*/  MOV R2, RZ ;  /* 0x000000ff00027202 */ /* 0x000fd60000000f00 */
[----:B------:R-:W-:Y:S05]  /*9520*/  @!P0 BRA `(.L_x_392) ;  /* 0x000001c000008947 */ /* 0x000fea0003800000 */
[----:B----4-:R-:W-:Y:S02]  /*9530*/  IABS R3, R136 ;  /* 0x0000008800037213 */ /* 0x010fe40000000000 */
[----:B------:R-:W-:Y:S02]  /*9540*/  IADD3 R6, R145, -0x1, R136 ;  /* 0xffffffff91067810 */ /* 0x000fe40007ffe088 */
[----:B------:R-:W2:Y:S02]  /*9550*/  I2F.RP R2, R3 ;  /* 0x0000000300027306 */ /* 0x000ea40000209400 */
[----:B-1----:R-:W-:-:S06]  /*9560*/  IABS R10, R6 ;  /* 0x00000006000a7213 */ /* 0x002fcc0000000000 */
[----:B--2---:R-:W1:Y:S02]  /*9570*/  MUFU.RCP R2, R2 ;  /* 0x0000000200027308 */ /* 0x004e640000001000 */
[----:B-1----:R-:W-:-:S06]  /*9580*/  IADD3 R2, R2, 0xffffffe, RZ ;  /* 0x0ffffffe02027810 */ /* 0x002fcc0007ffe0ff */
[----:B------:R-:W1:Y:S02]  /*9590*/  F2I.FTZ.U32.TRUNC.NTZ R5, R2 ;  /* 0x0000000200057305 */ /* 0x000e64000021f000 */
[----:B-1----:R-:W-:-:S04]  /*95a0*/  IMAD.MOV R2, RZ, RZ, -R5 ;  /* 0x000000ffff027224 */ /* 0x002fc800078e0a05 */
[----:B------:R-:W-:Y:S01]  /*95b0*/  IMAD.MOV.U32 R4, RZ, RZ, R2 ;  /* 0x000000ffff047224 */ /* 0x000fe200078e0002 */
[----:B------:R-:W-:-:S03]  /*95c0*/  IABS R2, R136 ;  /* 0x0000008800027213 */ /* 0x000fc60000000000 */
[----:B------:R-:W-:Y:S02]  /*95d0*/  IMAD R8, R4, R3, RZ ;  /* 0x0000000304087224 */ /* 0x000fe400078e02ff */
[----:B------:R-:W-:Y:S02]  /*95e0*/  IMAD.MOV.U32 R4, RZ, RZ, RZ ;  /* 0x000000ffff047224 */ /* 0x000fe400078e00ff */
        /* <DEDUP_REMOVED lines=16> */
.L_x_392:
[----:B------:R-:W-:Y:S05]  /*96f0*/  BSYNC B0 ;  /* 0x0000000000007941 */ /* 0x000fea0003800000 */
.L_x_391:
[----:B----4-:R-:W2:Y:S01]  /*9700*/  LDL R3, [R1+0x44] ;  /* 0x0000440001037983 */ /* 0x010ea20000100800 */
[----:B------:R-:W-:Y:S01]  /*9710*/  CS2R R26, SRZ ;  /* 0x00000000001a7805 */ /* 0x000fe2000001ff00 */
[----:B------:R-:W-:Y:S01]  /*9720*/  CS2R R66, SRZ ;  /* 0x0000000000427805 */ /* 0x000fe2000001ff00 */
[----:B------:R-:W-:Y:S01]  /*9730*/  CS2R R28, SRZ ;  /* 0x00000000001c7805 */ /* 0x000fe2000001ff00 */
[----:B---3--:R-:W-:Y:S01]  /*9740*/  CS2R R70, SRZ ;  /* 0x0000000000467805 */ /* 0x008fe2000001ff00 */
        /* <DEDUP_REMOVED lines=29> */
[----:B--2---:R-:W-:-:S04]  /*9920*/  IMAD R250, R3, R2, RZ ;  /* 0x0000000203fa7224 */ /* 0x004fc800078e02ff */
[--C-:B------:R-:W-:Y:S01]  /*9930*/  IMAD.IADD R3, R250, 0x1, R2.reuse ;  /* 0x00000001fa037824 */ /* 0x100fe200078e0202 */
[----:B------:R-:W-:-:S04]  /*9940*/  PRMT R2, RZ, 0x7610, R2 ;  /* 0x00007610ff027816 */ /* 0x000fc80000000002 */
[----:B------:R-:W-:-:S04]  /*9950*/  IMNMX R231, R145, R3, PT ;  /* 0x0000000391e77217 */ /* 0x000fc80003800200 */
[----:B------:R-:W-:-:S13]  /*9960*/  ISETP.GT.AND P0, PT, R231, R250, PT ;  /* 0x000000fae700720c */ /* 0x000fda0003f04270 */
[----:B------:R-:W-:Y:S05]  /*9970*/  @!P0 BRA `(.L_x_393) ;  /* 0x0000c57000008947 */ /* 0x000fea0003800000 */
[----:B------:R-:W2:Y:S04]  /*9980*/  LDL R6, [R1+0x30] ;  /* 0x0000300001067983 */ /* 0x000ea80000100800 */
[----:B-1----:R-:W3:Y:S01]  /*9990*/  LDL R5, [R1+0x34] ;  /* 0x0000340001057983 */ /* 0x002ee20000100800 */
[----:B------:R-:W-:-:S03]  /*99a0*/  ISETP.NE.U32.AND P0, PT, RZ, c[0x0][0x340], PT ;  /* 0x0000d000ff007a0c */ /* 0x000fc60003f05070 */
[----:B------:R-:W4:Y:S01]  /*99b0*/  LDL R15, [R1+0x38] ;  /* 0x00003800010f7983 */ /* 0x000f220000100800 */
[----:B------:R-:W-:-:S03]  /*99c0*/  ISETP.NE.AND.EX P1, PT, RZ, c[0x0][0x344], PT, P0 ;  /* 0x0000d100ff007a0c */ /* 0x000fc60003f25300 */
[----:B------:R-:W4:Y:S04]  /*99d0*/  LDL R4, [R1+0x1c] ;  /* 0x00001c0001047983 */ /* 0x000f280000100800 */
[----:B------:R-:W4:Y:S04]  /*99e0*/  LDL R30, [R1+0x24] ;  /* 0x00002400011e7983 */ /* 0x000f280000100800 */
[----:B------:R-:W4:Y:S02]  /*99f0*/  LDL R9, [R1+0x3c] ;  /* 0x00003c0001097983 */ /* 0x000f240000100800 */
[----:B--2---:R-:W-:-:S02]  /*9a00*/  @P1 IADD3 R2, P0, R6, c[0x0][0x340], RZ ;  /* 0x0000d00006021a10 */ /* 0x004fc40007f1e0ff */
[----:B------:R-:W2:Y:S02]  /*9a10*/  LDL R6, [R1+0x28] ;  /* 0x0000280001067983 */ /* 0x000ea40000100800 */
[----:B---3--:R-:W-:-:S05]  /*9a20*/  @P1 IADD3.X R3, R5, c[0x0][0x344], RZ, P0, !PT ;  /* 0x0000d10005031a10 */ /* 0x008fca00007fe4ff */
[----:B------:R1:W3:Y:S01]  /*9a30*/  @P1 LDG.E R2, [R2.64] ;  /* 0x0000000802021981 */ /* 0x0002e2000c1e1900 */
[----:B------:R-:W-:-:S04]  /*9a40*/  IMAD.MOV.U32 R135, RZ, RZ, 0x70 ;  /* 0x00000070ff877424 */ /* 0x000fc800078e00ff */
[----:B------:R-:W-:Y:S01]  /*9a50*/  IMAD R135, R231, R135, -0x70 ;  /* 0xffffff90e7877424 */ /* 0x000fe200078e0287 */
[----:B------:R-:W-:Y:S01]  /*9a60*/  WARPSYNC 0xffffffff ;  /* 0xffffffff00007948 */ /* 0x000fe20003800000 */
[----:B-1----:R-:W-:-:S05]  /*9a70*/  IMAD.MOV.U32 R3, RZ, RZ, c[0x0][0x2b8] ;  /* 0x0000ae00ff037624 */ /* 0x002fca00078e00ff */
[----:B------:R-:W-:Y:S01]  /*9a80*/  ISETP.NE.AND P2, PT, R3, 0x1, PT ;  /* 0x000000010300780c */ /* 0x000fe20003f45270 */
[----:B------:R-:W-:-:S04]  /*9a90*/  IMAD.IADD R3, R0, 0x1, R135 ;  /* 0x0000000100037824 */ /* 0x000fc800078e0287 */
[C---:B----4-:R-:W-:Y:S01]  /*9aa0*/  IMAD.IADD R11, R3.reuse, 0x1, R4 ;  /* 0x00000001030b7824 */ /* 0x050fe200078e0204 */
[----:B------:R-:W-:-:S04]  /*9ab0*/  ISETP.GE.AND P0, PT, R3, R144, PT ;  /* 0x000000900300720c */ /* 0x000fc80003f06270 */
[----:B------:R-:W-:-:S03]  /*9ac0*/  ISETP.GT.OR P0, PT, R0, 0x6f, P0 ;  /* 0x0000006f0000780c */ /* 0x000fc60000704670 */
[----:B------:R-:W-:-:S04]  /*9ad0*/  @P2 IMAD.HI.U32 R4, R11, c[0x0][0x2bc], RZ ;  /* 0x0000af000b042a27 */ /* 0x000fc800078e00ff */
[----:B------:R-:W-:Y:S01]  /*9ae0*/  IMAD.MOV.U32 R8, RZ, RZ, R11 ;  /* 0x000000ffff087224 */ /* 0x000fe200078e000b */
[----:B------:R-:W-:Y:S01]  /*9af0*/  @P2 SHF.R.U32.HI R8, RZ, c[0x0][0x2c0], R4 ;  /* 0x0000b000ff082a19 */ /* 0x000fe20000011604 */
[----:B------:R-:W-:Y:S01]  /*9b00*/  IMAD.MOV.U32 R221, RZ, RZ, RZ ;  /* 0x000000ffffdd7224 */ /* 0x000fe200078e00ff */
[----:B------:R-:W-:Y:S01]  /*9b10*/  BAR.SYNC.DEFER_BLOCKING 0x0 ;  /* 0x0000000000007b1d */ /* 0x000fe20000010000 */
[----:B------:R-:W-:Y:S02]  /*9b20*/  IMAD.MOV.U32 R5, RZ, RZ, c[0x0][0x2c4] ;  /* 0x0000b100ff057624 */ /* 0x000fe400078e00ff */
[----:B------:R-:W-:-:S05]  /*9b30*/  @!P1 IMAD.MOV.U32 R2, RZ, RZ, R15 ;  /* 0x000000ffff029224 */ /* 0x000fca00078e000f */
[----:B---3--:R-:W-:Y:S01]  /*9b40*/  SHF.R.S32.HI R3, RZ, 0x1f, R2 ;  /* 0x0000001fff037819 */ /* 0x008fe20000011402 */
[----:B------:R-:W-:-:S04]  /*9b50*/  IMAD.WIDE.U32 R16, R2, c[0x0][0x2b0], RZ ;  /* 0x0000ac0002107a25 */ /* 0x000fc800078e00ff */
[----:B------:R-:W-:-:S04]  /*9b60*/  IMAD R3, R3, c[0x0][0x2b0], RZ ;  /* 0x0000ac0003037a24 */ /* 0x000fc800078e02ff */
[----:B------:R-:W-:Y:S01]  /*9b70*/  IMAD R2, R2, c[0x0][0x2b4], R3 ;  /* 0x0000ad0002027a24 */ /* 0x000fe200078e0203 */
[----:B------:R-:W-:-:S03]  /*9b80*/  @!P0 IADD3 R3, P2, R8, R16, RZ ;  /* 0x0000001008038210 */ /* 0x000fc60007f5e0ff */
[----:B------:R-:W-:Y:S01]  /*9b90*/  IMAD.IADD R4, R17, 0x1, R2 ;  /* 0x0000000111047824 */ /* 0x000fe200078e0202 */
[----:B------:R-:W-:Y:S01]  /*9ba0*/  STL.64 [R1+0x10], R16 ;  /* 0x0000101001007387 */ /* 0x000fe20000100a00 */
[----:B------:R-:W-:-:S03]  /*9bb0*/  @!P0 LEA R2, P1, R3, c[0x0][0x2a0], 0x2 ;  /* 0x0000a80003028a11 */ /* 0x000fc600078210ff */
[----:B------:R1:W-:Y:S02]  /*9bc0*/  STL [R1+0x18], R4 ;  /* 0x0000180401007387 */ /* 0x0003e40000100800 */
[----:B-1----:R-:W-:-:S04]  /*9bd0*/  @!P0 LEA.HI.X.SX32 R4, R8, R4, 0x1, P2 ;  /* 0x0000000408048211 */ /* 0x002fc800010f0eff */
[----:B------:R-:W-:-:S05]  /*9be0*/  @!P0 LEA.HI.X R3, R3, c[0x0][0x2a4], R4, 0x2, P1 ;  /* 0x0000a90003038a11 */ /* 0x000fca00008f1404 */
[----:B------:R1:W3:Y:S01]  /*9bf0*/  @!P0 LDG.E R221, [R2.64] ;  /* 0x0000000802dd8981 */ /* 0x0002e2000c1e1900 */
[----:B------:R-:W-:Y:S02]  /*9c00*/  ISETP.NE.AND P1, PT, R5, 0x1, PT ;  /* 0x000000010500780c */ /* 0x000fe40003f25270 */
[----:B------:R-:W-:Y:S02]  /*9c10*/  ISETP.NE.U32.AND P0, PT, RZ, c[0x0][0x348], PT ;  /* 0x0000d200ff007a0c */ /* 0x000fe40003f05070 */
[----:B--2---:R-:W-:Y:S01]  /*9c20*/  LOP3.LUT R52, R6, 0xffff, RZ, 0xc0, !PT ;  /* 0x0000ffff06347812 */ /* 0x004fe200078ec0ff */
[----:B------:R-:W-:Y:S01]  /*9c30*/  IMAD R6, R30, 0x80, R0 ;  /* 0x000000801e067824 */ /* 0x000fe200078e0200 */
[----:B------:R-:W-:Y:S02]  /*9c40*/  ISETP.NE.AND.EX P0, PT, RZ, c[0x0][0x34c], PT, P0 ;  /* 0x0000d300ff007a0c */ /* 0x000fe40003f05300 */
[----:B-1----:R-:W-:-:S05]  /*9c50*/  SHF.R.S32.HI R2, RZ, 0x1f, R146 ;  /* 0x0000001fff027819 */ /* 0x002fca0000011492 */
[----:B------:R-:W-:-:S04]  /*9c60*/  IMAD R2, R2, c[0x0][0x178], RZ ;  /* 0x00005e0002027a24 */ /* 0x000fc800078e02ff */
[C---:B------:R-:W-:Y:S02]  /*9c70*/  IMAD R4, R146.reuse, c[0x0][0x17c], R2 ;  /* 0x00005f0092047a24 */ /* 0x040fe400078e0202 */
[----:B------:R-:W-:Y:S01]  /*9c80*/  IMAD.WIDE.U32 R2, R146, c[0x0][0x178], RZ ;  /* 0x00005e0092027a25 */ /* 0x000fe200078e00ff */
[----:B------:R-:W-:-:S03]  /*9c90*/  SEL R9, R9, RZ, !P0 ;  /* 0x000000ff09097207 */ /* 0x000fc60004000000 */
[----:B------:R-:W-:Y:S02]  /*9ca0*/  IMAD.IADD R3, R3, 0x1, R4 ;  /* 0x0000000103037824 */ /* 0x000fe400078e0204 */
[----:B------:R-:W-:-:S04]  /*9cb0*/  @P1 IMAD.HI.U32 R10, R6, c[0x0][0x2c8], RZ ;  /* 0x0000b200060a1a27 */ /* 0x000fc800078e00ff */
[----:B------:R-:W-:Y:S01]  /*9cc0*/  IMAD.WIDE.U32 R4, R52, c[0x0][0x1b8], R2 ;  /* 0x00006e0034047a25 */ /* 0x000fe200078e0002 */
[----:B------:R-:W-:-:S03]  /*9cd0*/  SEL R3, R15, RZ, !P0 ;  /* 0x000000ff0f037207 */ /* 0x000fc60004000000 */
[----:B------:R-:W-:Y:S01]  /*9ce0*/  IMAD.MOV.U32 R2, RZ, RZ, R6 ;  /* 0x000000ffff027224 */ /* 0x000fe200078e0006 */
[----:B------:R-:W-:Y:S01]  /*9cf0*/  @P1 SHF.R.U32.HI R2, RZ, c[0x0][0x2cc], R10 ;  /* 0x0000b300ff021a19 */ /* 0x000fe2000001160a */
[----:B------:R-:W-:Y:S02]  /*9d00*/  IMAD R5, R52, c[0x0][0x1bc], R5 ;  /* 0x00006f0034057a24 */ /* 0x000fe400078e0205 */
[----:B------:R-:W-:Y:S01]  /*9d10*/  IMAD R9, R9, c[0x0][0x1c0], RZ ;  /* 0x0000700009097a24 */ /* 0x000fe200078e02ff */
[----:B------:R-:W-:Y:S01]  /*9d20*/  SHF.R.S32.HI R10, RZ, 0x1f, R2 ;  /* 0x0000001fff0a7819 */ /* 0x000fe20000011402 */
[----:B------:R-:W-:-:S04]  /*9d30*/  IMAD.WIDE.U32 R4, R3, c[0x0][0x1c0], R4 ;  /* 0x0000700003047a25 */ /* 0x000fc800078e0004 */
[----:B------:R-:W-:Y:S02]  /*9d40*/  IMAD R9, R3, c[0x0][0x1c4], R9 ;  /* 0x0000710003097a24 */ /* 0x000fe400078e0209 */
[----:B------:R-:W-:Y:S02]  /*9d50*/  IMAD.MOV R3, RZ, RZ, -R2 ;  /* 0x000000ffff037224 */ /* 0x000fe400078e0a02 */
[----:B------:R-:W-:Y:S02]  /*9d60*/  IMAD.IADD R5, R5, 0x1, R9 ;  /* 0x0000000105057824 */ /* 0x000fe400078e0209 */
[----:B------:R-:W-:Y:S02]  /*9d70*/  IMAD R6, R3, c[0x0][0x2c4], R6 ;  /* 0x0000b10003067a24 */ /* 0x000fe400078e0206 */
[----:B------:R-:W-:-:S03]  /*9d80*/  IMAD R3, R10, c[0x0][0x1b0], RZ ;  /* 0x00006c000a037a24 */ /* 0x000fc600078e02ff */
[----:B------:R-:W-:Y:S01]  /*9d90*/  SHF.R.S32.HI R9, RZ, 0x1f, R6 ;  /* 0x0000001fff097819 */ /* 0x000fe20000011406 */
[C---:B------:R-:W-:Y:S02]  /*9da0*/  IMAD R10, R2.reuse, c[0x0][0x1b4], R3 ;  /* 0x00006d00020a7a24 */ /* 0x040fe400078e0203 */
[----:B------:R-:W-:-:S04]  /*9db0*/  IMAD.WIDE.U32 R2, R2, c[0x0][0x1b0], R4 ;  /* 0x00006c0002027a25 */ /* 0x000fc800078e0004 */
[----:B------:R-:W-:Y:S02]  /*9dc0*/  IMAD R4, R9, c[0x0][0x1a8], RZ ;  /* 0x00006a0009047a24 */ /* 0x000fe400078e02ff */
[----:B------:R-:W-:Y:S02]  /*9dd0*/  IMAD.IADD R3, R3, 0x1, R10 ;  /* 0x0000000103037824 */ /* 0x000fe400078e020a */
[C---:B------:R-:W-:Y:S02]  /*9de0*/  IMAD R4, R6.reuse, c[0x0][0x1ac], R4 ;  /* 0x00006b0006047a24 */ /* 0x040fe400078e0204 */
[----:B------:R-:W-:-:S04]  /*9df0*/  IMAD.WIDE.U32 R2, R6, c[0x0][0x1a8], R2 ;  /* 0x00006a0006027a25 */ /* 0x000fc800078e0002 */
[----:B------:R-:W-:Y:S01]  /*9e00*/  IMAD.IADD R4, R3, 0x1, R4 ;  /* 0x0000000103047824 */ /* 0x000fe200078e0204 */
[----:B------:R-:W-:-:S04]  /*9e10*/  LEA R3, P0, R2, c[0x0][0x160], 0x1 ;  /* 0x0000580002037a11 */ /* 0x000fc800078008ff */
[----:B------:R-:W-:Y:S01]  /*9e20*/  LEA.HI.X R2, R2, c[0x0][0x164], R4, 0x1, P0 ;  /* 0x0000590002027a11 */ /* 0x000fe200000f0c04 */
[----:B------:R-:W1:Y:S01]  /*9e30*/  SHFL.IDX PT, R10, R3, RZ, 0x181f ;  /* 0x00181fff030a7589 */ /* 0x000e6200000e0000 */
[----:B------:R-:W-:-:S03]  /*9e40*/  IMAD R24, R153, c[0x0][0x2c4], RZ ;  /* 0x0000b10099187a24 */ /* 0x000fc600078e02ff */
[----:B------:R-:W2:Y:S01]  /*9e50*/  SHFL.IDX PT, R9, R2, RZ, 0x181f ;  /* 0x00181fff02097589 */ /* 0x000ea200000e0000 */
[----:B------:R-:W-:Y:S02]  /*9e60*/  IMAD R6, R30, 0x80, R81 ;  /* 0x000000801e067824 */ /* 0x000fe400078e0251 */
[----:B------:R-:W-:Y:S01]  /*9e70*/  IMAD.MOV R4, RZ, RZ, -R8 ;  /* 0x000000ffff047224 */ /* 0x000fe200078e0a08 */
[----:B------:R-:W4:Y:S02]  /*9e80*/  SHFL.IDX PT, R15, R3, 0x1, 0x181f ;  /* 0x00381f00030f7f89 */ /* 0x000f2400000e0000 */
[----:B------:R-:W-:Y:S01]  /*9e90*/  ISETP.GE.AND P4, PT, R6, R24, PT ;  /* 0x000000180600720c */ /* 0x000fe20003f86270 */
[----:B------:R-:W-:Y:S01]  /*9ea0*/  IMAD R225, R4, c[0x0][0x2b8], R11 ;  /* 0x0000ae0004e17a24 */ /* 0x000fe200078e020b */
[----:B------:R-:W4:Y:S01]  /*9eb0*/  SHFL.IDX PT, R18, R2, 0x1, 0x181f ;  /* 0x00381f0002127f89 */ /* 0x000f2200000e0000 */
[----:B------:R-:W-:Y:S02]  /*9ec0*/  IADD3 R4, R6, 0x20, RZ ;  /* 0x0000002006047810 */ /* 0x000fe40007ffe0ff */
[----:B------:R-:W-:-:S02]  /*9ed0*/  ISETP.GE.AND P6, PT, R76, c[0x0][0x198], PT ;  /* 0x000066004c007a0c */ /* 0x000fc40003fc6270 */
[----:B------:R-:W-:Y:S02]  /*9ee0*/  SHF.R.S32.HI R54, RZ, 0x1f, R225 ;  /* 0x0000001fff367819 */ /* 0x000fe400000114e1 */
[----:B------:R-:W-:Y:S02]  /*9ef0*/  ISETP.GE.AND P0, PT, R4, R24, PT ;  /* 0x000000180400720c */ /* 0x000fe40003f06270 */
[----:B------:R-:W-:Y:S01]  /*9f00*/  IADD3 R19, R6, 0x40, RZ ;  /* 0x0000004006137810 */ /* 0x000fe20007ffe0ff */
[----:B------:R-:W-:Y:S01]  /*9f10*/  IMAD R8, R54, c[0x0][0x1e0], RZ ;  /* 0x0000780036087a24 */ /* 0x000fe200078e02ff */
[----:B-1----:R-:W-:Y:S01]  /*9f20*/  @!P4 LEA R16, P1, R76, R10, 0x1 ;  /* 0x0000000a4c10c211 */ /* 0x002fe200078208ff */
[C---:B------:R-:W-:Y:S01]  /*9f30*/  IMAD.WIDE.U32 R4, R225.reuse, c[0x0][0x1e0], RZ ;  /* 0x00007800e1047a25 */ /* 0x040fe200078e00ff */
[----:B------:R-:W-:Y:S02]  /*9f40*/  ISETP.GE.AND P5, PT, R212, c[0x0][0x198], PT ;  /* 0x00006600d4007a0c */ /* 0x000fe40003fa6270 */
[----:B--2---:R-:W-:Y:S01]  /*9f50*/  @!P4 LEA.HI.X R17, R76, R9, R77, 0x1, P1 ;  /* 0x000000094c11c211 */ /* 0x004fe200008f0c4d */
[----:B------:R-:W-:Y:S01]  /*9f60*/  IMAD R8, R225, c[0x0][0x1e4], R8 ;  /* 0x00007900e1087a24 */ /* 0x000fe200078e0208 */
[----:B------:R-:W-:-:S02]  /*9f70*/  ISETP.GE.AND P1, PT, R19, R24, PT ;  /* 0x000000181300720c */ /* 0x000fc40003f26270 */
[----:B------:R-:W1:Y:S01]  /*9f80*/  SHFL.IDX PT, R19, R3, 0x2, 0x181f ;  /* 0x00581f0003137f89 */ /* 0x000e6200000e0000 */
[----:B------:R-:W-:Y:S01]  /*9f90*/  @!P4 LEA R10, P3, R212, R10, 0x1 ;  /* 0x0000000ad40ac211 */ /* 0x000fe200078608ff */
[----:B------:R-:W-:Y:S02]  /*9fa0*/  IMAD.IADD R5, R5, 0x1, R8 ;  /* 0x0000000105057824 */ /* 0x000fe400078e0208 */
[----:B------:R2:W-:Y:S01]  /*9fb0*/  @!P4 LDGSTS.E.BYPASS.LTC128B.128 [R213+0x100], [R16.64], !P6 ;  /* 0x0010000010d5cfae */ /* 0x0005e2000f101d48 */
[----:B----4-:R-:W-:Y:S02]  /*9fc0*/  @!P0 LEA R8, P2, R76, R15, 0x1 ;  /* 0x0000000f4c088211 */ /* 0x010fe400078408ff */
[----:B------:R-:W-:Y:S02]  /*9fd0*/  @!P4 LEA.HI.X R11, R212, R9, R230, 0x1, P3 ;  /* 0x00000009d40bc211 */ /* 0x000fe400018f0ce6 */
[----:B------:R-:W-:-:S03]  /*9fe0*/  @!P0 LEA.HI.X R9, R76, R18, R77, 0x1, P2 ;  /* 0x000000124c098211 */ /* 0x000fc600010f0c4d */
[----:B------:R4:W-:Y:S04]  /*9ff0*/  @!P4 LDGSTS.E.BYPASS.LTC128B.128 [R213+0x4100], [R10.64], !P5 ;  /* 0x041000000ad5cfae */ /* 0x0009e8000e901d48 */
[----:B------:R1:W-:Y:S01]  /*a000*/  @!P0 LDGSTS.E.BYPASS.LTC128B.128 [R215+0x1100], [R8.64], !P6 ;  /* 0x0110000008d78fae */ /* 0x0003e2000f101d48 */
[----:B------:R-:W-:-:S03]  /*a010*/  IMAD.WIDE.U32 R20, R52, c[0x0][0x1e8], RZ ;  /* 0x00007a0034147a25 */ /* 0x000fc600078e00ff */
[----:B--2---:R-:W2:Y:S04]  /*a020*/  SHFL.IDX PT, R16, R2, 0x2, 0x181f ;  /* 0x00581f0002107f89 */ /* 0x004ea800000e0000 */
[----:B------:R2:W2:Y:S01]  /*a030*/  SHFL.IDX PT, R17, R3, 0x3, 0x181f ;  /* 0x00781f0003117f89 */ /* 0x0004a200000e0000 */
[----:B------:R-:W-:Y:S01]  /*a040*/  IMAD R252, R52, c[0x0][0x1ec], R21 ;  /* 0x00007b0034fc7a24 */ /* 0x000fe200078e0215 */
[----:B-1----:R-:W-:-:S04]  /*a050*/  @!P0 LEA R8, P2, R212, R15, 0x1 ;  /* 0x0000000fd4088211 */ /* 0x002fc800078408ff */
[----:B------:R-:W-:Y:S02]  /*a060*/  @!P0 LEA.HI.X R9, R212, R18, R230, 0x1, P2 ;  /* 0x00000012d4098211 */ /* 0x000fe400010f0ce6 */
[----:B------:R1:W1:Y:S01]  /*a070*/  SHFL.IDX PT, R18, R2, 0x3, 0x181f ;  /* 0x00781f0002127f89 */ /* 0x00026200000e0000 */
[----:B----4-:R-:W-:Y:S02]  /*a080*/  IADD3 R10, R6, 0x60, RZ ;  /* 0x00000060060a7810 */ /* 0x010fe40007ffe0ff */
[----:B------:R-:W-:Y:S01]  /*a090*/  IADD3 R134, R231, -0x1, RZ ;  /* 0xffffffffe7867810 */ /* 0x000fe20007ffe0ff */
[----:B------:R4:W-:Y:S01]  /*a0a0*/  @!P0 LDGSTS.E.BYPASS.LTC128B.128 [R215+0x5100], [R8.64], !P5 ;  /* 0x0510000008d78fae */ /* 0x0009e2000e901d48 */
[----:B------:R-:W-:-:S03]  /*a0b0*/  ISETP.GE.AND P0, PT, R10, R24, PT ;  /* 0x000000180a00720c */ /* 0x000fc60003f06270 */
[----:B------:R-:W-:Y:S01]  /*a0c0*/  IMAD R133, R134, -0x70, R144 ;  /* 0xffffff9086857824 */ /* 0x000fe200078e0290 */
[----:B------:R1:W-:Y:S01]  /*a0d0*/  STL.64 [R1+0x8], R20 ;  /* 0x0000081401007387 */ /* 0x0003e20000100a00 */
[----:B------:R-:W-:Y:S01]  /*a0e0*/  LOP3.LUT R234, R234, 0xfffffffd, RZ, 0xc0, !PT ;  /* 0xfffffffdeaea7812 */ /* 0x000fe200078ec0ff */
[----:B------:R-:W-:Y:S01]  /*a0f0*/  BSSY B0, `(.L_x_394) ;  /* 0x0000040000007945 */ /* 0x000fe20003800000 */
[----:B---3--:R-:W-:Y:S01]  /*a100*/  SHF.R.S32.HI R53, RZ, 0x1f, R221 ;  /* 0x0000001fff357819 */ /* 0x008fe200000114dd */
[----:B------:R-:W-:-:S04]  /*a110*/  IMAD.WIDE.U32 R4, R221, c[0x0][0x1f0], R4 ;  /* 0x00007c00dd047a25 */ /* 0x000fc800078e0004 */
[----:B--2---:R-:W-:Y:S01]  /*a120*/  IMAD R3, R53, c[0x0][0x1f0], RZ ;  /* 0x00007c0035037a24 */ /* 0x004fe200078e02ff */
[----:B------:R-:W-:-:S03]  /*a130*/  IADD3 R6, P3, R4, R20, RZ ;  /* 0x0000001404067210 */ /* 0x000fc60007f7e0ff */
[----:B-1----:R-:W-:Y:S01]  /*a140*/  IMAD R2, R221, c[0x0][0x1f4], R3 ;  /* 0x00007d00dd027a24 */ /* 0x002fe200078e0203 */
[----:B------:R-:W-:-:S04]  /*a150*/  @!P1 LEA R4, P2, R76, R19, 0x1 ;  /* 0x000000134c049211 */ /* 0x000fc800078408ff */
[----:B------:R-:W-:Y:S02]  /*a160*/  IADD3.X R2, R252, R5, R2, P3, !PT ;  /* 0x00000005fc027210 */ /* 0x000fe40001ffe402 */
[-C--:B------:R-:W-:Y:S02]  /*a170*/  @!P1 LEA.HI.X R5, R76, R16.reuse, R77, 0x1, P2 ;  /* 0x000000104c059211 */ /* 0x080fe400010f0c4d */
[----:B------:R-:W-:Y:S02]  /*a180*/  LEA R3, P2, R6, c[0x0][0x1c8], 0x1 ;  /* 0x0000720006037a11 */ /* 0x000fe400078408ff */
[----:B------:R-:W-:Y:S01]  /*a190*/  @!P1 LEA R10, P3, R212, R19, 0x1 ;  /* 0x00000013d40a9211 */ /* 0x000fe200078608ff */
[----:B------:R1:W-:Y:S01]  /*a1a0*/  @!P1 LDGSTS.E.BYPASS.LTC128B.128 [R215+0x2100], [R4.64], !P6 ;  /* 0x0210000004d79fae */ /* 0x0003e2000f101d48 */
[----:B------:R-:W-:Y:S02]  /*a1b0*/  LEA.HI.X R20, R6, c[0x0][0x1cc], R2, 0x1, P2 ;  /* 0x0000730006147a11 */ /* 0x000fe400010f0c02 */
[----:B------:R-:W-:Y:S01]  /*a1c0*/  IMNMX R2, R133, 0x70, PT ;  /* 0x0000007085027817 */ /* 0x000fe20003800200 */
[----:B------:R-:W2:Y:S01]  /*a1d0*/  SHFL.IDX PT, R15, R3, RZ, 0x181f ;  /* 0x00181fff030f7589 */ /* 0x000ea200000e0000 */
[----:B------:R-:W-:-:S03]  /*a1e0*/  @!P1 LEA.HI.X R11, R212, R16, R230, 0x1, P3 ;  /* 0x00000010d40b9211 */ /* 0x000fc600018f0ce6 */
[----:B------:R-:W3:Y:S01]  /*a1f0*/  SHFL.IDX PT, R16, R20, RZ, 0x181f ;  /* 0x00181fff14107589 */ /* 0x000ee200000e0000 */
[----:B------:R-:W-:Y:S01]  /*a200*/  IMAD.IADD R2, R2, 0x1, -R81 ;  /* 0x0000000102027824 */ /* 0x000fe200078e0a51 */
[CC--:B----4-:R-:W-:Y:S02]  /*a210*/  @!P0 LEA R8, P2, R76.reuse, R17.reuse, 0x1 ;  /* 0x000000114c088211 */ /* 0x0d0fe400078408ff */
[----:B------:R4:W-:Y:S02]  /*a220*/  @!P1 LDGSTS.E.BYPASS.LTC128B.128 [R215+0x6100], [R10.64], !P5 ;  /* 0x061000000ad79fae */ /* 0x0009e4000e901d48 */
[----:B------:R-:W-:Y:S02]  /*a230*/  @!P0 LEA.HI.X R9, R76, R18, R77, 0x1, P2 ;  /* 0x000000124c098211 */ /* 0x000fe400010f0c4d */
[----:B------:R-:W-:Y:S01]  /*a240*/  ISETP.GE.AND P2, PT, R2, 0x1, PT ;  /* 0x000000010200780c */ /* 0x000fe20003f46270 */
[----:B------:R-:W2:Y:S04]  /*a250*/  SHFL.IDX PT, R6, R3, 0x1, 0x181f ;  /* 0x00381f0003067f89 */ /* 0x000ea800000e0000 */
[----:B------:R2:W-:Y:S01]  /*a260*/  @!P0 LDGSTS.E.BYPASS.LTC128B.128 [R215+0x3100], [R8.64], !P6 ;  /* 0x0310000008d78fae */ /* 0x0005e2000f101d48 */
[----:B-1----:R-:W-:-:S04]  /*a270*/  @!P0 LEA R4, P1, R212, R17, 0x1 ;  /* 0x00000011d4048211 */ /* 0x002fc800078208ff */
[----:B------:R-:W-:Y:S02]  /*a280*/  @!P0 LEA.HI.X R5, R212, R18, R230, 0x1, P1 ;  /* 0x00000012d4058211 */ /* 0x000fe400008f0ce6 */
[----:B------:R-:W-:Y:S04]  /*a290*/  SHFL.IDX PT, R18, R3, 0x2, 0x181f ;  /* 0x00581f0003127f89 */ /* 0x000fe800000e0000 */
[----:B----4-:R-:W1:Y:S01]  /*a2a0*/  SHFL.IDX PT, R11, R20, 0x1, 0x181f ;  /* 0x00381f00140b7f89 */ /* 0x010e6200000e0000 */
[----:B------:R-:W-:-:S03]  /*a2b0*/  ISETP.GE.AND P6, PT, R76, c[0x0][0x1d4], PT ;  /* 0x000075004c007a0c */ /* 0x000fc60003fc6270 */
[----:B------:R-:W4:Y:S01]  /*a2c0*/  SHFL.IDX PT, R19, R20, 0x2, 0x181f ;  /* 0x00581f0014137f89 */ /* 0x000f2200000e0000 */
[----:B------:R-:W-:-:S03]  /*a2d0*/  ISETP.GE.AND P1, PT, R2, 0x21, PT ;  /* 0x000000210200780c */ /* 0x000fc60003f26270 */
[----:B------:R1:W-:Y:S01]  /*a2e0*/  @!P0 LDGSTS.E.BYPASS.LTC128B.128 [R215+0x7100], [R4.64], !P5 ;  /* 0x0710000004d78fae */ /* 0x0003e2000e901d48 */
[----:B--2---:R-:W-:Y:S02]  /*a2f0*/  @P2 LEA R8, P0, R76, R15, 0x1 ;  /* 0x0000000f4c082211 */ /* 0x004fe400078008ff */
[----:B------:R-:W-:Y:S01]  /*a300*/  ISETP.GE.AND P5, PT, R212, c[0x0][0x1d4], PT ;  /* 0x00007500d4007a0c */ /* 0x000fe20003fa6270 */
[----:B------:R-:W0:Y:S01]  /*a310*/  LDGDEPBAR ;  /* 0x00000000000079af */ /* 0x000e220000000000 */
[----:B---3--:R-:W-:Y:S02]  /*a320*/  @P2 LEA.HI.X R9, R76, R16, R77, 0x1, P0 ;  /* 0x000000104c092211 */ /* 0x008fe400000f0c4d */
[----:B------:R-:W-:-:S03]  /*a330*/  ISETP.GE.AND P0, PT, R2, 0x41, PT ;  /* 0x000000410200780c */ /* 0x000fc60003f06270 */
[----:B------:R2:W-:Y:S01]  /*a340*/  @P2 LDGSTS.E.BYPASS.LTC128B.128 [R213+0x8100], [R8.64], !P6 ;  /* 0x0810000008d52fae */ /* 0x0005e2000f101d48 */
[----:B-1----:R-:W-:-:S04]  /*a350*/  @P2 LEA R4, P3, R212, R15, 0x1 ;  /* 0x0000000fd4042211 */ /* 0x002fc800078608ff */
[----:B------:R-:W-:Y:S02]  /*a360*/  @P2 LEA.HI.X R5, R212, R16, R230, 0x1, P3 ;  /* 0x00000010d4052211 */ /* 0x000fe400018f0ce6 */
[----:B------:R-:W-:-:S03]  /*a370*/  @P1 LEA R16, P3, R76, R6, 0x1 ;  /* 0x000000064c101211 */ /* 0x000fc600078608ff */
[----:B------:R1:W-:Y:S01]  /*a380*/  @P2 LDGSTS.E.BYPASS.LTC128B.128 [R213+0xb900], [R4.64], !P5 ;  /* 0x0b90000004d52fae */ /* 0x0003e2000e901d48 */
[----:B------:R-:W-:Y:S02]  /*a390*/  @P1 LEA R10, P2, R212, R6, 0x1 ;  /* 0x00000006d40a1211 */ /* 0x000fe400078408ff */
[CCC-:B------:R-:W-:Y:S02]  /*a3a0*/  @P1 LEA.HI.X R17, R76.reuse, R11.reuse, R77.reuse, 0x1, P3 ;  /* 0x0000000b4c111211 */ /* 0x1c0fe400018f0c4d */
[----:B--2---:R-:W-:Y:S02]  /*a3b0*/  @P0 LEA R8, P3, R76, R18, 0x1 ;  /* 0x000000124c080211 */ /* 0x004fe400078608ff */
[----:B------:R-:W-:Y:S01]  /*a3c0*/  @P1 LEA.HI.X R11, R212, R11, R230, 0x1, P2 ;  /* 0x0000000bd40b1211 */ /* 0x000fe200010f0ce6 */
[----:B------:R2:W-:Y:S01]  /*a3d0*/  @P1 LDGSTS.E.BYPASS.LTC128B.128 [R215+0x9100], [R16.64], !P6 ;  /* 0x0910000010d71fae */ /* 0x0005e2000f101d48 */
[----:B----4-:R-:W-:-:S03]  /*a3e0*/  @P0 LEA.HI.X R9, R76, R19, R77, 0x1, P3 ;  /* 0x000000134c090211 */ /* 0x010fc600018f0c4d */
[----:B------:R2:W-:Y:S04]  /*a3f0*/  @P1 LDGSTS.E.BYPASS.LTC128B.128 [R215+0xc900], [R10.64], !P5 ;  /* 0x0c9000000ad71fae */ /* 0x0005e8000e901d48 */
[----:B------:R2:W-:Y:S01]  /*a400*/  @P0 LDGSTS.E.BYPASS.LTC128B.128 [R215+0xa100], [R8.64], !P6 ;  /* 0x0a10000008d70fae */ /* 0x0005e2000f101d48 */
[----:B-1----:R-:W-:-:S04]  /*a410*/  @P0 LEA R4, P2, R212, R18, 0x1 ;  /* 0x00000012d4040211 */ /* 0x002fc800078408ff */
[----:B------:R-:W-:-:S05]  /*a420*/  @P0 LEA.HI.X R5, R212, R19, R230, 0x1, P2 ;  /* 0x00000013d4050211 */ /* 0x000fca00010f0ce6 */
[----:B------:R2:W-:Y:S01]  /*a430*/  @P0 LDGSTS.E.BYPASS.LTC128B.128 [R215+0xd900], [R4.64], !P5 ;  /* 0x0d90000004d70fae */ /* 0x0005e2000e901d48 */
[----:B------:R-:W-:-:S03]  /*a440*/  ISETP.GE.AND P0, PT, R2, 0x61, PT ;  /* 0x000000610200780c */ /* 0x000fc60003f06270 */
[----:B------:R-:W1:Y:S01]  /*a450*/  SHFL.IDX PT, R3, R3, 0x3, 0x181f ;  /* 0x00781f0003037f89 */ /* 0x000e6200000e0000 */
[----:B------:R-:W-:-:S03]  /*a460*/  @P6 LOP3.LUT R234, R234, 0x2, RZ, 0xfc, !PT ;  /* 0x00000002eaea6812 */ /* 0x000fc600078efcff */
[----:B------:R2:W3:Y:S06]  /*a470*/  SHFL.IDX PT, R6, R20, 0x3, 0x181f ;  /* 0x00781f0014067f89 */ /* 0x0004ec00000e0000 */
[----:B------:R-:W-:Y:S05]  /*a480*/  @!P0 BRA `(.L_x_395) ;  /* 0x0000006000008947 */ /* 0x000fea0003800000 */
[-C--:B-12---:R-:W-:Y:S02]  /*a490*/  LEA R4, P1, R76, R3.reuse, 0x1 ;  /* 0x000000034c047211 */ /* 0x086fe400078208ff */
[----:B------:R-:W-:Y:S02]  /*a4a0*/  LEA R2, P0, R212, R3, 0x1 ;  /* 0x00000003d4027211 */ /* 0x000fe400078008ff */
[----:B---3--:R-:W-:-:S02]  /*a4b0*/  LEA.HI.X R5, R76, R6, R77, 0x1, P1 ;  /* 0x000000064c057211 */ /* 0x008fc400008f0c4d */
[----:B------:R-:W-:-:S03]  /*a4c0*/  LEA.HI.X R3, R212, R6, R230, 0x1, P0 ;  /* 0x00000006d4037211 */ /* 0x000fc600000f0ce6 */
[----:B------:R1:W-:Y:S04]  /*a4d0*/  LDGSTS.E.BYPASS.LTC128B.128 [R215+0xb100], [R4.64], !P6 ;  /* 0x0b10000004d77fae */ /* 0x0003e8000f101d48 */
[----:B------:R1:W-:Y:S02]  /*a4e0*/  LDGSTS.E.BYPASS.LTC128B.128 [R215+0xe900], [R2.64], !P5 ;  /* 0x0e90000002d77fae */ /* 0x0003e4000e901d48 */
.L_x_395:
[----:B------:R-:W-:Y:S05]  /*a4f0*/  BSYNC B0 ;  /* 0x0000000000007941 */ /* 0x000fea0003800000 */
.L_x_394:
[----:B------:R-:W-:Y:S01]  /*a500*/  ISETP.LT.AND P0, PT, RZ, c[0x0][0x27c], PT ;  /* 0x00009f00ff007a0c */ /* 0x000fe20003f01270 */
[----:B------:R-:W0:-:S12]  /*a510*/  LDGDEPBAR ;  /* 0x00000000000079af */ /* 0x000e180000000000 */
[----:B------:R-:W-:Y:S05]  /*a520*/  @P0 BRA `(.L_x_396) ;  /* 0x0000002000000947 */ /* 0x000fea0003800000 */
[----:B------:R-:W-:-:S04]  /*a530*/  DEPBAR.LE SB0, 0x1 ;  /* 0x000080400000791a */ /* 0x000fc80000000000 */
[----:B------:R-:W-:Y:S05]  /*a540*/  BRA `(.L_x_397) ;  /* 0x0000360000007947 */ /* 0x000fea0003800000 */
.L_x_396:
[----:B-1---5:R-:W-:Y:S01]  /*a550*/  SHF.R.S32.HI R2, RZ, 0x1f, R137 ;  /* 0x0000001fff027819 */ /* 0x022fe20000011489 */
[----:B------:R-:W-:Y:S01]  /*a560*/  ULDC.U8 UR5, c[0x0][0x298] ;  /* 0x0000a60000057ab9 */ /* 0x000fe20000000000 */
[C---:B--2---:R-:W-:Y:S01]  /*a570*/  IMAD.WIDE.U32 R4, R137.reuse, c[0x0][0x290], RZ ;  /* 0x0000a40089047a25 */ /* 0x044fe200078e00ff */
[----:B------:R-:W-:Y:S01]  /*a580*/  ISETP.NE.AND P2, PT, RZ, UR5, PT ;  /* 0x00000005ff007c0c */ /* 0x000fe2000bf45270 */
[----:B------:R-:W-:Y:S02]  /*a590*/  BSSY B2, `(.L_x_397) ;  /* 0x000035b000027945 */ /* 0x000fe40003800000 */
[C---:B------:R-:W-:Y:S02]  /*a5a0*/  IMAD R8, R2.reuse, c[0x0][0x280], RZ ;  /* 0x0000a00002087a24 */ /* 0x040fe400078e02ff */
[----:B---3--:R-:W-:Y:S02]  /*a5b0*/  IMAD R6, R2, c[0x0][0x290], RZ ;  /* 0x0000a40002067a24 */ /* 0x008fe400078e02ff */
[----:B------:R-:W-:-:S04]  /*a5c0*/  IMAD.WIDE.U32 R2, R137, c[0x0][0x280], RZ ;  /* 0x0000a00089027a25 */ /* 0x000fc800078e00ff */
[C---:B------:R-:W-:Y:S01]  /*a5d0*/  IMAD R10, R137.reuse, c[0x0][0x284], R8 ;  /* 0x0000a100890a7a24 */ /* 0x040fe200078e0208 */
[----:B------:R-:W-:Y:S01]  /*a5e0*/  LEA R8, P0, R4, c[0x0][0x288], 0x1 ;  /* 0x0000a20004087a11 */ /* 0x000fe200078008ff */
[----:B------:R-:W-:Y:S01]  /*a5f0*/  IMAD R9, R137, c[0x0][0x294], R6 ;  /* 0x0000a50089097a24 */ /* 0x000fe200078e0206 */
[----:B------:R-:W-:Y:S02]  /*a600*/  LEA R6, P1, R2, c[0x0][0x270], 0x1 ;  /* 0x00009c0002067a11 */ /* 0x000fe400078208ff */
[----:B------:R-:W-:Y:S02]  /*a610*/  IADD3 R3, R10, R3, RZ ;  /* 0x000000030a037210 */ /* 0x000fe40007ffe0ff */
[----:B------:R-:W-:Y:S02]  /*a620*/  IADD3 R5, R9, R5, RZ ;  /* 0x0000000509057210 */ /* 0x000fe40007ffe0ff */
[----:B------:R-:W-:Y:S02]  /*a630*/  LEA.HI.X R2, R2, c[0x0][0x274], R3, 0x1, P1 ;  /* 0x00009d0002027a11 */ /* 0x000fe400008f0c03 */
[----:B------:R-:W-:Y:S01]  /*a640*/  LEA.HI.X R3, R4, c[0x0][0x28c], R5, 0x1, P0 ;  /* 0x0000a30004037a11 */ /* 0x000fe200000f0c05 */
[----:B------:R-:W-:Y:S05]  /*a650*/  @!P2 BRA `(.L_x_398) ;  /* 0x000019100000a947 */ /* 0x000fea0003800000 */
[----:B------:R-:W1:Y:S01]  /*a660*/  SHFL.IDX PT, R17, R2, RZ, 0x181f ;  /* 0x00181fff02117589 */ /* 0x000e6200000e0000 */
[----:B------:R-:W-:Y:S01]  /*a670*/  BSSY B0, `(.L_x_399) ;  /* 0x0000019000007945 */ /* 0x000fe20003800000 */
[----:B------:R-:W-:Y:S01]  /*a680*/  CS2R R4, SRZ ;  /* 0x0000000000047805 */ /* 0x000fe2000001ff00 */
[----:B------:R-:W-:Y:S01]  /*a690*/  CS2R R10, SRZ ;  /* 0x00000000000a7805 */ /* 0x000fe2000001ff00 */
[----:B------:R-:W2:Y:S04]  /*a6a0*/  SHFL.IDX PT, R16, R6, RZ, 0x181f ;  /* 0x00181fff06107589 */ /* 0x000ea800000e0000 */
[----:B------:R3:W4:Y:S04]  /*a6b0*/  SHFL.IDX PT, R19, R3, RZ, 0x181f ;  /* 0x00181fff03137589 */ /* 0x00072800000e0000 */
[----:B------:R5:W1:Y:S01]  /*a6c0*/  SHFL.IDX PT, R18, R8, RZ, 0x181f ;  /* 0x00181fff08127589 */ /* 0x000a6200000e0000 */
[----:B---3--:R-:W-:Y:S01]  /*a6d0*/  CS2R R2, SRZ ;  /* 0x0000000000027805 */ /* 0x008fe2000001ff00 */
[----:B-----5:R-:W-:Y:S01]  /*a6e0*/  CS2R R8, SRZ ;  /* 0x0000000000087805 */ /* 0x020fe2000001ff00 */
[----:B------:R-:W-:Y:S05]  /*a6f0*/  @P4 BRA `(.L_x_400) ;  /* 0x0000010000004947 */ /* 0x000fea0003800000 */
[----:B-12-4-:R-:W2:Y:S04]  /*a700*/  LDL R22, [R1+0xf4] ;  /* 0x0000f40001167983 */ /* 0x016ea80000100800 */
[----:B------:R-:W3:Y:S01]  /*a710*/  LDL R15, [R1+0xf0] ;  /* 0x0000f000010f7983 */ /* 0x000ee20000100800 */
[----:B------:R-:W-:-:S02]  /*a720*/  ISETP.GE.AND P1, PT, R78, c[0x0][0x27c], PT ;  /* 0x00009f004e007a0c */ /* 0x000fc40003f26270 */
[----:B------:R-:W-:Y:S01]  /*a730*/  ISETP.GE.AND P0, PT, R80, c[0x0][0x27c], PT ;  /* 0x00009f0050007a0c */ /* 0x000fe20003f06270 */
[----:B------:R-:W-:-:S10]  /*a740*/  CS2R R4, SRZ ;  /* 0x0000000000047805 */ /* 0x000fd4000001ff00 */
[----:B------:R-:W-:-:S05]  /*a750*/  @!P1 IMAD.WIDE R2, R78, 0x2, R16 ;  /* 0x000000024e029825 */ /* 0x000fca00078e0210 */
[----:B------:R1:W5:Y:S02]  /*a760*/  @!P1 LD.E.64 R10, [R2.64] ;  /* 0x00000008020a9980 */ /* 0x000364000c101b00 */
[----:B-1----:R-:W-:Y:S01]  /*a770*/  CS2R R2, SRZ ;  /* 0x0000000000027805 */ /* 0x002fe2000001ff00 */
[-C--:B--2---:R-:W-:Y:S02]  /*a780*/  @!P0 IADD3 R20, P3, R16, R22.reuse, RZ ;  /* 0x0000001610148210 */ /* 0x084fe40007f7e0ff */
[----:B------:R-:W-:Y:S01]  /*a790*/  @!P0 IADD3 R16, P2, R18, R22, RZ ;  /* 0x0000001612108210 */ /* 0x000fe20007f5e0ff */
[----:B------:R-:W-:-:S04]  /*a7a0*/  @!P1 IMAD.WIDE R22, R78, 0x2, R18 ;  /* 0x000000024e169825 */ /* 0x000fc800078e0212 */
[--C-:B---3--:R-:W-:Y:S01]  /*a7b0*/  @!P0 IMAD.X R21, R17, 0x1, R15.reuse, P3 ;  /* 0x0000000111158824 */ /* 0x108fe200018e060f */
[----:B------:R1:W5:Y:S01]  /*a7c0*/  @!P1 LD.E.64 R8, [R22.64] ;  /* 0x0000000816089980 */ /* 0x000362000c101b00 */
[----:B------:R-:W-:-:S03]  /*a7d0*/  @!P0 IMAD.X R17, R19, 0x1, R15, P2 ;  /* 0x0000000113118824 */ /* 0x000fc600010e060f */
[----:B------:R1:W5:Y:S04]  /*a7e0*/  @!P0 LD.E.64 R4, [R20.64] ;  /* 0x0000000814048980 */ /* 0x000368000c101b00 */
[----:B------:R1:W5:Y:S02]  /*a7f0*/  @!P0 LD.E.64 R2, [R16.64] ;  /* 0x0000000810028980 */ /* 0x000364000c101b00 */
.L_x_400:
[----:B-12-4-:R-:W-:Y:S05]  /*a800*/  BSYNC B0 ;  /* 0x0000000000007941 */ /* 0x016fea0003800000 */
.L_x_399:
[----:B-----5:R-:W-:Y:S01]  /*a810*/  IMAD.MOV.U32 R23, RZ, RZ, R10 ;  /* 0x000000ffff177224 */ /* 0x020fe200078e000a */
[----:B------:R-:W-:Y:S01]  /*a820*/  SHF.R.U64 R21, R10, 0x10, R11 ;  /* 0x000000100a157819 */ /* 0x000fe2000000120b */
[----:B------:R-:W-:Y:S01]  /*a830*/  IMAD.MOV.U32 R20, RZ, RZ, R4 ;  /* 0x000000ffff147224 */ /* 0x000fe200078e0004 */
[----:B------:R-:W-:Y:S01]  /*a840*/  SHF.R.U64 R17, R4, 0x10, R5 ;  /* 0x0000001004117819 */ /* 0x000fe20000001205 */
[----:B------:R-:W-:Y:S01]  /*a850*/  IMAD.MOV.U32 R16, RZ, RZ, R8 ;  /* 0x000000ffff107224 */ /* 0x000fe200078e0008 */
[----:B------:R-:W-:Y:S01]  /*a860*/  SHF.R.U64 R10, R8, 0x10, R9 ;  /* 0x00000010080a7819 */ /* 0x000fe20000001209 */
[----:B------:R-:W-:Y:S01]  /*a870*/  IMAD.MOV.U32 R8, RZ, RZ, R2 ;  /* 0x000000ffff087224 */ /* 0x000fe200078e0002 */
[----:B------:R-:W-:Y:S01]  /*a880*/  SHF.R.U64 R4, R2, 0x10, R3 ;  /* 0x0000001002047819 */ /* 0x000fe20000001203 */
[----:B------:R-:W-:Y:S01]  /*a890*/  IMAD.MOV.U32 R22, RZ, RZ, R11 ;  /* 0x000000ffff167224 */ /* 0x000fe200078e000b */
[--C-:B------:R-:W-:Y:S01]  /*a8a0*/  SHF.R.U32.HI R2, RZ, 0x10, R3.reuse ;  /* 0x00000010ff027819 */ /* 0x100fe20000011603 */
[----:B------:R-:W-:Y:S01]  /*a8b0*/  IMAD.MOV.U32 R6, RZ, RZ, R3 ;  /* 0x000000ffff067224 */ /* 0x000fe200078e0003 */
[----:B------:R-:W-:Y:S01]  /*a8c0*/  SHF.R.U32.HI R18, RZ, 0x10, R11 ;  /* 0x00000010ff127819 */ /* 0x000fe2000001160b */
[----:B------:R-:W-:Y:S01]  /*a8d0*/  IMAD R3, R30, -0x80, R24 ;  /* 0xffffff801e037824 */ /* 0x000fe200078e0218 */
[----:B------:R-:W-:Y:S01]  /*a8e0*/  PRMT R26, R22, 0x5410, R4 ;  /* 0x00005410161a7816 */ /* 0x000fe20000000004 */
[--C-:B------:R-:W-:Y:S01]  /*a8f0*/  IMAD.MOV.U32 R19, RZ, RZ, R5.reuse ;  /* 0x000000ffff137224 */ /* 0x100fe200078e0005 */
[----:B------:R-:W-:Y:S01]  /*a900*/  SHF.R.U32.HI R11, RZ, 0x10, R5 ;  /* 0x00000010ff0b7819 */ /* 0x000fe20000011605 */
[----:B------:R-:W-:Y:S01]  /*a910*/  IMAD.MOV.U32 R15, RZ, RZ, R9 ;  /* 0x000000ffff0f7224 */ /* 0x000fe200078e0009 */
[----:B------:R-:W-:Y:S01]  /*a920*/  IMNMX R22, R3, 0x80, PT ;  /* 0x0000008003167817 */ /* 0x000fe20003800200 */
[----:B------:R-:W-:-:S04]  /*a930*/  DEPBAR.LE SB0, 0x1 ;  /* 0x000080400000791a */ /* 0x000fc80000000000 */
[----:B------:R-:W-:Y:S01]  /*a940*/  ISETP.GE.AND P0, PT, R81, R22, PT ;  /* 0x000000165100720c */ /* 0x000fe20003f06270 */
[----:B------:R-:W-:Y:S01]  /*a950*/  BSSY B1, `(.L_x_401) ;  /* 0x000005d000017945 */ /* 0x000fe20003800000 */
[----:B------:R-:W-:Y:S02]  /*a960*/  SHF.R.U32.HI R5, RZ, 0x10, R9 ;  /* 0x00000010ff057819 */ /* 0x000fe40000011609 */
[----:B------:R-:W-:Y:S02]  /*a970*/  PRMT R25, R21, 0x5410, R23 ;  /* 0x0000541015197816 */ /* 0x000fe40000000017 */
[----:B------:R-:W-:Y:S02]  /*a980*/  PRMT R24, R18, 0x5410, R8 ;  /* 0x0000541012187816 */ /* 0x000fe40000000008 */
[----:B------:R-:W-:Y:S02]  /*a990*/  PRMT R28, R17, 0x5410, R20 ;  /* 0x00005410111c7816 */ /* 0x000fe40000000014 */
[----:B------:R-:W-:-:S02]  /*a9a0*/  PRMT R29, R11, 0x5410, R19 ;  /* 0x000054100b1d7816 */ /* 0x000fc40000000013 */
[----:B------:R-:W-:Y:S02]  /*a9b0*/  PRMT R21, R16, 0x5410, R10 ;  /* 0x0000541010157816 */ /* 0x000fe4000000000a */
[----:B------:R-:W-:Y:S02]  /*a9c0*/  PRMT R23, R5, 0x5410, R15 ;  /* 0x0000541005177816 */ /* 0x000fe4000000000f */
[----:B------:R-:W-:Y:S01]  /*a9d0*/  PRMT R27, R2, 0x5410, R6 ;  /* 0x00005410021b7816 */ /* 0x000fe20000000006 */
[----:B------:R-:W-:Y:S06]  /*a9e0*/  BAR.SYNC.DEFER_BLOCKING 0x0 ;  /* 0x0000000000007b1d */ /* 0x000fec0000010000 */
[----:B------:R-:W-:Y:S05]  /*a9f0*/  @P0 BRA `(.L_x_402) ;  /* 0x0000052000000947 */ /* 0x000fea0003800000 */
[----:B------:R-:W-:Y:S01]  /*aa00*/  ISETP.GE.AND P0, PT, R78, c[0x0][0x27c], PT ;  /* 0x00009f004e007a0c */ /* 0x000fe20003f06270 */
[----:B------:R-:W-:-:S12]  /*aa10*/  BSSY B0, `(.L_x_403) ;  /* 0x0000028000007945 */ /* 0x000fd80003800000 */
[----:B------:R-:W-:Y:S05]  /*aa20*/  @P0 BRA `(.L_x_404) ;  /* 0x0000026000000947 */ /* 0x000fea0003800000 */
[----:B------:R-:W1:Y:S01]  /*aa30*/  LDS.128 R8, [R213+0x100] ;  /* 0x00010000d5087984 */ /* 0x000e620000000c00 */
[--C-:B------:R-:W-:Y:S02]  /*aa40*/  HADD2.F32 R15, -RZ, R21.reuse.H0_H0 ;  /* 0x20000015ff0f7230 */ /* 0x100fe40000004100 */
[----:B------:R-:W-:Y:S02]  /*aa50*/  HADD2.F32 R2, -RZ, R21.H1_H1 ;  /* 0x30000015ff027230 */ /* 0x000fe40000004100 */
[--C-:B------:R-:W-:Y:S02]  /*aa60*/  HADD2.F32 R4, -RZ, R25.reuse.H1_H1 ;  /* 0x30000019ff047230 */ /* 0x100fe40000004100 */
[----:B------:R-:W-:Y:S02]  /*aa70*/  HADD2.F32 R3, -RZ, R25.H0_H0 ;  /* 0x20000019ff037230 */ /* 0x000fe40000004100 */
[--C-:B-1----:R-:W-:Y:S02]  /*aa80*/  HADD2.F32 R16, -RZ, R8.reuse.H0_H0 ;  /* 0x20000008ff107230 */ /* 0x102fe40000004100 */
[----:B------:R-:W-:-:S02]  /*aa90*/  HADD2.F32 R8, -RZ, R8.H1_H1 ;  /* 0x30000008ff087230 */ /* 0x000fc40000004100 */
[--C-:B------:R-:W-:Y:S01]  /*aaa0*/  HADD2.F32 R6, -RZ, R9.reuse.H1_H1 ;  /* 0x30000009ff067230 */ /* 0x100fe20000004100 */
[-C--:B------:R-:W-:Y:S01]  /*aab0*/  FMUL.FTZ R18, R16, R15.reuse ;  /* 0x0000000f10127220 */ /* 0x080fe20000410000 */
[----:B------:R-:W-:Y:S01]  /*aac0*/  HADD2.F32 R5, -RZ, R9.H0_H0 ;  /* 0x20000009ff057230 */ /* 0x000fe20000004100 */
[----:B------:R-:W-:Y:S01]  /*aad0*/  FMUL.FTZ R19, R8, R15 ;  /* 0x0000000f08137220 */ /* 0x000fe20000410000 */
[--C-:B------:R-:W-:Y:S01]  /*aae0*/  HADD2.F32 R17, -RZ, R10.reuse.H0_H0 ;  /* 0x2000000aff117230 */ /* 0x100fe20000004100 */
[-C--:B------:R-:W-:Y:S01]  /*aaf0*/  FMUL.FTZ R15, R6, R2.reuse ;  /* 0x00000002060f7220 */ /* 0x080fe20000410000 */
[--C-:B------:R-:W-:Y:S01]  /*ab00*/  HADD2.F32 R9, -RZ, R11.reuse.H0_H0 ;  /* 0x2000000bff097230 */ /* 0x100fe20000004100 */
[C---:B------:R-:W-:Y:S01]  /*ab10*/  FMUL.FTZ R2, R5.reuse, R2 ;  /* 0x0000000205027220 */ /* 0x040fe20000410000 */
[----:B------:R-:W-:Y:S01]  /*ab20*/  HADD2.F32 R10, -RZ, R10.H1_H1 ;  /* 0x3000000aff0a7230 */ /* 0x000fe20000004100 */
[-C--:B------:R-:W-:Y:S01]  /*ab30*/  FFMA.FTZ R20, R16, R4.reuse, -R19 ;  /* 0x0000000410147223 */ /* 0x080fe20000010813 */
[----:B------:R-:W-:Y:S01]  /*ab40*/  HADD2.F32 R11, -RZ, R11.H1_H1 ;  /* 0x3000000bff0b7230 */ /* 0x000fe20000004100 */
[----:B------:R-:W-:Y:S01]  /*ab50*/  FFMA.FTZ R19, R8, R4, R18 ;  /* 0x0000000408137223 */ /* 0x000fe20000010012 */
[----:B------:R-:W-:Y:S01]  /*ab60*/  HADD2.F32 R4, -RZ, R26.H0_H0 ;  /* 0x2000001aff047230 */ /* 0x000fe20000004100 */
[-C--:B------:R-:W-:Y:S01]  /*ab70*/  FFMA.FTZ R18, R5, R3.reuse, -R15 ;  /* 0x0000000305127223 */ /* 0x080fe2000001080f */
[--C-:B------:R-:W-:Y:S01]  /*ab80*/  HADD2.F32 R5, -RZ, R23.reuse.H1_H1 ;  /* 0x30000017ff057230 */ /* 0x100fe20000004100 */
[----:B------:R-:W-:Y:S01]  /*ab90*/  FFMA.FTZ R16, R6, R3, R2 ;  /* 0x0000000306107223 */ /* 0x000fe20000010002 */
[----:B------:R-:W-:-:S02]  /*aba0*/  HADD2.F32 R2, -RZ, R23.H0_H0 ;  /* 0x20000017ff027230 */ /* 0x000fc40000004100 */
[----:B------:R-:W-:Y:S01]  /*abb0*/  HADD2.F32 R3, -RZ, R24.H0_H0 ;  /* 0x20000018ff037230 */ /* 0x000fe20000004100 */
[CC--:B------:R-:W-:Y:S02]  /*abc0*/  FMUL.FTZ R15, R10.reuse, R5.reuse ;  /* 0x000000050a0f7220 */ /* 0x0c0fe40000410000 */
[-C--:B------:R-:W-:Y:S02]  /*abd0*/  FMUL.FTZ R8, R11, R2.reuse ;  /* 0x000000020b087220 */ /* 0x080fe40000410000 */
[----:B------:R-:W-:Y:S02]  /*abe0*/  FMUL.FTZ R5, R17, R5 ;  /* 0x0000000511057220 */ /* 0x000fe40000410000 */
[----:B------:R-:W-:Y:S02]  /*abf0*/  FMUL.FTZ R6, R9, R2 ;  /* 0x0000000209067220 */ /* 0x000fe40000410000 */
[----:B------:R-:W-:Y:S02]  /*ac00*/  FFMA.FTZ R15, R17, R4, -R15 ;  /* 0x00000004110f7223 */ /* 0x000fe4000001080f */
[-C--:B------:R-:W-:Y:S01]  /*ac10*/  FFMA.FTZ R2, R9, R3.reuse, -R8 ;  /* 0x0000000309027223 */ /* 0x080fe20000010808 */
[----:B------:R-:W-:Y:S01]  /*ac20*/  F2FP.PACK_AB R8, R19, R20 ;  /* 0x000000141308723e */ /* 0x000fe200000000ff */
[----:B------:R-:W-:Y:S01]  /*ac30*/  FFMA.FTZ R4, R10, R4, R5 ;  /* 0x000000040a047223 */ /* 0x000fe20000010005 */
[----:B------:R-:W-:Y:S01]  /*ac40*/  F2FP.PACK_AB R9, R16, R18 ;  /* 0x000000121009723e */ /* 0x000fe200000000ff */
[----:B------:R-:W-:-:S03]  /*ac50*/  FFMA.FTZ R3, R11, R3, R6 ;  /* 0x000000030b037223 */ /* 0x000fc60000010006 */
[----:B------:R-:W-:Y:S02]  /*ac60*/  F2FP.PACK_AB R10, R4, R15 ;  /* 0x0000000f040a723e */ /* 0x000fe400000000ff */
[----:B------:R-:W-:-:S05]  /*ac70*/  F2FP.PACK_AB R11, R3, R2 ;  /* 0x00000002030b723e */ /* 0x000fca00000000ff */
[----:B------:R1:W-:Y:S02]  /*ac80*/  STS.128 [R213+0x100], R8 ;  /* 0x00010008d5007388 */ /* 0x0003e40000000c00 */
.L_x_404:
[----:B------:R-:W-:Y:S05]  /*ac90*/  BSYNC B0 ;  /* 0x0000000000007941 */ /* 0x000fea0003800000 */
.L_x_403:
[----:B------:R-:W-:-:S13]  /*aca0*/  ISETP.GE.AND P0, PT, R80, c[0x0][0x27c], PT ;  /* 0x00009f0050007a0c */ /* 0x000fda0003f06270 */
[----:B------:R-:W-:Y:S05]  /*acb0*/  @P0 BRA `(.L_x_402) ;  /* 0x0000026000000947 */ /* 0x000fea0003800000 */
[----:B-1----:R-:W1:Y:S01]  /*acc0*/  LDS.128 R8, [R213+0x4100] ;  /* 0x00410000d5087984 */ /* 0x002e620000000c00 */
[----:B------:R-:W-:Y:S02]  /*acd0*/  HADD2.F32 R15, -RZ, R24.H1_H1 ;  /* 0x30000018ff0f7230 */ /* 0x000fe40000004100 */
        /* <DEDUP_REMOVED lines=17> */
[----:B------:R-:W-:Y:S01]  /*adf0*/  HADD2.F32 R4, -RZ, R29.H1_H1 ;  /* 0x3000001dff047230 */ /* 0x000fe20000004100 */
        /* <DEDUP_REMOVED lines=18> */
.L_x_402:
[----:B------:R-:W-:Y:S05]  /*af20*/  BSYNC B1 ;  /* 0x0000000000017941 */ /* 0x000fea0003800000 */
.L_x_401:
[----:B------:R-:W-:Y:S01]  /*af30*/  IADD3 R2, R81, 0x20, RZ ;  /* 0x0000002051027810 */ /* 0x000fe20007ffe0ff */
[----:B------:R-:W-:Y:S03]  /*af40*/  BSSY B1, `(.L_x_405) ;  /* 0x0000055000017945 */ /* 0x000fe60003800000 */
[----:B------:R-:W-:-:S13]  /*af50*/  ISETP.GE.AND P0, PT, R2, R22, PT ;  /* 0x000000160200720c */ /* 0x000fda0003f06270 */
[----:B------:R-:W-:Y:S05]  /*af60*/  @P0 BRA `(.L_x_406) ;  /* 0x0000052000000947 */ /* 0x000fea0003800000 */
[----:B------:R-:W-:Y:S01]  /*af70*/  ISETP.GE.AND P0, PT, R78, c[0x0][0x27c], PT ;  /* 0x00009f004e007a0c */ /* 0x000fe20003f06270 */
[----:B------:R-:W-:-:S12]  /*af80*/  BSSY B0, `(.L_x_407) ;  /* 0x0000028000007945 */ /* 0x000fd80003800000 */
[----:B------:R-:W-:Y:S05]  /*af90*/  @P0 BRA `(.L_x_408) ;  /* 0x0000026000000947 */ /* 0x000fea0003800000 */
[----:B-1----:R-:W1:Y:S01]  /*afa0*/  LDS.128 R8, [R213+0x1100] ;  /* 0x00110000d5087984 */ /* 0x002e620000000c00 */
[--C-:B------:R-:W-:Y:S02]  /*afb0*/  HADD2.F32 R15, -RZ, R21.reuse.H0_H0 ;  /* 0x20000015ff0f7230 */ /* 0x100fe40000004100 */
[----:B------:R-:W-:Y:S02]  /*afc0*/  HADD2.F32 R2, -RZ, R21.H1_H1 ;  /* 0x30000015ff027230 */ /* 0x000fe40000004100 */
[--C-:B------:R-:W-:Y:S02]  /*afd0*/  HADD2.F32 R4, -RZ, R25.reuse.H1_H1 ;  /* 0x30000019ff047230 */ /* 0x100fe40000004100 */
[----:B------:R-:W-:Y:S02]  /*afe0*/  HADD2.F32 R3, -RZ, R25.H0_H0 ;  /* 0x20000019ff037230 */ /* 0x000fe40000004100 */
[--C-:B-1----:R-:W-:Y:S02]  /*aff0*/  HADD2.F32 R16, -RZ, R8.reuse.H0_H0 ;  /* 0x20000008ff107230 */ /* 0x102fe40000004100 */
[----:B------:R-:W-:-:S02]  /*b000*/  HADD2.F32 R8, -RZ, R8.H1_H1 ;  /* 0x30000008ff087230 */ /* 0x000fc40000004100 */
[--C-:B------:R-:W-:Y:S01]  /*b010*/  HADD2.F32 R6, -RZ, R9.reuse.H1_H1 ;  /* 0x30000009ff067230 */ /* 0x100fe20000004100 */
[C---:B------:R-:W-:Y:S01]  /*b020*/  FMUL.FTZ R18, R15.reuse, R16 ;  /* 0x000000100f127220 */ /* 0x040fe20000410000 */
[----:B------:R-:W-:Y:S01]  /*b030*/  HADD2.F32 R5, -RZ, R9.H0_H0 ;  /* 0x20000009ff057230 */ /* 0x000fe20000004100 */
[----:B------:R-:W-:Y:S01]  /*b040*/  FMUL.FTZ R19, R15, R8 ;  /* 0x000000080f137220 */ /* 0x000fe20000410000 */
[--C-:B------:R-:W-:Y:S01]  /*b050*/  HADD2.F32 R17, -RZ, R10.reuse.H0_H0 ;  /* 0x2000000aff117230 */ /* 0x100fe20000004100 */
[C---:B------:R-:W-:Y:S01]  /*b060*/  FMUL.FTZ R15, R2.reuse, R6 ;  /* 0x00000006020f7220 */ /* 0x040fe20000410000 */
[--C-:B------:R-:W-:Y:S01]  /*b070*/  HADD2.F32 R9, -RZ, R11.reuse.H0_H0 ;  /* 0x2000000bff097230 */ /* 0x100fe20000004100 */
[-C--:B------:R-:W-:Y:S01]  /*b080*/  FMUL.FTZ R2, R2, R5.reuse ;  /* 0x0000000502027220 */ /* 0x080fe20000410000 */
[----:B------:R-:W-:Y:S01]  /*b090*/  HADD2.F32 R10, -RZ, R10.H1_H1 ;  /* 0x3000000aff0a7230 */ /* 0x000fe20000004100 */
[C---:B------:R-:W-:Y:S01]  /*b0a0*/  FFMA.FTZ R20, R4.reuse, R16, -R19 ;  /* 0x0000001004147223 */ /* 0x040fe20000010813 */
[----:B------:R-:W-:Y:S01]  /*b0b0*/  HADD2.F32 R11, -RZ, R11.H1_H1 ;  /* 0x3000000bff0b7230 */ /* 0x000fe20000004100 */
[----:B------:R-:W-:Y:S01]  /*b0c0*/  FFMA.FTZ R19, R4, R8, R18 ;  /* 0x0000000804137223 */ /* 0x000fe20000010012 */
[----:B------:R-:W-:Y:S01]  /*b0d0*/  HADD2.F32 R4, -RZ, R26.H0_H0 ;  /* 0x2000001aff047230 */ /* 0x000fe20000004100 */
[C---:B------:R-:W-:Y:S01]  /*b0e0*/  FFMA.FTZ R18, R3.reuse, R5, -R15 ;  /* 0x0000000503127223 */ /* 0x040fe2000001080f */
[--C-:B------:R-:W-:Y:S01]  /*b0f0*/  HADD2.F32 R5, -RZ, R23.reuse.H1_H1 ;  /* 0x30000017ff057230 */ /* 0x100fe20000004100 */
[----:B------:R-:W-:Y:S01]  /*b100*/  FFMA.FTZ R16, R3, R6, R2 ;  /* 0x0000000603107223 */ /* 0x000fe20000010002 */
[----:B------:R-:W-:-:S02]  /*b110*/  HADD2.F32 R2, -RZ, R23.H0_H0 ;  /* 0x20000017ff027230 */ /* 0x000fc40000004100 */
[----:B------:R-:W-:Y:S01]  /*b120*/  HADD2.F32 R3, -RZ, R24.H0_H0 ;  /* 0x20000018ff037230 */ /* 0x000fe20000004100 */
[C---:B------:R-:W-:Y:S02]  /*b130*/  FMUL.FTZ R15, R5.reuse, R10 ;  /* 0x0000000a050f7220 */ /* 0x040fe40000410000 */
[C---:B------:R-:W-:Y:S02]  /*b140*/  FMUL.FTZ R8, R2.reuse, R11 ;  /* 0x0000000b02087220 */ /* 0x040fe40000410000 */
[----:B------:R-:W-:Y:S02]  /*b150*/  FMUL.FTZ R5, R5, R17 ;  /* 0x0000001105057220 */ /* 0x000fe40000410000 */
[----:B------:R-:W-:Y:S02]  /*b160*/  FMUL.FTZ R6, R2, R9 ;  /* 0x0000000902067220 */ /* 0x000fe40000410000 */
[C---:B------:R-:W-:Y:S02]  /*b170*/  FFMA.FTZ R15, R4.reuse, R17, -R15 ;  /* 0x00000011040f7223 */ /* 0x040fe4000001080f */
[----:B------:R-:W-:Y:S01]  /*b180*/  FFMA.FTZ R2, R3, R9, -R8 ;  /* 0x0000000903027223 */ /* 0x000fe20000010808 */
[----:B------:R-:W-:Y:S01]  /*b190*/  F2FP.PACK_AB R8, R19, R20 ;  /* 0x000000141308723e */ /* 0x000fe200000000ff */
[----:B------:R-:W-:Y:S01]  /*b1a0*/  FFMA.FTZ R4, R4, R10, R5 ;  /* 0x0000000a04047223 */ /* 0x000fe20000010005 */
[----:B------:R-:W-:Y:S01]  /*b1b0*/  F2FP.PACK_AB R9, R16, R18 ;  /* 0x000000121009723e */ /* 0x000fe200000000ff */
[----:B------:R-:W-:-:S03]  /*b1c0*/  FFMA.FTZ R3, R3, R11, R6 ;  /* 0x0000000b03037223 */ /* 0x000fc60000010006 */
[----:B------:R-:W-:Y:S02]  /*b1d0*/  F2FP.PACK_AB R10, R4, R15 ;  /* 0x0000000f040a723e */ /* 0x000fe400000000ff */
[----:B------:R-:W-:-:S05]  /*b1e0*/  F2FP.PACK_AB R11, R3, R2 ;  /* 0x00000002030b723e */ /* 0x000fca00000000ff */
[----:B------:R1:W-:Y:S02]  /*b1f0*/  STS.128 [R213+0x1100], R8 ;  /* 0x00110008d5007388 */ /* 0x0003e40000000c00 */
.L_x_408:
[----:B------:R-:W-:Y:S05]  /*b200*/  BSYNC B0 ;  /* 0x0000000000007941 */ /* 0x000fea0003800000 */
.L_x_407:
        /* <DEDUP_REMOVED lines=21> */
[----:B------:R-:W-:Y:S01]  /*b360*/  HADD2.F32 R4, -RZ, R29.H1_H1 ;  /* 0x3000001dff047230 */ /* 0x000fe20000004100 */
        /* <DEDUP_REMOVED lines=18> */
.L_x_406:
[----:B------:R-:W-:Y:S05]  /*b490*/  BSYNC B1 ;  /* 0x0000000000017941 */ /* 0x000fea0003800000 */
.L_x_405:
        /* <DEDUP_REMOVED lines=45> */
.L_x_412:
[----:B------:R-:W-:Y:S05]  /*b770*/  BSYNC B0 ;  /* 0x0000000000007941 */ /* 0x000fea0003800000 */
.L_x_411:
        /* <DEDUP_REMOVED lines=40> */
.L_x_410:
[----:B------:R-:W-:Y:S05]  /*ba00*/  BSYNC B1 ;  /* 0x0000000000017941 */ /* 0x000fea0003800000 */
.L_x_409:
[----:B------:R-:W-:-:S04]  /*ba10*/  IADD3 R2, R81, 0x60, RZ ;  /* 0x0000006051027810 */ /* 0x000fc80007ffe0ff */
        /* <DEDUP_REMOVED lines=43> */
.L_x_415:
[----:B------:R-:W-:Y:S05]  /*bcd0*/  BSYNC B0 ;  /* 0x0000000000007941 */ /* 0x000fea0003800000 */
.L_x_414:
        /* <DEDUP_REMOVED lines=39> */
[----:B------:R1:W-:Y:S01]  /*bf50*/  STS.128 [R213+0x7100], R8 ;  /* 0x00710008d5007388 */ /* 0x0003e20000000c00 */
[----:B------:R-:W-:Y:S05]  /*bf60*/  BRA `(.L_x_413) ;  /* 0x00001bd000007947 */ /* 0x000fea0003800000 */
.L_x_398:
[----:B------:R-:W1:Y:S01]  /*bf70*/  SHFL.IDX PT, R4, R6, RZ, 0x181f ;  /* 0x00181fff06047589 */ /* 0x000e6200000e0000 */
[----:B------:R-:W-:Y:S01]  /*bf80*/  BSSY B0, `(.L_x_416) ;  /* 0x0000014000007945 */ /* 0x000fe20003800000 */
[----:B------:R-:W-:Y:S01]  /*bf90*/  CS2R R10, SRZ ;  /* 0x00000000000a7805 */ /* 0x000fe2000001ff00 */
[----:B------:R-:W-:Y:S01]  /*bfa0*/  CS2R R18, SRZ ;  /* 0x0000000000127805 */ /* 0x000fe2000001ff00 */
[----:B------:R-:W2:Y:S01]  /*bfb0*/  SHFL.IDX PT, R15, R2, RZ, 0x181f ;  /* 0x00181fff020f7589 */ /* 0x000ea200000e0000 */
[----:B------:R-:W-:-:S03]  /*bfc0*/  CS2R R16, SRZ ;  /* 0x0000000000107805 */ /* 0x000fc6000001ff00 */
[----:B------:R-:W3:Y:S04]  /*bfd0*/  SHFL.IDX PT, R6, R3, RZ, 0x181f ;  /* 0x00181fff03067589 */ /* 0x000ee800000e0000 */
[----:B------:R4:W1:Y:S02]  /*bfe0*/  SHFL.IDX PT, R5, R8, RZ, 0x181f ;  /* 0x00181fff08057589 */ /* 0x00086400000e0000 */
[----:B----4-:R-:W-:Y:S01]  /*bff0*/  CS2R R8, SRZ ;  /* 0x0000000000087805 */ /* 0x010fe2000001ff00 */
[----:B------:R-:W-:Y:S05]  /*c000*/  @P4 BRA `(.L_x_417) ;  /* 0x000000b000004947 */ /* 0x000fea0003800000 */
[C---:B-123--:R-:W-:Y:S01]  /*c010*/  ISETP.GE.AND P0, PT, R76.reuse, c[0x0][0x27c], PT ;  /* 0x00009f004c007a0c */ /* 0x04efe20003f06270 */
[C---:B------:R-:W-:Y:S01]  /*c020*/  IMAD.SHL.U32 R2, R76.reuse, 0x2, RZ ;  /* 0x000000024c027824 */ /* 0x040fe200078e00ff */
[----:B------:R-:W-:Y:S01]  /*c030*/  SHF.L.U64.HI R3, R76, 0x1, R77 ;  /* 0x000000014c037819 */ /* 0x000fe2000001024d */
[----:B------:R-:W-:-:S03]  /*c040*/  CS2R R10, SRZ ;  /* 0x00000000000a7805 */ /* 0x000fc6000001ff00 */
[-C--:B------:R-:W-:Y:S02]  /*c050*/  IADD3 R4, P2, R4, R2.reuse, RZ ;  /* 0x0000000204047210 */ /* 0x080fe40007f5e0ff */
[----:B------:R-:W-:-:S03]  /*c060*/  IADD3 R2, P1, R5, R2, RZ ;  /* 0x0000000205027210 */ /* 0x000fc60007f3e0ff */
[--C-:B------:R-:W-:Y:S02]  /*c070*/  IMAD.X R5, R15, 0x1, R3.reuse, P2 ;  /* 0x000000010f057824 */ /* 0x100fe400010e0603 */
[----:B------:R-:W-:Y:S01]  /*c080*/  IMAD.X R3, R6, 0x1, R3, P1 ;  /* 0x0000000106037824 */ /* 0x000fe200008e0603 */
[----:B------:R-:W-:Y:S05]  /*c090*/  @P0 BRA `(.L_x_417) ;  /* 0x0000002000000947 */ /* 0x000fea0003800000 */
[----:B------:R1:W5:Y:S04]  /*c0a0*/  LD.E.128 R16, [R4.64] ;  /* 0x0000000804107980 */ /* 0x000368000c101d00 */
[----:B------:R1:W5:Y:S02]  /*c0b0*/  LD.E.128 R8, [R2.64] ;  /* 0x0000000802087980 */ /* 0x000364000c101d00 */
.L_x_417:
[----:B-123--:R-:W-:Y:S05]  /*c0c0*/  BSYNC B0 ;  /* 0x0000000000007941 */ /* 0x00efea0003800000 */
.L_x_416:
[----:B-----5:R-:W-:Y:S01]  /*c0d0*/  SHF.R.U32.HI R3, RZ, 0x10, R17 ;  /* 0x00000010ff037819 */ /* 0x020fe20000011611 */
[----:B------:R-:W-:Y:S01]  /*c0e0*/  IMAD.MOV.U32 R22, RZ, RZ, R18 ;  /* 0x000000ffff167224 */ /* 0x000fe200078e0012 */
[----:B------:R-:W-:Y:S01]  /*c0f0*/  SHF.R.U64 R20, R18, 0x10, R19 ;  /* 0x0000001012147819 */ /* 0x000fe20000001213 */
[--C-:B------:R-:W-:Y:S01]  /*c100*/  IMAD.MOV.U32 R25, RZ, RZ, R17.reuse ;  /* 0x000000ffff197224 */ /* 0x100fe200078e0011 */
[----:B------:R-:W-:Y:S01]  /*c110*/  ISETP.GE.AND P0, PT, R76, c[0x0][0x27c], PT ;  /* 0x00009f004c007a0c */ /* 0x000fe20003f06270 */
[----:B------:R-:W-:Y:S01]  /*c120*/  IMAD.MOV.U32 R18, RZ, RZ, R8 ;  /* 0x000000ffff127224 */ /* 0x000fe200078e0008 */
[----:B------:R-:W-:Y:S01]  /*c130*/  PRMT R50, R3, 0x5410, R20 ;  /* 0x0000541003327816 */ /* 0x000fe20000000014 */
[----:B------:R-:W-:Y:S01]  /*c140*/  IMAD R3, R30, -0x80, R24 ;  /* 0xffffff801e037824 */ /* 0x000fe200078e0218 */
[----:B------:R-:W-:Y:S01]  /*c150*/  SHF.R.U64 R23, R16, 0x10, R17 ;  /* 0x0000001010177819 */ /* 0x000fe20000001211 */
[----:B------:R-:W-:Y:S01]  /*c160*/  IMAD.MOV.U32 R26, RZ, RZ, R16 ;  /* 0x000000ffff1a7224 */ /* 0x000fe200078e0010 */
[----:B------:R-:W-:Y:S01]  /*c170*/  SHF.R.U64 R15, R8, 0x10, R9 ;  /* 0x00000010080f7819 */ /* 0x000fe20000001209 */
[----:B------:R-:W-:Y:S01]  /*c180*/  IMAD.MOV.U32 R21, RZ, RZ, R19 ;  /* 0x000000ffff157224 */ /* 0x000fe200078e0013 */
[----:B------:R-:W-:Y:S01]  /*c190*/  IMNMX R43, R3, 0x80, PT ;  /* 0x00000080032b7817 */ /* 0x000fe20003800200 */
[----:B------:R-:W-:Y:S01]  /*c1a0*/  IMAD.MOV.U32 R17, RZ, RZ, R9 ;  /* 0x000000ffff117224 */ /* 0x000fe200078e0009 */
[----:B------:R-:W-:Y:S01]  /*c1b0*/  SHF.R.U32.HI R16, RZ, 0x10, R19 ;  /* 0x00000010ff107819 */ /* 0x000fe20000011613 */
[----:B------:R-:W-:Y:S01]  /*c1c0*/  IMAD.MOV.U32 R8, RZ, RZ, R10 ;  /* 0x000000ffff087224 */ /* 0x000fe200078e000a */
[----:B------:R-:W-:Y:S01]  /*c1d0*/  ISETP.GE.OR P1, PT, R81, R43, P0 ;  /* 0x0000002b5100720c */ /* 0x000fe20000726670 */
[----:B------:R-:W-:Y:S01]  /*c1e0*/  IMAD.MOV.U32 R6, RZ, RZ, R11 ;  /* 0x000000ffff067224 */ /* 0x000fe200078e000b */
[----:B------:R-:W-:Y:S01]  /*c1f0*/  SHF.R.U32.HI R5, RZ, 0x10, R9 ;  /* 0x00000010ff057819 */ /* 0x000fe20000011609 */
[----:B------:R-:W-:-:S04]  /*c200*/  DEPBAR.LE SB0, 0x1 ;  /* 0x000080400000791a */ /* 0x000fc80000000000 */
[--C-:B------:R-:W-:Y:S01]  /*c210*/  SHF.R.U64 R4, R10, 0x10, R11.reuse ;  /* 0x000000100a047819 */ /* 0x100fe2000000120b */
        /* <DEDUP_REMOVED lines=11> */
[----:B------:R-:W-:Y:S01]  /*c2d0*/  MOV R2, c[0x0][0x27c] ;  /* 0x00009f0000027a02 */ /* 0x000fe20000000f00 */
[----:B------:R-:W1:Y:S01]  /*c2e0*/  LDS.128 R8, [R213+0x100] ;  /* 0x00010000d5087984 */ /* 0x000e620000000c00 */
[C---:B------:R-:W-:Y:S01]  /*c2f0*/  SHF.L.U32 R27, R81.reuse, 0x6, RZ ;  /* 0x00000006511b7819 */ /* 0x040fe200000006ff */
[----:B------:R-:W-:Y:S01]  /*c300*/  HADD2.F32 R6, -RZ, R45.H0_H0 ;  /* 0x2000002dff067230 */ /* 0x000fe20000004100 */
[----:B------:R-:W-:Y:S01]  /*c310*/  LEA.HI R2, R2, R82, RZ, 0x1d ;  /* 0x0000005202027211 */ /* 0x000fe200078fe8ff */
[----:B------:R-:W-:Y:S01]  /*c320*/  HADD2.F32 R15, -RZ, R48.H0_H0 ;  /* 0x20000030ff0f7230 */ /* 0x000fe20000004100 */
[----:B------:R-:W-:-:S02]  /*c330*/  SHF.L.U32 R28, R81, 0x6, RZ ;  /* 0x00000006511c7819 */ /* 0x000fc400000006ff */
[----:B------:R-:W-:Y:S02]  /*c340*/  SHF.R.S32.HI R4, RZ, 0x1f, R2 ;  /* 0x0000001fff047819 */ /* 0x000fe40000011402 */
[----:B------:R-:W-:Y:S02]  /*c350*/  SHF.L.U32 R3, R2, 0x3, RZ ;  /* 0x0000000302037819 */ /* 0x000fe400000006ff */
[----:B------:R-:W-:Y:S02]  /*c360*/  LOP3.LUT R28, R28, 0x1c0, RZ, 0xc0, !PT ;  /* 0x000001c01c1c7812 */ /* 0x000fe400078ec0ff */
[----:B------:R-:W-:Y:S02]  /*c370*/  LOP3.LUT R27, R27, 0x1c0, RZ, 0xc0, !PT ;  /* 0x000001c01b1b7812 */ /* 0x000fe400078ec0ff */
[----:B------:R-:W-:Y:S02]  /*c380*/  LEA.HI R2, R4, R2, RZ, 0x3 ;  /* 0x0000000204027211 */ /* 0x000fe400078f18ff */
[----:B------:R-:W-:-:S02]  /*c390*/  SHF.R.U32.HI R27, RZ, 0x3, R27 ;  /* 0x00000003ff1b7819 */ /* 0x000fc4000001161b */
[----:B------:R-:W-:Y:S02]  /*c3a0*/  LOP3.LUT R3, R28, 0x38, R3, 0xf8, !PT ;  /* 0x000000381c037812 */ /* 0x000fe400078ef803 */
[----:B------:R-:W-:Y:S02]  /*c3b0*/  SHF.L.U32 R2, R2, 0xa, RZ ;  /* 0x0000000a02027819 */ /* 0x000fe400000006ff */
[----:B------:R-:W-:Y:S02]  /*c3c0*/  LOP3.LUT R3, R3, R27, RZ, 0x3c, !PT ;  /* 0x0000001b03037212 */ /* 0x000fe400078e3cff */
[----:B------:R-:W-:-:S04]  /*c3d0*/  LOP3.LUT R2, R2, 0x7fffe000, RZ, 0xc0, !PT ;  /* 0x7fffe00002027812 */ /* 0x000fc800078ec0ff */
[----:B------:R-:W-:Y:S01]  /*c3e0*/  IADD3 R2, R3, R2, R7 ;  /* 0x0000000203027210 */ /* 0x000fe20007ffe007 */
[----:B------:R-:W-:-:S03]  /*c3f0*/  HADD2.F32 R3, -RZ, R44.H0_H0 ;  /* 0x2000002cff037230 */ /* 0x000fc60000004100 */
[----:B------:R-:W-:Y:S01]  /*c400*/  SHF.L.U32 R31, R2, 0x1, RZ ;  /* 0x00000001021f7819 */ /* 0x000fe200000006ff */
[----:B------:R-:W-:-:S04]  /*c410*/  HADD2.F32 R2, -RZ, R44.H1_H1 ;  /* 0x3000002cff027230 */ /* 0x000fc80000004100 */
[----:B------:R-:W2:Y:S01]  /*c420*/  LDS.128 R16, [R31+0x100] ;  /* 0x000100001f107984 */ /* 0x000ea20000000c00 */
[--C-:B-1----:R-:W-:Y:S02]  /*c430*/  HADD2.F32 R24, -RZ, R8.reuse.H0_H0 ;  /* 0x20000008ff187230 */ /* 0x102fe40000004100 */
[----:B------:R-:W-:Y:S02]  /*c440*/  HADD2.F32 R21, -RZ, R8.H1_H1 ;  /* 0x30000008ff157230 */ /* 0x000fe40000004100 */
[--C-:B------:R-:W-:Y:S02]  /*c450*/  HADD2.F32 R28, -RZ, R11.reuse.H0_H0 ;  /* 0x2000000bff1c7230 */ /* 0x100fe40000004100 */
[----:B------:R-:W-:Y:S02]  /*c460*/  HADD2.F32 R27, -RZ, R11.H1_H1 ;  /* 0x3000000bff1b7230 */ /* 0x000fe40000004100 */
[--C-:B------:R-:W-:Y:S02]  /*c470*/  HADD2.F32 R23, -RZ, R9.reuse.H0_H0 ;  /* 0x20000009ff177230 */ /* 0x100fe40000004100 */
[----:B------:R-:W-:Y:S01]  /*c480*/  HADD2.F32 R22, -RZ, R9.H1_H1 ;  /* 0x30000009ff167230 */ /* 0x000fe20000004100 */
[----:B------:R-:W-:Y:S01]  /*c490*/  FMUL.FTZ R9, R24, R3 ;  /* 0x0000000318097220 */ /* 0x000fe20000410000 */
[----:B------:R-:W-:-:S02]  /*c4a0*/  HADD2.F32 R26, -RZ, R10.H0_H0 ;  /* 0x2000000aff1a7230 */ /* 0x000fc40000004100 */
[----:B------:R-:W-:Y:S02]  /*c4b0*/  HADD2.F32 R25, -RZ, R10.H1_H1 ;  /* 0x3000000aff197230 */ /* 0x000fe40000004100 */
[--C-:B--2---:R-:W-:Y:S02]  /*c4c0*/  HADD2.F32 R5, -RZ, R16.reuse.H0_H0 ;  /* 0x20000010ff057230 */ /* 0x104fe40000004100 */
[----:B------:R-:W-:Y:S02]  /*c4d0*/  HADD2.F32 R4, -RZ, R16.H1_H1 ;  /* 0x30000010ff047230 */ /* 0x000fe40000004100 */
[--C-:B------:R-:W-:Y:S01]  /*c4e0*/  HADD2.F32 R8, -RZ, R17.reuse.H0_H0 ;  /* 0x20000011ff087230 */ /* 0x100fe20000004100 */
[----:B------:R-:W-:Y:S01]  /*c4f0*/  FMUL.FTZ R39, R5, R3 ;  /* 0x0000000305277220 */ /* 0x000fe20000410000 */
[----:B------:R-:W-:Y:S01]  /*c500*/  HADD2.F32 R11, -RZ, R17.H1_H1 ;  /* 0x30000011ff0b7230 */ /* 0x000fe20000004100 */
[-C--:B------:R-:W-:Y:S01]  /*c510*/  FMUL.FTZ R3, R21, R2.reuse ;  /* 0x0000000215037220 */ /* 0x080fe20000410000 */
[--C-:B------:R-:W-:Y:S01]  /*c520*/  HADD2.F32 R17, -RZ, R46.reuse.H0_H0 ;  /* 0x2000002eff117230 */ /* 0x100fe20000004100 */
[----:B------:R-:W-:Y:S01]  /*c530*/  FMUL.FTZ R38, R4, R2 ;  /* 0x0000000204267220 */ /* 0x000fe20000410000 */
[----:B------:R-:W-:Y:S01]  /*c540*/  HADD2.F32 R16, -RZ, R47.H1_H1 ;  /* 0x3000002fff107230 */ /* 0x000fe20000004100 */
[----:B------:R-:W-:Y:S01]  /*c550*/  FMUL.FTZ R36, R8, R6 ;  /* 0x0000000608247220 */ /* 0x000fe20000410000 */
[----:B------:R-:W-:Y:S01]  /*c560*/  HADD2.F32 R2, -RZ, R46.H1_H1 ;  /* 0x3000002eff027230 */ /* 0x000fe20000004100 */
[----:B------:R-:W-:Y:S01]  /*c570*/  FFMA.FTZ R42, R5, R17, R9 ;  /* 0x00000011052a7223 */ /* 0x000fe20000010009 */
[----:B------:R-:W-:Y:S01]  /*c580*/  HADD2.F32 R9, -RZ, R50.H0_H0 ;  /* 0x20000032ff097230 */ /* 0x000fe20000004100 */
[----:B------:R-:W-:Y:S01]  /*c590*/  FFMA.FTZ R41, R4, R16, R3 ;  /* 0x0000001004297223 */ /* 0x000fe20000010003 */
[----:B------:R-:W-:Y:S01]  /*c5a0*/  HADD2.F32 R3, -RZ, R45.H1_H1 ;  /* 0x3000002dff037230 */ /* 0x000fe20000004100 */
[----:B------:R-:W-:Y:S01]  /*c5b0*/  FMUL.FTZ R5, R23, R6 ;  /* 0x0000000617057220 */ /* 0x000fe20000410000 */
[--C-:B------:R-:W-:Y:S01]  /*c5c0*/  HADD2.F32 R10, -RZ, R18.reuse.H0_H0 ;  /* 0x20000012ff0a7230 */ /* 0x100fe20000004100 */
[----:B------:R-:W-:Y:S01]  /*c5d0*/  FFMA.FTZ R16, R21, R16, -R38 ;  /* 0x0000001015107223 */ /* 0x000fe20000010826 */
[----:B------:R-:W-:Y:S01]  /*c5e0*/  HADD2.F32 R4, -RZ, R47.H0_H0 ;  /* 0x2000002fff047230 */ /* 0x000fe20000004100 */
[----:B------:R-:W-:Y:S01]  /*c5f0*/  FFMA.FTZ R40, R8, R15, R5 ;  /* 0x0000000f08287223 */ /* 0x000fe20000010005 */
[----:B------:R-:W-:Y:S01]  /*c600*/  HADD2.F32 R8, -RZ, R49.H0_H0 ;  /* 0x20000031ff087230 */ /* 0x000fe20000004100 */
[----:B------:R-:W-:Y:S01]  /*c610*/  FMUL.FTZ R6, R22, R3 ;  /* 0x0000000316067220 */ /* 0x000fe20000410000 */
[----:B------:R-:W-:Y:S01]  /*c620*/  HADD2.F32 R18, -RZ, R18.H1_H1 ;  /* 0x30000012ff127230 */ /* 0x000fe20000004100 */
[----:B------:R-:W-:Y:S01]  /*c630*/  FMUL.FTZ R5, R26, R2 ;  /* 0x000000021a057220 */ /* 0x000fe20000410000 */
[--C-:B------:R-:W-:Y:S01]  /*c640*/  HADD2.F32 R20, -RZ, R19.reuse.H0_H0 ;  /* 0x20000013ff147230 */ /* 0x100fe20000004100 */
[C---:B------:R-:W-:Y:S01]  /*c650*/  FFMA.FTZ R37, R11.reuse, R9, R6 ;  /* 0x000000090b257223 */ /* 0x040fe20000010006 */
[----:B------:R-:W-:Y:S01]  /*c660*/  HADD2.F32 R6, -RZ, R50.H1_H1 ;  /* 0x30000032ff067230 */ /* 0x000fe20000004100 */
[C---:B------:R-:W-:Y:S01]  /*c670*/  FFMA.FTZ R35, R10.reuse, R8, R5 ;  /* 0x000000080a237223 */ /* 0x040fe20000010005 */
[----:B------:R-:W-:Y:S01]  /*c680*/  HADD2.F32 R19, -RZ, R19.H1_H1 ;  /* 0x30000013ff137230 */ /* 0x000fe20000004100 */
[----:B------:R-:W-:Y:S01]  /*c690*/  FMUL.FTZ R33, R11, R3 ;  /* 0x000000030b217220 */ /* 0x000fe20000410000 */
[----:B------:R-:W-:Y:S01]  /*c6a0*/  HADD2.F32 R3, -RZ, R49.H1_H1 ;  /* 0x30000031ff037230 */ /* 0x000fe20000004100 */
[----:B------:R-:W-:Y:S01]  /*c6b0*/  FMUL.FTZ R30, R10, R2 ;  /* 0x000000020a1e7220 */ /* 0x000fe20000410000 */
[----:B------:R-:W-:Y:S01]  /*c6c0*/  HADD2.F32 R2, -RZ, R48.H1_H1 ;  /* 0x30000030ff027230 */ /* 0x000fe20000004100 */
[----:B------:R-:W-:-:S02]  /*c6d0*/  FMUL.FTZ R5, R25, R4 ;  /* 0x0000000419057220 */ /* 0x000fc40000410000 */
[C---:B------:R-:W-:Y:S01]  /*c6e0*/  FMUL.FTZ R29, R18.reuse, R4 ;  /* 0x00000004121d7220 */ /* 0x040fe20000410000 */
[--C-:B------:R-:W-:Y:S01]  /*c6f0*/  HADD2.F32 R4, -RZ, R51.reuse.H0_H0 ;  /* 0x20000033ff047230 */ /* 0x100fe20000004100 */
[----:B------:R-:W-:Y:S01]  /*c700*/  FFMA.FTZ R32, R18, R6, R5 ;  /* 0x0000000612207223 */ /* 0x000fe20000010005 */
[----:B------:R-:W-:Y:S01]  /*c710*/  HADD2.F32 R5, -RZ, R51.H1_H1 ;  /* 0x30000033ff057230 */ /* 0x000fe20000004100 */
[-C--:B------:R-:W-:Y:S02]  /*c720*/  FMUL.FTZ R11, R28, R3.reuse ;  /* 0x000000031c0b7220 */ /* 0x080fe40000410000 */
[-C--:B------:R-:W-:Y:S02]  /*c730*/  FMUL.FTZ R10, R27, R2.reuse ;  /* 0x000000021b0a7220 */ /* 0x080fe40000410000 */
[----:B------:R-:W-:Y:S02]  /*c740*/  FMUL.FTZ R3, R20, R3 ;  /* 0x0000000314037220 */ /* 0x000fe40000410000 */
[----:B------:R-:W-:-:S02]  /*c750*/  FMUL.FTZ R2, R19, R2 ;  /* 0x0000000213027220 */ /* 0x000fc40000410000 */
[----:B------:R-:W-:Y:S02]  /*c760*/  FFMA.FTZ R18, R24, R17, -R39 ;  /* 0x0000001118127223 */ /* 0x000fe40000010827 */
[----:B------:R-:W-:Y:S02]  /*c770*/  FFMA.FTZ R34, R20, R5, R11 ;  /* 0x0000000514227223 */ /* 0x000fe4000001000b */
[----:B------:R-:W-:Y:S01]  /*c780*/  FFMA.FTZ R17, R23, R15, -R36 ;  /* 0x0000000f17117223 */ /* 0x000fe20000010824 */
[----:B------:R-:W-:Y:S01]  /*c790*/  F2FP.PACK_AB R16, R16, R18 ;  /* 0x000000121010723e */ /* 0x000fe200000000ff */
[----:B------:R-:W-:Y:S01]  /*c7a0*/  FFMA.FTZ R15, R22, R9, -R33 ;  /* 0x00000009160f7223 */ /* 0x000fe20000010821 */
[----:B------:R-:W-:Y:S01]  /*c7b0*/  F2FP.PACK_AB R9, R37, R40 ;  /* 0x000000282509723e */ /* 0x000fe200000000ff */
[----:B------:R-:W-:Y:S01]  /*c7c0*/  FFMA.FTZ R11, R26, R8, -R30 ;  /* 0x000000081a0b7223 */ /* 0x000fe2000001081e */
[----:B------:R-:W-:Y:S01]  /*c7d0*/  F2FP.PACK_AB R8, R41, R42 ;  /* 0x0000002a2908723e */ /* 0x000fe200000000ff */
[----:B------:R-:W-:Y:S01]  /*c7e0*/  FFMA.FTZ R6, R25, R6, -R29 ;  /* 0x0000000619067223 */ /* 0x000fe2000001081d */
[----:B------:R-:W-:Y:S01]  /*c7f0*/  F2FP.PACK_AB R17, R15, R17 ;  /* 0x000000110f11723e */ /* 0x000fe200000000ff */
[----:B------:R-:W-:-:S02]  /*c800*/  FFMA.FTZ R3, R28, R5, -R3 ;  /* 0x000000051c037223 */ /* 0x000fc40000010803 */
[-C--:B------:R-:W-:Y:S01]  /*c810*/  FFMA.FTZ R2, R27, R4.reuse, -R2 ;  /* 0x000000041b027223 */ /* 0x080fe20000010802 */
[----:B------:R-:W-:Y:S01]  /*c820*/  F2FP.PACK_AB R18, R6, R11 ;  /* 0x0000000b0612723e */ /* 0x000fe200000000ff */
[----:B------:R-:W-:Y:S01]  /*c830*/  FFMA.FTZ R20, R19, R4, R10 ;  /* 0x0000000413147223 */ /* 0x000fe2000001000a */
[----:B------:R-:W-:Y:S02]  /*c840*/  F2FP.PACK_AB R10, R32, R35 ;  /* 0x00000023200a723e */ /* 0x000fe400000000ff */
[----:B------:R-:W-:Y:S02]  /*c850*/  F2FP.PACK_AB R19, R2, R3 ;  /* 0x000000030213723e */ /* 0x000fe400000000ff */
[----:B------:R-:W-:-:S03]  /*c860*/  F2FP.PACK_AB R11, R20, R34 ;  /* 0x00000022140b723e */ /* 0x000fc600000000ff */
[----:B------:R1:W-:Y:S04]  /*c870*/  STS.128 [R213+0x100], R16 ;  /* 0x00010010d5007388 */ /* 0x0003e80000000c00 */
[----:B------:R1:W-:Y:S02]  /*c880*/  STS.128 [R31+0x100], R8 ;  /* 0x000100081f007388 */ /* 0x0003e40000000c00 */
.L_x_419:
[----:B------:R-:W-:Y:S05]  /*c890*/  BSYNC B0 ;  /* 0x0000000000007941 */ /* 0x000fea0003800000 */
.L_x_418:
[----:B------:R-:W-:Y:S01]  /*c8a0*/  IADD3 R2, R81, 0x20, RZ ;  /* 0x0000002051027810 */ /* 0x000fe20007ffe0ff */
[----:B------:R-:W-:Y:S03]  /*c8b0*/  BSSY B0, `(.L_x_420) ;  /* 0x0000062000007945 */ /* 0x000fe60003800000 */
[----:B------:R-:W-:-:S13]  /*c8c0*/  ISETP.GE.OR P1, PT, R2, R43, P0 ;  /* 0x0000002b0200720c */ /* 0x000fda0000726670 */
[----:B------:R-:W-:Y:S05]  /*c8d0*/  @P1 BRA `(.L_x_421) ;  /* 0x000005f000001947 */ /* 0x000fea0003800000 */
[----:B------:R-:W2:Y:S01]  /*c8e0*/  LDL R55, [R1+0xec] ;  /* 0x0000ec0001377983 */ /* 0x000ea20000100800 */
[----:B------:R-:W-:Y:S01]  /*c8f0*/  MOV R2, c[0x0][0x27c] ;  /* 0x00009f0000027a02 */ /* 0x000fe20000000f00 */
[----:B------:R-:W-:Y:S01]  /*c900*/  HADD2.F32 R15, -RZ, R48.H0_H0 ;  /* 0x20000030ff0f7230 */ /* 0x000fe20000004100 */
[C---:B------:R-:W-:Y:S02]  /*c910*/  IADD3 R5, R81.reuse, 0x20, RZ ;  /* 0x0000002051057810 */ /* 0x040fe40007ffe0ff */
[----:B------:R-:W-:Y:S02]  /*c920*/  LEA.HI R2, R2, R82, RZ, 0x1d ;  /* 0x0000005202027211 */ /* 0x000fe400078fe8ff */
[----:B------:R-:W-:Y:S02]  /*c930*/  IADD3 R6, R81, 0x20, RZ ;  /* 0x0000002051067810 */ /* 0x000fe40007ffe0ff */
[----:B------:R-:W-:Y:S02]  /*c940*/  SHF.R.S32.HI R4, RZ, 0x1f, R2 ;  /* 0x0000001fff047819 */ /* 0x000fe40000011402 */
[----:B------:R-:W-:-:S02]  /*c950*/  SHF.L.U32 R5, R5, 0x6, RZ ;  /* 0x0000000605057819 */ /* 0x000fc400000006ff */
[----:B------:R-:W-:Y:S02]  /*c960*/  SHF.L.U32 R6, R6, 0x6, RZ ;  /* 0x0000000606067819 */ /* 0x000fe400000006ff */
[----:B------:R-:W-:Y:S02]  /*c970*/  SHF.L.U32 R3, R2, 0x3, RZ ;  /* 0x0000000302037819 */ /* 0x000fe400000006ff */
[----:B------:R-:W-:Y:S02]  /*c980*/  LOP3.LUT R6, R6, 0x1c0, RZ, 0xc0, !PT ;  /* 0x000001c006067812 */ /* 0x000fe400078ec0ff */
[----:B------:R-:W-:Y:S02]  /*c990*/  LOP3.LUT R5, R5, 0x1c0, RZ, 0xc0, !PT ;  /* 0x000001c005057812 */ /* 0x000fe400078ec0ff */
[----:B------:R-:W-:Y:S02]  /*c9a0*/  LEA.HI R2, R4, R2, RZ, 0x3 ;  /* 0x0000000204027211 */ /* 0x000fe400078f18ff */
[----:B------:R-:W-:-:S02]  /*c9b0*/  SHF.R.U32.HI R5, RZ, 0x3, R5 ;  /* 0x00000003ff057819 */ /* 0x000fc40000011605 */
[----:B------:R-:W-:Y:S01]  /*c9c0*/  LOP3.LUT R3, R6, 0x38, R3, 0xf8, !PT ;  /* 0x0000003806037812 */ /* 0x000fe200078ef803 */
[----:B------:R-:W-:Y:S01]  /*c9d0*/  HADD2.F32 R6, -RZ, R45.H0_H0 ;  /* 0x2000002dff067230 */ /* 0x000fe20000004100 */
[----:B------:R-:W-:Y:S02]  /*c9e0*/  SHF.L.U32 R2, R2, 0xa, RZ ;  /* 0x0000000a02027819 */ /* 0x000fe400000006ff */
[----:B------:R-:W-:Y:S02]  /*c9f0*/  LOP3.LUT R3, R3, R5, RZ, 0x3c, !PT ;  /* 0x0000000503037212 */ /* 0x000fe400078e3cff */
[----:B------:R-:W-:-:S04]  /*ca00*/  LOP3.LUT R2, R2, 0x7fffe000, RZ, 0xc0, !PT ;  /* 0x7fffe00002027812 */ /* 0x000fc800078ec0ff */
[----:B------:R-:W-:Y:S01]  /*ca10*/  IADD3 R2, R3, R2, R12 ;  /* 0x0000000203027210 */ /* 0x000fe20007ffe00c */
[----:B------:R-:W-:-:S03]  /*ca20*/  HADD2.F32 R3, -RZ, R44.H0_H0 ;  /* 0x2000002cff037230 */ /* 0x000fc60000004100 */
[----:B-1----:R-:W-:Y:S01]  /*ca30*/  SHF.L.U32 R31, R2, 0x1, RZ ;  /* 0x00000001021f7819 */ /* 0x002fe200000006ff */
[----:B------:R-:W-:-:S04]  /*ca40*/  HADD2.F32 R2, -RZ, R44.H1_H1 ;  /* 0x3000002cff027230 */ /* 0x000fc80000004100 */
[----:B------:R-:W1:Y:S02]  /*ca50*/  LDS.128 R16, [R31+0x100] ;  /* 0x000100001f107984 */ /* 0x000e640000000c00 */
[--C-:B-1----:R-:W-:Y:S02]  /*ca60*/  HADD2.F32 R5, -RZ, R16.reuse.H0_H0 ;  /* 0x20000010ff057230 */ /* 0x102fe40000004100 */
[----:B------:R-:W-:Y:S02]  /*ca70*/  HADD2.F32 R4, -RZ, R16.H1_H1 ;  /* 0x30000010ff047230 */ /* 0x000fe40000004100 */
[----:B------:R-:W-:Y:S01]  /*ca80*/  HADD2.F32 R16, -RZ, R47.H1_H1 ;  /* 0x3000002fff107230 */ /* 0x000fe20000004100 */
[----:B------:R-:W-:Y:S01]  /*ca90*/  FMUL.FTZ R39, R3, R5 ;  /* 0x0000000503277220 */ /* 0x000fe20000410000 */
[--C-:B------:R-:W-:Y:S01]  /*caa0*/  HADD2.F32 R20, -RZ, R19.reuse.H0_H0 ;  /* 0x20000013ff147230 */ /* 0x100fe20000004100 */
[----:B------:R-:W-:Y:S01]  /*cab0*/  FMUL.FTZ R38, R2, R4 ;  /* 0x0000000402267220 */ /* 0x000fe20000410000 */
[----:B------:R-:W-:Y:S01]  /*cac0*/  HADD2.F32 R19, -RZ, R19.H1_H1 ;  /* 0x30000013ff137230 */ /* 0x000fe20000004100 */
[----:B--2---:R-:W1:Y:S02]  /*cad0*/  LDS.128 R8, [R55] ;  /* 0x0000000037087984 */ /* 0x004e640000000c00 */
[----:B-1----:R-:W-:-:S02]  /*cae0*/  HADD2.F32 R24, -RZ, R8.H0_H0 ;  /* 0x20000008ff187230 */ /* 0x002fc40000004100 */
[----:B------:R-:W-:Y:S02]  /*caf0*/  HADD2.F32 R21, -RZ, R8.H1_H1 ;  /* 0x30000008ff157230 */ /* 0x000fe40000004100 */
[--C-:B------:R-:W-:Y:S02]  /*cb00*/  HADD2.F32 R28, -RZ, R11.reuse.H0_H0 ;  /* 0x2000000bff1c7230 */ /* 0x100fe40000004100 */
[----:B------:R-:W-:Y:S02]  /*cb10*/  HADD2.F32 R27, -RZ, R11.H1_H1 ;  /* 0x3000000bff1b7230 */ /* 0x000fe40000004100 */
[--C-:B------:R-:W-:Y:S02]  /*cb20*/  HADD2.F32 R23, -RZ, R9.reuse.H0_H0 ;  /* 0x20000009ff177230 */ /* 0x100fe40000004100 */
[----:B------:R-:W-:Y:S01]  /*cb30*/  HADD2.F32 R22, -RZ, R9.H1_H1 ;  /* 0x30000009ff167230 */ /* 0x000fe20000004100 */
[----:B------:R-:W-:Y:S01]  /*cb40*/  FMUL.FTZ R9, R3, R24 ;  /* 0x0000001803097220 */ /* 0x000fe20000410000 */
[--C-:B------:R-:W-:Y:S01]  /*cb50*/  HADD2.F32 R8, -RZ, R17.reuse.H0_H0 ;  /* 0x20000011ff087230 */ /* 0x100fe20000004100 */
[----:B------:R-:W-:Y:S01]  /*cb60*/  FMUL.FTZ R3, R2, R21 ;  /* 0x0000001502037220 */ /* 0x000fe20000410000 */
[----:B------:R-:W-:-:S02]  /*cb70*/  HADD2.F32 R11, -RZ, R17.H1_H1 ;  /* 0x30000011ff0b7230 */ /* 0x000fc40000004100 */
[----:B------:R-:W-:Y:S01]  /*cb80*/  HADD2.F32 R17, -RZ, R46.H0_H0 ;  /* 0x2000002eff117230 */ /* 0x000fe20000004100 */
[----:B------:R-:W-:Y:S01]  /*cb90*/  FFMA.FTZ R41, R16, R4, R3 ;  /* 0x0000000410297223 */ /* 0x000fe20000010003 */
[----:B------:R-:W-:Y:S01]  /*cba0*/  HADD2.F32 R3, -RZ, R45.H1_H1 ;  /* 0x3000002dff037230 */ /* 0x000fe20000004100 */
[C---:B------:R-:W-:Y:S01]  /*cbb0*/  FMUL.FTZ R36, R6.reuse, R8 ;  /* 0x0000000806247220 */ /* 0x040fe20000410000 */
[----:B------:R-:W-:Y:S01]  /*cbc0*/  HADD2.F32 R26, -RZ, R10.H0_H0 ;  /* 0x2000000aff1a7230 */ /* 0x000fe20000004100 */
[----:B------:R-:W-:Y:S01]  /*cbd0*/  FFMA.FTZ R42, R17, R5, R9 ;  /* 0x00000005112a7223 */ /* 0x000fe20000010009 */
[----:B------:R-:W-:Y:S01]  /*cbe0*/  HADD2.F32 R2, -RZ, R46.H1_H1 ;  /* 0x3000002eff027230 */ /* 0x000fe20000004100 */
[----:B------:R-:W-:Y:S01]  /*cbf0*/  FMUL.FTZ R5, R6, R23 ;  /* 0x0000001706057220 */ /* 0x000fe20000410000 */
[----:B------:R-:W-:Y:S01]  /*cc00*/  HADD2.F32 R25, -RZ, R10.H1_H1 ;  /* 0x3000000aff197230 */ /* 0x000fe20000004100 */
[----:B------:R-:W-:Y:S01]  /*cc10*/  FMUL.FTZ R6, R3, R22 ;  /* 0x0000001603067220 */ /* 0x000fe20000410000 */
[----:B------:R-:W-:Y:S01]  /*cc20*/  HADD2.F32 R9, -RZ, R50.H0_H0 ;  /* 0x20000032ff097230 */ /* 0x000fe20000004100 */
[----:B------:R-:W-:Y:S01]  /*cc30*/  FFMA.FTZ R40, R15, R8, R5 ;  /* 0x000000080f287223 */ /* 0x000fe20000010005 */
[--C-:B------:R-:W-:Y:S01]  /*cc40*/  HADD2.F32 R10, -RZ, R18.reuse.H0_H0 ;  /* 0x20000012ff0a7230 */ /* 0x100fe20000004100 */
[----:B------:R-:W-:Y:S01]  /*cc50*/  FMUL.FTZ R5, R2, R26 ;  /* 0x0000001a02057220 */ /* 0x000fe20000410000 */
[----:B------:R-:W-:Y:S01]  /*cc60*/  HADD2.F32 R8, -RZ, R49.H0_H0 ;  /* 0x20000031ff087230 */ /* 0x000fe20000004100 */
[-C--:B------:R-:W-:Y:S01]  /*cc70*/  FFMA.FTZ R37, R9, R11.reuse, R6 ;  /* 0x0000000b09257223 */ /* 0x080fe20000010006 */
[----:B------:R-:W-:Y:S01]  /*cc80*/  HADD2.F32 R4, -RZ, R47.H0_H0 ;  /* 0x2000002fff047230 */ /* 0x000fe20000004100 */
[----:B------:R-:W-:Y:S01]  /*cc90*/  FMUL.FTZ R33, R3, R11 ;  /* 0x0000000b03217220 */ /* 0x000fe20000410000 */
[----:B------:R-:W-:Y:S01]  /*cca0*/  HADD2.F32 R18, -RZ, R18.H1_H1 ;  /* 0x30000012ff127230 */ /* 0x000fe20000004100 */
[-C--:B------:R-:W-:Y:S01]  /*ccb0*/  FFMA.FTZ R35, R8, R10.reuse, R5 ;  /* 0x0000000a08237223 */ /* 0x080fe20000010005 */
[----:B------:R-:W-:Y:S01]  /*ccc0*/  HADD2.F32 R6, -RZ, R50.H1_H1 ;  /* 0x30000032ff067230 */ /* 0x000fe20000004100 */
[----:B------:R-:W-:Y:S01]  /*ccd0*/  FMUL.FTZ R30, R2, R10 ;  /* 0x0000000a021e7220 */ /* 0x000fe20000410000 */
[----:B------:R-:W-:Y:S01]  /*cce0*/  HADD2.F32 R3, -RZ, R49.H1_H1 ;  /* 0x30000031ff037230 */ /* 0x000fe20000004100 */
[C---:B------:R-:W-:Y:S01]  /*ccf0*/  FMUL.FTZ R5, R4.reuse, R25 ;  /* 0x0000001904057220 */ /* 0x040fe20000410000 */
[----:B------:R-:W-:Y:S01]  /*cd00*/  HADD2.F32 R2, -RZ, R48.H1_H1 ;  /* 0x30000030ff027230 */ /* 0x000fe20000004100 */
[-C--:B------:R-:W-:Y:S01]  /*cd10*/  FMUL.FTZ R29, R4, R18.reuse ;  /* 0x00000012041d7220 */ /* 0x080fe20000410000 */
[--C-:B------:R-:W-:Y:S01]  /*cd20*/  HADD2.F32 R4, -RZ, R51.reuse.H0_H0 ;  /* 0x20000033ff047230 */ /* 0x100fe20000004100 */
[----:B------:R-:W-:Y:S01]  /*cd30*/  FFMA.FTZ R32, R6, R18, R5 ;  /* 0x0000001206207223 */ /* 0x000fe20000010005 */
[----:B------:R-:W-:Y:S01]  /*cd40*/  HADD2.F32 R5, -RZ, R51.H1_H1 ;  /* 0x30000033ff057230 */ /* 0x000fe20000004100 */
[----:B------:R-:W-:-:S02]  /*cd50*/  FMUL.FTZ R11, R3, R28 ;  /* 0x0000001c030b7220 */ /* 0x000fc40000410000 */
[C---:B------:R-:W-:Y:S02]  /*cd60*/  FMUL.FTZ R10, R2.reuse, R27 ;  /* 0x0000001b020a7220 */ /* 0x040fe40000410000 */
[----:B------:R-:W-:Y:S02]  /*cd70*/  FMUL.FTZ R3, R3, R20 ;  /* 0x0000001403037220 */ /* 0x000fe40000410000 */
[----:B------:R-:W-:Y:S02]  /*cd80*/  FMUL.FTZ R2, R2, R19 ;  /* 0x0000001302027220 */ /* 0x000fe40000410000 */
[----:B------:R-:W-:Y:S02]  /*cd90*/  FFMA.FTZ R18, R17, R24, -R39 ;  /* 0x0000001811127223 */ /* 0x000fe40000010827 */
[----:B------:R-:W-:Y:S02]  /*cda0*/  FFMA.FTZ R34, R5, R20, R11 ;  /* 0x0000001405227223 */ /* 0x000fe4000001000b */
[----:B------:R-:W-:-:S02]  /*cdb0*/  FFMA.FTZ R16, R16, R21, -R38 ;  /* 0x0000001510107223 */ /* 0x000fc40000010826 */
[----:B------:R-:W-:Y:S02]  /*cdc0*/  FFMA.FTZ R17, R15, R23, -R36 ;  /* 0x000000170f117223 */ /* 0x000fe40000010824 */
        /* <DEDUP_REMOVED lines=10> */
[----:B------:R-:W-:Y:S01]  /*ce70*/  FFMA.FTZ R20, R4, R19, R10 ;  /* 0x0000001304147223 */ /* 0x000fe2000001000a */
[----:B------:R-:W-:-:S02]  /*ce80*/  F2FP.PACK_AB R10, R32, R35 ;  /* 0x00000023200a723e */ /* 0x000fc400000000ff */
[----:B------:R-:W-:Y:S02]  /*ce90*/  F2FP.PACK_AB R19, R2, R3 ;  /* 0x000000030213723e */ /* 0x000fe400000000ff */
[----:B------:R-:W-:-:S03]  /*cea0*/  F2FP.PACK_AB R11, R20, R34 ;  /* 0x00000022140b723e */ /* 0x000fc600000000ff */
[----:B------:R1:W-:Y:S04]  /*ceb0*/  STS.128 [R55], R16 ;  /* 0x0000001037007388 */ /* 0x0003e80000000c00 */
[----:B------:R1:W-:Y:S02]  /*cec0*/  STS.128 [R31+0x100], R8 ;  /* 0x000100081f007388 */ /* 0x0003e40000000c00 */
.L_x_421:
[----:B------:R-:W-:Y:S05]  /*ced0*/  BSYNC B0 ;  /* 0x0000000000007941 */ /* 0x000fea0003800000 */
.L_x_420:
[----:B------:R-:W-:Y:S01]  /*cee0*/  IADD3 R2, R81, 0x40, RZ ;  /* 0x0000004051027810 */ /* 0x000fe20007ffe0ff */
[----:B------:R-:W-:Y:S03]  /*cef0*/  BSSY B0, `(.L_x_422) ;  /* 0x0000062000007945 */ /* 0x000fe60003800000 */
[----:B------:R-:W-:-:S13]  /*cf00*/  ISETP.GE.OR P1, PT, R2, R43, P0 ;  /* 0x0000002b0200720c */ /* 0x000fda0000726670 */
[----:B------:R-:W-:Y:S05]  /*cf10*/  @P1 BRA `(.L_x_423) ;  /* 0x000005f000001947 */ /* 0x000fea0003800000 */
[----:B-1----:R-:W2:Y:S01]  /*cf20*/  LDL R55, [R1+0xe8] ;  /* 0x0000e80001377983 */ /* 0x002ea20000100800 */
        /* <DEDUP_REMOVED lines=20> */
[----:B------:R-:W-:Y:S01]  /*d070*/  SHF.L.U32 R31, R2, 0x1, RZ ;  /* 0x00000001021f7819 */ /* 0x000fe200000006ff */
        /* <DEDUP_REMOVED lines=73> */
.L_x_423:
[----:B------:R-:W-:Y:S05]  /*d510*/  BSYNC B0 ;  /* 0x0000000000007941 */ /* 0x000fea0003800000 */
.L_x_422:
[----:B------:R-:W-:-:S04]  /*d520*/  IADD3 R2, R81, 0x60, RZ ;  /* 0x0000006051027810 */ /* 0x000fc80007ffe0ff */
        /* <DEDUP_REMOVED lines=97> */
.L_x_413:
[----:B------:R-:W-:Y:S05]  /*db40*/  BSYNC B2 ;  /* 0x0000000000027941 */ /* 0x000fea0003800000 */
.L_x_397:
[----:B------:R-:W-:Y:S01]  /*db50*/  BAR.SYNC.DEFER_BLOCKING 0x0 ;  /* 0x0000000000007b1d */ /* 0x000fe20000010000 */
[----:B-12---:R-:W-:Y:S01]  /*db60*/  IMAD R4, R54, c[0x0][0x208], RZ ;  /* 0x0000820036047a24 */ /* 0x006fe200078e02ff */
[----:B------:R-:W-:Y:S01]  /*db70*/  LOP3.LUT P1, RZ, R82, 0x2, RZ, 0xc0, !PT ;  /* 0x0000000252ff7812 */ /* 0x000fe2000782c0ff */
[C---:B------:R-:W-:Y:S01]  /*db80*/  IMAD.WIDE.U32 R2, R225.reuse, c[0x0][0x208], RZ ;  /* 0x00008200e1027a25 */ /* 0x040fe200078e00ff */
[----:B------:R-:W-:Y:S02]  /*db90*/  ISETP.GE.AND P3, PT, R76, c[0x0][0x1d4], PT ;  /* 0x000075004c007a0c */ /* 0x000fe40003f66270 */
[----:B------:R-:W-:Y:S01]  /*dba0*/  ISETP.GE.AND P2, PT, R212, c[0x0][0x1d4], PT ;  /* 0x00007500d4007a0c */ /* 0x000fe20003f46270 */
[----:B------:R-:W-:Y:S01]  /*dbb0*/  IMAD R4, R225, c[0x0][0x20c], R4 ;  /* 0x00008300e1047a24 */ /* 0x000fe200078e0204 */
[----:B------:R-:W-:Y:S01]  /*dbc0*/  SHF.L.U64.HI R217, R76, 0x1, R77 ;  /* 0x000000014cd97819 */ /* 0x000fe2000001024d */
[----:B------:R-:W-:Y:S01]  /*dbd0*/  IMAD.WIDE.U32 R8, R52, c[0x0][0x210], RZ ;  /* 0x0000840034087a25 */ /* 0x000fe200078e00ff */
[----:B------:R-:W-:Y:S01]  /*dbe0*/  SHF.L.U64.HI R218, R212, 0x1, R230 ;  /* 0x00000001d4da7819 */ /* 0x000fe200000102e6 */
[----:B------:R-:W1:Y:S01]  /*dbf0*/  S2R R18, SR_TID.X ;  /* 0x0000000000127919 */ /* 0x000e620000002100 */
[----:B------:R-:W-:Y:S01]  /*dc00*/  BSSY B0, `(.L_x_424) ;  /* 0x000005a000007945 */ /* 0x000fe20003800000 */
[----:B------:R-:W-:-:S02]  /*dc10*/  IMAD.IADD R3, R3, 0x1, R4 ;  /* 0x0000000103037824 */ /* 0x000fc400078e0204 */
[----:B------:R-:W-:Y:S01]  /*dc20*/  IMAD R4, R53, c[0x0][0x218], RZ ;  /* 0x0000860035047a24 */ /* 0x000fe200078e02ff */
[----:B------:R-:W-:Y:S01]  /*dc30*/  STL.64 [R1], R8 ;  /* 0x0000000801007387 */ /* 0x000fe20000100a00 */
[----:B------:R-:W-:-:S04]  /*dc40*/  IMAD.WIDE.U32 R2, R221, c[0x0][0x218], R2 ;  /* 0x00008600dd027a25 */ /* 0x000fc800078e0002 */
[----:B------:R-:W-:Y:S01]  /*dc50*/  IMAD R4, R221, c[0x0][0x21c], R4 ;  /* 0x00008700dd047a24 */ /* 0x000fe200078e0204 */
[----:B------:R-:W-:Y:S01]  /*dc60*/  IADD3 R2, P0, R2, R8, RZ ;  /* 0x0000000802027210 */ /* 0x000fe20007f1e0ff */
[----:B------:R-:W-:Y:S01]  /*dc70*/  IMAD R251, R52, c[0x0][0x214], R9 ;  /* 0x0000850034fb7a24 */ /* 0x000fe200078e0209 */
[----:B------:R-:W-:Y:S01]  /*dc80*/  LDSM.16.M88.4 R140, [R206] ;  /* 0x00000000ce8c783b */ /* 0x000fe20000000200 */
[----:B------:R-:W-:Y:S02]  /*dc90*/  IMAD.SHL.U32 R216, R76, 0x2, RZ ;  /* 0x000000024cd87824 */ /* 0x000fe400078e00ff */
[----:B------:R-:W-:Y:S01]  /*dca0*/  IMAD.SHL.U32 R219, R212, 0x2, RZ ;  /* 0x00000002d4db7824 */ /* 0x000fe200078e00ff */
[----:B------:R-:W-:Y:S01]  /*dcb0*/  LDSM.16.M88.4 R144, [R207] ;  /* 0x00000000cf90783b */ /* 0x000fe20000000200 */
[----:B------:R-:W-:Y:S01]  /*dcc0*/  IADD3.X R3, R251, R3, R4, P0, !PT ;  /* 0x00000003fb037210 */ /* 0x000fe200007fe404 */
[----:B------:R-:W-:Y:S01]  /*dcd0*/  IMAD.IADD R4, R133, 0x1, -R81 ;  /* 0x0000000185047824 */ /* 0x000fe200078e0a51 */
[C---:B------:R-:W-:Y:S01]  /*dce0*/  LEA R5, P0, R2.reuse, c[0x0][0x1f8], 0x1 ;  /* 0x00007e0002057a11 */ /* 0x040fe200078008ff */
[----:B------:R-:W-:Y:S03]  /*dcf0*/  LDSM.16.M88.4 R176, [R209] ;  /* 0x00000000d1b0783b */ /* 0x000fe60000000200 */
[----:B------:R-:W-:Y:S01]  /*dd00*/  LEA.HI.X R3, R2, c[0x0][0x1fc], R3, 0x1, P0 ;  /* 0x00007f0002037a11 */ /* 0x000fe200000f0c03 */
[----:B------:R-:W-:Y:S01]  /*dd10*/  LDSM.16.M88.4 R180, [R208] ;  /* 0x00000000d0b4783b */ /* 0x000fe20000000200 */
[----:B------:R-:W-:-:S02]  /*dd20*/  IADD3 R2, R200, 0x20, RZ ;  /* 0x00000020c8027810 */ /* 0x000fc40007ffe0ff */
[----:B------:R-:W-:Y:S01]  /*dd30*/  @P1 IADD3 R2, R200, -0x20, RZ ;  /* 0xffffffe0c8021810 */ /* 0x000fe20007ffe0ff */
[----:B------:R-:W-:Y:S01]  /*dd40*/  LDSM.16.M88.4 R184, [R206+0x4000] ;  /* 0x00400000ceb8783b */ /* 0x000fe20000000200 */
[C---:B------:R-:W-:Y:S02]  /*dd50*/  ISETP.LT.OR P1, PT, R4.reuse, 0x1, P3 ;  /* 0x000000010400780c */ /* 0x040fe40001f21670 */
[----:B------:R-:W-:Y:S01]  /*dd60*/  ISETP.LT.OR P4, PT, R4, 0x1, P2 ;  /* 0x000000010400780c */ /* 0x000fe20001781670 */
[----:B------:R-:W-:Y:S04]  /*dd70*/  LDSM.16.M88.4 R188, [R207+0x4000] ;  /* 0x00400000cfbc783b */ /* 0x000fe80000000200 */
[----:B------:R-:W-:Y:S04]  /*dd80*/  LDSM.16.M88.4 R192, [R209+0x4000] ;  /* 0x00400000d1c0783b */ /* 0x000fe80000000200 */
[----:B------:R-:W-:Y:S04]  /*dd90*/  LDSM.16.M88.4 R196, [R208+0x4000] ;  /* 0x00400000d0c4783b */ /* 0x000fe80000000200 */
[----:B------:R-:W-:Y:S06]  /*dda0*/  BAR.SYNC.DEFER_BLOCKING 0x0 ;  /* 0x0000000000007b1d */ /* 0x000fec0000010000 */
[----:B---3--:R-:W2:Y:S04]  /*ddb0*/  SHFL.IDX PT, R6, R5, RZ, 0x181f ;  /* 0x00181fff05067589 */ /* 0x008ea800000e0000 */
[----:B------:R-:W3:Y:S04]  /*ddc0*/  SHFL.IDX PT, R11, R3, RZ, 0x181f ;  /* 0x00181fff030b7589 */ /* 0x000ee800000e0000 */
[----:B------:R-:W4:Y:S04]  /*ddd0*/  SHFL.IDX PT, R15, R5, 0x1, 0x181f ;  /* 0x00381f00050f7f89 */ /* 0x000f2800000e0000 */
[----:B------:R-:W1:Y:S01]  /*dde0*/  SHFL.IDX PT, R17, R3, 0x1, 0x181f ;  /* 0x00381f0003117f89 */ /* 0x000e6200000e0000 */
[----:B------:R-:W-:-:S04]  /*ddf0*/  DEPBAR.LE SB0, 0x0 ;  /* 0x000080000000791a */ /* 0x000fc80000000000 */
[----:B------:R-:W-:Y:S01]  /*de00*/  BAR.SYNC.DEFER_BLOCKING 0x0 ;  /* 0x0000000000007b1d */ /* 0x000fe20000010000 */
[----:B--2---:R-:W-:-:S05]  /*de10*/  IADD3 R8, P0, R6, R216, RZ ;  /* 0x000000d806087210 */ /* 0x004fca0007f1e0ff */
[C---:B---3--:R-:W-:Y:S01]  /*de20*/  IMAD.X R9, R11.reuse, 0x1, R217, P0 ;  /* 0x000000010b097824 */ /* 0x048fe200000e06d9 */
[----:B------:R-:W-:Y:S02]  /*de30*/  IADD3 R10, P0, R6, R219, RZ ;  /* 0x000000db060a7210 */ /* 0x000fe40007f1e0ff */
[----:B------:R-:W-:Y:S03]  /*de40*/  SHFL.IDX PT, R6, R3, 0x2, 0x181f ;  /* 0x00581f0003067f89 */ /* 0x000fe600000e0000 */
[----:B------:R-:W-:Y:S01]  /*de50*/  IMAD.X R11, R11, 0x1, R218, P0 ;  /* 0x000000010b0b7824 */ /* 0x000fe200000e06da */
[----:B------:R-:W-:Y:S04]  /*de60*/  LDSM.16.M88.4 R48, [R2] ;  /* 0x000000000230783b */ /* 0x000fe80000000200 */
[----:B------:R-:W-:Y:S04]  /*de70*/  LDSM.16.M88.4 R60, [R2+0x800] ;  /* 0x00080000023c783b */ /* 0x000fe80000000200 */
[----:B------:R-:W-:Y:S04]  /*de80*/  LDSM.16.M88.4 R64, [R2+0x1000] ;  /* 0x001000000240783b */ /* 0x000fe80000000200 */
[----:B------:R-:W-:Y:S04]  /*de90*/  LDSM.16.M88.4 R72, [R2+0x1800] ;  /* 0x001800000248783b */ /* 0x000fe80000000200 */
[----:B------:R-:W-:Y:S04]  /*dea0*/  LDSM.16.M88.4 R92, [R2+0x2000] ;  /* 0x00200000025c783b */ /* 0x000fe80000000200 */
[----:B------:R-:W-:Y:S04]  /*deb0*/  LDSM.16.M88.4 R108, [R2+0x2800] ;  /* 0x00280000026c783b */ /* 0x000fe80000000200 */
[----:B------:R-:W-:Y:S04]  /*dec0*/  LDSM.16.M88.4 R116, [R2+0x3000] ;  /* 0x003000000274783b */ /* 0x000fe80000000200 */
[----:B------:R-:W2:Y:S04]  /*ded0*/  SHFL.IDX PT, R2, R5, 0x2, 0x181f ;  /* 0x00581f0005027f89 */ /* 0x000ea800000e0000 */
[----:B------:R3:W1:Y:S04]  /*dee0*/  LDSM.16.M88.4 R28, [R200] ;  /* 0x00000000c81c783b */ /* 0x0006680000000200 */
[----:B------:R3:W1:Y:S04]  /*def0*/  LDSM.16.M88.4 R20, [R200+0x800] ;  /* 0x00080000c814783b */ /* 0x0006680000000200 */
[----:B------:R3:W1:Y:S04]  /*df00*/  LDSM.16.M88.4 R36, [R200+0x1000] ;  /* 0x00100000c824783b */ /* 0x0006680000000200 */
[----:B------:R3:W1:Y:S04]  /*df10*/  LDSM.16.M88.4 R40, [R200+0x1800] ;  /* 0x00180000c828783b */ /* 0x0006680000000200 */
[----:B------:R3:W1:Y:S04]  /*df20*/  LDSM.16.M88.4 R56, [R200+0x2000] ;  /* 0x00200000c838783b */ /* 0x0006680000000200 */
[----:B------:R3:W1:Y:S04]  /*df30*/  LDSM.16.M88.4 R96, [R200+0x2800] ;  /* 0x00280000c860783b */ /* 0x0006680000000200 */
[----:B------:R3:W2:Y:S04]  /*df40*/  LDSM.16.M88.4 R100, [R200+0x3000] ;  /* 0x00300000c864783b */ /* 0x0006a80000000200 */
        /* <DEDUP_REMOVED lines=8> */
[----:B-1----:R-:W-:Y:S01]  /*dfd0*/  IMAD.X R9, R17, 0x1, R217, P0 ;  /* 0x0000000111097824 */ /* 0x002fe200000e06d9 */
[----:B------:R-:W-:-:S04]  /*dfe0*/  IADD3 R16, P0, R15, R219, RZ ;  /* 0x000000db0f107210 */ /* 0x000fc80007f1e0ff */
[----:B------:R1:W-:Y:S01]  /*dff0*/  LDGSTS.E.BYPASS.LTC128B.128 [R213+0x1100], [R8.64], !P1 ;  /* 0x0110000008d57fae */ /* 0x0003e2000c901d48 */
[----:B------:R-:W-:Y:S01]  /*e000*/  IMAD.X R17, R17, 0x1, R218, P0 ;  /* 0x0000000111117824 */ /* 0x000fe200000e06da */
[----:B--2---:R-:W-:Y:S02]  /*e010*/  IADD3 R10, P0, R2, R216, RZ ;  /* 0x000000d8020a7210 */ /* 0x004fe40007f1e0ff */
[C---:B------:R-:W-:Y:S02]  /*e020*/  ISETP.LT.OR P1, PT, R4.reuse, 0x41, P2 ;  /* 0x000000410400780c */ /* 0x040fe40001721670 */
[----:B------:R3:W-:Y:S01]  /*e030*/  LDGSTS.E.BYPASS.LTC128B.128 [R213+0x4900], [R16.64], !P4 ;  /* 0x0490000010d57fae */ /* 0x0007e2000e101d48 */
[----:B------:R-:W-:Y:S01]  /*e040*/  ISETP.LT.OR P4, PT, R4, 0x41, P3 ;  /* 0x000000410400780c */ /* 0x000fe20001f81670 */
[----:B------:R-:W-:-:S12]  /*e050*/  IMAD.X R11, R6, 0x1, R217, P0 ;  /* 0x00000001060b7824 */ /* 0x000fd800000e06d9 */
[----:B------:R3:W-:Y:S01]  /*e060*/  LDGSTS.E.BYPASS.LTC128B.128 [R213+0x2100], [R10.64], !P4 ;  /* 0x021000000ad57fae */ /* 0x0007e2000e101d48 */
[----:B-1----:R-:W-:-:S05]  /*e070*/  IADD3 R8, P0, R2, R219, RZ ;  /* 0x000000db02087210 */ /* 0x002fca0007f1e0ff */
[----:B------:R-:W-:Y:S01]  /*e080*/  IMAD.X R9, R6, 0x1, R218, P0 ;  /* 0x0000000106097824 */ /* 0x000fe200000e06da */
[----:B------:R-:W-:-:S04]  /*e090*/  ISETP.GT.AND P0, PT, R18, 0x7f, PT ;  /* 0x0000007f1200780c */ /* 0x000fc80003f04270 */
[----:B------:R3:W-:Y:S09]  /*e0a0*/  LDGSTS.E.BYPASS.LTC128B.128 [R213+0x5900], [R8.64], !P1 ;  /* 0x0590000008d57fae */ /* 0x0007f2000c901d48 */
[----:B------:R-:W-:Y:S05]  /*e0b0*/  @P0 BRA `(.L_x_425) ;  /* 0x000000e000000947 */ /* 0x000fea0003800000 */
[----:B------:R-:W-:Y:S05]  /*e0c0*/  BRA.DIV ~URZ, `(.L_x_426) ;  /* 0x0000bb927f007947 */ /* 0x000fea000b800000 */
[----:B------:R1:W2:Y:S04]  /*e0d0*/  SHFL.IDX PT, R6, R3, 0x3, 0x181f ;  /* 0x00781f0003067f89 */ /* 0x0002a800000e0000 */
[----:B------:R1:W4:Y:S02]  /*e0e0*/  SHFL.IDX PT, R2, R5, 0x3, 0x181f ;  /* 0x00781f0005027f89 */ /* 0x00032400000e0000 */
.L_x_522:
[C---:B------:R-:W-:Y:S02]  /*e0f0*/  ISETP.LT.OR P3, PT, R4.reuse, 0x61, P3 ;  /* 0x000000610400780c */ /* 0x040fe40001f61670 */
[----:B------:R-:W-:-:S02]  /*e100*/  ISETP.LT.OR P2, PT, R4, 0x61, P2 ;  /* 0x000000610400780c */ /* 0x000fc40001741670 */
[C---:B----4-:R-:W-:Y:S02]  /*e110*/  IADD3 R4, P1, R2.reuse, R216, RZ ;  /* 0x000000d802047210 */ /* 0x050fe40007f3e0ff */
[----:B------:R-:W-:-:S03]  /*e120*/  IADD3 R2, P0, R2, R219, RZ ;  /* 0x000000db02027210 */ /* 0x000fc60007f1e0ff */
[C---:B-12---:R-:W-:Y:S02]  /*e130*/  IMAD.X R5, R6.reuse, 0x1, R217, P1 ;  /* 0x0000000106057824 */ /* 0x046fe400008e06d9 */
[----:B------:R-:W-:-:S03]  /*e140*/  IMAD.X R3, R6, 0x1, R218, P0 ;  /* 0x0000000106037824 */ /* 0x000fc600000e06da */
[----:B------:R-:W-:Y:S01]  /*e150*/  @!PT LDS RZ, [RZ] ;  /* 0x00000000fffff984 */ /* 0x000fe20000000800 */
[----:B------:R-:W-:Y:S01]  /*e160*/  @!PT LDS RZ, [RZ] ;  /* 0x00000000fffff984 */ /* 0x000fe20000000800 */
[----:B------:R-:W-:Y:S01]  /*e170*/  @!PT LDS RZ, [RZ] ;  /* 0x00000000fffff984 */ /* 0x000fe20000000800 */
[----:B------:R1:W-:Y:S04]  /*e180*/  LDGSTS.E.BYPASS.LTC128B.128 [R215+0x3100], [R4.64], !P3 ;  /* 0x0310000004d77fae */ /* 0x0003e8000d901d48 */
[----:B------:R1:W-:Y:S02]  /*e190*/  LDGSTS.E.BYPASS.LTC128B.128 [R215+0x6900], [R2.64], !P2 ;  /* 0x0690000002d77fae */ /* 0x0003e4000d101d48 */
.L_x_425:
[----:B------:R-:W-:Y:S05]  /*e1a0*/  BSYNC B0 ;  /* 0x0000000000007941 */ /* 0x000fea0003800000 */
.L_x_424:
[C---:B------:R-:W-:Y:S01]  /*e1b0*/  HMMA.16816.F32 R32, R140.reuse, R28, RZ ;  /* 0x0000001c8c20723c */ /* 0x040fe200000018ff */
[----:B------:R-:W-:Y:S01]  /*e1c0*/  R2P PR, R82, 0x6 ;  /* 0x0000000652007804 */ /* 0x000fe20000000000 */
[----:B------:R-:W0:Y:S01]  /*e1d0*/  LDGDEPBAR ;  /* 0x00000000000079af */ /* 0x000e220000000000 */
[----:B-1----:R-:W-:Y:S01]  /*e1e0*/  MOV R2, 0x40 ;  /* 0x0000004000027802 */ /* 0x002fe20000000f00 */
[----:B------:R-:W-:Y:S01]  /*e1f0*/  BSSY B1, `(.L_x_427) ;  /* 0x000017b000017945 */ /* 0x000fe20003800000 */
[----:B------:R-:W-:Y:S02]  /*e200*/  IADD3 R205, R200, 0x20, RZ ;  /* 0x00000020c8cd7810 */ /* 0x000fe40007ffe0ff */
[----:B------:R-:W-:Y:S01]  /*e210*/  SEL R2, R2, 0xffffffc0, !P2 ;  /* 0xffffffc002027807 */ /* 0x000fe20005000000 */
[----:B------:R-:W-:Y:S01]  /*e220*/  HMMA.16816.F32 R28, R140, R30, RZ ;  /* 0x0000001e8c1c723c */ /* 0x000fe200000018ff */
[----:B------:R-:W-:-:S02]  /*e230*/  ISETP.GT.AND P0, PT, R134, R250, PT ;  /* 0x000000fa8600720c */ /* 0x000fc40003f04270 */
[----:B------:R-:W-:-:S03]  /*e240*/  IADD3 R3, R200, R2, RZ ;  /* 0x00000002c8037210 */ /* 0x000fc60007ffe0ff */
[----:B------:R-:W-:Y:S02]  /*e250*/  @P1 IADD3 R205, R200, -0x20, RZ ;  /* 0xffffffe0c8cd1810 */ /* 0x000fe40007ffe0ff */
[----:B---3--:R-:W-:Y:S02]  /*e260*/  HMMA.16816.F32 R8, R140, R38, RZ ;  /* 0x000000268c08723c */ /* 0x008fe400000018ff */
[----:B------:R-:W-:-:S06]  /*e270*/  IADD3 R83, R2, 0x3800, R205 ;  /* 0x0000380002537810 */ /* 0x000fcc0007ffe0cd */
[C---:B------:R-:W-:Y:S08]  /*e280*/  HMMA.16816.F32 R24, R140.reuse, R20, RZ ;  /* 0x000000148c18723c */ /* 0x040ff000000018ff */
[----:B------:R-:W-:Y:S08]  /*e290*/  HMMA.16816.F32 R44, R140, R40, RZ ;  /* 0x000000288c2c723c */ /* 0x000ff000000018ff */
[C---:B------:R-:W-:Y:S08]  /*e2a0*/  HMMA.16816.F32 R88, R144.reuse, R48, R32 ;  /* 0x000000309058723c */ /* 0x040ff00000001820 */
[----:B------:R-:W-:Y:S08]  /*e2b0*/  HMMA.16816.F32 R84, R144, R50, R28 ;  /* 0x000000329054723c */ /* 0x000ff0000000181c */
[C---:B------:R-:W-:Y:S08]  /*e2c0*/  HMMA.16816.F32 R20, R140.reuse, R22, RZ ;  /* 0x000000168c14723c */ /* 0x040ff000000018ff */
[C---:B------:R-:W-:Y:S08]  /*e2d0*/  HMMA.16816.F32 R16, R140.reuse, R36, RZ ;  /* 0x000000248c10723c */ /* 0x040ff000000018ff */
[----:B------:R-:W-:Y:S08]  /*e2e0*/  HMMA.16816.F32 R40, R140, R42, RZ ;  /* 0x0000002a8c28723c */ /* 0x000ff000000018ff */
[----:B------:R-:W-:Y:S08]  /*e2f0*/  HMMA.16816.F32 R48, R144, R66, R8 ;  /* 0x000000429030723c */ /* 0x000ff00000001808 */
[C---:B------:R-:W-:Y:S08]  /*e300*/  HMMA.16816.F32 R36, R140.reuse, R56, RZ ;  /* 0x000000388c24723c */ /* 0x040ff000000018ff */
[----:B------:R-:W-:Y:S08]  /*e310*/  HMMA.16816.F32 R8, R140, R58, RZ ;  /* 0x0000003a8c08723c */ /* 0x000ff000000018ff */
[C---:B------:R-:W-:Y:S08]  /*e320*/  HMMA.16816.F32 R68, R144.reuse, R60, R24 ;  /* 0x0000003c9044723c */ /* 0x040ff00000001818 */
[C---:B------:R-:W-:Y:S01]  /*e330*/  HMMA.16816.F32 R60, R144.reuse, R62, R20 ;  /* 0x0000003e903c723c */ /* 0x040fe20000001814 */
[----:B------:R-:W1:Y:S07]  /*e340*/  LDSM.16.M88.4 R20, [R3] ;  /* 0x000000000314783b */ /* 0x000e6e0000000200 */
[C---:B------:R-:W-:Y:S01]  /*e350*/  HMMA.16816.F32 R52, R144.reuse, R64, R16 ;  /* 0x000000409034723c */ /* 0x040fe20000001810 */
[----:B------:R-:W-:Y:S07]  /*e360*/  LDSM.16.M88.4 R16, [R3+0x800] ;  /* 0x000800000310783b */ /* 0x000fee0000000200 */
[C---:B------:R-:W-:Y:S08]  /*e370*/  HMMA.16816.F32 R44, R144.reuse, R72, R44 ;  /* 0x00000048902c723c */ /* 0x040ff0000000182c */
[C---:B------:R-:W-:Y:S01]  /*e380*/  HMMA.16816.F32 R56, R144.reuse, R74, R40 ;  /* 0x0000004a9038723c */ /* 0x040fe20000001828 */
[----:B------:R-:W-:Y:S07]  /*e390*/  LDSM.16.M88.4 R40, [R3+0x1800] ;  /* 0x001800000328783b */ /* 0x000fee0000000200 */
[C---:B------:R-:W-:Y:S08]  /*e3a0*/  HMMA.16816.F32 R64, R144.reuse, R92, R36 ;  /* 0x0000005c9040723c */ /* 0x040ff00000001824 */
[----:B------:R-:W-:Y:S01]  /*e3b0*/  HMMA.16816.F32 R72, R144, R94, R8 ;  /* 0x0000005e9048723c */ /* 0x000fe20000001808 */
[----:B------:R-:W2:Y:S07]  /*e3c0*/  LDSM.16.M88.4 R8, [R3+0x1000] ;  /* 0x001000000308783b */ /* 0x000eae0000000200 */
[C---:B------:R-:W-:Y:S08]  /*e3d0*/  HMMA.16816.F32 R36, R140.reuse, R96, RZ ;  /* 0x000000608c24723c */ /* 0x040ff000000018ff */
[C---:B------:R-:W-:Y:S08]  /*e3e0*/  HMMA.16816.F32 R28, R140.reuse, R100, RZ ;  /* 0x000000648c1c723c */ /* 0x040ff000000018ff */
[----:B------:R-:W-:Y:S08]  /*e3f0*/  HMMA.16816.F32 R24, R140, R102, RZ ;  /* 0x000000668c18723c */ /* 0x000ff000000018ff */
[----:B------:R-:W-:Y:S01]  /*e400*/  HMMA.16816.F32 R112, R144, R108, R36 ;  /* 0x0000006c9070723c */ /* 0x000fe20000001824 */
[----:B------:R-:W3:Y:S07]  /*e410*/  LDSM.16.M88.4 R36, [R3+0x2000] ;  /* 0x002000000324783b */ /* 0x000eee0000000200 */
[----:B------:R-:W-:Y:S08]  /*e420*/  HMMA.16816.F32 R32, R140, R98, RZ ;  /* 0x000000628c20723c */ /* 0x000ff000000018ff */
[C---:B-1----:R-:W-:Y:S08]  /*e430*/  HMMA.16816.F32 R96, R176.reuse, R22, R84 ;  /* 0x00000016b060723c */ /* 0x042ff00000001854 */
[C---:B--2---:R-:W-:Y:S08]  /*e440*/  HMMA.16816.F32 R84, R176.reuse, R8, R52 ;  /* 0x00000008b054723c */ /* 0x044ff00000001834 */
[----:B------:R-:W-:Y:S01]  /*e450*/  HMMA.16816.F32 R48, R176, R10, R48 ;  /* 0x0000000ab030723c */ /* 0x000fe20000001830 */
[----:B------:R-:W1:Y:S07]  /*e460*/  LDSM.16.M88.4 R8, [R3+0x3000] ;  /* 0x003000000308783b */ /* 0x000e6e0000000200 */
[C---:B------:R-:W-:Y:S01]  /*e470*/  HMMA.16816.F32 R104, R144.reuse, R116, R28 ;  /* 0x000000749068723c */ /* 0x040fe2000000181c */
[----:B------:R-:W-:Y:S07]  /*e480*/  LDSM.16.M88.4 R28, [R83+-0x3000] ;  /* 0xffd00000531c783b */ /* 0x000fee0000000200 */
[----:B------:R-:W-:Y:S01]  /*e490*/  HMMA.16816.F32 R100, R144, R118, R24 ;  /* 0x000000769064723c */ /* 0x000fe20000001818 */
[----:B------:R-:W-:Y:S07]  /*e4a0*/  LDSM.16.M88.4 R24, [R83+-0x2800] ;  /* 0xffd800005318783b */ /* 0x000fee0000000200 */
[C---:B------:R-:W-:Y:S01]  /*e4b0*/  HMMA.16816.F32 R116, R176.reuse, R20, R88 ;  /* 0x00000014b074723c */ /* 0x040fe20000001858 */
[----:B------:R-:W2:Y:S07]  /*e4c0*/  LDSM.16.M88.4 R20, [R83+-0x3800] ;  /* 0xffc800005314783b */ /* 0x000eae0000000200 */
[C---:B------:R-:W-:Y:S08]  /*e4d0*/  HMMA.16816.F32 R88, R176.reuse, R16, R68 ;  /* 0x00000010b058723c */ /* 0x040ff00000001844 */
[----:B------:R-:W-:Y:S01]  /*e4e0*/  HMMA.16816.F32 R92, R176, R18, R60 ;  /* 0x00000012b05c723c */ /* 0x000fe2000000183c */
[----:B------:R-:W4:Y:S07]  /*e4f0*/  LDSM.16.M88.4 R16, [R3+0x2800] ;  /* 0x002800000310783b */ /* 0x000f2e0000000200 */
[----:B------:R-:W-:Y:S08]  /*e500*/  HMMA.16816.F32 R108, R144, R110, R32 ;  /* 0x0000006e906c723c */ /* 0x000ff00000001820 */
[C---:B------:R-:W-:Y:S01]  /*e510*/  HMMA.16816.F32 R32, R176.reuse, R40, R44 ;  /* 0x00000028b020723c */ /* 0x040fe2000000182c */
[----:B------:R-:W-:Y:S07]  /*e520*/  LDSM.16.M88.4 R44, [R200+0x3800] ;  /* 0x00380000c82c783b */ /* 0x000fee0000000200 */
[C---:B------:R-:W-:Y:S08]  /*e530*/  HMMA.16816.F32 R40, R176.reuse, R42, R56 ;  /* 0x0000002ab028723c */ /* 0x040ff00000001838 */
[C---:B---3--:R-:W-:Y:S08]  /*e540*/  HMMA.16816.F32 R56, R176.reuse, R36, R64 ;  /* 0x00000024b038723c */ /* 0x048ff00000001840 */
[C---:B------:R-:W-:Y:S01]  /*e550*/  HMMA.16816.F32 R60, R176.reuse, R38, R72 ;  /* 0x00000026b03c723c */ /* 0x040fe20000001848 */
[----:B------:R-:W3:Y:S07]  /*e560*/  LDSM.16.M88.4 R36, [R83+-0x2000] ;  /* 0xffe000005324783b */ /* 0x000eee0000000200 */
[C---:B-1----:R-:W-:Y:S08]  /*e570*/  HMMA.16816.F32 R72, R176.reuse, R8, R104 ;  /* 0x00000008b048723c */ /* 0x042ff00000001868 */
[----:B------:R-:W-:Y:S08]  /*e580*/  HMMA.16816.F32 R104, R176, R10, R100 ;  /* 0x0000000ab068723c */ /* 0x000ff00000001864 */
[----:B--2---:R-:W-:Y:S08]  /*e590*/  HMMA.16816.F32 R8, R180, R20, R116 ;  /* 0x00000014b408723c */ /* 0x004ff00000001874 */
[C---:B----4-:R-:W-:Y:S08]  /*e5a0*/  HMMA.16816.F32 R68, R176.reuse, R16, R112 ;  /* 0x00000010b044723c */ /* 0x050ff00000001870 */
[----:B------:R-:W-:Y:S01]  /*e5b0*/  HMMA.16816.F32 R64, R176, R18, R108 ;  /* 0x00000012b040723c */ /* 0x000fe2000000186c */
[----:B------:R-:W1:Y:S07]  /*e5c0*/  LDSM.16.M88.4 R16, [R83+-0x1800] ;  /* 0xffe800005310783b */ /* 0x000e6e0000000200 */
[C---:B------:R-:W-:Y:S01]  /*e5d0*/  HMMA.16816.F32 R52, R180.reuse, R22, R96 ;  /* 0x00000016b434723c */ /* 0x040fe20000001860 */
[----:B------:R-:W-:Y:S07]  /*e5e0*/  LDSM.16.M88.4 R20, [R83+-0x1000] ;  /* 0xfff000005314783b */ /* 0x000fee0000000200 */
[C---:B------:R-:W-:Y:S08]  /*e5f0*/  HMMA.16816.F32 R96, R180.reuse, R24, R84 ;  /* 0x00000018b460723c */ /* 0x040ff00000001854 */
[C---:B------:R-:W-:Y:S01]  /*e600*/  HMMA.16816.F32 R100, R180.reuse, R26, R48 ;  /* 0x0000001ab464723c */ /* 0x040fe20000001830 */
[----:B------:R-:W2:Y:S04]  /*e610*/  LDSM.16.M88.4 R24, [R205+0x3800] ;  /* 0x00380000cd18783b */ /* 0x000ea80000000200 */
[----:B------:R-:W-:Y:S03]  /*e620*/  LDSM.16.M88.4 R48, [R205+0x4000] ;  /* 0x00400000cd30783b */ /* 0x000fe60000000200 */
[----:B---3--:R-:W-:Y:S01]  /*e630*/  HMMA.16816.F32 R84, R180, R36, R32 ;  /* 0x00000024b454723c */ /* 0x008fe20000001820 */
[----:B------:R-:W3:Y:S07]  /*e640*/  LDSM.16.M88.4 R32, [R200+0x4000] ;  /* 0x00400000c820783b */ /* 0x000eee0000000200 */
[----:B------:R-:W-:Y:S08]  /*e650*/  HMMA.16816.F32 R8, R184, R44, R8 ;  /* 0x0000002cb808723c */ /* 0x000ff00000001808 */
[C---:B------:R-:W-:Y:S01]  /*e660*/  HMMA.16816.F32 R108, R180.reuse, R38, R40 ;  /* 0x00000026b46c723c */ /* 0x040fe20000001828 */
[----:B------:R-:W4:Y:S04]  /*e670*/  LDSM.16.M88.4 R36, [R3+0x3800] ;  /* 0x003800000324783b */ /* 0x000f280000000200 */
[----:B------:R-:W-:Y:S03]  /*e680*/  LDSM.16.M88.4 R40, [R205+0x4800] ;  /* 0x00480000cd28783b */ /* 0x000fe60000000200 */
[C---:B------:R-:W-:Y:S08]  /*e690*/  HMMA.16816.F32 R88, R180.reuse, R28, R88 ;  /* 0x0000001cb458723c */ /* 0x040ff00000001858 */
[C---:B-1----:R-:W-:Y:S01]  /*e6a0*/  HMMA.16816.F32 R112, R180.reuse, R16, R56 ;  /* 0x00000010b470723c */ /* 0x042fe20000001838 */
[----:B------:R-:W-:Y:S07]  /*e6b0*/  LDSM.16.M88.4 R56, [R83+0x800] ;  /* 0x000800005338783b */ /* 0x000fee0000000200 */
[----:B------:R-:W-:Y:S01]  /*e6c0*/  HMMA.16816.F32 R116, R180, R18, R60 ;  /* 0x00000012b474723c */ /* 0x000fe2000000183c */
[----:B------:R-:W-:Y:S07]  /*e6d0*/  LDSM.16.M88.4 R60, [R83] ;  /* 0x00000000533c783b */ /* 0x000fee0000000200 */
[----:B------:R-:W-:Y:S01]  /*e6e0*/  HMMA.16816.F32 R16, R184, R46, R52 ;  /* 0x0000002eb810723c */ /* 0x000fe20000001834 */
[----:B------:R-:W-:Y:S04]  /*e6f0*/  LDSM.16.M88.4 R52, [R200+0x4800] ;  /* 0x00480000c834783b */ /* 0x000fe80000000200 */
[----:B------:R-:W-:Y:S03]  /*e700*/  LDSM.16.M88.4 R44, [R200+0x5000] ;  /* 0x00500000c82c783b */ /* 0x000fe60000000200 */
[----:B------:R-:W-:Y:S01]  /*e710*/  HMMA.16816.F32 R92, R180, R30, R92 ;  /* 0x0000001eb45c723c */ /* 0x000fe2000000185c */
[----:B------:R-:W1:Y:S07]  /*e720*/  LDSM.16.M88.4 R28, [R83+-0x800] ;  /* 0xfff80000531c783b */ /* 0x000e6e0000000200 */
[----:B--2---:R-:W-:Y:S08]  /*e730*/  HMMA.16816.F32 R8, R188, R24, R8 ;  /* 0x00000018bc08723c */ /* 0x004ff00000001808 */
[C---:B------:R-:W-:Y:S08]  /*e740*/  HMMA.16816.F32 R120, R180.reuse, R20, R68 ;  /* 0x00000014b478723c */ /* 0x040ff00000001844 */
[----:B------:R-:W-:Y:S01]  /*e750*/  HMMA.16816.F32 R124, R180, R22, R64 ;  /* 0x00000016b47c723c */ /* 0x000fe20000001840 */
[----:B------:R-:W2:Y:S07]  /*e760*/  LDSM.16.M88.4 R64, [R3+0x4000] ;  /* 0x004000000340783b */ /* 0x000eae0000000200 */
[----:B---3--:R-:W-:Y:S08]  /*e770*/  HMMA.16816.F32 R20, R184, R32, R88 ;  /* 0x00000020b814723c */ /* 0x008ff00000001858 */
[----:B------:R-:W-:Y:S08]  /*e780*/  HMMA.16816.F32 R16, R188, R26, R16 ;  /* 0x0000001abc10723c */ /* 0x000ff00000001810 */
[----:B----4-:R-:W-:Y:S08]  /*e790*/  HMMA.16816.F32 R8, R192, R36, R8 ;  /* 0x00000024c008723c */ /* 0x010ff00000001808 */
[C---:B-1----:R-:W-:Y:S08]  /*e7a0*/  HMMA.16816.F32 R128, R180.reuse, R28, R72 ;  /* 0x0000001cb480723c */ /* 0x042ff00000001848 */
[----:B------:R-:W-:Y:S08]  /*e7b0*/  HMMA.16816.F32 R104, R180, R30, R104 ;  /* 0x0000001eb468723c */ /* 0x000ff00000001868 */
[----:B------:R-:W-:Y:S08]  /*e7c0*/  HMMA.16816.F32 R28, R188, R48, R20 ;  /* 0x00000030bc1c723c */ /* 0x000ff00000001814 */
[----:B------:R-:W-:Y:S08]  /*e7d0*/  HMMA.16816.F32 R32, R184, R34, R92 ;  /* 0x00000022b820723c */ /* 0x000ff0000000185c */
[----:B------:R-:W-:Y:S01]  /*e7e0*/  HMMA.16816.F32 R24, R192, R38, R16 ;  /* 0x00000026c018723c */ /* 0x000fe20000001810 */
[----:B------:R-:W-:Y:S07]  /*e7f0*/  LDSM.16.M88.4 R36, [R205+0x5000] ;  /* 0x00500000cd24783b */ /* 0x000fee0000000200 */
[----:B------:R-:W-:Y:S08]  /*e800*/  HMMA.16816.F32 R8, R196, R60, R8 ;  /* 0x0000003cc408723c */ /* 0x000ff00000001808 */
[----:B------:R-:W-:Y:S08]  /*e810*/  HMMA.16816.F32 R20, R184, R52, R96 ;  /* 0x00000034b814723c */ /* 0x000ff00000001860 */
[----:B--2---:R-:W-:Y:S08]  /*e820*/  HMMA.16816.F32 R16, R192, R64, R28 ;  /* 0x00000040c010723c */ /* 0x004ff0000000181c */
[----:B------:R-:W-:Y:S01]  /*e830*/  HMMA.16816.F32 R32, R188, R50, R32 ;  /* 0x00000032bc20723c */ /* 0x000fe20000001820 */
[----:B------:R-:W-:Y:S01]  /*e840*/  FMUL.FTZ R2, R8, c[0x0][0x320] ;  /* 0x0000c80008027a20 */ /* 0x000fe20000410000 */
[----:B------:R-:W1:Y:S03]  /*e850*/  LDSM.16.M88.4 R48, [R200+0x5800] ;  /* 0x00580000c830783b */ /* 0x000e660000000200 */
[----:B------:R2:W3:Y:S03]  /*e860*/  MUFU.TANH R132, R2 ;  /* 0x0000000200847308 */ /* 0x0004e60000002400 */
[----:B------:R-:W-:Y:S01]  /*e870*/  HMMA.16816.F32 R68, R184, R54, R100 ;  /* 0x00000036b844723c */ /* 0x000fe20000001864 */
[----:B------:R-:W4:Y:S07]  /*e880*/  LDSM.16.M88.4 R52, [R3+0x4800] ;  /* 0x004800000334783b */ /* 0x000f2e0000000200 */
[----:B------:R-:W-:Y:S01]  /*e890*/  HMMA.16816.F32 R24, R196, R62, R24 ;  /* 0x0000003ec418723c */ /* 0x000fe20000001818 */
[----:B------:R-:W-:Y:S01]  /*e8a0*/  LDSM.16.M88.4 R60, [R200+0x6000] ;  /* 0x00600000c83c783b */ /* 0x000fe20000000200 */
[----:B--2---:R-:W-:-:S06]  /*e8b0*/  FMUL.FTZ R2, R9, c[0x0][0x320] ;  /* 0x0000c80009027a20 */ /* 0x004fcc0000410000 */
[C---:B------:R-:W-:Y:S08]  /*e8c0*/  HMMA.16816.F32 R72, R184.reuse, R44, R84 ;  /* 0x0000002cb848723c */ /* 0x040ff00000001854 */
[----:B------:R-:W-:Y:S01]  /*e8d0*/  HMMA.16816.F32 R84, R184, R46, R108 ;  /* 0x0000002eb854723c */ /* 0x000fe2000000186c */
[----:B------:R2:W1:Y:S01]  /*e8e0*/  MUFU.TANH R111, R2 ;  /* 0x00000002006f7308 */ /* 0x0004620000002400 */
[----:B------:R-:W3:Y:S06]  /*e8f0*/  LDSM.16.M88.4 R44, [R83+0x1000] ;  /* 0x00100000532c783b */ /* 0x000eec0000000200 */
[C---:B------:R-:W-:Y:S08]  /*e900*/  HMMA.16816.F32 R20, R188.reuse, R40, R20 ;  /* 0x00000028bc14723c */ /* 0x040ff00000001814 */
[----:B------:R-:W-:Y:S01]  /*e910*/  HMMA.16816.F32 R28, R188, R42, R68 ;  /* 0x0000002abc1c723c */ /* 0x000fe20000001844 */
[----:B--2---:R-:W-:Y:S01]  /*e920*/  FMUL.FTZ R2, R10, c[0x0][0x320] ;  /* 0x0000c8000a027a20 */ /* 0x004fe20000410000 */
[----:B------:R-:W2:Y:S03]  /*e930*/  LDSM.16.M88.4 R40, [R3+0x5000] ;  /* 0x005000000328783b */ /* 0x000ea60000000200 */
[----:B------:R4:W2:Y:S03]  /*e940*/  MUFU.TANH R110, R2 ;  /* 0x00000002006e7308 */ /* 0x0008a60000002400 */
[----:B-1----:R-:W-:Y:S01]  /*e950*/  HMMA.16816.F32 R68, R184, R50, R116 ;  /* 0x00000032b844723c */ /* 0x002fe20000001874 */
[----:B----4-:R-:W-:-:S07]  /*e960*/  FMUL.FTZ R2, R11, c[0x0][0x320] ;  /* 0x0000c8000b027a20 */ /* 0x010fce0000410000 */
[----:B------:R-:W-:Y:S01]  /*e970*/  HMMA.16816.F32 R8, R196, R56, R16 ;  /* 0x00000038c408723c */ /* 0x000fe20000001810 */
[----:B------:R1:W4:Y:S07]  /*e980*/  MUFU.TANH R109, R2 ;  /* 0x00000002006d7308 */ /* 0x00032e0000002400 */
[----:B------:R-:W-:Y:S08]  /*e990*/  HMMA.16816.F32 R16, R192, R66, R32 ;  /* 0x00000042c010723c */ /* 0x000ff00000001820 */
[----:B------:R-:W-:Y:S01]  /*e9a0*/  HMMA.16816.F32 R64, R184, R48, R112 ;  /* 0x00000030b840723c */ /* 0x000fe20000001870 */
[----:B------:R-:W2:Y:S01]  /*e9b0*/  LDSM.16.M88.4 R48, [R205+0x5800] ;  /* 0x00580000cd30783b */ /* 0x000ea20000000200 */
        /* <DEDUP_REMOVED lines=10> */
[----:B------:R-:W-:Y:S07]  /*ea60*/  LDSM.16.M88.4 R56, [R83+0x1800] ;  /* 0x001800005338783b */ /* 0x000fee0000000200 */
[----:B------:R-:W-:Y:S01]  /*ea70*/  HMMA.16816.F32 R16, R188, R36, R72 ;  /* 0x00000024bc10723c */ /* 0x000fe20000001848 */
[----:B-1----:R-:W-:-:S04]  /*ea80*/  FMUL.FTZ R2, R8, c[0x0][0x320] ;  /* 0x0000c80008027a20 */ /* 0x002fc80000410000 */
[----:B------:R1:W1:Y:S03]  /*ea90*/  MUFU.TANH R101, R2 ;  /* 0x0000000200657308 */ /* 0x0002660000002400 */
[----:B---3--:R-:W-:Y:S08]  /*eaa0*/  HMMA.16816.F32 R32, R196, R44, R24 ;  /* 0x0000002cc420723c */ /* 0x008ff00000001818 */
[----:B------:R-:W-:Y:S01]  /*eab0*/  HMMA.16816.F32 R72, R184, R60, R120 ;  /* 0x0000003cb848723c */ /* 0x000fe20000001878 */
[----:B-1----:R-:W-:-:S07]  /*eac0*/  FMUL.FTZ R2, R9, c[0x0][0x320] ;  /* 0x0000c80009027a20 */ /* 0x002fce0000410000 */
[----:B--2---:R-:W-:Y:S01]  /*ead0*/  HMMA.16816.F32 R24, R192, R40, R16 ;  /* 0x00000028c018723c */ /* 0x004fe20000001810 */
[----:B------:R1:W2:Y:S02]  /*eae0*/  MUFU.TANH R100, R2 ;  /* 0x0000000200647308 */ /* 0x0002a40000002400 */
[----:B-1----:R-:W-:-:S06]  /*eaf0*/  FMUL.FTZ R2, R10, c[0x0][0x320] ;  /* 0x0000c8000a027a20 */ /* 0x002fcc0000410000 */
[----:B------:R1:W3:Y:S02]  /*eb00*/  MUFU.TANH R99, R2 ;  /* 0x0000000200637308 */ /* 0x0002e40000002400 */
[----:B-1----:R-:W-:Y:S02]  /*eb10*/  FMUL.FTZ R2, R11, c[0x0][0x320] ;  /* 0x0000c8000b027a20 */ /* 0x002fe40000410000 */
[----:B------:R-:W-:Y:S01]  /*eb20*/  HMMA.16816.F32 R8, R192, R54, R28 ;  /* 0x00000036c008723c */ /* 0x000fe2000000181c */
[----:B------:R-:W-:Y:S03]  /*eb30*/  LDSM.16.M88.4 R52, [R3+0x5800] ;  /* 0x005800000334783b */ /* 0x000fe60000000200 */
[----:B------:R1:W1:Y:S04]  /*eb40*/  MUFU.TANH R98, R2 ;  /* 0x0000000200627308 */ /* 0x0002680000002400 */
[----:B------:R-:W-:Y:S01]  /*eb50*/  HMMA.16816.F32 R28, R188, R38, R84 ;  /* 0x00000026bc1c723c */ /* 0x000fe20000001854 */
[----:B------:R-:W-:Y:S01]  /*eb60*/  LDSM.16.M88.4 R36, [R205+0x6000] ;  /* 0x00600000cd24783b */ /* 0x000fe20000000200 */
[----:B-1----:R-:W-:-:S04]  /*eb70*/  FMUL.FTZ R2, R20, c[0x0][0x320] ;  /* 0x0000c80014027a20 */ /* 0x002fc80000410000 */
[----:B------:R1:W1:Y:S10]  /*eb80*/  MUFU.TANH R97, R2 ;  /* 0x0000000200617308 */ /* 0x0002740000002400 */
[----:B------:R-:W-:Y:S01]  /*eb90*/  HMMA.16816.F32 R8, R196, R46, R8 ;  /* 0x0000002ec408723c */ /* 0x000fe20000001808 */
[----:B------:R-:W-:Y:S07]  /*eba0*/  LDSM.16.M88.4 R44, [R83+0x2000] ;  /* 0x00200000532c783b */ /* 0x000fee0000000200 */
[----:B------:R-:W-:Y:S01]  /*ebb0*/  HMMA.16816.F32 R16, R192, R42, R28 ;  /* 0x0000002ac010723c */ /* 0x000fe2000000181c */
[----:B-1----:R-:W-:-:S07]  /*ebc0*/  FMUL.FTZ R2, R21, c[0x0][0x320] ;  /* 0x0000c80015027a20 */ /* 0x002fce0000410000 */
[----:B------:R-:W-:Y:S01]  /*ebd0*/  HMMA.16816.F32 R28, R188, R50, R68 ;  /* 0x00000032bc1c723c */ /* 0x000fe20000001844 */
[----:B------:R1:W1:Y:S07]  /*ebe0*/  MUFU.TANH R96, R2 ;  /* 0x0000000200607308 */ /* 0x00026e0000002400 */
[----:B------:R-:W-:Y:S01]  /*ebf0*/  HMMA.16816.F32 R40, R184, R62, R124 ;  /* 0x0000003eb828723c */ /* 0x000fe2000000187c */
[----:B-1----:R-:W-:-:S04]  /*ec00*/  FMUL.FTZ R2, R22, c[0x0][0x320] ;  /* 0x0000c80016027a20 */ /* 0x002fc80000410000 */
[----:B------:R1:W1:Y:S02]  /*ec10*/  MUFU.TANH R95, R2 ;  /* 0x00000002005f7308 */ /* 0x0002640000002400 */
[----:B-1----:R-:W-:Y:S02]  /*ec20*/  FMUL.FTZ R2, R23, c[0x0][0x320] ;  /* 0x0000c80017027a20 */ /* 0x002fe40000410000 */
[----:B------:R-:W-:Y:S01]  /*ec30*/  HMMA.16816.F32 R20, R188, R48, R64 ;  /* 0x00000030bc14723c */ /* 0x000fe20000001840 */
[----:B------:R-:W1:Y:S03]  /*ec40*/  LDSM.16.M88.4 R64, [R200+0x6800] ;  /* 0x00680000c840783b */ /* 0x000e660000000200 */
[----:B------:R2:W1:Y:S01]  /*ec50*/  MUFU.TANH R93, R2 ;  /* 0x00000002005d7308 */ /* 0x0004620000002400 */
[----:B------:R-:W-:Y:S01]  /*ec60*/  LDSM.16.M88.4 R48, [R83+0x2800] ;  /* 0x002800005330783b */ /* 0x000fe20000000200 */
[----:B--2---:R-:W-:-:S06]  /*ec70*/  FMUL.FTZ R2, R32, c[0x0][0x320] ;  /* 0x0000c80020027a20 */ /* 0x004fcc0000410000 */
[----:B------:R2:W1:Y:S02]  /*ec80*/  MUFU.TANH R94, R2 ;  /* 0x00000002005e7308 */ /* 0x0004640000002400 */
[----:B--2---:R-:W-:Y:S01]  /*ec90*/  FMUL.FTZ R2, R33, c[0x0][0x320] ;  /* 0x0000c80021027a20 */ /* 0x004fe20000410000 */
[----:B-1----:R-:W-:Y:S05]  /*eca0*/  HMMA.16816.F32 R60, R184, R64, R128 ;  /* 0x00000040b83c723c */ /* 0x002fea0000001880 */
[----:B------:R1:W2:Y:S02]  /*ecb0*/  MUFU.TANH R92, R2 ;  /* 0x00000002005c7308 */ /* 0x0002a40000002400 */
[----:B-1----:R-:W-:-:S06]  /*ecc0*/  FMUL.FTZ R2, R34, c[0x0][0x320] ;  /* 0x0000c80022027a20 */ /* 0x002fcc0000410000 */
[----:B------:R1:W1:Y:S02]  /*ecd0*/  MUFU.TANH R91, R2 ;  /* 0x00000002005b7308 */ /* 0x0002640000002400 */
[----:B-1----:R-:W-:Y:S02]  /*ece0*/  FMUL.FTZ R2, R35, c[0x0][0x320] ;  /* 0x0000c80023027a20 */ /* 0x002fe40000410000 */
[----:B------:R-:W-:Y:S04]  /*ecf0*/  HMMA.16816.F32 R32, R196, R56, R24 ;  /* 0x00000038c420723c */ /* 0x000fe80000001818 */
[----:B------:R1:W1:Y:S04]  /*ed00*/  MUFU.TANH R90, R2 ;  /* 0x00000002005a7308 */ /* 0x0002680000002400 */
        /* <DEDUP_REMOVED lines=13> */
[----:B------:R-:W3:Y:S07]  /*ede0*/  LDSM.16.M88.4 R52, [R205+0x6800] ;  /* 0x00680000cd34783b */ /* 0x000eee0000000200 */
[----:B------:R-:W-:Y:S01]  /*edf0*/  HMMA.16816.F32 R28, R196, R44, R24 ;  /* 0x0000002cc41c723c */ /* 0x000fe20000001818 */
[----:B--2---:R-:W-:-:S04]  /*ee00*/  FMUL.FTZ R2, R32, c[0x0][0x320] ;  /* 0x0000c80020027a20 */ /* 0x004fc80000410000 */
[----:B------:R2:W1:Y:S11]  /*ee10*/  MUFU.TANH R86, R2 ;  /* 0x0000000200567308 */ /* 0x0004760000002400 */
[----:B------:R-:W-:Y:S01]  /*ee20*/  HMMA.16816.F32 R16, R196, R46, R16 ;  /* 0x0000002ec410723c */ /* 0x000fe20000001810 */
[----:B--2---:R-:W-:-:S07]  /*ee30*/  FMUL.FTZ R2, R33, c[0x0][0x320] ;  /* 0x0000c80021027a20 */ /* 0x004fce0000410000 */
[----:B-1----:R-:W-:Y:S01]  /*ee40*/  HMMA.16816.F32 R24, R192, R56, R20 ;  /* 0x00000038c018723c */ /* 0x002fe20000001814 */
[----:B------:R1:W2:Y:S07]  /*ee50*/  MUFU.TANH R85, R2 ;  /* 0x0000000200557308 */ /* 0x0002ae0000002400 */
[----:B---3--:R-:W-:Y:S01]  /*ee60*/  HMMA.16816.F32 R20, R188, R52, R60 ;  /* 0x00000034bc14723c */ /* 0x008fe2000000183c */
[----:B-1----:R-:W-:-:S04]  /*ee70*/  FMUL.FTZ R2, R34, c[0x0][0x320] ;  /* 0x0000c80022027a20 */ /* 0x002fc80000410000 */
[----:B------:R1:W3:Y:S02]  /*ee80*/  MUFU.TANH R64, R2 ;  /* 0x0000000200407308 */ /* 0x0002e40000002400 */
[----:B-1----:R-:W-:Y:S02]  /*ee90*/  FMUL.FTZ R2, R35, c[0x0][0x320] ;  /* 0x0000c80023027a20 */ /* 0x002fe40000410000 */
[----:B------:R-:W-:Y:S01]  /*eea0*/  HMMA.16816.F32 R32, R188, R38, R40 ;  /* 0x00000026bc20723c */ /* 0x000fe20000001828 */
[----:B------:R-:W1:Y:S03]  /*eeb0*/  LDSM.16.M88.4 R40, [R3+0x6800] ;  /* 0x006800000328783b */ /* 0x000e660000000200 */
[----:B------:R2:W1:Y:S01]  /*eec0*/  MUFU.TANH R84, R2 ;  /* 0x0000000200547308 */ /* 0x0004620000002400 */
[----:B------:R-:W3:Y:S01]  /*eed0*/  LDSM.16.M88.4 R36, [R83+0x3000] ;  /* 0x003000005324783b */ /* 0x000ee20000000200 */
[----:B------:R-:W-:-:S04]  /*eee0*/  DEPBAR.LE SB0, 0x0 ;  /* 0x000080000000791a */ /* 0x000fc80000000000 */
[----:B--2---:R-:W-:-:S04]  /*eef0*/  FMUL.FTZ R2, R8, c[0x0][0x320] ;  /* 0x0000c80008027a20 */ /* 0x004fc80000410000 */
[----:B------:R2:W1:Y:S10]  /*ef00*/  MUFU.TANH R75, R2 ;  /* 0x00000002004b7308 */ /* 0x0004740000002400 */
[----:B------:R-:W-:Y:S01]  /*ef10*/  HMMA.16816.F32 R32, R192, R58, R32 ;  /* 0x0000003ac020723c */ /* 0x000fe20000001820 */
[----:B--2---:R-:W-:-:S07]  /*ef20*/  FMUL.FTZ R2, R9, c[0x0][0x320] ;  /* 0x0000c80009027a20 */ /* 0x004fce0000410000 */
[----:B-1----:R-:W-:Y:S01]  /*ef30*/  HMMA.16816.F32 R20, R192, R40, R20 ;  /* 0x00000028c014723c */ /* 0x002fe20000001814 */
[----:B------:R1:W2:Y:S02]  /*ef40*/  MUFU.TANH R74, R2 ;  /* 0x00000002004a7308 */ /* 0x0002a40000002400 */
        /* <DEDUP_REMOVED lines=16> */
[----:B---3--:R-:W-:Y:S01]  /*f050*/  HMMA.16816.F32 R8, R196, R38, R8 ;  /* 0x00000026c408723c */ /* 0x008fe20000001808 */
[----:B-1----:R-:W-:-:S07]  /*f060*/  FMUL.FTZ R2, R31, c[0x0][0x320] ;  /* 0x0000c8001f027a20 */ /* 0x002fce0000410000 */
[C---:B------:R-:W-:Y:S01]  /*f070*/  HMMA.16816.F32 R28, R196.reuse, R48, R24 ;  /* 0x00000030c41c723c */ /* 0x040fe20000001818 */
[----:B------:R1:W3:Y:S07]  /*f080*/  MUFU.TANH R56, R2 ;  /* 0x0000000200387308 */ /* 0x0002ee0000002400 */
        /* <DEDUP_REMOVED lines=44> */
[----:B--234-:R-:W2:Y:S04]  /*f350*/  LDL R4, [R1+0x1c] ;  /* 0x00001c0001047983 */ /* 0x01cea80000100800 */
[----:B------:R-:W3:Y:S04]  /*f360*/  LDL.64 R138, [R1+0x10] ;  /* 0x00001000018a7983 */ /* 0x000ee80000100a00 */
[----:B------:R-:W4:Y:S01]  /*f370*/  LDL R6, [R1+0x18] ;  /* 0x0000180001067983 */ /* 0x000f220000100800 */
[----:B-1----:R-:W-:-:S03]  /*f380*/  IMAD.MOV.U32 R2, RZ, RZ, c[0x0][0x2b8] ;  /* 0x0000ae00ff027624 */ /* 0x002fc600078e00ff */
[----:B-----5:R-:W3:Y:S01]  /*f390*/  LDL.64 R136, [R1+0x8] ;  /* 0x0000080001887983 */ /* 0x020ee20000100a00 */
[----:B------:R-:W-:Y:S01]  /*f3a0*/  ISETP.GT.AND P0, PT, R0, 0x6f, PT ;  /* 0x0000006f0000780c */ /* 0x000fe20003f04270 */
[----:B------:R-:W-:Y:S01]  /*f3b0*/  IMAD.MOV.U32 R221, RZ, RZ, RZ ;  /* 0x000000ffffdd7224 */ /* 0x000fe200078e00ff */
[----:B------:R-:W-:Y:S02]  /*f3c0*/  ISETP.NE.AND P1, PT, R2, 0x1, PT ;  /* 0x000000010200780c */ /* 0x000fe40003f25270 */
[----:B--2---:R-:W-:-:S04]  /*f3d0*/  IADD3 R3, R0, R135, R4 ;  /* 0x0000008700037210 */ /* 0x004fc80007ffe004 */
[----:B------:R-:W-:-:S07]  /*f3e0*/  IADD3 R3, R3, -0x70, RZ ;  /* 0xffffff9003037810 */ /* 0x000fce0007ffe0ff */
[----:B------:R-:W-:-:S04]  /*f3f0*/  @P1 IMAD.HI.U32 R4, R3, c[0x0][0x2bc], RZ ;  /* 0x0000af0003041a27 */ /* 0x000fc800078e00ff */
[----:B------:R-:W-:Y:S01]  /*f400*/  IMAD.MOV.U32 R2, RZ, RZ, R3 ;  /* 0x000000ffff027224 */ /* 0x000fe200078e0003 */
[----:B------:R-:W-:-:S04]  /*f410*/  @P1 SHF.R.U32.HI R2, RZ, c[0x0][0x2c0], R4 ;  /* 0x0000b000ff021a19 */ /* 0x000fc80000011604 */
[----:B---3--:R-:W-:-:S04]  /*f420*/  @!P0 IADD3 R5, P1, R2, R138, RZ ;  /* 0x0000008a02058210 */ /* 0x008fc80007f3e0ff */
[----:B----4-:R-:W-:Y:S02]  /*f430*/  @!P0 LEA.HI.X.SX32 R6, R2, R6, 0x1, P1 ;  /* 0x0000000602068211 */ /* 0x010fe400008f0eff */
[----:B------:R-:W-:-:S04]  /*f440*/  @!P0 LEA R4, P1, R5, c[0x0][0x2a0], 0x2 ;  /* 0x0000a80005048a11 */ /* 0x000fc800078210ff */
[----:B------:R-:W-:-:S05]  /*f450*/  @!P0 LEA.HI.X R5, R5, c[0x0][0x2a4], R6, 0x2, P1 ;  /* 0x0000a90005058a11 */ /* 0x000fca00008f1406 */
[----:B------:R1:W2:Y:S01]  /*f460*/  @!P0 LDG.E R221, [R4.64] ;  /* 0x0000000804dd8981 */ /* 0x0002a2000c1e1900 */
[----:B------:R-:W-:-:S04]  /*f470*/  IMAD.MOV R2, RZ, RZ, -R2 ;  /* 0x000000ffff027224 */ /* 0x000fc800078e0a02 */
[----:B------:R-:W-:-:S05]  /*f480*/  IMAD R225, R2, c[0x0][0x2b8], R3 ;  /* 0x0000ae0002e17a24 */ /* 0x000fca00078e0203 */
[----:B------:R-:W-:-:S05]  /*f490*/  SHF.R.S32.HI R2, RZ, 0x1f, R225 ;  /* 0x0000001fff027819 */ /* 0x000fca00000114e1 */
[----:B-1----:R-:W-:Y:S02]  /*f4a0*/  IMAD R4, R2, c[0x0][0x1e0], RZ ;  /* 0x0000780002047a24 */ /* 0x002fe400078e02ff */
[----:B------:R-:W-:-:S04]  /*f4b0*/  IMAD.WIDE.U32 R2, R225, c[0x0][0x1e0], RZ ;  /* 0x00007800e1027a25 */ /* 0x000fc800078e00ff */
        /* <DEDUP_REMOVED lines=12> */
.L_x_523:
[----:B------:R-:W-:Y:S05]  /*f580*/  BRA.DIV ~URZ, `(.L_x_430) ;  /* 0x0000a8127f007947 */ /* 0x000fea000b800000 */
[----:B------:R3:W4:Y:S02]  /*f590*/  SHFL.IDX PT, R2, R5, RZ, 0x181f ;  /* 0x00181fff05027589 */ /* 0x00072400000e0000 */
.L_x_524:
[----:B------:R-:W-:Y:S01]  /*f5a0*/  ISETP.GE.AND P0, PT, R220, 0x1, PT ;  /* 0x00000001dc00780c */ /* 0x000fe20003f06270 */
[----:B------:R-:W-:-:S12]  /*f5b0*/  BSSY B0, `(.L_x_431) ;  /* 0x000000c000007945 */ /* 0x000fd80003800000 */
[----:B------:R-:W-:Y:S05]  /*f5c0*/  @!P0 BRA `(.L_x_432) ;  /* 0x000000a000008947 */ /* 0x000fea0003800000 */
[----:B------:R-:W-:Y:S02]  /*f5d0*/  LOP3.LUT P2, RZ, R234, 0x2, RZ, 0xc0, !PT ;  /* 0x00000002eaff7812 */ /* 0x000fe4000784c0ff */
[C---:B----4-:R-:W-:Y:S02]  /*f5e0*/  IADD3 R8, P1, R2.reuse, R216, RZ ;  /* 0x000000d802087210 */ /* 0x050fe40007f3e0ff */
[----:B------:R-:W-:-:S03]  /*f5f0*/  IADD3 R2, P0, R2, R219, RZ ;  /* 0x000000db02027210 */ /* 0x000fc60007f1e0ff */
[C---:B--2---:R-:W-:Y:S02]  /*f600*/  IMAD.X R9, R6.reuse, 0x1, R217, P1 ;  /* 0x0000000106097824 */ /* 0x044fe400008e06d9 */
[----:B------:R-:W-:-:S04]  /*f610*/  IMAD.X R3, R6, 0x1, R218, P0 ;  /* 0x0000000106037824 */ /* 0x000fc800000e06da */
[----:B------:R-:W-:Y:S01]  /*f620*/  @!PT LDS RZ, [RZ] ;  /* 0x00000000fffff984 */ /* 0x000fe20000000800 */
[----:B------:R-:W-:Y:S01]  /*f630*/  @!PT LDS RZ, [RZ] ;  /* 0x00000000fffff984 */ /* 0x000fe20000000800 */
[----:B------:R-:W-:Y:S01]  /*f640*/  @!PT LDS RZ, [RZ] ;  /* 0x00000000fffff984 */ /* 0x000fe20000000800 */
[----:B------:R2:W-:Y:S04]  /*f650*/  LDGSTS.E.BYPASS.LTC128B.128 [R213+0x8100], [R8.64], !P2 ;  /* 0x0810000008d57fae */ /* 0x0005e8000d101d48 */
[----:B------:R2:W-:Y:S02]  /*f660*/  LDGSTS.E.BYPASS.LTC128B.128 [R213+0xb900], [R2.64], !P5 ;  /* 0x0b90000002d57fae */ /* 0x0005e4000e901d48 */
.L_x_432:
[----:B------:R-:W-:Y:S05]  /*f670*/  BSYNC B0 ;  /* 0x0000000000007941 */ /* 0x000fea0003800000 */
.L_x_431:
[----:B------:R-:W-:Y:S05]  /*f680*/  BRA.DIV ~URZ, `(.L_x_433) ;  /* 0x0000a7827f007947 */ /* 0x000fea000b800000 */
[----:B--2---:R2:W1:Y:S04]  /*f690*/  SHFL.IDX PT, R6, R4, 0x1, 0x181f ;  /* 0x00381f0004067f89 */ /* 0x00446800000e0000 */
[----:B----4-:R2:W4:Y:S02]  /*f6a0*/  SHFL.IDX PT, R2, R5, 0x1, 0x181f ;  /* 0x00381f0005027f89 */ /* 0x01052400000e0000 */
.L_x_525:
[----:B------:R-:W-:Y:S01]  /*f6b0*/  ISETP.GE.AND P0, PT, R220, 0x21, PT ;  /* 0x00000021dc00780c */ /* 0x000fe20003f06270 */
[----:B------:R-:W-:-:S12]  /*f6c0*/  BSSY B0, `(.L_x_434) ;  /* 0x000000c000007945 */ /* 0x000fd80003800000 */
[----:B------:R-:W-:Y:S05]  /*f6d0*/  @!P0 BRA `(.L_x_435) ;  /* 0x000000a000008947 */ /* 0x000fea0003800000 */
[----:B------:R-:W-:Y:S02]  /*f6e0*/  LOP3.LUT P2, RZ, R234, 0x2, RZ, 0xc0, !PT ;  /* 0x00000002eaff7812 */ /* 0x000fe4000784c0ff */
[C---:B----4-:R-:W-:Y:S02]  /*f6f0*/  IADD3 R8, P1, R2.reuse, R216, RZ ;  /* 0x000000d802087210 */ /* 0x050fe40007f3e0ff */
[----:B------:R-:W-:-:S03]  /*f700*/  IADD3 R2, P0, R2, R219, RZ ;  /* 0x000000db02027210 */ /* 0x000fc60007f1e0ff */
[C---:B-1----:R-:W-:Y:S02]  /*f710*/  IMAD.X R9, R6.reuse, 0x1, R217, P1 ;  /* 0x0000000106097824 */ /* 0x042fe400008e06d9 */
[----:B------:R-:W-:-:S04]  /*f720*/  IMAD.X R3, R6, 0x1, R218, P0 ;  /* 0x0000000106037824 */ /* 0x000fc800000e06da */
[----:B------:R-:W-:Y:S01]  /*f730*/  @!PT LDS RZ, [RZ] ;  /* 0x00000000fffff984 */ /* 0x000fe20000000800 */
[----:B------:R-:W-:Y:S01]  /*f740*/  @!PT LDS RZ, [RZ] ;  /* 0x00000000fffff984 */ /* 0x000fe20000000800 */
[----:B------:R-:W-:Y:S01]  /*f750*/  @!PT LDS RZ, [RZ] ;  /* 0x00000000fffff984 */ /* 0x000fe20000000800 */
[----:B------:R1:W-:Y:S04]  /*f760*/  LDGSTS.E.BYPASS.LTC128B.128 [R215+0x9100], [R8.64], !P2 ;  /* 0x0910000008d77fae */ /* 0x0003e8000d101d48 */
[----:B------:R1:W-:Y:S02]  /*f770*/  LDGSTS.E.BYPASS.LTC128B.128 [R215+0xc900], [R2.64], !P5 ;  /* 0x0c90000002d77fae */ /* 0x0003e4000e901d48 */
.L_x_435:
[----:B------:R-:W-:Y:S05]  /*f780*/  BSYNC B0 ;  /* 0x0000000000007941 */ /* 0x000fea0003800000 */
.L_x_434:
[----:B------:R-:W-:Y:S05]  /*f790*/  BRA.DIV ~URZ, `(.L_x_436) ;  /* 0x0000a7427f007947 */ /* 0x000fea000b800000 */
[----:B-1----:R1:W2:Y:S02]  /*f7a0*/  SHFL.IDX PT, R6, R4, 0x2, 0x181f ;  /* 0x00581f0004067f89 */ /* 0x0022a400000e0000 */
.L_x_526:
[----:B------:R-:W-:Y:S05]  /*f7b0*/  BRA.DIV ~URZ, `(.L_x_437) ;  /* 0x0000a7927f007947 */ /* 0x000fea000b800000 */
[----:B----4-:R4:W1:Y:S02]  /*f7c0*/  SHFL.IDX PT, R2, R5, 0x2, 0x181f ;  /* 0x00581f0005027f89 */ /* 0x01086400000e0000 */
.L_x_527:
[----:B------:R-:W-:Y:S01]  /*f7d0*/  ISETP.GE.AND P0, PT, R220, 0x41, PT ;  /* 0x00000041dc00780c */ /* 0x000fe20003f06270 */
[----:B------:R-:W-:-:S12]  /*f7e0*/  BSSY B0, `(.L_x_438) ;  /* 0x000000c000007945 */ /* 0x000fd80003800000 */
[----:B------:R-:W-:Y:S05]  /*f7f0*/  @!P0 BRA `(.L_x_439) ;  /* 0x000000a000008947 */ /* 0x000fea0003800000 */
[----:B------:R-:W-:Y:S02]  /*f800*/  LOP3.LUT P2, RZ, R234, 0x2, RZ, 0xc0, !PT ;  /* 0x00000002eaff7812 */ /* 0x000fe4000784c0ff */
[C---:B-1----:R-:W-:Y:S02]  /*f810*/  IADD3 R8, P1, R2.reuse, R216, RZ ;  /* 0x000000d802087210 */ /* 0x042fe40007f3e0ff */
        /* <DEDUP_REMOVED lines=8> */
.L_x_439:
[----:B------:R-:W-:Y:S05]  /*f8a0*/  BSYNC B0 ;  /* 0x0000000000007941 */ /* 0x000fea0003800000 */
.L_x_438:
[----:B------:R-:W-:Y:S05]  /*f8b0*/  BRA.DIV ~URZ, `(.L_x_440) ;  /* 0x0000a7027f007947 */ /* 0x000fea000b800000 */
[----:B--2---:R2:W3:Y:S04]  /*f8c0*/  SHFL.IDX PT, R6, R4, 0x3, 0x181f ;  /* 0x00781f0004067f89 */ /* 0x0044e800000e0000 */
[----:B-1----:R2:W1:Y:S02]  /*f8d0*/  SHFL.IDX PT, R2, R5, 0x3, 0x181f ;  /* 0x00781f0005027f89 */ /* 0x00246400000e0000 */
.L_x_528:
[----:B------:R-:W-:-:S13]  /*f8e0*/  ISETP.GE.AND P0, PT, R220, 0x61, PT ;  /* 0x00000061dc00780c */ /* 0x000fda0003f06270 */
[----:B------:R-:W-:Y:S05]  /*f8f0*/  @!P0 BRA `(.L_x_428) ;  /* 0x000000a000008947 */ /* 0x000fea0003800000 */
[----:B------:R-:W-:Y:S02]  /*f900*/  LOP3.LUT P2, RZ, R234, 0x2, RZ, 0xc0, !PT ;  /* 0x00000002eaff7812 */ /* 0x000fe4000784c0ff */
[C---:B-12---:R-:W-:Y:S02]  /*f910*/  IADD3 R4, P1, R2.reuse, R216, RZ ;  /* 0x000000d802047210 */ /* 0x046fe40007f3e0ff */
[----:B------:R-:W-:-:S03]  /*f920*/  IADD3 R2, P0, R2, R219, RZ ;  /* 0x000000db02027210 */ /* 0x000fc60007f1e0ff */
[C---:B---34-:R-:W-:Y:S02]  /*f930*/  IMAD.X R5, R6.reuse, 0x1, R217, P1 ;  /* 0x0000000106057824 */ /* 0x058fe400008e06d9 */
[----:B------:R-:W-:-:S04]  /*f940*/  IMAD.X R3, R6, 0x1, R218, P0 ;  /* 0x0000000106037824 */ /* 0x000fc800000e06da */
[----:B------:R-:W-:Y:S01]  /*f950*/  @!PT LDS RZ, [RZ] ;  /* 0x00000000fffff984 */ /* 0x000fe20000000800 */
[----:B------:R-:W-:Y:S01]  /*f960*/  @!PT LDS RZ, [RZ] ;  /* 0x00000000fffff984 */ /* 0x000fe20000000800 */
[----:B------:R-:W-:Y:S01]  /*f970*/  @!PT LDS RZ, [RZ] ;  /* 0x00000000fffff984 */ /* 0x000fe20000000800 */
[----:B------:R1:W-:Y:S04]  /*f980*/  LDGSTS.E.BYPASS.LTC128B.128 [R215+0xb100], [R4.64], !P2 ;  /* 0x0b10000004d77fae */ /* 0x0003e8000d101d48 */
[----:B------:R1:W-:Y:S02]  /*f990*/  LDGSTS.E.BYPASS.LTC128B.128 [R215+0xe900], [R2.64], !P5 ;  /* 0x0e90000002d77fae */ /* 0x0003e4000e901d48 */
.L_x_428:
[----:B--234-:R-:W-:Y:S05]  /*f9a0*/  BSYNC B1 ;  /* 0x0000000000017941 */ /* 0x01cfea0003800000 */
.L_x_427:
        /* <DEDUP_REMOVED lines=52> */
[----:B------:R-:W-:Y:S02]  /*fcf0*/  ISETP.GT.AND P3, PT, R2, 0x29, PT ;  /* 0x000000290200780c */ /* 0x000fe40003f64270 */
[----:B------:R-:W-:Y:S02]  /*fd00*/  FMNMX.FTZ R3, R71, R3, !PT ;  /* 0x0000000347037209 */ /* 0x000fe40007810000 */
[----:B------:R-:W-:Y:S02]  /*fd10*/  FMNMX.FTZ R4, R94, R4, !PT ;  /* 0x000000045e047209 */ /* 0x000fe40007810000 */
[----:B------:R-:W-:Y:S02]  /*fd20*/  ISETP.GT.AND P5, PT, R2, 0x30, PT ;  /* 0x000000300200780c */ /* 0x000fe40003fa4270 */
[----:B------:R-:W-:-:S02]  /*fd30*/  FSEL R67, R88, -INF , P3 ;  /* 0xff80000058437808 */ /* 0x000fc40001800000 */
[----:B------:R-:W-:Y:S02]  /*fd40*/  FMNMX.FTZ R3, R68, R3, !PT ;  /* 0x0000000344037209 */ /* 0x000fe40007810000 */
[----:B------:R-:W-:Y:S02]  /*fd50*/  FSEL R92, R87, -INF , P3 ;  /* 0xff800000575c7808 */ /* 0x000fe40001800000 */
[----:B------:R-:W-:Y:S02]  /*fd60*/  FMNMX.FTZ R4, R95, R4, !PT ;  /* 0x000000045f047209 */ /* 0x000fe40007810000 */
[----:B------:R-:W-:Y:S02]  /*fd70*/  FSEL R91, R64, -INF , P5 ;  /* 0xff800000405b7808 */ /* 0x000fe40002800000 */
[----:B------:R-:W-:Y:S02]  /*fd80*/  ISETP.GT.AND P4, PT, R2, 0x31, PT ;  /* 0x000000310200780c */ /* 0x000fe40003f84270 */
[----:B------:R-:W-:-:S02]  /*fd90*/  FSEL R64, R86, -INF , P5 ;  /* 0xff80000056407808 */ /* 0x000fc40002800000 */
[----:B------:R-:W-:Y:S02]  /*fda0*/  FMNMX.FTZ R3, R67, R3, !PT ;  /* 0x0000000343037209 */ /* 0x000fe40007810000 */
        /* <DEDUP_REMOVED lines=17> */
[----:B------:R-:W-:Y:S02]  /*fec0*/  ISETP.GT.AND P4, PT, R2, 0x41, PT ;  /* 0x000000410200780c */ /* 0x000fe40003f84270 */
        /* <DEDUP_REMOVED lines=10> */
[----:B------:R-:W-:-:S02]  /*ff70*/  FMNMX.FTZ R3, R58, R3, !PT ;  /* 0x000000033a037209 */ /* 0x000fc40007810000 */
[----:B------:R-:W-:Y:S02]  /*ff80*/  FSEL R85, R52, -INF , P3 ;  /* 0xff80000034557808 */ /* 0x000fe40001800000 */
[----:B------:R-:W-:Y:S02]  /*ff90*/  FMNMX.FTZ R4, R86, R4, !PT ;  /* 0x0000000456047209 */ /* 0x000fe40007810000 */
[----:B------:R-:W-:Y:S02]  /*ffa0*/  FSEL R56, R60, -INF , P2 ;  /* 0xff8000003c387808 */ /* 0x000fe40001000000 */
[----:B------:R-:W-:Y:S02]  /*ffb0*/  ISETP.GT.AND P1, PT, R2, 0x50, PT ;  /* 0x000000500200780c */ /* 0x000fe40003f24270 */
[----:B------:R-:W-:Y:S02]  /*ffc0*/  FMNMX.FTZ R3, R57, R3, !PT ;  /* 0x0000000339037209 */ /* 0x000fe40007810000 */
[----:B------:R-:W-:-:S02]  /*ffd0*/  FSEL R84, R48, -INF , P2 ;  /* 0xff80000030547808 */ /* 0x000fc40001000000 */
[----:B------:R-:W-:Y:S02]  /*ffe0*/  FMNMX.FTZ R4, R85, R4, !PT ;  /* 0x0000000455047209 */ /* 0x000fe40007810000 */
[----:B------:R-:W-:Y:S02]  /*fff0*/  FSEL R55, R47, -INF , P1 ;  /* 0xff8000002f377808 */ /* 0x000fe40000800000 */
[----:B------:R-:W-:Y:S02]  /*10000*/  FMNMX.FTZ R3, R56, R3, !PT ;  /* 0x0000000338037209 */ /* 0x000fe40007810000 */
[----:B------:R-:W-:Y:S02]  /*10010*/  ISETP.GT.AND P6, PT, R2, 0x51, PT ;  /* 0x000000510200780c */ /* 0x000fe40003fc4270 */
[----:B------:R-:W-:Y:S02]  /*10020*/  FSEL R75, R46, -INF , P1 ;  /* 0xff8000002e4b7808 */ /* 0x000fe40000800000 */
[----:B------:R-:W-:-:S02]  /*10030*/  FMNMX.FTZ R4, R84, R4, !PT ;  /* 0x0000000454047209 */ /* 0x000fc40007810000 */
[C---:B------:R-:W-:Y:S02]  /*10040*/  ISETP.GT.AND P5, PT, R2.reuse, 0x58, PT ;  /* 0x000000580200780c */ /* 0x040fe40003fa4270 */
[C---:B------:R-:W-:Y:S02]  /*10050*/  ISETP.GT.AND P4, PT, R2.reuse, 0x59, PT ;  /* 0x000000590200780c */ /* 0x040fe40003f84270 */
[C---:B------:R-:W-:Y:S02]  /*10060*/  ISETP.GT.AND P3, PT, R2.reuse, 0x60, PT ;  /* 0x000000600200780c */ /* 0x040fe40003f64270 */
[C---:B------:R-:W-:Y:S02]  /*10070*/  ISETP.GT.AND P2, PT, R2.reuse, 0x61, PT ;  /* 0x000000610200780c */ /* 0x040fe40003f44270 */
[C---:B------:R-:W-:Y:S02]  /*10080*/  ISETP.GT.AND P1, PT, R2.reuse, 0x68, PT ;  /* 0x000000680200780c */ /* 0x040fe40003f24270 */
[----:B------:R-:W-:-:S02]  /*10090*/  ISETP.GT.AND P0, PT, R2, 0x69, PT ;  /* 0x000000690200780c */ /* 0x000fc40003f04270 */
[----:B------:R-:W-:Y:S02]  /*100a0*/  FMNMX.FTZ R2, R55, R3, !PT ;  /* 0x0000000337027209 */ /* 0x000fe40007810000 */
[----:B------:R-:W-:Y:S02]  /*100b0*/  FSEL R74, R41, -INF , P6 ;  /* 0xff800000294a7808 */ /* 0x000fe40003000000 */
[----:B------:R-:W-:Y:S02]  /*100c0*/  FSEL R54, R49, -INF , P6 ;  /* 0xff80000031367808 */ /* 0x000fe40003000000 */
        /* <DEDUP_REMOVED lines=29> */
.L_x_529:
[----:B-12---:R-:W-:Y:S01]  /*102a0*/  FMNMX.FTZ R6, R6, R2, !PT ;  /* 0x0000000206067209 */ /* 0x006fe20007810000 */
[----:B------:R-:W-:Y:S05]  /*102b0*/  BRA.DIV ~URZ, `(.L_x_442) ;  /* 0x00009e327f007947 */ /* 0x000fea000b800000 */
[----:B------:R-:W1:Y:S04]  /*102c0*/  SHFL.BFLY PT, R2, R5, 0x2, 0x1f ;  /* 0x0c401f0005027f89 */ /* 0x000e6800000e0000 */
[----:B------:R-:W2:Y:S01]  /*102d0*/  SHFL.BFLY PT, R3, R6, 0x1, 0x1f ;  /* 0x0c201f0006037f89 */ /* 0x000ea200000e0000 */
[----:B-1----:R-:W-:-:S02]  /*102e0*/  FMNMX.FTZ R5, R5, R2, !PT ;  /* 0x0000000205057209 */ /* 0x002fc40007810000 */
[----:B--2---:R-:W-:-:S03]  /*102f0*/  FMNMX.FTZ R6, R6, R3, !PT ;  /* 0x0000000306067209 */ /* 0x004fc60007810000 */
[----:B------:R1:W2:Y:S04]  /*10300*/  SHFL.BFLY PT, R4, R5, 0x1, 0x1f ;  /* 0x0c201f0005047f89 */ /* 0x0002a800000e0000 */
.L_x_530:
[C---:B------:R-:W-:Y:S01]  /*10310*/  FMUL.FTZ R3, R6.reuse, c[0x0][0x2d0] ;  /* 0x0000b40006037a20 */ /* 0x040fe20000410000 */
[----:B------:R-:W-:Y:S01]  /*10320*/  FSETP.NEU.FTZ.AND P0, PT, R6, -INF , PT ;  /* 0xff8000000600780b */ /* 0x000fe20003f1d000 */
[----:B------:R-:W-:Y:S01]  /*10330*/  WARPSYNC 0xffffffff ;  /* 0xffffffff00007948 */ /* 0x000fe20003800000 */
[----:B-12---:R-:W-:Y:S01]  /*10340*/  FMNMX.FTZ R5, R4, R5, !PT ;  /* 0x0000000504057209 */ /* 0x006fe20007810000 */
[----:B------:R-:W-:Y:S01]  /*10350*/  LDSM.16.MT88.4 R40, [R202+0x800] ;  /* 0x00080000ca28783b */ /* 0x000fe20000004200 */
[----:B------:R-:W-:Y:S02]  /*10360*/  FSEL R3, R3, RZ, P0 ;  /* 0x000000ff03037208 */ /* 0x000fe40000000000 */
[----:B------:R-:W-:Y:S01]  /*10370*/  FSETP.NEU.FTZ.AND P0, PT, R5, -INF , PT ;  /* 0xff8000000500780b */ /* 0x000fe20003f1d000 */
[----:B------:R-:W-:Y:S01]  /*10380*/  LDSM.16.MT88.4 R44, [R201+0x800] ;  /* 0x00080000c92c783b */ /* 0x000fe20000004200 */
[----:B------:R-:W-:Y:S01]  /*10390*/  IADD3 R231, R231, -0x2, RZ ;  /* 0xfffffffee7e77810 */ /* 0x000fe20007ffe0ff */
[----:B------:R-:W-:-:S02]  /*103a0*/  FFMA.FTZ R2, R8, c[0x0][0x2d0], -R3 ;  /* 0x0000b40008027a23 */ /* 0x000fc40000010803 */
[--C-:B------:R-:W-:Y:S02]  /*103b0*/  FFMA.FTZ R4, R18, c[0x0][0x2d0], -R3.reuse ;  /* 0x0000b40012047a23 */ /* 0x100fe40000010803 */
[----:B------:R1:W-:Y:S01]  /*103c0*/  MUFU.EX2 R101, R2 ;  /* 0x0000000200657308 */ /* 0x0003e20000000800 */
[--C-:B------:R-:W-:Y:S02]  /*103d0*/  FFMA.FTZ R57, R57, c[0x0][0x2d0], -R3.reuse ;  /* 0x0000b40039397a23 */ /* 0x100fe40000010803 */
[--C-:B------:R-:W-:Y:S02]  /*103e0*/  FFMA.FTZ R56, R56, c[0x0][0x2d0], -R3.reuse ;  /* 0x0000b40038387a23 */ /* 0x100fe40000010803 */
[--C-:B------:R-:W-:Y:S02]  /*103f0*/  FFMA.FTZ R55, R55, c[0x0][0x2d0], -R3.reuse ;  /* 0x0000b40037377a23 */ /* 0x100fe40000010803 */
[--C-:B------:R-:W-:Y:S01]  /*10400*/  FFMA.FTZ R54, R54, c[0x0][0x2d0], -R3.reuse ;  /* 0x0000b40036367a23 */ /* 0x100fe20000010803 */
[----:B------:R2:W-:Y:S01]  /*10410*/  MUFU.EX2 R105, R4 ;  /* 0x0000000400697308 */ /* 0x0005e20000000800 */
[----:B------:R-:W-:-:S02]  /*10420*/  FFMA.FTZ R53, R53, c[0x0][0x2d0], -R3 ;  /* 0x0000b40035357a23 */ /* 0x000fc40000010803 */
[--C-:B------:R-:W-:Y:S02]  /*10430*/  FFMA.FTZ R52, R52, c[0x0][0x2d0], -R3.reuse ;  /* 0x0000b40034347a23 */ /* 0x100fe40000010803 */
[----:B-1----:R-:W-:-:S04]  /*10440*/  FFMA.FTZ R2, R10, c[0x0][0x2d0], -R3 ;  /* 0x0000b4000a027a23 */ /* 0x002fc80000010803 */
[----:B------:R1:W3:Y:S01]  /*10450*/  MUFU.EX2 R100, R2 ;  /* 0x0000000200647308 */ /* 0x0002e20000000800 */
[----:B--2---:R-:W-:-:S07]  /*10460*/  FFMA.FTZ R4, R20, c[0x0][0x2d0], -R3 ;  /* 0x0000b40014047a23 */ /* 0x004fce0000010803 */
[----:B------:R-:W2:Y:S01]  /*10470*/  MUFU.EX2 R108, R4 ;  /* 0x00000004006c7308 */ /* 0x000ea20000000800 */
[--C-:B-1----:R-:W-:Y:S01]  /*10480*/  FFMA.FTZ R2, R11, c[0x0][0x2d0], -R3.reuse ;  /* 0x0000b4000b027a23 */ /* 0x102fe20000010803 */
[----:B---3--:R-:W-:Y:S01]  /*10490*/  F2FP.PACK_AB R28, R100, R101 ;  /* 0x00000065641c723e */ /* 0x008fe200000000ff */
[----:B------:R-:W1:Y:S05]  /*104a0*/  LDSM.16.MT88.4 R8, [R201] ;  /* 0x00000000c908783b */ /* 0x000e6a0000004200 */
[----:B------:R3:W-:Y:S01]  /*104b0*/  MUFU.EX2 R99, R2 ;  /* 0x0000000200637308 */ /* 0x0007e20000000800 */
[----:B--2---:R-:W-:Y:S01]  /*104c0*/  F2FP.PACK_AB R34, R108, R105 ;  /* 0x000000696c22723e */ /* 0x004fe200000000ff */
[----:B---3--:R-:W-:-:S06]  /*104d0*/  FFMA.FTZ R2, R15, c[0x0][0x2d0], -R3 ;  /* 0x0000b4000f027a23 */ /* 0x008fcc0000010803 */
[----:B------:R2:W3:Y:S02]  /*104e0*/  MUFU.EX2 R103, R2 ;  /* 0x0000000200677308 */ /* 0x0004e40000000800 */
[----:B--2---:R-:W-:Y:S01]  /*104f0*/  FFMA.FTZ R2, R16, c[0x0][0x2d0], -R3 ;  /* 0x0000b40010027a23 */ /* 0x004fe20000010803 */
[----:B---3--:R-:W-:-:S05]  /*10500*/  F2FP.PACK_AB R30, R103, R99 ;  /* 0x00000063671e723e */ /* 0x008fca00000000ff */
[----:B------:R2:W-:Y:S02]  /*10510*/  MUFU.EX2 R104, R2 ;  /* 0x0000000200687308 */ /* 0x0005e40000000800 */
[----:B--2---:R-:W-:-:S06]  /*10520*/  FFMA.FTZ R2, R17, c[0x0][0x2d0], -R3 ;  /* 0x0000b40011027a23 */ /* 0x004fcc0000010803 */
[----:B------:R2:W-:Y:S02]  /*10530*/  MUFU.EX2 R106, R2 ;  /* 0x00000002006a7308 */ /* 0x0005e40000000800 */
[----:B--2---:R-:W-:-:S05]  /*10540*/  FMUL.FTZ R2, R5, c[0x0][0x2d0] ;  /* 0x0000b40005027a20 */ /* 0x004fca0000410000 */
[----:B------:R-:W-:Y:S02]  /*10550*/  FSEL R2, R2, RZ, P0 ;  /* 0x000000ff02027208 */ /* 0x000fe40000000000 */
[----:B------:R-:W-:-:S03]  /*10560*/  ISETP.GE.AND P0, PT, R231, R250, PT ;  /* 0x000000fae700720c */ /* 0x000fc60003f06270 */
[--C-:B------:R-:W-:Y:S02]  /*10570*/  FFMA.FTZ R4, R19, c[0x0][0x2d0], -R2.reuse ;  /* 0x0000b40013047a23 */ /* 0x100fe40000010802 */
[--C-:B------:R-:W-:Y:S02]  /*10580*/  FFMA.FTZ R65, R65, c[0x0][0x2d0], -R2.reuse ;  /* 0x0000b40041417a23 */ /* 0x100fe40000010802 */
[----:B------:R2:W-:Y:S01]  /*10590*/  MUFU.EX2 R96, R4 ;  /* 0x0000000400607308 */ /* 0x0005e20000000800 */
[--C-:B------:R-:W-:Y:S02]  /*105a0*/  FFMA.FTZ R60, R60, c[0x0][0x2d0], -R2.reuse ;  /* 0x0000b4003c3c7a23 */ /* 0x100fe40000010802 */
[--C-:B--2---:R-:W-:Y:S02]  /*105b0*/  FFMA.FTZ R4, R21, c[0x0][0x2d0], -R2.reuse ;  /* 0x0000b40015047a23 */ /* 0x104fe40000010802 */
[----:B------:R-:W2:Y:S03]  /*105c0*/  LDSM.16.MT88.4 R20, [R202] ;  /* 0x00000000ca14783b */ /* 0x000ea60000004200 */
[----:B------:R3:W4:Y:S02]  /*105d0*/  MUFU.EX2 R15, R4 ;  /* 0x00000004000f7308 */ /* 0x0007240000000800 */
[----:B---3--:R-:W-:Y:S01]  /*105e0*/  FFMA.FTZ R4, R24, c[0x0][0x2d0], -R2 ;  /* 0x0000b40018047a23 */ /* 0x008fe20000010802 */
[----:B----4-:R-:W-:Y:S01]  /*105f0*/  F2FP.PACK_AB R29, R15, R96 ;  /* 0x000000600f1d723e */ /* 0x010fe200000000ff */
[----:B------:R-:W-:-:S04]  /*10600*/  FADD.FTZ R15, R96, R15 ;  /* 0x0000000f600f7221 */ /* 0x000fc80000010000 */
[----:B------:R3:W4:Y:S02]  /*10610*/  MUFU.EX2 R97, R4 ;  /* 0x0000000400617308 */ /* 0x0007240000000800 */
[----:B---3--:R-:W-:Y:S02]  /*10620*/  FFMA.FTZ R4, R25, c[0x0][0x2d0], -R2 ;  /* 0x0000b40019047a23 */ /* 0x008fe40000010802 */
[----:B----4-:R-:W-:-:S04]  /*10630*/  FADD.FTZ R15, R97, R15 ;  /* 0x0000000f610f7221 */ /* 0x010fc80000010000 */
[----:B------:R3:W4:Y:S02]  /*10640*/  MUFU.EX2 R98, R4 ;  /* 0x0000000400627308 */ /* 0x0007240000000800 */
[----:B---3--:R-:W-:Y:S01]  /*10650*/  FFMA.FTZ R4, R26, c[0x0][0x2d0], -R2 ;  /* 0x0000b4001a047a23 */ /* 0x008fe20000010802 */
[C---:B----4-:R-:W-:Y:S01]  /*10660*/  F2FP.PACK_AB R31, R98.reuse, R97 ;  /* 0x00000061621f723e */ /* 0x050fe200000000ff */
[----:B------:R-:W-:-:S04]  /*10670*/  FADD.FTZ R15, R98, R15 ;  /* 0x0000000f620f7221 */ /* 0x000fc80000010000 */
[----:B------:R3:W-:Y:S02]  /*10680*/  MUFU.EX2 R102, R4 ;  /* 0x0000000400667308 */ /* 0x0007e40000000800 */
[C---:B-1----:R-:W-:Y:S08]  /*10690*/  HMMA.16816.F32 R36, R28.reuse, R8, RZ ;  /* 0x000000081c24723c */ /* 0x042ff000000018ff */
[----:B--2---:R-:W-:Y:S01]  /*106a0*/  HMMA.16816.F32 R16, R28, R20, RZ ;  /* 0x000000141c10723c */ /* 0x004fe200000018ff */
[----:B---3--:R-:W-:-:S04]  /*106b0*/  FFMA.FTZ R4, R27, c[0x0][0x2d0], -R2 ;  /* 0x0000b4001b047a23 */ /* 0x008fc80000010802 */
[----:B------:R1:W2:Y:S03]  /*106c0*/  MUFU.EX2 R107, R4 ;  /* 0x00000004006b7308 */ /* 0x0002a60000000800 */
[C---:B------:R-:W-:Y:S08]  /*106d0*/  HMMA.16816.F32 R24, R28.reuse, R10, RZ ;  /* 0x0000000a1c18723c */ /* 0x040ff000000018ff */
[----:B------:R-:W-:Y:S01]  /*106e0*/  HMMA.16816.F32 R8, R28, R22, RZ ;  /* 0x000000161c08723c */ /* 0x000fe200000018ff */
[----:B------:R-:W3:Y:S01]  /*106f0*/  LDSM.16.MT88.4 R20, [R204] ;  /* 0x00000000cc14783b */ /* 0x000ee20000004200 */
[----:B-1----:R-:W-:Y:S01]  /*10700*/  FFMA.FTZ R4, R32, c[0x0][0x2d0], -R2 ;  /* 0x0000b40020047a23 */ /* 0x002fe20000010802 */
[----:B------:R-:W-:-:S03]  /*10710*/  F2FP.PACK_AB R32, R106, R104 ;  /* 0x000000686a20723e */ /* 0x000fc600000000ff */
[----:B------:R1:W-:Y:S02]  /*10720*/  MUFU.EX2 R110, R4 ;  /* 0x00000004006e7308 */ /* 0x0003e40000000800 */
[----:B-1----:R-:W-:Y:S01]  /*10730*/  FFMA.FTZ R4, R33, c[0x0][0x2d0], -R2 ;  /* 0x0000b40021047a23 */ /* 0x002fe20000010802 */
[----:B--2---:R-:W-:-:S05]  /*10740*/  F2FP.PACK_AB R33, R107, R102 ;  /* 0x000000666b21723e */ /* 0x004fca00000000ff */
[----:B------:R-:W1:Y:S02]  /*10750*/  MUFU.EX2 R109, R4 ;  /* 0x00000004006d7308 */ /* 0x000e640000000800 */
[----:B-1----:R-:W-:Y:S01]  /*10760*/  F2FP.PACK_AB R35, R109, R110 ;  /* 0x0000006e6d23723e */ /* 0x002fe200000000ff */
[----:B------:R-:W-:-:S04]  /*10770*/  FADD.FTZ R4, R101, R100 ;  /* 0x0000006465047221 */ /* 0x000fc80000010000 */
[----:B------:R-:W-:Y:S02]  /*10780*/  FADD.FTZ R4, R99, R4 ;  /* 0x0000000463047221 */ /* 0x000fe40000010000 */
[----:B------:R-:W-:Y:S01]  /*10790*/  HMMA.16816.F32 R128, R32, R40, R16 ;  /* 0x000000282080723c */ /* 0x000fe20000001810 */
[----:B------:R-:W1:Y:S01]  /*107a0*/  LDSM.16.MT88.4 R16, [R204+0x800] ;  /* 0x00080000cc10783b */ /* 0x000e620000004200 */
[----:B------:R-:W-:-:S04]  /*107b0*/  FADD.FTZ R4, R103, R4 ;  /* 0x0000000467047221 */ /* 0x000fc80000010000 */
[----:B------:R-:W-:Y:S02]  /*107c0*/  FADD.FTZ R4, R104, R4 ;  /* 0x0000000468047221 */ /* 0x000fe40000010000 */
[----:B------:R-:W-:Y:S01]  /*107d0*/  HMMA.16816.F32 R152, R32, R42, R8 ;  /* 0x0000002a2098723c */ /* 0x000fe20000001808 */
[----:B------:R-:W-:Y:S02]  /*107e0*/  FFMA.FTZ R40, R58, c[0x0][0x2d0], -R3 ;  /* 0x0000b4003a287a23 */ /* 0x000fe40000010803 */
[----:B------:R-:W-:Y:S02]  /*107f0*/  FADD.FTZ R4, R106, R4 ;  /* 0x000000046a047221 */ /* 0x000fe40000010000 */
[----:B------:R-:W-:Y:S02]  /*10800*/  FFMA.FTZ R58, R85, c[0x0][0x2d0], -R2 ;  /* 0x0000b400553a7a23 */ /* 0x000fe40000010802 */
[----:B------:R-:W-:Y:S01]  /*10810*/  FADD.FTZ R4, R105, R4 ;  /* 0x0000000469047221 */ /* 0x000fe20000010000 */
[----:B---3--:R-:W-:Y:S03]  /*10820*/  HMMA.16816.F32 R8, R28, R20, RZ ;  /* 0x000000141c08723c */ /* 0x008fe600000018ff */
[----:B------:R-:W-:-:S05]  /*10830*/  FADD.FTZ R4, R108, R4 ;  /* 0x000000046c047221 */ /* 0x000fca0000010000 */
[C---:B-----5:R-:W-:Y:S07]  /*10840*/  HMMA.16816.F32 R136, R32.reuse, R44, R36 ;  /* 0x0000002c2088723c */ /* 0x060fee0000001824 */
[--C-:B------:R-:W-:Y:S01]  /*10850*/  FFMA.FTZ R37, R69, c[0x0][0x2d0], -R3.reuse ;  /* 0x0000b40045257a23 */ /* 0x100fe20000010803 */
[----:B------:R-:W-:Y:S01]  /*10860*/  HMMA.16816.F32 R156, R32, R46, R24 ;  /* 0x0000002e209c723c */ /* 0x000fe20000001818 */
[--C-:B------:R-:W-:Y:S02]  /*10870*/  FFMA.FTZ R36, R71, c[0x0][0x2d0], -R3.reuse ;  /* 0x0000b40047247a23 */ /* 0x100fe40000010803 */
[----:B------:R-:W-:-:S02]  /*10880*/  FFMA.FTZ R38, R61, c[0x0][0x2d0], -R3 ;  /* 0x0000b4003d267a23 */ /* 0x000fc40000010803 */
[--C-:B------:R-:W-:Y:S02]  /*10890*/  FFMA.FTZ R39, R59, c[0x0][0x2d0], -R3.reuse ;  /* 0x0000b4003b277a23 */ /* 0x100fe40000010803 */
[--C-:B------:R-:W-:Y:S01]  /*108a0*/  FFMA.FTZ R27, R68, c[0x0][0x2d0], -R3.reuse ;  /* 0x0000b400441b7a23 */ /* 0x100fe20000010803 */
[----:B-1----:R-:W-:Y:S01]  /*108b0*/  HMMA.16816.F32 R124, R32, R16, R8 ;  /* 0x00000010207c723c */ /* 0x002fe20000001808 */
[--C-:B------:R-:W-:Y:S02]  /*108c0*/  FFMA.FTZ R26, R67, c[0x0][0x2d0], -R3.reuse ;  /* 0x0000b400431a7a23 */ /* 0x100fe40000010803 */
[--C-:B------:R-:W-:Y:S02]  /*108d0*/  FFMA.FTZ R25, R64, c[0x0][0x2d0], -R3.reuse ;  /* 0x0000b40040197a23 */ /* 0x100fe40000010803 */
[--C-:B------:R-:W-:Y:S02]  /*108e0*/  FFMA.FTZ R24, R62, c[0x0][0x2d0], -R3.reuse ;  /* 0x0000b4003e187a23 */ /* 0x100fe40000010803 */
[--C-:B------:R-:W-:Y:S01]  /*108f0*/  FFMA.FTZ R47, R51, c[0x0][0x2d0], -R3.reuse ;  /* 0x0000b400332f7a23 */ /* 0x100fe20000010803 */
[----:B------:R-:W-:Y:S01]  /*10900*/  HMMA.16816.F32 R8, R28, R22, RZ ;  /* 0x000000161c08723c */ /* 0x000fe200000018ff */
[----:B------:R-:W1:Y:S01]  /*10910*/  LDSM.16.MT88.4 R20, [R203] ;  /* 0x00000000cb14783b */ /* 0x000e620000004200 */
[--C-:B------:R-:W-:Y:S01]  /*10920*/  FFMA.FTZ R46, R50, c[0x0][0x2d0], -R3.reuse ;  /* 0x0000b400322e7a23 */ /* 0x100fe20000010803 */
[----:B------:R-:W-:Y:S01]  /*10930*/  MUFU.EX2 R26, R26 ;  /* 0x0000001a001a7308 */ /* 0x000fe20000000800 */
[----:B------:R-:W-:-:S02]  /*10940*/  FFMA.FTZ R45, R49, c[0x0][0x2d0], -R3 ;  /* 0x0000b400312d7a23 */ /* 0x000fc40000010803 */
[----:B------:R-:W-:Y:S02]  /*10950*/  FFMA.FTZ R44, R48, c[0x0][0x2d0], -R3 ;  /* 0x0000b400302c7a23 */ /* 0x000fe40000010803 */
[--C-:B------:R-:W-:Y:S02]  /*10960*/  FFMA.FTZ R48, R89, c[0x0][0x2d0], -R2.reuse ;  /* 0x0000b40059307a23 */ /* 0x100fe40000010802 */
[--C-:B------:R-:W-:Y:S02]  /*10970*/  FFMA.FTZ R49, R88, c[0x0][0x2d0], -R2.reuse ;  /* 0x0000b40058317a23 */ /* 0x100fe40000010802 */
[--C-:B------:R-:W-:Y:S02]  /*10980*/  FFMA.FTZ R50, R87, c[0x0][0x2d0], -R2.reuse ;  /* 0x0000b40057327a23 */ /* 0x100fe40000010802 */
[--C-:B------:R-:W-:Y:S02]  /*10990*/  FFMA.FTZ R59, R86, c[0x0][0x2d0], -R2.reuse ;  /* 0x0000b400563b7a23 */ /* 0x100fe40000010802 */
[----:B------:R-:W-:-:S02]  /*109a0*/  FFMA.FTZ R51, R84, c[0x0][0x2d0], -R2 ;  /* 0x0000b40054337a23 */ /* 0x000fc40000010802 */
[--C-:B------:R-:W-:Y:S02]  /*109b0*/  FFMA.FTZ R61, R75, c[0x0][0x2d0], -R2.reuse ;  /* 0x0000b4004b3d7a23 */ /* 0x100fe40000010802 */
[--C-:B------:R-:W-:Y:S02]  /*109c0*/  FFMA.FTZ R62, R74, c[0x0][0x2d0], -R2.reuse ;  /* 0x0000b4004a3e7a23 */ /* 0x100fe40000010802 */
[--C-:B------:R-:W-:Y:S02]  /*109d0*/  FFMA.FTZ R68, R73, c[0x0][0x2d0], -R2.reuse ;  /* 0x0000b40049447a23 */ /* 0x100fe40000010802 */
[----:B------:R-:W-:Y:S01]  /*109e0*/  HMMA.16816.F32 R116, R32, R18, R8 ;  /* 0x000000122074723c */ /* 0x000fe20000001808 */
[----:B------:R-:W2:Y:S01]  /*109f0*/  LDSM.16.MT88.4 R16, [R203+0x800] ;  /* 0x00080000cb10783b */ /* 0x000ea20000004200 */
[--C-:B------:R-:W-:Y:S02]  /*10a00*/  FFMA.FTZ R67, R72, c[0x0][0x2d0], -R2.reuse ;  /* 0x0000b40048437a23 */ /* 0x100fe40000010802 */
[----:B------:R-:W-:-:S04]  /*10a10*/  FFMA.FTZ R64, R70, c[0x0][0x2d0], -R2 ;  /* 0x0000b40046407a23 */ /* 0x000fc80000010802 */
[----:B-1----:R-:W-:Y:S11]  /*10a20*/  HMMA.16816.F32 R8, R28, R20, RZ ;  /* 0x000000141c08723c */ /* 0x002ff600000018ff */
[----:B------:R-:W-:Y:S11]  /*10a30*/  @!UPT UIADD3 URZ, URZ, URZ, URZ ;  /* 0x0000003f3f3ff290 */ /* 0x000ff6000fffe03f */
[----:B------:R-:W-:Y:S02]  /*10a40*/  @!UPT UIADD3 URZ, URZ, URZ, URZ ;  /* 0x0000003f3f3ff290 */ /* 0x000fe4000fffe03f */
[----:B--2---:R-:W-:Y:S08]  /*10a50*/  HMMA.16816.F32 R112, R32, R16, R8 ;  /* 0x000000102070723c */ /* 0x004ff00000001808 */
[----:B------:R-:W-:Y:S01]  /*10a60*/  HMMA.16816.F32 R8, R28, R22, RZ ;  /* 0x000000161c08723c */ /* 0x000fe200000018ff */
[----:B------:R-:W-:Y:S11]  /*10a70*/  LDSM.16.MT88.4 R20, [R201+0x4000] ;  /* 0x00400000c914783b */ /* 0x000ff60000004200 */
[----:B------:R-:W-:Y:S11]  /*10a80*/  @!UPT UIADD3 URZ, URZ, URZ, URZ ;  /* 0x0000003f3f3ff290 */ /* 0x000ff6000fffe03f */
[----:B------:R-:W-:Y:S01]  /*10a90*/  @!UPT UIADD3 URZ, URZ, URZ, URZ ;  /* 0x0000003f3f3ff290 */ /* 0x000fe2000fffe03f */
[----:B------:R-:W-:Y:S01]  /*10aa0*/  HMMA.16816.F32 R96, R32, R18, R8 ;  /* 0x000000122060723c */ /* 0x000fe20000001808 */
[----:B------:R-:W1:Y:S06]  /*10ab0*/  LDSM.16.MT88.4 R16, [R201+0x3800] ;  /* 0x00380000c910783b */ /* 0x000e6c0000004200 */
[----:B------:R-:W-:Y:S02]  /*10ac0*/  FADD.FTZ R8, R102, R15 ;  /* 0x0000000f66087221 */ /* 0x000fe40000010000 */
[----:B------:R-:W-:Y:S02]  /*10ad0*/  FFMA.FTZ R15, R63, c[0x0][0x2d0], -R3 ;  /* 0x0000b4003f0f7a23 */ /* 0x000fe40000010803 */
[----:B------:R-:W-:-:S02]  /*10ae0*/  FADD.FTZ R3, R107, R8 ;  /* 0x000000086b037221 */ /* 0x000fc40000010000 */
[----:B------:R-:W-:Y:S02]  /*10af0*/  FFMA.FTZ R63, R66, c[0x0][0x2d0], -R2 ;  /* 0x0000b400423f7a23 */ /* 0x000fe40000010802 */
[----:B------:R-:W-:-:S04]  /*10b00*/  FADD.FTZ R3, R110, R3 ;  /* 0x000000036e037221 */ /* 0x000fc80000010000 */
[----:B------:R-:W-:Y:S01]  /*10b10*/  FADD.FTZ R3, R109, R3 ;  /* 0x000000036d037221 */ /* 0x000fe20000010000 */
[----:B-1----:R-:W-:Y:S01]  /*10b20*/  HMMA.16816.F32 R8, R28, R16, RZ ;  /* 0x000000101c08723c */ /* 0x002fe200000018ff */
[----:B------:R-:W-:Y:S06]  /*10b30*/  MUFU.EX2 R16, R36 ;  /* 0x0000002400107308 */ /* 0x000fec0000000800 */
[--C-:B------:R-:W-:Y:S02]  /*10b40*/  FFMA.FTZ R17, R94, c[0x0][0x2d0], -R2.reuse ;  /* 0x0000b4005e117a23 */ /* 0x100fe40000010802 */
[----:B------:R-:W-:Y:S08]  /*10b50*/  MUFU.EX2 R36, R27 ;  /* 0x0000001b00247308 */ /* 0x000ff00000000800 */
[----:B------:R1:W-:Y:S07]  /*10b60*/  MUFU.EX2 R27, R25 ;  /* 0x00000019001b7308 */ /* 0x0003ee0000000800 */
[----:B------:R-:W-:Y:S01]  /*10b70*/  HMMA.16816.F32 R100, R32, R20, R8 ;  /* 0x000000142064723c */ /* 0x000fe20000001808 */
[----:B------:R-:W-:Y:S06]  /*10b80*/  MUFU.EX2 R20, R24 ;  /* 0x0000001800147308 */ /* 0x000fec0000000800 */
[--C-:B------:R-:W-:Y:S01]  /*10b90*/  FFMA.FTZ R21, R92, c[0x0][0x2d0], -R2.reuse ;  /* 0x0000b4005c157a23 */ /* 0x100fe20000010802 */
[----:B------:R-:W-:Y:S01]  /*10ba0*/  HMMA.16816.F32 R8, R28, R18, RZ ;  /* 0x000000121c08723c */ /* 0x000fe200000018ff */
[----:B------:R-:W2:Y:S01]  /*10bb0*/  MUFU.EX2 R18, R37 ;  /* 0x0000002500127308 */ /* 0x000ea20000000800 */
[----:B-1----:R-:W-:-:S05]  /*10bc0*/  FFMA.FTZ R25, R90, c[0x0][0x2d0], -R2 ;  /* 0x0000b4005a197a23 */ /* 0x002fca0000010802 */
[--C-:B------:R-:W-:Y:S02]  /*10bd0*/  FFMA.FTZ R19, R95, c[0x0][0x2d0], -R2.reuse ;  /* 0x0000b4005f137a23 */ /* 0x100fe40000010802 */
[----:B------:R-:W-:Y:S01]  /*10be0*/  MUFU.EX2 R17, R17 ;  /* 0x0000001100117308 */ /* 0x000fe20000000800 */
[----:B--2---:R-:W-:Y:S11]  /*10bf0*/  F2FP.PACK_AB R24, R16, R18 ;  /* 0x000000121018723e */ /* 0x004ff600000000ff */
[----:B------:R-:W-:Y:S03]  /*10c00*/  @!UPT UIADD3 URZ, URZ, URZ, URZ ;  /* 0x0000003f3f3ff290 */ /* 0x000fe6000fffe03f */
[----:B------:R-:W-:Y:S01]  /*10c10*/  HMMA.16816.F32 R104, R32, R22, R8 ;  /* 0x000000162068723c */ /* 0x000fe20000001808 */
[----:B------:R1:W-:Y:S06]  /*10c20*/  MUFU.EX2 R10, R15 ;  /* 0x0000000f000a7308 */ /* 0x0003ec0000000800 */
[--C-:B------:R-:W-:Y:S02]  /*10c30*/  FFMA.FTZ R23, R91, c[0x0][0x2d0], -R2.reuse ;  /* 0x0000b4005b177a23 */ /* 0x100fe40000010802 */
[----:B------:R-:W2:Y:S01]  /*10c40*/  MUFU.EX2 R9, R38 ;  /* 0x0000002600097308 */ /* 0x000ea20000000800 */
[----:B-1----:R-:W-:-:S07]  /*10c50*/  FFMA.FTZ R15, R93, c[0x0][0x2d0], -R2 ;  /* 0x0000b4005d0f7a23 */ /* 0x002fce0000010802 */
[----:B------:R1:W-:Y:S01]  /*10c60*/  MUFU.EX2 R8, R39 ;  /* 0x0000002700087308 */ /* 0x0003e20000000800 */
[----:B------:R-:W-:-:S04]  /*10c70*/  FADD.FTZ R2, R18, R4 ;  /* 0x0000000412027221 */ /* 0x000fc80000010000 */
[----:B------:R-:W-:Y:S01]  /*10c80*/  FADD.FTZ R2, R16, R2 ;  /* 0x0000000210027221 */ /* 0x000fe20000010000 */
[----:B--2---:R-:W-:Y:S02]  /*10c90*/  F2FP.PACK_AB R22, R9, R10 ;  /* 0x0000000a0916723e */ /* 0x004fe400000000ff */
[----:B------:R2:W3:Y:S01]  /*10ca0*/  MUFU.EX2 R4, R40 ;  /* 0x0000002800047308 */ /* 0x0004e20000000800 */
[----:B------:R-:W-:-:S04]  /*10cb0*/  FADD.FTZ R2, R36, R2 ;  /* 0x0000000224027221 */ /* 0x000fc80000010000 */
[C---:B------:R-:W-:Y:S01]  /*10cc0*/  FADD.FTZ R2, R26.reuse, R2 ;  /* 0x000000021a027221 */ /* 0x040fe20000010000 */
[----:B------:R-:W-:Y:S02]  /*10cd0*/  F2FP.PACK_AB R26, R26, R36 ;  /* 0x000000241a1a723e */ /* 0x000fe400000000ff */
[----:B-1----:R-:W-:Y:S01]  /*10ce0*/  LDSM.16.MT88.4 R36, [R202+0x4000] ;  /* 0x00400000ca24783b */ /* 0x002fe20000004200 */
[----:B------:R-:W-:Y:S01]  /*10cf0*/  FADD.FTZ R2, R27, R2 ;  /* 0x000000021b027221 */ /* 0x000fe20000010000 */
[----:B------:R-:W1:Y:S03]  /*10d00*/  MUFU.EX2 R18, R57 ;  /* 0x0000003900127308 */ /* 0x000e660000000800 */
[C---:B------:R-:W-:Y:S01]  /*10d10*/  FADD.FTZ R2, R20.reuse, R2 ;  /* 0x0000000214027221 */ /* 0x040fe20000010000 */
[----:B------:R-:W-:Y:S01]  /*10d20*/  F2FP.PACK_AB R20, R20, R27 ;  /* 0x0000001b1414723e */ /* 0x000fe200000000ff */
[----:B--2---:R-:W2:Y:S02]  /*10d30*/  LDSM.16.MT88.4 R40, [R202+0x3800] ;  /* 0x00380000ca28783b */ /* 0x004ea40000004200 */
[----:B------:R-:W-:Y:S01]  /*10d40*/  FADD.FTZ R2, R10, R2 ;  /* 0x000000020a027221 */ /* 0x000fe20000010000 */
[----:B---3--:R-:W-:Y:S01]  /*10d50*/  F2FP.PACK_AB R16, R4, R8 ;  /* 0x000000080410723e */ /* 0x008fe200000000ff */
[----:B------:R-:W-:Y:S02]  /*10d60*/  MUFU.EX2 R27, R54 ;  /* 0x00000036001b7308 */ /* 0x000fe40000000800 */
[----:B------:R-:W-:-:S04]  /*10d70*/  FADD.FTZ R2, R9, R2 ;  /* 0x0000000209027221 */ /* 0x000fc80000010000 */
[----:B------:R-:W-:-:S04]  /*10d80*/  FADD.FTZ R2, R8, R2 ;  /* 0x0000000208027221 */ /* 0x000fc80000010000 */
[----:B------:R-:W-:Y:S02]  /*10d90*/  FADD.FTZ R2, R4, R2 ;  /* 0x0000000204027221 */ /* 0x000fe40000010000 */
[----:B------:R-:W3:Y:S02]  /*10da0*/  MUFU.EX2 R4, R56 ;  /* 0x0000003800047308 */ /* 0x000ee40000000800 */
[----:B-1----:R-:W-:-:S04]  /*10db0*/  FADD.FTZ R2, R18, R2 ;  /* 0x0000000212027221 */ /* 0x002fc80000010000 */
[C---:B---3--:R-:W-:Y:S01]  /*10dc0*/  FADD.FTZ R2, R4.reuse, R2 ;  /* 0x0000000204027221 */ /* 0x048fe20000010000 */
[----:B------:R-:W-:Y:S02]  /*10dd0*/  F2FP.PACK_AB R18, R4, R18 ;  /* 0x000000120412723e */ /* 0x000fe400000000ff */
[----:B------:R-:W-:Y:S01]  /*10de0*/  MUFU.EX2 R4, R25 ;  /* 0x0000001900047308 */ /* 0x000fe20000000800 */
[----:B--2---:R-:W-:Y:S07]  /*10df0*/  HMMA.16816.F32 R8, R28, R40, RZ ;  /* 0x000000281c08723c */ /* 0x004fee00000018ff */
[----:B------:R-:W-:Y:S08]  /*10e00*/  MUFU.EX2 R40, R53 ;  /* 0x0000003500287308 */ /* 0x000ff00000000800 */
[----:B------:R-:W-:Y:S08]  /*10e10*/  MUFU.EX2 R41, R46 ;  /* 0x0000002e00297308 */ /* 0x000ff00000000800 */
[----:B------:R-:W-:Y:S01]  /*10e20*/  MUFU.EX2 R53, R45 ;  /* 0x0000002d00357308 */ /* 0x000fe20000000800 */
[----:B------:R-:W-:Y:S07]  /*10e30*/  HMMA.16816.F32 R108, R32, R36, R8 ;  /* 0x00000024206c723c */ /* 0x000fee0000001808 */
[----:B------:R-:W1:Y:S01]  /*10e40*/  MUFU.EX2 R36, R55 ;  /* 0x0000003700247308 */ /* 0x000e620000000800 */
[----:B------:R-:W-:Y:S07]  /*10e50*/  HMMA.16816.F32 R8, R28, R42, RZ ;  /* 0x0000002a1c08723c */ /* 0x000fee00000018ff */
[----:B------:R-:W2:Y:S08]  /*10e60*/  MUFU.EX2 R37, R52 ;  /* 0x0000003400257308 */ /* 0x000eb00000000800 */
[----:B------:R-:W3:Y:S01]  /*10e70*/  MUFU.EX2 R42, R47 ;  /* 0x0000002f002a7308 */ /* 0x000ee20000000800 */
[----:B-1----:R-:W-:-:S04]  /*10e80*/  FADD.FTZ R2, R36, R2 ;  /* 0x0000000224027221 */ /* 0x002fc80000010000 */
[----:B------:R-:W-:-:S03]  /*10e90*/  FADD.FTZ R2, R27, R2 ;  /* 0x000000021b027221 */ /* 0x000fc60000010000 */
[----:B------:R1:W4:Y:S01]  /*10ea0*/  MUFU.EX2 R43, R44 ;  /* 0x0000002c002b7308 */ /* 0x0003220000000800 */
[----:B------:R-:W-:-:S04]  /*10eb0*/  FADD.FTZ R2, R40, R2 ;  /* 0x0000000228027221 */ /* 0x000fc80000010000 */
[----:B--2---:R-:W-:Y:S01]  /*10ec0*/  FADD.FTZ R2, R37, R2 ;  /* 0x0000000225027221 */ /* 0x004fe20000010000 */
[----:B------:R-:W-:Y:S01]  /*10ed0*/  HMMA.16816.F32 R120, R32, R38, R8 ;  /* 0x000000262078723c */ /* 0x000fe20000001808 */
[C---:B---3--:R-:W-:Y:S02]  /*10ee0*/  F2FP.PACK_AB R72, R41.reuse, R42 ;  /* 0x0000002a2948723e */ /* 0x048fe400000000ff */
[----:B------:R-:W-:Y:S01]  /*10ef0*/  FADD.FTZ R2, R42, R2 ;  /* 0x000000022a027221 */ /* 0x000fe20000010000 */
[----:B------:R-:W2:Y:S03]  /*10f00*/  MUFU.EX2 R52, R15 ;  /* 0x0000000f00347308 */ /* 0x000ea60000000800 */
[----:B------:R-:W-:Y:S01]  /*10f10*/  FADD.FTZ R2, R41, R2 ;  /* 0x0000000229027221 */ /* 0x000fe20000010000 */
[----:B------:R-:W-:Y:S01]  /*10f20*/  F2FP.PACK_AB R10, R37, R40 ;  /* 0x00000028250a723e */ /* 0x000fe200000000ff */
[----:B-1----:R-:W1:Y:S02]  /*10f30*/  LDSM.16.MT88.4 R44, [R204+0x3800] ;  /* 0x00380000cc2c783b */ /* 0x002e640000004200 */
[----:B------:R-:W-:Y:S01]  /*10f40*/  FADD.FTZ R2, R53, R2 ;  /* 0x0000000235027221 */ /* 0x000fe20000010000 */
[----:B----4-:R-:W-:Y:S01]  /*10f50*/  F2FP.PACK_AB R74, R43, R53 ;  /* 0x000000352b4a723e */ /* 0x010fe200000000ff */
[----:B------:R-:W3:Y:S01]  /*10f60*/  MUFU.EX2 R15, R19 ;  /* 0x00000013000f7308 */ /* 0x000ee20000000800 */
[----:B------:R-:W-:Y:S01]  /*10f70*/  F2FP.PACK_AB R8, R27, R36 ;  /* 0x000000241b08723e */ /* 0x000fe200000000ff */
[----:B------:R-:W-:-:S02]  /*10f80*/  FADD.FTZ R232, R43, R2 ;  /* 0x000000022be87221 */ /* 0x000fc40000010000 */
[----:B------:R-:W4:Y:S01]  /*10f90*/  LDSM.16.MT88.4 R40, [R204+0x4000] ;  /* 0x00400000cc28783b */ /* 0x000f220000004200 */
[----:B--2---:R-:W-:-:S03]  /*10fa0*/  FADD.FTZ R3, R52, R3 ;  /* 0x0000000334037221 */ /* 0x004fc60000010000 */
[----:B------:R-:W2:Y:S01]  /*10fb0*/  MUFU.EX2 R11, R21 ;  /* 0x00000015000b7308 */ /* 0x000ea20000000800 */
[C---:B------:R-:W-:Y:S01]  /*10fc0*/  F2FP.PACK_AB R25, R17.reuse, R52 ;  /* 0x000000341119723e */ /* 0x040fe200000000ff */
[----:B------:R-:W-:-:S06]  /*10fd0*/  FADD.FTZ R3, R17, R3 ;  /* 0x0000000311037221 */ /* 0x000fcc0000010000 */
[----:B------:R-:W1:Y:S01]  /*10fe0*/  MUFU.EX2 R9, R23 ;  /* 0x0000001700097308 */ /* 0x000e620000000800 */
[----:B---3--:R-:W-:-:S04]  /*10ff0*/  FADD.FTZ R3, R15, R3 ;  /* 0x000000030f037221 */ /* 0x008fc80000010000 */
[C---:B--2---:R-:W-:Y:S01]  /*11000*/  FADD.FTZ R2, R11.reuse, R3 ;  /* 0x000000030b027221 */ /* 0x044fe20000010000 */
[----:B------:R-:W-:Y:S02]  /*11010*/  F2FP.PACK_AB R27, R11, R15 ;  /* 0x0000000f0b1b723e */ /* 0x000fe400000000ff */
[----:B------:R-:W-:Y:S01]  /*11020*/  MUFU.EX2 R17, R50 ;  /* 0x0000003200117308 */ /* 0x000fe20000000800 */
[----:B-1----:R-:W-:Y:S01]  /*11030*/  FADD.FTZ R2, R9, R2 ;  /* 0x0000000209027221 */ /* 0x002fe20000010000 */
[----:B------:R-:W-:-:S06]  /*11040*/  F2FP.PACK_AB R21, R4, R9 ;  /* 0x000000090415723e */ /* 0x000fcc00000000ff */
[----:B------:R-:W1:Y:S01]  /*11050*/  MUFU.EX2 R11, R48 ;  /* 0x00000030000b7308 */ /* 0x000e620000000800 */
[----:B------:R-:W-:Y:S01]  /*11060*/  FADD.FTZ R2, R4, R2 ;  /* 0x0000000204027221 */ /* 0x000fe20000010000 */
[----:B------:R-:W-:Y:S06]  /*11070*/  HMMA.16816.F32 R36, R28, R44, RZ ;  /* 0x0000002c1c24723c */ /* 0x000fec00000018ff */
[----:B------:R-:W2:Y:S08]  /*11080*/  MUFU.EX2 R9, R49 ;  /* 0x0000003100097308 */ /* 0x000eb00000000800 */
[----:B------:R-:W3:Y:S01]  /*11090*/  MUFU.EX2 R15, R59 ;  /* 0x0000003b000f7308 */ /* 0x000ee20000000800 */
[----:B-1----:R-:W-:-:S07]  /*110a0*/  FADD.FTZ R2, R11, R2 ;  /* 0x000000020b027221 */ /* 0x002fce0000010000 */
[----:B------:R-:W-:Y:S01]  /*110b0*/  MUFU.EX2 R19, R51 ;  /* 0x0000003300137308 */ /* 0x000fe20000000800 */
[C---:B--2---:R-:W-:Y:S01]  /*110c0*/  FADD.FTZ R2, R9.reuse, R2 ;  /* 0x0000000209027221 */ /* 0x044fe20000010000 */
[----:B------:R-:W-:Y:S01]  /*110d0*/  F2FP.PACK_AB R23, R9, R11 ;  /* 0x0000000b0917723e */ /* 0x000fe200000000ff */
[----:B----4-:R-:W-:Y:S02]  /*110e0*/  HMMA.16816.F32 R148, R32, R40, R36 ;  /* 0x000000282094723c */ /* 0x010fe40000001824 */
[----:B------:R-:W-:-:S03]  /*110f0*/  FADD.FTZ R2, R17, R2 ;  /* 0x0000000211027221 */ /* 0x000fc60000010000 */
[----:B------:R-:W1:Y:S01]  /*11100*/  MUFU.EX2 R40, R58 ;  /* 0x0000003a00287308 */ /* 0x000e620000000800 */
[C---:B---3--:R-:W-:Y:S01]  /*11110*/  FADD.FTZ R2, R15.reuse, R2 ;  /* 0x000000020f027221 */ /* 0x048fe20000010000 */
[----:B------:R-:W-:Y:S01]  /*11120*/  F2FP.PACK_AB R17, R15, R17 ;  /* 0x000000110f11723e */ /* 0x000fe200000000ff */
[----:B------:R-:W-:Y:S05]  /*11130*/  HMMA.16816.F32 R36, R28, R46, RZ ;  /* 0x0000002e1c24723c */ /* 0x000fea00000018ff */
[----:B------:R-:W2:Y:S01]  /*11140*/  MUFU.EX2 R4, R61 ;  /* 0x0000003d00047308 */ /* 0x000ea20000000800 */
[----:B-1----:R-:W-:-:S07]  /*11150*/  FADD.FTZ R2, R40, R2 ;  /* 0x0000000228027221 */ /* 0x002fce0000010000 */
[----:B------:R-:W1:Y:S01]  /*11160*/  MUFU.EX2 R3, R62 ;  /* 0x0000003e00037308 */ /* 0x000e620000000800 */
[C---:B------:R-:W-:Y:S01]  /*11170*/  FADD.FTZ R2, R19.reuse, R2 ;  /* 0x0000000213027221 */ /* 0x040fe20000010000 */
[----:B------:R-:W-:-:S03]  /*11180*/  F2FP.PACK_AB R19, R19, R40 ;  /* 0x000000281313723e */ /* 0x000fc600000000ff */
[----:B--2---:R-:W-:-:S03]  /*11190*/  FADD.FTZ R2, R4, R2 ;  /* 0x0000000204027221 */ /* 0x004fc60000010000 */
[----:B------:R-:W-:Y:S03]  /*111a0*/  MUFU.EX2 R11, R67 ;  /* 0x00000043000b7308 */ /* 0x000fe60000000800 */
[----:B------:R-:W-:Y:S01]  /*111b0*/  HMMA.16816.F32 R132, R32, R42, R36 ;  /* 0x0000002a2084723c */ /* 0x000fe20000001824 */
[----:B------:R-:W2:Y:S01]  /*111c0*/  LDSM.16.MT88.4 R36, [R203+0x3800] ;  /* 0x00380000cb24783b */ /* 0x000ea20000004200 */
[----:B-1----:R-:W-:-:S03]  /*111d0*/  F2FP.PACK_AB R9, R3, R4 ;  /* 0x000000040309723e */ /* 0x002fc600000000ff */
[----:B------:R-:W-:Y:S01]  /*111e0*/  MUFU.EX2 R45, R64 ;  /* 0x00000040002d7308 */ /* 0x000fe20000000800 */
[----:B------:R-:W-:-:S07]  /*111f0*/  FADD.FTZ R2, R3, R2 ;  /* 0x0000000203027221 */ /* 0x000fce0000010000 */
[----:B------:R-:W-:Y:S08]  /*11200*/  MUFU.EX2 R4, R65 ;  /* 0x0000004100047308 */ /* 0x000ff00000000800 */
[----:B------:R-:W1:Y:S08]  /*11210*/  MUFU.EX2 R15, R68 ;  /* 0x00000044000f7308 */ /* 0x000e700000000800 */
[----:B------:R-:W3:Y:S08]  /*11220*/  MUFU.EX2 R44, R63 ;  /* 0x0000003f002c7308 */ /* 0x000ef00000000800 */
[----:B------:R-:W4:Y:S01]  /*11230*/  MUFU.EX2 R3, R60 ;  /* 0x0000003c00037308 */ /* 0x000f220000000800 */
[----:B-1----:R-:W-:Y:S01]  /*11240*/  FADD.FTZ R2, R15, R2 ;  /* 0x000000020f027221 */ /* 0x002fe20000010000 */
[----:B--2---:R-:W-:Y:S03]  /*11250*/  HMMA.16816.F32 R40, R28, R36, RZ ;  /* 0x000000241c28723c */ /* 0x004fe600000018ff */
[C---:B------:R-:W-:Y:S01]  /*11260*/  FADD.FTZ R2, R11.reuse, R2 ;  /* 0x000000020b027221 */ /* 0x040fe20000010000 */
[----:B------:R-:W-:-:S02]  /*11270*/  F2FP.PACK_AB R11, R11, R15 ;  /* 0x0000000f0b0b723e */ /* 0x000fc400000000ff */
[C---:B---3--:R-:W-:Y:S01]  /*11280*/  F2FP.PACK_AB R73, R44.reuse, R45 ;  /* 0x0000002d2c49723e */ /* 0x048fe200000000ff */
[----:B------:R-:W-:Y:S01]  /*11290*/  FADD.FTZ R2, R45, R2 ;  /* 0x000000022d027221 */ /* 0x000fe20000010000 */
[----:B------:R-:W-:Y:S01]  /*112a0*/  HMMA.16816.F32 R36, R28, R38, RZ ;  /* 0x000000261c24723c */ /* 0x000fe200000018ff */
[----:B------:R-:W1:Y:S02]  /*112b0*/  LDSM.16.MT88.4 R28, [R203+0x4000] ;  /* 0x00400000cb1c783b */ /* 0x000e640000004200 */
[----:B------:R-:W-:Y:S01]  /*112c0*/  FADD.FTZ R2, R44, R2 ;  /* 0x000000022c027221 */ /* 0x000fe20000010000 */
[----:B----4-:R-:W-:-:S03]  /*112d0*/  F2FP.PACK_AB R75, R3, R4 ;  /* 0x00000004034b723e */ /* 0x010fc600000000ff */
[----:B------:R-:W-:-:S04]  /*112e0*/  FADD.FTZ R2, R4, R2 ;  /* 0x0000000204027221 */ /* 0x000fc80000010000 */
[----:B------:R-:W-:-:S05]  /*112f0*/  FADD.FTZ R247, R3, R2 ;  /* 0x0000000203f77221 */ /* 0x000fca0000010000 */
[C---:B-1----:R-:W-:Y:S08]  /*11300*/  HMMA.16816.F32 R84, R32.reuse, R28, R40 ;  /* 0x0000001c2054723c */ /* 0x042ff00000001828 */
[----:B------:R-:W-:Y:S01]  /*11310*/  HMMA.16816.F32 R40, R32, R30, R36 ;  /* 0x0000001e2028723c */ /* 0x000fe20000001824 */
[----:B------:R-:W1:Y:S04]  /*11320*/  LDSM.16.MT88.4 R28, [R201+0x1000] ;  /* 0x00100000c91c783b */ /* 0x000e680000004200 */
[----:B------:R-:W2:Y:S04]  /*11330*/  LDSM.16.MT88.4 R32, [R202+0x1000] ;  /* 0x00100000ca20783b */ /* 0x000ea80000004200 */
[----:B------:R-:W3:Y:S01]  /*11340*/  LDSM.16.MT88.4 R36, [R202+0x4800] ;  /* 0x00480000ca24783b */ /* 0x000ee20000004200 */
[C---:B-1----:R-:W-:Y:S08]  /*11350*/  HMMA.16816.F32 R64, R24.reuse, R28, R136 ;  /* 0x0000001c1840723c */ /* 0x042ff00000001888 */
[C---:B------:R-:W-:Y:S01]  /*11360*/  HMMA.16816.F32 R56, R24.reuse, R30, R156 ;  /* 0x0000001e1838723c */ /* 0x040fe2000000189c */
[----:B------:R-:W1:Y:S07]  /*11370*/  LDSM.16.MT88.4 R28, [R204+0x1000] ;  /* 0x00100000cc1c783b */ /* 0x000e6e0000004200 */
[C---:B--2---:R-:W-:Y:S08]  /*11380*/  HMMA.16816.F32 R48, R24.reuse, R32, R128 ;  /* 0x000000201830723c */ /* 0x044ff00000001880 */
[C---:B------:R-:W-:Y:S01]  /*11390*/  HMMA.16816.F32 R68, R24.reuse, R34, R152 ;  /* 0x000000221844723c */ /* 0x040fe20000001898 */
[----:B------:R-:W2:Y:S07]  /*113a0*/  LDSM.16.MT88.4 R32, [R203+0x1000] ;  /* 0x00100000cb20783b */ /* 0x000eae0000004200 */
[C---:B---3--:R-:W-:Y:S08]  /*113b0*/  HMMA.16816.F32 R108, R24.reuse, R36, R108 ;  /* 0x00000024186c723c */ /* 0x048ff0000000186c */
[C---:B------:R-:W-:Y:S01]  /*113c0*/  HMMA.16816.F32 R120, R24.reuse, R38, R120 ;  /* 0x000000261878723c */ /* 0x040fe20000001878 */
[----:B------:R-:W-:Y:S07]  /*113d0*/  LDSM.16.MT88.4 R36, [R203+0x1800] ;  /* 0x00180000cb24783b */ /* 0x000fee0000004200 */
        /* <DEDUP_REMOVED lines=11> */
[----:B------:R-:W-:Y:S07]  /*11490*/  LDSM.16.MT88.4 R32, [R202+0x5000] ;  /* 0x00500000ca20783b */ /* 0x000fee0000004200 */
[C---:B-1----:R-:W-:Y:S08]  /*114a0*/  HMMA.16816.F32 R124, R24.reuse, R28, R84 ;  /* 0x0000001c187c723c */ /* 0x042ff00000001854 */
[----:B------:R-:W-:Y:S01]  /*114b0*/  HMMA.16816.F32 R128, R24, R30, R40 ;  /* 0x0000001e1880723c */ /* 0x000fe20000001828 */
[----:B------:R-:W1:Y:S04]  /*114c0*/  LDSM.16.MT88.4 R24, [R201+0x1800] ;  /* 0x00180000c918783b */ /* 0x000e680000004200 */
[----:B------:R-:W2:Y:S03]  /*114d0*/  LDSM.16.MT88.4 R28, [R202+0x1800] ;  /* 0x00180000ca1c783b */ /* 0x000ea60000004200 */
[C---:B-1----:R-:W-:Y:S08]  /*114e0*/  HMMA.16816.F32 R116, R20.reuse, R24, R64 ;  /* 0x000000181474723c */ /* 0x042ff00000001840 */
        /* <DEDUP_REMOVED lines=8> */
[C---:B------:R-:W-:Y:S08]  /*11570*/  HMMA.16816.F32 R64, R20.reuse, R32, R108 ;  /* 0x000000201440723c */ /* 0x040ff0000000186c */
[C---:B-1----:R-:W-:Y:S08]  /*11580*/  HMMA.16816.F32 R136, R20.reuse, R24, R60 ;  /* 0x000000181488723c */ /* 0x042ff0000000183c */
[C---:B------:R-:W-:Y:S01]  /*11590*/  HMMA.16816.F32 R88, R20.reuse, R26, R52 ;  /* 0x0000001a1458723c */ /* 0x040fe20000001834 */
[----:B------:R-:W1:Y:S07]  /*115a0*/  LDSM.16.MT88.4 R24, [R201+0x5000] ;  /* 0x00500000c918783b */ /* 0x000e6e0000004200 */
[C---:B------:R-:W-:Y:S01]  /*115b0*/  HMMA.16816.F32 R60, R20.reuse, R34, R120 ;  /* 0x00000022143c723c */ /* 0x040fe20000001878 */
[----:B------:R-:W4:Y:S07]  /*115c0*/  LDSM.16.MT88.4 R32, [R201+0x5800] ;  /* 0x00580000c920783b */ /* 0x000f2e0000004200 */
[----:B--2---:R-:W-:Y:S01]  /*115d0*/  HMMA.16816.F32 R48, R20, R28, R124 ;  /* 0x0000001c1430723c */ /* 0x004fe2000000187c */
[----:B------:R-:W-:Y:S07]  /*115e0*/  LDSM.16.MT88.4 R124, [R202+0x3000] ;  /* 0x00300000ca7c783b */ /* 0x000fee0000004200 */
[C---:B---3--:R-:W-:Y:S08]  /*115f0*/  HMMA.16816.F32 R96, R16.reuse, R36, R96 ;  /* 0x000000241060723c */ /* 0x048ff00000001860 */
[----:B------:R-:W-:Y:S08]  /*11600*/  HMMA.16816.F32 R92, R16, R38, R152 ;  /* 0x00000026105c723c */ /* 0x000ff00000001898 */
[C---:B-1----:R-:W-:Y:S08]  /*11610*/  HMMA.16816.F32 R40, R20.reuse, R24, R100 ;  /* 0x000000181428723c */ /* 0x042ff00000001864 */
[C---:B------:R-:W-:Y:S01]  /*11620*/  HMMA.16816.F32 R84, R20.reuse, R26, R104 ;  /* 0x0000001a1454723c */ /* 0x040fe20000001868 */
[----:B------:R-:W1:Y:S07]  /*11630*/  LDSM.16.MT88.4 R24, [R204+0x5000] ;  /* 0x00500000cc18783b */ /* 0x000e6e0000004200 */
[----:B------:R-:W-:Y:S01]  /*11640*/  HMMA.16816.F32 R100, R20, R30, R128 ;  /* 0x0000001e1464723c */ /* 0x000fe20000001880 */
[----:B------:R-:W-:Y:S11]  /*11650*/  LDSM.16.MT88.4 R28, [R203+0x5800] ;  /* 0x00580000cb1c783b */ /* 0x000ff60000004200 */
[----:B------:R-:W-:Y:S04]  /*11660*/  @!UPT UIADD3 URZ, URZ, URZ, URZ ;  /* 0x0000003f3f3ff290 */ /* 0x000fe8000fffe03f */
[----:B----4-:R-:W-:Y:S08]  /*11670*/  HMMA.16816.F32 R84, R16, R34, R84 ;  /* 0x000000221054723c */ /* 0x010ff00000001854 */
[C---:B-1----:R-:W-:Y:S08]  /*11680*/  HMMA.16816.F32 R52, R20.reuse, R24, R148 ;  /* 0x000000181434723c */ /* 0x042ff00000001894 */
[----:B------:R-:W-:Y:S01]  /*11690*/  HMMA.16816.F32 R68, R20, R26, R132 ;  /* 0x0000001a1444723c */ /* 0x000fe20000001884 */
[----:B------:R-:W1:Y:S04]  /*116a0*/  LDSM.16.MT88.4 R24, [R201+0x2000] ;  /* 0x00200000c918783b */ /* 0x000e680000004200 */
[----:B------:R-:W2:Y:S04]  /*116b0*/  LDSM.16.MT88.4 R20, [R203+0x2000] ;  /* 0x00200000cb14783b */ /* 0x000ea80000004200 */
[----:B------:R-:W-:Y:S01]  /*116c0*/  LDSM.16.MT88.4 R132, [R201+0x3000] ;  /* 0x00300000c984783b */ /* 0x000fe20000004200 */
        /* <DEDUP_REMOVED lines=9> */
[C---:B------:R-:W-:Y:S01]  /*11760*/  HMMA.16816.F32 R120, R16.reuse, R24, R136 ;  /* 0x000000181078723c */ /* 0x040fe20000001888 */
[----:B------:R-:W3:Y:S07]  /*11770*/  LDSM.16.MT88.4 R24, [R202+0x5800] ;  /* 0x00580000ca18783b */ /* 0x000eee0000004200 */
[----:B------:R-:W-:Y:S01]  /*11780*/  HMMA.16816.F32 R44, R16, R30, R100 ;  /* 0x0000001e102c723c */ /* 0x000fe20000001864 */
[----:B------:R-:W-:Y:S11]  /*11790*/  LDSM.16.MT88.4 R100, [R201+0x6800] ;  /* 0x00680000c964783b */ /* 0x000ff60000004200 */
[----:B------:R-:W-:Y:S04]  /*117a0*/  @!UPT UIADD3 URZ, URZ, URZ, URZ ;  /* 0x0000003f3f3ff290 */ /* 0x000fe8000fffe03f */
[C---:B--2---:R-:W-:Y:S08]  /*117b0*/  HMMA.16816.F32 R120, R8.reuse, R32, R120 ;  /* 0x000000200878723c */ /* 0x044ff00000001878 */
[----:B------:R-:W-:Y:S01]  /*117c0*/  HMMA.16816.F32 R32, R8, R34, R108 ;  /* 0x000000220820723c */ /* 0x000fe2000000186c */
[----:B------:R-:W-:Y:S07]  /*117d0*/  LDSM.16.MT88.4 R108, [R203+0x3000] ;  /* 0x00300000cb6c783b */ /* 0x000fee0000004200 */
[C---:B-1----:R-:W-:Y:S08]  /*117e0*/  HMMA.16816.F32 R36, R16.reuse, R20, R52 ;  /* 0x000000141024723c */ /* 0x042ff00000001834 */
[C---:B------:R-:W-:Y:S01]  /*117f0*/  HMMA.16816.F32 R68, R16.reuse, R22, R68 ;  /* 0x000000161044723c */ /* 0x040fe20000001844 */
[----:B------:R-:W1:Y:S07]  /*11800*/  LDSM.16.MT88.4 R20, [R202+0x2800] ;  /* 0x00280000ca14783b */ /* 0x000e6e0000004200 */
[C---:B---3--:R-:W-:Y:S08]  /*11810*/  HMMA.16816.F32 R64, R16.reuse, R24, R64 ;  /* 0x000000181040723c */ /* 0x048ff00000001840 */
[C---:B------:R-:W-:Y:S01]  /*11820*/  HMMA.16816.F32 R60, R16.reuse, R26, R60 ;  /* 0x0000001a103c723c */ /* 0x040fe2000000183c */
[----:B------:R-:W2:Y:S07]  /*11830*/  LDSM.16.MT88.4 R24, [R201+0x2800] ;  /* 0x00280000c918783b */ /* 0x000eae0000004200 */
[----:B------:R-:W-:Y:S01]  /*11840*/  HMMA.16816.F32 R52, R16, R28, R48 ;  /* 0x0000001c1034723c */ /* 0x000fe20000001830 */
[----:B------:R-:W3:Y:S04]  /*11850*/  LDSM.16.MT88.4 R16, [R202+0x6000] ;  /* 0x00600000ca10783b */ /* 0x000ee80000004200 */
[----:B------:R-:W4:Y:S03]  /*11860*/  LDSM.16.MT88.4 R28, [R204+0x6000] ;  /* 0x00600000cc1c783b */ /* 0x000f260000004200 */
[C---:B-1----:R-:W-:Y:S08]  /*11870*/  HMMA.16816.F32 R128, R8.reuse, R20, R96 ;  /* 0x000000140880723c */ /* 0x042ff00000001860 */
[C---:B------:R-:W-:Y:S01]  /*11880*/  HMMA.16816.F32 R48, R8.reuse, R22, R92 ;  /* 0x000000160830723c */ /* 0x040fe2000000185c */
[----:B------:R-:W1:Y:S04]  /*11890*/  LDSM.16.MT88.4 R20, [R201+0x6000] ;  /* 0x00600000c914783b */ /* 0x000e680000004200 */
[----:B------:R-:W-:Y:S03]  /*118a0*/  LDSM.16.MT88.4 R92, [R202+0x6800] ;  /* 0x00680000ca5c783b */ /* 0x000fe60000004200 */
[C---:B--2---:R-:W-:Y:S01]  /*118b0*/  HMMA.16816.F32 R136, R8.reuse, R24, R116 ;  /* 0x000000180888723c */ /* 0x044fe20000001874 */
[----:B------:R-:W-:Y:S07]  /*118c0*/  LDSM.16.MT88.4 R116, [R204+0x3000] ;  /* 0x00300000cc74783b */ /* 0x000fee0000004200 */
[C---:B------:R-:W-:Y:S01]  /*118d0*/  HMMA.16816.F32 R40, R8.reuse, R26, R112 ;  /* 0x0000001a0828723c */ /* 0x040fe20000001870 */
[----:B------:R-:W2:Y:S07]  /*118e0*/  LDSM.16.MT88.4 R24, [R203+0x2800] ;  /* 0x00280000cb18783b */ /* 0x000eae0000004200 */
[C---:B---3--:R-:W-:Y:S08]  /*118f0*/  HMMA.16816.F32 R64, R8.reuse, R16, R64 ;  /* 0x000000100840723c */ /* 0x048ff00000001840 */
[C---:B------:R-:W-:Y:S01]  /*11900*/  HMMA.16816.F32 R60, R8.reuse, R18, R60 ;  /* 0x00000012083c723c */ /* 0x040fe2000000183c */
[----:B------:R-:W3:Y:S07]  /*11910*/  LDSM.16.MT88.4 R16, [R203+0x6000] ;  /* 0x00600000cb10783b */ /* 0x000eee0000004200 */
[C---:B----4-:R-:W-:Y:S08]  /*11920*/  HMMA.16816.F32 R36, R8.reuse, R28, R36 ;  /* 0x0000001c0824723c */ /* 0x050ff00000001824 */
[C---:B-1----:R-:W-:Y:S08]  /*11930*/  HMMA.16816.F32 R56, R8.reuse, R20, R56 ;  /* 0x000000140838723c */ /* 0x042ff00000001838 */
[C---:B------:R-:W-:Y:S01]  /*11940*/  HMMA.16816.F32 R20, R8.reuse, R22, R84 ;  /* 0x000000160814723c */ /* 0x040fe20000001854 */
[----:B------:R-:W1:Y:S07]  /*11950*/  LDSM.16.MT88.4 R84, [R204+0x6800] ;  /* 0x00680000cc54783b */ /* 0x000e6e0000004200 */
[C---:B--2---:R-:W-:Y:S08]  /*11960*/  HMMA.16816.F32 R104, R8.reuse, R24, R104 ;  /* 0x000000180868723c */ /* 0x044ff00000001868 */
[C---:B------:R-:W-:Y:S08]  /*11970*/  HMMA.16816.F32 R88, R8.reuse, R26, R88 ;  /* 0x0000001a0858723c */ /* 0x040ff00000001858 */
[C---:B------:R-:W-:Y:S08]  /*11980*/  HMMA.16816.F32 R68, R8.reuse, R30, R68 ;  /* 0x0000001e0844723c */ /* 0x040ff00000001844 */
[C---:B---3--:R-:W-:Y:S08]  /*11990*/  HMMA.16816.F32 R52, R8.reuse, R16, R52 ;  /* 0x000000100834723c */ /* 0x048ff00000001834 */
[----:B------:R-:W-:Y:S01]  /*119a0*/  HMMA.16816.F32 R44, R8, R18, R44 ;  /* 0x00000012082c723c */ /* 0x000fe2000000182c */
[----:B------:R-:W2:Y:S07]  /*119b0*/  LDSM.16.MT88.4 R8, [R203+0x6800] ;  /* 0x00680000cb08783b */ /* 0x000eae0000004200 */
[C---:B------:R-:W-:Y:S08]  /*119c0*/  HMMA.16816.F32 R112, R72.reuse, R108, R104 ;  /* 0x0000006c4870723c */ /* 0x040ff00000001868 */
        /* <DEDUP_REMOVED lines=13> */
[C---:B--2---:R-:W-:Y:S08]  /*11aa0*/  HMMA.16816.F32 R68, R72.reuse, R8, R52 ;  /* 0x000000084844723c */ /* 0x044ff00000001834 */
[----:B------:R-:W-:Y:S01]  /*11ab0*/  HMMA.16816.F32 R72, R72, R10, R44 ;  /* 0x0000000a4848723c */ /* 0x000fe2000000182c */
[----:B------:R-:W-:Y:S07]  /*11ac0*/  @!UPT UIADD3 URZ, URZ, URZ, URZ ;  /* 0x0000003f3f3ff290 */ /* 0x000fee000fffe03f */
[----:B------:R-:W-:Y:S11]  /*11ad0*/  @!P0 BRA `(.L_x_443) ;  /* 0x00003e5000008947 */ /* 0x000ff60003800000 */
.L_x_458:
[----:B------:R-:W2:Y:S01]  /*11ae0*/  LDL.64 R10, [R1] ;  /* 0x00000000010a7983 */ /* 0x000ea20000100a00 */
[----:B------:R-:W-:Y:S04]  /*11af0*/  DEPBAR.LE SB0, 0x0 ;  /* 0x000080000000791a */ /* 0x000fe80000000000 */
[----:B------:R-:W-:Y:S01]  /*11b00*/  WARPSYNC 0xffffffff ;  /* 0xffffffff00007948 */ /* 0x000fe20003800000 */
[----:B------:R-:W-:Y:S01]  /*11b10*/  BAR.SYNC.DEFER_BLOCKING 0x0 ;  /* 0x0000000000007b1d */ /* 0x000fe20000010000 */
[----:B------:R-:W-:Y:S01]  /*11b20*/  SHF.R.S32.HI R2, RZ, 0x1f, R225 ;  /* 0x0000001fff027819 */ /* 0x000fe200000114e1 */
[----:B------:R-:W-:Y:S01]  /*11b30*/  IMAD.MOV.U32 R15, RZ, RZ, R6 ;  /* 0x000000ffff0f7224 */ /* 0x000fe200078e0006 */
[----:B------:R-:W-:Y:S02]  /*11b40*/  LOP3.LUT P0, RZ, R82, 0x2, RZ, 0xc0, !PT ;  /* 0x0000000252ff7812 */ /* 0x000fe4000780c0ff */
[----:B------:R-:W-:Y:S01]  /*11b50*/  SHF.R.S32.HI R8, RZ, 0x1f, R221 ;  /* 0x0000001fff087819 */ /* 0x000fe200000114dd */
[----:B------:R-:W-:Y:S01]  /*11b60*/  IMAD R4, R2, c[0x0][0x208], RZ ;  /* 0x0000820002047a24 */ /* 0x000fe200078e02ff */
[----:B------:R-:W-:Y:S01]  /*11b70*/  ISETP.GE.AND P3, PT, R212, c[0x0][0x1d4], PT ;  /* 0x00007500d4007a0c */ /* 0x000fe20003f66270 */
[C---:B------:R-:W-:Y:S04]  /*11b80*/  IMAD.WIDE.U32 R2, R225.reuse, c[0x0][0x208], RZ ;  /* 0x00008200e1027a25 */ /* 0x040fe800078e00ff */
[----:B------:R-:W-:Y:S04]  /*11b90*/  IMAD R4, R225, c[0x0][0x20c], R4 ;  /* 0x00008300e1047a24 */ /* 0x000fe800078e0204 */
[----:B------:R-:W-:Y:S02]  /*11ba0*/  IMAD.IADD R3, R3, 0x1, R4 ;  /* 0x0000000103037824 */ /* 0x000fe400078e0204 */
[----:B------:R-:W-:Y:S02]  /*11bb0*/  IMAD R4, R8, c[0x0][0x218], RZ ;  /* 0x0000860008047a24 */ /* 0x000fe400078e02ff */
[C---:B------:R-:W-:Y:S01]  /*11bc0*/  IMAD.WIDE.U32 R8, R221.reuse, c[0x0][0x218], R2 ;  /* 0x00008600dd087a25 */ /* 0x040fe200078e0002 */
[C---:B------:R-:W-:Y:S02]  /*11bd0*/  IADD3 R2, R200.reuse, 0x20, RZ ;  /* 0x00000020c8027810 */ /* 0x040fe40007ffe0ff */
[----:B------:R-:W-:Y:S01]  /*11be0*/  @P0 IADD3 R2, R200, -0x20, RZ ;  /* 0xffffffe0c8020810 */ /* 0x000fe20007ffe0ff */
[----:B------:R1:W3:Y:S01]  /*11bf0*/  LDSM.16.M88.4 R16, [R200] ;  /* 0x00000000c810783b */ /* 0x0002e20000000200 */
[----:B------:R-:W-:Y:S03]  /*11c00*/  IMAD R4, R221, c[0x0][0x21c], R4 ;  /* 0x00008700dd047a24 */ /* 0x000fe600078e0204 */
        /* <DEDUP_REMOVED lines=12> */
[----:B------:R1:W1:Y:S01]  /*11cd0*/  LDSM.16.M88.4 R64, [R200+0x3000] ;  /* 0x00300000c840783b */ /* 0x0002620000000200 */
[----:B--2---:R-:W-:Y:S04]  /*11ce0*/  IADD3 R3, P1, R10, R8, RZ ;  /* 0x000000080a037210 */ /* 0x004fe80007f3e0ff */
[----:B------:R-:W-:Y:S02]  /*11cf0*/  IADD3.X R4, R251, R9, R4, P1, !PT ;  /* 0x00000009fb047210 */ /* 0x000fe40000ffe404 */
[C---:B------:R-:W-:Y:S04]  /*11d00*/  LEA R8, P0, R3.reuse, c[0x0][0x1f8], 0x1 ;  /* 0x00007e0003087a11 */ /* 0x040fe800078008ff */
[----:B------:R-:W-:Y:S01]  /*11d10*/  LEA.HI.X R4, R3, c[0x0][0x1fc], R4, 0x1, P0 ;  /* 0x00007f0003047a11 */ /* 0x000fe200000f0c04 */
[----:B------:R-:W-:-:S06]  /*11d20*/  BRA.DIV ~URZ, `(.L_x_444) ;  /* 0x000084c27f007947 */ /* 0x000fcc000b800000 */
[----:B-1-34-:R1:W2:Y:S02]  /*11d30*/  SHFL.IDX PT, R3, R4, RZ, 0x181f ;  /* 0x00181fff04037589 */ /* 0x01a2a400000e0000 */
.L_x_531:
[----:B------:R-:W3:Y:S01]  /*11d40*/  SHFL.IDX PT, R2, R8, RZ, 0x181f ;  /* 0x00181fff08027589 */ /* 0x000ee200000e0000 */
[----:B------:R-:W-:Y:S01]  /*11d50*/  LOP3.LUT P1, RZ, R234, 0x2, RZ, 0xc0, !PT ;  /* 0x00000002eaff7812 */ /* 0x000fe2000782c0ff */
[----:B------:R-:W-:Y:S01]  /*11d60*/  BSSY B0, `(.L_x_445) ;  /* 0x0000035000007945 */ /* 0x000fe20003800000 */
[----:B------:R-:W-:Y:S01]  /*11d70*/  SEL R211, RZ, 0x10, P3 ;  /* 0x00000010ffd37807 */ /* 0x000fe20001800000 */
[----:B------:R-:W4:Y:S01]  /*11d80*/  SHFL.IDX PT, R9, R8, 0x1, 0x181f ;  /* 0x00381f0008097f89 */ /* 0x000f2200000e0000 */
[----:B------:R-:W-:Y:S03]  /*11d90*/  SEL R210, RZ, 0x10, P1 ;  /* 0x00000010ffd27807 */ /* 0x000fe60000800000 */
[----:B------:R-:W5:Y:S01]  /*11da0*/  S2R R20, SR_TID.X ;  /* 0x0000000000147919 */ /* 0x000f620000002100 */
[----:B------:R-:W-:Y:S02]  /*11db0*/  ISETP.NE.U32.AND P2, PT, R210, RZ, PT ;  /* 0x000000ffd200720c */ /* 0x000fe40003f45070 */
[CC--:B---3--:R-:W-:Y:S05]  /*11dc0*/  IADD3 R10, P0, R2.reuse, R216.reuse, RZ ;  /* 0x000000d8020a7210 */ /* 0x0c8fea0007f1e0ff */
[C-C-:B--2---:R-:W-:Y:S01]  /*11dd0*/  IMAD.X R11, R3.reuse, 0x1, R217.reuse, P0 ;  /* 0x00000001030b7824 */ /* 0x144fe200000e06d9 */
[-C--:B------:R-:W-:Y:S04]  /*11de0*/  IADD3 R2, P0, R2, R219.reuse, RZ ;  /* 0x000000db02027210 */ /* 0x080fe80007f1e0ff */
[----:B------:R-:W-:Y:S01]  /*11df0*/  @!PT LDS RZ, [RZ] ;  /* 0x00000000fffff984 */ /* 0x000fe20000000800 */
[----:B------:R2:W-:Y:S01]  /*11e00*/  LDGSTS.E.BYPASS.LTC128B.128 [R213+0x100], [R10.64], !P1 ;  /* 0x001000000ad57fae */ /* 0x0005e2000c901d48 */
[--C-:B------:R-:W-:Y:S05]  /*11e10*/  IMAD.X R3, R3, 0x1, R218.reuse, P0 ;  /* 0x0000000103037824 */ /* 0x100fea00000e06da */
[----:B------:R4:W-:Y:S04]  /*11e20*/  LDGSTS.E.BYPASS.LTC128B.128 [R213+0x3900], [R2.64], !P3 ;  /* 0x0390000002d57fae */ /* 0x0009e8000d901d48 */
[----:B--2---:R-:W2:Y:S01]  /*11e30*/  SHFL.IDX PT, R10, R4, 0x1, 0x181f ;  /* 0x00381f00040a7f89 */ /* 0x004ea200000e0000 */
[C---:B----4-:R-:W-:Y:S05]  /*11e40*/  IADD3 R2, P0, R9.reuse, R216, RZ ;  /* 0x000000d809027210 */ /* 0x050fea0007f1e0ff */
[C-C-:B--2---:R-:W-:Y:S05]  /*11e50*/  IMAD.X R3, R10.reuse, 0x1, R217.reuse, P0 ;  /* 0x000000010a037824 */ /* 0x144fea00000e06d9 */
        /* <DEDUP_REMOVED lines=8> */
[-C--:B--2---:R-:W-:Y:S04]  /*11ee0*/  IADD3 R2, P1, P0, R2, R9.reuse, R216 ;  /* 0x0000000902027210 */ /* 0x084fe8000783e0d8 */
[-C--:B---3--:R-:W-:Y:S05]  /*11ef0*/  IADD3.X R3, RZ, R10.reuse, R217, P1, P0 ;  /* 0x0000000aff037210 */ /* 0x088fea0000fe04d9 */
[----:B------:R2:W-:Y:S01]  /*11f00*/  LDGSTS.E.BYPASS.LTC128B.128.ZFILL [R213+0x2100], [R2.64], P2 ;  /* 0x0210000002d57fae */ /* 0x0005e20009141d48 */
[C---:B------:R-:W-:Y:S02]  /*11f10*/  ISETP.NE.U32.AND P2, PT, R211.reuse, RZ, PT ;  /* 0x000000ffd300720c */ /* 0x040fe40003f45070 */
[----:B--2---:R-:W-:Y:S04]  /*11f20*/  IADD3 R2, -R211, 0x10, RZ ;  /* 0x00000010d3027810 */ /* 0x004fe80007ffe1ff */
[----:B------:R-:W-:Y:S04]  /*11f30*/  LOP3.LUT R2, R2, 0xf, RZ, 0xc0, !PT ;  /* 0x0000000f02027812 */ /* 0x000fe800078ec0ff */
[----:B------:R-:W-:Y:S04]  /*11f40*/  IADD3 R2, P1, P0, R2, R9, R219 ;  /* 0x0000000902027210 */ /* 0x000fe8000783e0db */
[----:B------:R-:W-:Y:S02]  /*11f50*/  IADD3.X R3, RZ, R10, R218, P1, P0 ;  /* 0x0000000aff037210 */ /* 0x000fe40000fe04da */
[----:B-----5:R-:W-:Y:S03]  /*11f60*/  ISETP.GT.AND P0, PT, R20, 0x7f, PT ;  /* 0x0000007f1400780c */ /* 0x020fe60003f04270 */
[----:B------:R2:W-:Y:S10]  /*11f70*/  LDGSTS.E.BYPASS.LTC128B.128.ZFILL [R213+0x5900], [R2.64], P2 ;  /* 0x0590000002d57fae */ /* 0x0005f40009141d48 */
[----:B------:R-:W-:-:S05]  /*11f80*/  @P0 BRA `(.L_x_446) ;  /* 0x0000012000000947 */ /* 0x000fca0003800000 */
[----:B------:R-:W-:-:S05]  /*11f90*/  BRA.DIV ~URZ, `(.L_x_447) ;  /* 0x000082c27f007947 */ /* 0x000fca000b800000 */
[----:B------:R3:W4:Y:S04]  /*11fa0*/  SHFL.IDX PT, R9, R4, 0x3, 0x181f ;  /* 0x00781f0004097f89 */ /* 0x00072800000e0000 */
[----:B-1----:R3:W1:Y:S02]  /*11fb0*/  SHFL.IDX PT, R4, R8, 0x3, 0x181f ;  /* 0x00781f0008047f89 */ /* 0x00266400000e0000 */
.L_x_532:
[C---:B--2---:R-:W-:Y:S02]  /*11fc0*/  IADD3 R2, -R210.reuse, 0x10, RZ ;  /* 0x00000010d2027810 */ /* 0x044fe40007ffe1ff */
[----:B------:R-:W-:Y:S02]  /*11fd0*/  ISETP.NE.U32.AND P0, PT, R210, RZ, PT ;  /* 0x000000ffd200720c */ /* 0x000fe40003f05070 */
[----:B------:R-:W-:Y:S04]  /*11fe0*/  LOP3.LUT R2, R2, 0xf, RZ, 0xc0, !PT ;  /* 0x0000000f02027812 */ /* 0x000fe800078ec0ff */
[-C--:B-1----:R-:W-:Y:S04]  /*11ff0*/  IADD3 R2, P2, P1, R2, R4.reuse, R216 ;  /* 0x0000000402027210 */ /* 0x082fe8000795e0d8 */
[-C--:B----4-:R-:W-:Y:S05]  /*12000*/  IADD3.X R3, RZ, R9.reuse, R217, P2, P1 ;  /* 0x00000009ff037210 */ /* 0x090fea00017e24d9 */
        /* <DEDUP_REMOVED lines=10> */
.L_x_446:
[----:B------:R-:W-:Y:S05]  /*120b0*/  BSYNC B0 ;  /* 0x0000000000007941 */ /* 0x000fea0003800000 */
.L_x_445:
[----:B------:R-:W0:Y:S01]  /*120c0*/  LDGDEPBAR ;  /* 0x00000000000079af */ /* 0x000e220000000000 */
[----:B------:R-:W-:Y:S01]  /*120d0*/  WARPSYNC 0xffffffff ;  /* 0xffffffff00007948 */ /* 0x000fe20003800000 */
[C---:B---3--:R-:W-:Y:S01]  /*120e0*/  HMMA.16816.F32 R8, R140.reuse, R16, RZ ;  /* 0x000000108c08723c */ /* 0x048fe200000018ff */
[----:B------:R-:W-:Y:S02]  /*120f0*/  BSSY B0, `(.L_x_448) ;  /* 0x0000185000007945 */ /* 0x000fe40003800000 */
[----:B------:R-:W-:Y:S02]  /*12100*/  LOP3.LUT P0, RZ, R82, 0x4, RZ, 0xc0, !PT ;  /* 0x0000000452ff7812 */ /* 0x000fe4000780c0ff */
[C---:B-12---:R-:W-:Y:S03]  /*12110*/  IADD3 R2, R200.reuse, 0x40, RZ ;  /* 0x00000040c8027810 */ /* 0x046fe60007ffe0ff */
        /* <DEDUP_REMOVED lines=40> */
[----:B------:R-:W2:Y:S07]  /*123a0*/  LDSM.16.M88.4 R152, [R83+-0x3800] ;  /* 0xffc800005398783b */ /* 0x000eae0000000200 */
[C---:B---3--:R-:W-:Y:S08]  /*123b0*/  HMMA.16816.F32 R28, R176.reuse, R156, R28 ;  /* 0x0000009cb01c723c */ /* 0x048ff0000000181c */
[C---:B------:R-:W-:Y:S01]  /*123c0*/  HMMA.16816.F32 R32, R176.reuse, R158, R32 ;  /* 0x0000009eb020723c */ /* 0x040fe20000001820 */
[----:B------:R-:W3:Y:S07]  /*123d0*/  LDSM.16.M88.4 R156, [R83+-0x3000] ;  /* 0xffd00000539c783b */ /* 0x000eee0000000200 */
[C---:B----4-:R-:W-:Y:S08]  /*123e0*/  HMMA.16816.F32 R36, R176.reuse, R160, R36 ;  /* 0x000000a0b024723c */ /* 0x050ff00000001824 */
[C---:B------:R-:W-:Y:S01]  /*123f0*/  HMMA.16816.F32 R40, R176.reuse, R162, R40 ;  /* 0x000000a2b028723c */ /* 0x040fe20000001828 */
[----:B------:R-:W4:Y:S07]  /*12400*/  LDSM.16.M88.4 R160, [R83+-0x2800] ;  /* 0xffd8000053a0783b */ /* 0x000f2e0000000200 */
[C---:B-----5:R-:W-:Y:S08]  /*12410*/  HMMA.16816.F32 R44, R176.reuse, R164, R44 ;  /* 0x000000a4b02c723c */ /* 0x060ff0000000182c */
[C---:B------:R-:W-:Y:S01]  /*12420*/  HMMA.16816.F32 R48, R176.reuse, R166, R48 ;  /* 0x000000a6b030723c */ /* 0x040fe20000001830 */
[----:B------:R-:W5:Y:S07]  /*12430*/  LDSM.16.M88.4 R164, [R83+-0x2000] ;  /* 0xffe0000053a4783b */ /* 0x000f6e0000000200 */
[C---:B------:R-:W-:Y:S08]  /*12440*/  HMMA.16816.F32 R52, R176.reuse, R168, R52 ;  /* 0x000000a8b034723c */ /* 0x040ff00000001834 */
[C---:B------:R-:W-:Y:S01]  /*12450*/  HMMA.16816.F32 R56, R176.reuse, R170, R56 ;  /* 0x000000aab038723c */ /* 0x040fe20000001838 */
[----:B------:R-:W4:Y:S07]  /*12460*/  LDSM.16.M88.4 R168, [R83+-0x1800] ;  /* 0xffe8000053a8783b */ /* 0x000f2e0000000200 */
[C---:B-1----:R-:W-:Y:S08]  /*12470*/  HMMA.16816.F32 R60, R176.reuse, R148, R60 ;  /* 0x00000094b03c723c */ /* 0x042ff0000000183c */
[----:B------:R-:W-:Y:S01]  /*12480*/  HMMA.16816.F32 R64, R176, R150, R64 ;  /* 0x00000096b040723c */ /* 0x000fe20000001840 */
[----:B------:R-:W1:Y:S07]  /*12490*/  LDSM.16.M88.4 R148, [R83+-0x1000] ;  /* 0xfff000005394783b */ /* 0x000e6e0000000200 */
[C---:B--2---:R-:W-:Y:S08]  /*124a0*/  HMMA.16816.F32 R8, R180.reuse, R152, R8 ;  /* 0x00000098b408723c */ /* 0x044ff00000001808 */
[C---:B------:R-:W-:Y:S01]  /*124b0*/  HMMA.16816.F32 R16, R180.reuse, R154, R16 ;  /* 0x0000009ab410723c */ /* 0x040fe20000001810 */
[----:B------:R-:W2:Y:S07]  /*124c0*/  LDSM.16.M88.4 R152, [R83+-0x800] ;  /* 0xfff800005398783b */ /* 0x000eae0000000200 */
        /* <DEDUP_REMOVED lines=65> */
[----:B------:R-:W4:Y:S07]  /*128e0*/  LDSM.16.M88.4 R168, [R83] ;  /* 0x0000000053a8783b */ /* 0x000f2e0000000200 */
        /* <DEDUP_REMOVED lines=17> */
[----:B------:R-:W-:Y:S02]  /*12a00*/  FMUL.FTZ R4, R18, c[0x0][0x320] ;  /* 0x0000c80012047a20 */ /* 0x000fe40000410000 */
[----:B------:R-:W-:Y:S04]  /*12a10*/  FMUL.FTZ R3, R19, c[0x0][0x320] ;  /* 0x0000c80013037a20 */ /* 0x000fe80000410000 */
[----:B------:R3:W4:Y:S10]  /*12a20*/  MUFU.TANH R173, R4 ;  /* 0x0000000400ad7308 */ /* 0x0007340000002400 */
[----:B------:R-:W2:Y:S01]  /*12a30*/  MUFU.TANH R171, R3 ;  /* 0x0000000300ab7308 */ /* 0x000ea20000002400 */
        /* <DEDUP_REMOVED lines=11> */
[C---:B-1----:R-:W-:Y:S07]  /*12af0*/  HMMA.16816.F32 R28, R196.reuse, R8, R28 ;  /* 0x00000008c41c723c */ /* 0x042fee000000181c */
[----:B------:R-:W-:Y:S01]  /*12b00*/  FMUL.FTZ R8, R26, c[0x0][0x320] ;  /* 0x0000c8001a087a20 */ /* 0x000fe20000410000 */
[C---:B------:R-:W-:Y:S03]  /*12b10*/  HMMA.16816.F32 R32, R196.reuse, R10, R32 ;  /* 0x0000000ac420723c */ /* 0x040fe60000001820 */
[----:B------:R1:W1:Y:S01]  /*12b20*/  MUFU.TANH R166, R8 ;  /* 0x0000000800a67308 */ /* 0x0002620000002400 */
[----:B-----5:R-:W-:Y:S02]  /*12b30*/  FMUL.FTZ R2, R17, c[0x0][0x320] ;  /* 0x0000c80011027a20 */ /* 0x020fe40000410000 */
[----:B------:R-:W5:Y:S07]  /*12b40*/  LDSM.16.M88.4 R16, [R83+0x1800] ;  /* 0x001800005310783b */ /* 0x000f6e0000000200 */
[----:B------:R2:W2:Y:S03]  /*12b50*/  MUFU.TANH R168, R2 ;  /* 0x0000000200a87308 */ /* 0x0004a60000002400 */
[----:B------:R-:W-:Y:S07]  /*12b60*/  FMUL.FTZ R3, R28, c[0x0][0x320] ;  /* 0x0000c8001c037a20 */ /* 0x000fee0000410000 */
[----:B------:R-:W3:Y:S01]  /*12b70*/  MUFU.TANH R156, R3 ;  /* 0x00000003009c7308 */ /* 0x000ee20000002400 */
[----:B------:R-:W-:Y:S01]  /*12b80*/  FMUL.FTZ R4, R35, c[0x0][0x320] ;  /* 0x0000c80023047a20 */ /* 0x000fe20000410000 */
[----:B-1----:R-:W1:Y:S08]  /*12b90*/  LDSM.16.M88.4 R8, [R83+0x2000] ;  /* 0x002000005308783b */ /* 0x002e700000000200 */
[----:B------:R-:W1:Y:S01]  /*12ba0*/  MUFU.TANH R157, R4 ;  /* 0x00000004009d7308 */ /* 0x000e620000002400 */
[----:B--2---:R-:W-:Y:S09]  /*12bb0*/  FMUL.FTZ R2, R20, c[0x0][0x320] ;  /* 0x0000c80014027a20 */ /* 0x004ff20000410000 */
[----:B------:R2:W1:Y:S01]  /*12bc0*/  MUFU.TANH R164, R2 ;  /* 0x0000000200a47308 */ /* 0x0004620000002400 */
[C---:B-----5:R-:W-:Y:S07]  /*12bd0*/  HMMA.16816.F32 R36, R196.reuse, R16, R36 ;  /* 0x00000010c424723c */ /* 0x060fee0000001824 */
[----:B------:R-:W-:Y:S01]  /*12be0*/  FMUL.FTZ R16, R34, c[0x0][0x320] ;  /* 0x0000c80022107a20 */ /* 0x000fe20000410000 */
[C---:B------:R-:W-:Y:S03]  /*12bf0*/  HMMA.16816.F32 R40, R196.reuse, R18, R40 ;  /* 0x00000012c428723c */ /* 0x040fe60000001828 */
[----:B------:R5:W3:Y:S05]  /*12c00*/  MUFU.TANH R158, R16 ;  /* 0x00000010009e7308 */ /* 0x000aea0000002400 */
[C---:B-1----:R-:W-:Y:S04]  /*12c10*/  HMMA.16816.F32 R44, R196.reuse, R8, R44 ;  /* 0x00000008c42c723c */ /* 0x042fe8000000182c */
[----:B--2---:R-:W-:Y:S04]  /*12c20*/  FMUL.FTZ R2, R21, c[0x0][0x320] ;  /* 0x0000c80015027a20 */ /* 0x004fe80000410000 */
[----:B------:R-:W-:Y:S01]  /*12c30*/  FMUL.FTZ R3, R36, c[0x0][0x320] ;  /* 0x0000c80024037a20 */ /* 0x000fe20000410000 */
[----:B------:R1:W2:Y:S01]  /*12c40*/  MUFU.TANH R163, R2 ;  /* 0x0000000200a37308 */ /* 0x0002a20000002400 */
[C---:B------:R-:W-:Y:S06]  /*12c50*/  HMMA.16816.F32 R48, R196.reuse, R10, R48 ;  /* 0x0000000ac430723c */ /* 0x040fec0000001830 */
[----:B------:R-:W-:Y:S02]  /*12c60*/  FMUL.FTZ R8, R42, c[0x0][0x320] ;  /* 0x0000c8002a087a20 */ /* 0x000fe40000410000 */
[----:B------:R-:W-:Y:S01]  /*12c70*/  FMUL.FTZ R4, R43, c[0x0][0x320] ;  /* 0x0000c8002b047a20 */ /* 0x000fe20000410000 */
[----:B-----5:R-:W5:Y:S01]  /*12c80*/  LDSM.16.M88.4 R16, [R83+0x2800] ;  /* 0x002800005310783b */ /* 0x020f620000000200 */
[----:B------:R2:W2:Y:S10]  /*12c90*/  MUFU.TANH R42, R8 ;  /* 0x00000008002a7308 */ /* 0x0004b40000002400 */
[----:B------:R3:W3:Y:S01]  /*12ca0*/  MUFU.TANH R150, R3 ;  /* 0x0000000300967308 */ /* 0x0006e20000002400 */
[----:B-1----:R-:W-:Y:S09]  /*12cb0*/  FMUL.FTZ R2, R22, c[0x0][0x320] ;  /* 0x0000c80016027a20 */ /* 0x002ff20000410000 */
[----:B------:R1:W1:Y:S01]  /*12cc0*/  MUFU.TANH R169, R2 ;  /* 0x0000000200a97308 */ /* 0x0002620000002400 */
[----:B--2---:R-:W2:Y:S01]  /*12cd0*/  LDSM.16.M88.4 R8, [R83+0x3000] ;  /* 0x003000005308783b */ /* 0x004ea20000000200 */
[----:B------:R-:W-:Y:S07]  /*12ce0*/  DEPBAR.LE SB0, 0x0 ;  /* 0x000080000000791a */ /* 0x000fee0000000000 */
[----:B------:R-:W-:Y:S01]  /*12cf0*/  BAR.SYNC.DEFER_BLOCKING 0x0 ;  /* 0x0000000000007b1d */ /* 0x000fe20000010000 */
[----:B---3--:R-:W-:Y:S05]  /*12d00*/  FMUL.FTZ R3, R44, c[0x0][0x320] ;  /* 0x0000c8002c037a20 */ /* 0x008fea0000410000 */
[----:B------:R3:W2:Y:S01]  /*12d10*/  MUFU.TANH R35, R3 ;  /* 0x0000000300237308 */ /* 0x0006a20000002400 */
[C---:B-----5:R-:W-:Y:S05]  /*12d20*/  HMMA.16816.F32 R52, R196.reuse, R16, R52 ;  /* 0x00000010c434723c */ /* 0x060fea0000001834 */
[----:B-1----:R-:W-:Y:S02]  /*12d30*/  FMUL.FTZ R2, R23, c[0x0][0x320] ;  /* 0x0000c80017027a20 */ /* 0x002fe40000410000 */
[----:B------:R-:W-:Y:S01]  /*12d40*/  FMUL.FTZ R16, R50, c[0x0][0x320] ;  /* 0x0000c80032107a20 */ /* 0x000fe20000410000 */
[C---:B------:R-:W-:Y:S01]  /*12d50*/  HMMA.16816.F32 R56, R196.reuse, R18, R56 ;  /* 0x00000012c438723c */ /* 0x040fe20000001838 */
[----:B------:R1:W1:Y:S11]  /*12d60*/  MUFU.TANH R167, R2 ;  /* 0x0000000200a77308 */ /* 0x0002760000002400 */
[----:B------:R-:W-:Y:S04]  /*12d70*/  @!UPT UIADD3 URZ, URZ, URZ, URZ ;  /* 0x0000003f3f3ff290 */ /* 0x000fe8000fffe03f */
[----:B---3--:R-:W-:Y:S01]  /*12d80*/  FMUL.FTZ R3, R53, c[0x0][0x320] ;  /* 0x0000c80035037a20 */ /* 0x008fe20000410000 */
[C---:B--2---:R-:W-:Y:S03]  /*12d90*/  HMMA.16816.F32 R60, R196.reuse, R8, R60 ;  /* 0x00000008c43c723c */ /* 0x044fe6000000183c */
[----:B------:R-:W2:Y:S01]  /*12da0*/  MUFU.TANH R28, R3 ;  /* 0x00000003001c7308 */ /* 0x000ea20000002400 */
[----:B-1----:R-:W-:Y:S04]  /*12db0*/  FMUL.FTZ R2, R24, c[0x0][0x320] ;  /* 0x0000c80018027a20 */ /* 0x002fe80000410000 */
[----:B------:R-:W-:Y:S05]  /*12dc0*/  HMMA.16816.F32 R64, R196, R10, R64 ;  /* 0x0000000ac440723c */ /* 0x000fea0000001840 */
[----:B------:R1:W3:Y:S02]  /*12dd0*/  MUFU.TANH R162, R2 ;  /* 0x0000000200a27308 */ /* 0x0002e40000002400 */
        /* <DEDUP_REMOVED lines=22> */
[----:B------:R5:W1:Y:S10]  /*12f40*/  MUFU.TANH R41, R4 ;  /* 0x0000000400297308 */ /* 0x000a740000002400 */
[----:B------:R1:W1:Y:S01]  /*12f50*/  MUFU.TANH R38, R2 ;  /* 0x0000000200267308 */ /* 0x0002620000002400 */
[----:B-----5:R-:W-:Y:S09]  /*12f60*/  FMUL.FTZ R4, R51, c[0x0][0x320] ;  /* 0x0000c80033047a20 */ /* 0x020ff20000410000 */
[----:B------:R-:W2:Y:S01]  /*12f70*/  MUFU.TANH R36, R4 ;  /* 0x0000000400247308 */ /* 0x000ea20000002400 */
[----:B-1----:R-:W-:Y:S09]  /*12f80*/  FMUL.FTZ R2, R45, c[0x0][0x320] ;  /* 0x0000c8002d027a20 */ /* 0x002ff20000410000 */
        /* <DEDUP_REMOVED lines=38> */
[----:B------:R1:W1:Y:S01]  /*131f0*/  MUFU.TANH R20, R2 ;  /* 0x0000000200147308 */ /* 0x0002620000002400 */
[----:B------:R-:W-:-:S05]  /*13200*/  @!P0 BRA `(.L_x_449) ;  /* 0x0000073000008947 */ /* 0x000fca0003800000 */
[----:B-1234-:R-:W-:Y:S01]  /*13210*/  IMAD.MOV.U32 R2, RZ, RZ, c[0x0][0x2b8] ;  /* 0x0000ae00ff027624 */ /* 0x01efe200078e00ff */
[----:B------:R-:W2:Y:S01]  /*13220*/  LDL R228, [R1+0x1c] ;  /* 0x00001c0001e47983 */ /* 0x000ea20000100800 */
[----:B------:R-:W-:Y:S01]  /*13230*/  IMAD.MOV.U32 R221, RZ, RZ, RZ ;  /* 0x000000ffffdd7224 */ /* 0x000fe200078e00ff */
[----:B------:R-:W-:Y:S02]  /*13240*/  ISETP.GT.AND P0, PT, R0, 0x6f, PT ;  /* 0x0000006f0000780c */ /* 0x000fe40003f04270 */
[----:B------:R-:W3:Y:S01]  /*13250*/  LDL.64 R226, [R1+0x10] ;  /* 0x0000100001e27983 */ /* 0x000ee20000100a00 */
[----:B------:R-:W-:Y:S05]  /*13260*/  ISETP.NE.AND P1, PT, R2, 0x1, PT ;  /* 0x000000010200780c */ /* 0x000fea0003f25270 */
[----:B------:R-:W4:Y:S04]  /*13270*/  LDL R224, [R1+0x18] ;  /* 0x0000180001e07983 */ /* 0x000f280000100800 */
[----:B------:R-:W5:Y:S01]  /*13280*/  LDL.64 R222, [R1+0x8] ;  /* 0x0000080001de7983 */ /* 0x000f620000100a00 */
[----:B--2---:R-:W-:Y:S05]  /*13290*/  IMAD R3, R231, 0x70, R228 ;  /* 0x00000070e7037824 */ /* 0x004fea00078e02e4 */
[----:B------:R-:W-:Y:S05]  /*132a0*/  IADD3 R3, R3, -0x70, R0 ;  /* 0xffffff9003037810 */ /* 0x000fea0007ffe000 */
[----:B------:R-:W-:Y:S04]  /*132b0*/  @P1 IMAD.HI.U32 R4, R3, c[0x0][0x2bc], RZ ;  /* 0x0000af0003041a27 */ /* 0x000fe800078e00ff */
[--C-:B------:R-:W-:Y:S01]  /*132c0*/  IMAD.MOV.U32 R2, RZ, RZ, R3.reuse ;  /* 0x000000ffff027224 */ /* 0x100fe200078e0003 */
[----:B------:R-:W-:Y:S04]  /*132d0*/  @P1 SHF.R.U32.HI R2, RZ, c[0x0][0x2c0], R4 ;  /* 0x0000b000ff021a19 */ /* 0x000fe80000011604 */
[----:B---3--:R-:W-:Y:S01]  /*132e0*/  @!P0 IADD3 R4, P1, R2, R226, RZ ;  /* 0x000000e202048210 */ /* 0x008fe20007f3e0ff */
[----:B------:R-:W-:Y:S04]  /*132f0*/  IMAD.MOV R8, RZ, RZ, -R2 ;  /* 0x000000ffff087224 */ /* 0x000fe800078e0a02 */
[----:B------:R-:W-:Y:S01]  /*13300*/  IMAD R225, R8, c[0x0][0x2b8], R3 ;  /* 0x0000ae0008e17a24 */ /* 0x000fe200078e0203 */
[----:B----4-:R-:W-:Y:S02]  /*13310*/  @!P0 LEA.HI.X.SX32 R3, R2, R224, 0x1, P1 ;  /* 0x000000e002038211 */ /* 0x010fe400008f0eff */
[C---:B------:R-:W-:Y:S04]  /*13320*/  @!P0 LEA R2, P1, R4.reuse, c[0x0][0x2a0], 0x2 ;  /* 0x0000a80004028a11 */ /* 0x040fe800078210ff */
[----:B------:R-:W-:Y:S05]  /*13330*/  @!P0 LEA.HI.X R3, R4, c[0x0][0x2a4], R3, 0x2, P1 ;  /* 0x0000a90004038a11 */ /* 0x000fea00008f1403 */
[----:B------:R1:W2:Y:S02]  /*13340*/  @!P0 LDG.E R221, [R2.64] ;  /* 0x0000000802dd8981 */ /* 0x0002a4000c1e1900 */
[----:B-1----:R-:W-:Y:S05]  /*13350*/  SHF.R.S32.HI R2, RZ, 0x1f, R225 ;  /* 0x0000001fff027819 */ /* 0x002fea00000114e1 */
[----:B------:R-:W-:Y:S02]  /*13360*/  IMAD R4, R2, c[0x0][0x1e0], RZ ;  /* 0x0000780002047a24 */ /* 0x000fe400078e02ff */
[C---:B------:R-:W-:Y:S04]  /*13370*/  IMAD.WIDE.U32 R2, R225.reuse, c[0x0][0x1e0], RZ ;  /* 0x00007800e1027a25 */ /* 0x040fe800078e00ff */
[----:B------:R-:W-:Y:S04]  /*13380*/  IMAD R4, R225, c[0x0][0x1e4], R4 ;  /* 0x00007900e1047a24 */ /* 0x000fe800078e0204 */
[----:B------:R-:W-:Y:S01]  /*13390*/  IMAD.IADD R3, R3, 0x1, R4 ;  /* 0x0000000103037824 */ /* 0x000fe200078e0204 */
[----:B--2---:R-:W-:Y:S03]  /*133a0*/  SHF.R.S32.HI R4, RZ, 0x1f, R221 ;  /* 0x0000001fff047819 */ /* 0x004fe600000114dd */
[C---:B------:R-:W-:Y:S04]  /*133b0*/  IMAD.WIDE.U32 R2, R221.reuse, c[0x0][0x1f0], R2 ;  /* 0x00007c00dd027a25 */ /* 0x040fe800078e0002 */
[----:B------:R-:W-:Y:S01]  /*133c0*/  IMAD R4, R4, c[0x0][0x1f0], RZ ;  /* 0x00007c0004047a24 */ /* 0x000fe200078e02ff */
[----:B-----5:R-:W-:Y:S03]  /*133d0*/  IADD3 R2, P0, R222, R2, RZ ;  /* 0x00000002de027210 */ /* 0x020fe60007f1e0ff */
[----:B------:R-:W-:Y:S05]  /*133e0*/  IMAD R4, R221, c[0x0][0x1f4], R4 ;  /* 0x00007d00dd047a24 */ /* 0x000fea00078e0204 */
[----:B------:R-:W-:Y:S02]  /*133f0*/  IADD3.X R3, R252, R3, R4, P0, !PT ;  /* 0x00000003fc037210 */ /* 0x000fe400007fe404 */
[C---:B------:R-:W-:Y:S04]  /*13400*/  LEA R8, P0, R2.reuse, c[0x0][0x1c8], 0x1 ;  /* 0x0000720002087a11 */ /* 0x040fe800078008ff */
[----:B------:R-:W-:Y:S01]  /*13410*/  LEA.HI.X R4, R2, c[0x0][0x1cc], R3, 0x1, P0 ;  /* 0x0000730002047a11 */ /* 0x000fe200000f0c03 */
[----:B------:R-:W-:-:S06]  /*13420*/  BRA.DIV ~URZ, `(.L_x_450) ;  /* 0x00006f027f007947 */ /* 0x000fcc000b800000 */
[----:B------:R1:W2:Y:S02]  /*13430*/  SHFL.IDX PT, R10, R4, RZ, 0x181f ;  /* 0x00181fff040a7589 */ /* 0x0002a400000e0000 */
.L_x_533:
[----:B------:R-:W-:-:S05]  /*13440*/  BRA.DIV ~URZ, `(.L_x_451) ;  /* 0x00006f527f007947 */ /* 0x000fca000b800000 */
[----:B------:R3:W4:Y:S02]  /*13450*/  SHFL.IDX PT, R9, R8, RZ, 0x181f ;  /* 0x00181fff08097589 */ /* 0x00072400000e0000 */
.L_x_534:
[----:B------:R-:W-:Y:S11]  /*13460*/  ISETP.GE.AND P0, PT, R220, 0x1, PT ;  /* 0x00000001dc00780c */ /* 0x000ff60003f06270 */
[----:B------:R-:W-:Y:S02]  /*13470*/  @!UPT UIADD3 URZ, URZ, URZ, URZ ;  /* 0x0000003f3f3ff290 */ /* 0x000fe4000fffe03f */
[C---:B------:R-:W-:Y:S02]  /*13480*/  @P0 IADD3 R2, -R210.reuse, 0x10, RZ ;  /* 0x00000010d2020810 */ /* 0x040fe40007ffe1ff */
[----:B------:R-:W-:Y:S02]  /*13490*/  @P0 ISETP.NE.U32.AND P1, PT, R210, RZ, PT ;  /* 0x000000ffd200020c */ /* 0x000fe40003f25070 */
        /* <DEDUP_REMOVED lines=13> */
[----:B------:R-:W-:-:S05]  /*13570*/  BRA.DIV ~URZ, `(.L_x_452) ;  /* 0x00006e927f007947 */ /* 0x000fca000b800000 */
[----:B------:R4:W1:Y:S04]  /*13580*/  SHFL.IDX PT, R10, R4, 0x1, 0x181f ;  /* 0x00381f00040a7f89 */ /* 0x00086800000e0000 */
[----:B------:R4:W2:Y:S02]  /*13590*/  SHFL.IDX PT, R9, R8, 0x1, 0x181f ;  /* 0x00381f0008097f89 */ /* 0x0008a400000e0000 */
.L_x_535:
[----:B------:R-:W-:Y:S11]  /*135a0*/  ISETP.GE.AND P0, PT, R220, 0x21, PT ;  /* 0x00000021dc00780c */ /* 0x000ff60003f06270 */
[----:B------:R-:W-:Y:S02]  /*135b0*/  @!UPT UIADD3 URZ, URZ, URZ, URZ ;  /* 0x0000003f3f3ff290 */ /* 0x000fe4000fffe03f */
[C---:B--2---:R-:W-:Y:S02]  /*135c0*/  @P0 IADD3 R2, -R210.reuse, 0x10, RZ ;  /* 0x00000010d2020810 */ /* 0x044fe40007ffe1ff */
[----:B------:R-:W-:Y:S02]  /*135d0*/  @P0 ISETP.NE.U32.AND P1, PT, R210, RZ, PT ;  /* 0x000000ffd200020c */ /* 0x000fe40003f25070 */
        /* <DEDUP_REMOVED lines=13> */
[----:B------:R-:W-:-:S05]  /*136b0*/  BRA.DIV ~URZ, `(.L_x_453) ;  /* 0x00006e227f007947 */ /* 0x000fca000b800000 */
[----:B------:R2:W1:Y:S02]  /*136c0*/  SHFL.IDX PT, R10, R4, 0x2, 0x181f ;  /* 0x00581f00040a7f89 */ /* 0x00046400000e0000 */
.L_x_536:
[----:B------:R-:W-:-:S05]  /*136d0*/  BRA.DIV ~URZ, `(.L_x_454) ;  /* 0x00006e727f007947 */ /* 0x000fca000b800000 */
[----:B------:R2:W3:Y:S02]  /*136e0*/  SHFL.IDX PT, R9, R8, 0x2, 0x181f ;  /* 0x00581f0008097f89 */ /* 0x0004e400000e0000 */
.L_x_537:
[----:B------:R-:W-:Y:S11]  /*136f0*/  ISETP.GE.AND P0, PT, R220, 0x41, PT ;  /* 0x00000041dc00780c */ /* 0x000ff60003f06270 */
[----:B------:R-:W-:Y:S02]  /*13700*/  @!UPT UIADD3 URZ, URZ, URZ, URZ ;  /* 0x0000003f3f3ff290 */ /* 0x000fe4000fffe03f */
[C---:B-1----:R-:W-:Y:S02]  /*13710*/  @P0 IADD3 R2, -R210.reuse, 0x10, RZ ;  /* 0x00000010d2020810 */ /* 0x042fe40007ffe1ff */
[----:B------:R-:W-:Y:S02]  /*13720*/  @P0 ISETP.NE.U32.AND P1, PT, R210, RZ, PT ;  /* 0x000000ffd200020c */ /* 0x000fe40003f25070 */
        /* <DEDUP_REMOVED lines=14> */
[----:B------:R3:W1:Y:S04]  /*13810*/  SHFL.IDX PT, R9, R4, 0x3, 0x181f ;  /* 0x00781f0004097f89 */ /* 0x00066800000e0000 */
[----:B--2-4-:R3:W2:Y:S02]  /*13820*/  SHFL.IDX PT, R4, R8, 0x3, 0x181f ;  /* 0x00781f0008047f89 */ /* 0x0146a400000e0000 */
.L_x_538:
[----:B------:R-:W-:Y:S11]  /*13830*/  ISETP.GE.AND P0, PT, R220, 0x61, PT ;  /* 0x00000061dc00780c */ /* 0x000ff60003f06270 */
[----:B------:R-:W-:Y:S02]  /*13840*/  @!UPT UIADD3 URZ, URZ, URZ, URZ ;  /* 0x0000003f3f3ff290 */ /* 0x000fe4000fffe03f */
[C---:B-1----:R-:W-:Y:S02]  /*13850*/  @P0 IADD3 R2, -R210.reuse, 0x10, RZ ;  /* 0x00000010d2020810 */ /* 0x042fe40007ffe1ff */
[----:B------:R-:W-:Y:S02]  /*13860*/  @P0 ISETP.NE.U32.AND P1, PT, R210, RZ, PT ;  /* 0x000000ffd200020c */ /* 0x000fe40003f25070 */
        /* <DEDUP_REMOVED lines=13> */
.L_x_449:
[----:B--234-:R-:W-:Y:S05]  /*13940*/  BSYNC B0 ;  /* 0x0000000000007941 */ /* 0x01cfea0003800000 */
.L_x_448:
        /* <DEDUP_REMOVED lines=59> */
.L_x_539:
[----:B-12---:R-:W-:Y:S01]  /*13d00*/  FMNMX.FTZ R4, R4, R2, !PT ;  /* 0x0000000204047209 */ /* 0x006fe20007810000 */
[----:B------:R-:W-:-:S05]  /*13d10*/  BRA.DIV ~URZ, `(.L_x_457) ;  /* 0x000069c27f007947 */ /* 0x000fca000b800000 */
[----:B------:R-:W1:Y:S02]  /*13d20*/  SHFL.BFLY PT, R2, R4, 0x1, 0x1f ;  /* 0x0c201f0004027f89 */ /* 0x000e6400000e0000 */
[----:B-1----:R-:W-:Y:S02]  /*13d30*/  FMNMX.FTZ R6, R4, R2, !PT ;  /* 0x0000000204067209 */ /* 0x002fe40007810000 */
[----:B------:R-:W1:Y:S02]  /*13d40*/  SHFL.BFLY PT, R2, R8, 0x2, 0x1f ;  /* 0x0c401f0008027f89 */ /* 0x000e6400000e0000 */
[----:B-1----:R-:W-:Y:S05]  /*13d50*/  FMNMX.FTZ R4, R8, R2, !PT ;  /* 0x0000000208047209 */ /* 0x002fea0007810000 */
[----:B------:R1:W2:Y:S02]  /*13d60*/  SHFL.BFLY PT, R2, R4, 0x1, 0x1f ;  /* 0x0c201f0004027f89 */ /* 0x0002a400000e0000 */
.L_x_540:
[----:B------:R-:W-:Y:S01]  /*13d70*/  FMUL.FTZ R8, R6, c[0x0][0x2d0] ;  /* 0x0000b40006087a20 */ /* 0x000fe20000410000 */
[----:B-12---:R-:W-:Y:S01]  /*13d80*/  FMNMX.FTZ R4, R2, R4, !PT ;  /* 0x0000000402047209 */ /* 0x006fe20007810000 */
[----:B------:R-:W-:Y:S01]  /*13d90*/  FADD.FTZ R2, -R6, R15 ;  /* 0x0000000f06027221 */ /* 0x000fe20000010100 */
[----:B------:R-:W-:Y:S01]  /*13da0*/  WARPSYNC 0xffffffff ;  /* 0xffffffff00007948 */ /* 0x000fe20003800000 */
[--C-:B------:R-:W-:Y:S01]  /*13db0*/  FFMA.FTZ R10, R175, c[0x0][0x2d0], -R8.reuse ;  /* 0x0000b400af0a7a23 */ /* 0x100fe20000010808 */
[----:B------:R-:W-:Y:S01]  /*13dc0*/  ISETP.GT.AND P0, PT, R231, R250, PT ;  /* 0x000000fae700720c */ /* 0x000fe20003f04270 */
[----:B------:R-:W-:Y:S02]  /*13dd0*/  FMUL.FTZ R2, R2, c[0x0][0x2d0] ;  /* 0x0000b40002027a20 */ /* 0x000fe40000410000 */
[--C-:B------:R-:W-:Y:S02]  /*13de0*/  FFMA.FTZ R222, R148, c[0x0][0x2d0], -R8.reuse ;  /* 0x0000b40094de7a23 */ /* 0x100fe40000010808 */
[--C-:B------:R-:W-:Y:S01]  /*13df0*/  FFMA.FTZ R211, R38, c[0x0][0x2d0], -R8.reuse ;  /* 0x0000b40026d37a23 */ /* 0x100fe20000010808 */
[----:B------:R-:W-:Y:S01]  /*13e00*/  MUFU.EX2 R3, R2 ;  /* 0x0000000200037308 */ /* 0x000fe20000000800 */
        /* <DEDUP_REMOVED lines=26> */
[----:B------:R-:W-:Y:S03]  /*13fb0*/  FFMA.FTZ R162, R159, c[0x0][0x2d0], -R8 ;  /* 0x0000b4009fa27a23 */ /* 0x000fe60000010808 */
[----:B------:R-:W-:Y:S10]  /*13fc0*/  MUFU.EX2 R8, R10 ;  /* 0x0000000a00087308 */ /* 0x000ff40000000800 */
[----:B------:R-:W1:Y:S02]  /*13fd0*/  MUFU.EX2 R11, R15 ;  /* 0x0000000f000b7308 */ /* 0x000e640000000800 */
[----:B-1----:R-:W-:Y:S01]  /*13fe0*/  F2FP.PACK_AB R150, R11, R16 ;  /* 0x000000100b96723e */ /* 0x002fe200000000ff */
[----:B------:R-:W-:Y:S01]  /*13ff0*/  FFMA.FTZ R2, R3, R232, R8 ;  /* 0x000000e803027223 */ /* 0x000fe20000010008 */
[----:B------:R-:W-:Y:S01]  /*14000*/  F2FP.PACK_AB R148, R9, R8 ;  /* 0x000000080994723e */ /* 0x000fe200000000ff */
[----:B------:R-:W-:Y:S02]  /*14010*/  FMUL.FTZ R64, R3, R84 ;  /* 0x0000005403407220 */ /* 0x000fe40000410000 */
[----:B------:R-:W-:Y:S02]  /*14020*/  FADD.FTZ R10, R9, R2 ;  /* 0x00000002090a7221 */ /* 0x000fe40000010000 */
[C---:B------:R-:W-:Y:S02]  /*14030*/  FADD.FTZ R2, -R4.reuse, R5 ;  /* 0x0000000504027221 */ /* 0x040fe40000010100 */
[----:B------:R-:W-:Y:S02]  /*14040*/  FMUL.FTZ R5, R4, c[0x0][0x2d0] ;  /* 0x0000b40004057a20 */ /* 0x000fe40000410000 */
[----:B------:R-:W-:Y:S02]  /*14050*/  FMUL.FTZ R2, R2, c[0x0][0x2d0] ;  /* 0x0000b40002027a20 */ /* 0x000fe40000410000 */
[--C-:B------:R-:W-:Y:S02]  /*14060*/  FFMA.FTZ R8, R172, c[0x0][0x2d0], -R5.reuse ;  /* 0x0000b400ac087a23 */ /* 0x100fe40000010805 */
[----:B------:R-:W-:Y:S02]  /*14070*/  FMUL.FTZ R65, R3, R85 ;  /* 0x0000005503417220 */ /* 0x000fe40000410000 */
[----:B------:R-:W1:Y:S01]  /*14080*/  MUFU.EX2 R2, R2 ;  /* 0x0000000200027308 */ /* 0x000e620000000800 */
[--C-:B------:R-:W-:Y:S02]  /*14090*/  FFMA.FTZ R9, R214, c[0x0][0x2d0], -R5.reuse ;  /* 0x0000b400d6097a23 */ /* 0x100fe40000010805 */
[--C-:B------:R-:W-:Y:S02]  /*140a0*/  FFMA.FTZ R151, R171, c[0x0][0x2d0], -R5.reuse ;  /* 0x0000b400ab977a23 */ /* 0x100fe40000010805 */
[--C-:B------:R-:W-:Y:S02]  /*140b0*/  FFMA.FTZ R15, R173, c[0x0][0x2d0], -R5.reuse ;  /* 0x0000b400ad0f7a23 */ /* 0x100fe40000010805 */
[----:B------:R-:W-:Y:S02]  /*140c0*/  FMUL.FTZ R29, R3, R121 ;  /* 0x00000079031d7220 */ /* 0x000fe40000410000 */
[--C-:B------:R-:W-:Y:S01]  /*140d0*/  FFMA.FTZ R159, R165, c[0x0][0x2d0], -R5.reuse ;  /* 0x0000b400a59f7a23 */ /* 0x100fe20000010805 */
[----:B------:R2:W3:Y:S01]  /*140e0*/  MUFU.EX2 R18, R8 ;  /* 0x0000000800127308 */ /* 0x0004e20000000800 */
[--C-:B------:R-:W-:Y:S02]  /*140f0*/  FFMA.FTZ R165, R153, c[0x0][0x2d0], -R5.reuse ;  /* 0x0000b40099a57a23 */ /* 0x100fe40000010805 */
[--C-:B------:R-:W-:Y:S02]  /*14100*/  FFMA.FTZ R153, R152, c[0x0][0x2d0], -R5.reuse ;  /* 0x0000b40098997a23 */ /* 0x100fe40000010805 */
[--C-:B------:R-:W-:Y:S02]  /*14110*/  FFMA.FTZ R232, R30, c[0x0][0x2d0], -R5.reuse ;  /* 0x0000b4001ee87a23 */ /* 0x100fe40000010805 */
[C---:B------:R-:W-:Y:S02]  /*14120*/  FMUL.FTZ R28, R3.reuse, R120 ;  /* 0x00000078031c7220 */ /* 0x040fe40000410000 */
[----:B------:R-:W-:Y:S01]  /*14130*/  FMUL.FTZ R17, R3, R133 ;  /* 0x0000008503117220 */ /* 0x000fe20000410000 */
[----:B------:R-:W-:Y:S01]  /*14140*/  MUFU.EX2 R121, R15 ;  /* 0x0000000f00797308 */ /* 0x000fe20000000800 */
[--C-:B------:R-:W-:Y:S02]  /*14150*/  FFMA.FTZ R233, R27, c[0x0][0x2d0], -R5.reuse ;  /* 0x0000b4001be97a23 */ /* 0x100fe40000010805 */
[--C-:B------:R-:W-:Y:S02]  /*14160*/  FFMA.FTZ R238, R25, c[0x0][0x2d0], -R5.reuse ;  /* 0x0000b40019ee7a23 */ /* 0x100fe40000010805 */
[C---:B-1----:R-:W-:Y:S02]  /*14170*/  FMUL.FTZ R66, R2.reuse, R86 ;  /* 0x0000005602427220 */ /* 0x042fe40000410000 */
[C---:B------:R-:W-:Y:S02]  /*14180*/  FMUL.FTZ R67, R2.reuse, R87 ;  /* 0x0000005702437220 */ /* 0x040fe40000410000 */
[----:B------:R-:W1:Y:S01]  /*14190*/  LDSM.16.MT88.4 R84, [R201] ;  /* 0x00000000c954783b */ /* 0x000e620000004200 */
[C---:B------:R-:W-:Y:S01]  /*141a0*/  FMUL.FTZ R30, R2.reuse, R122 ;  /* 0x0000007a021e7220 */ /* 0x040fe20000410000 */
[----:B------:R-:W-:Y:S01]  /*141b0*/  MUFU.EX2 R15, R168 ;  /* 0x000000a8000f7308 */ /* 0x000fe20000000800 */
[----:B------:R-:W-:Y:S02]  /*141c0*/  FMUL.FTZ R19, R2, R135 ;  /* 0x0000008702137220 */ /* 0x000fe40000410000 */
[----:B--2---:R-:W-:Y:S02]  /*141d0*/  FADD.FTZ R8, R16, R10 ;  /* 0x0000000a10087221 */ /* 0x004fe40000010000 */
[----:B---3--:R-:W-:Y:S02]  /*141e0*/  FFMA.FTZ R10, R2, R247, R18 ;  /* 0x000000f7020a7223 */ /* 0x008fe40000010012 */
[----:B------:R-:W-:Y:S02]  /*141f0*/  FADD.FTZ R152, R11, R8 ;  /* 0x000000080b987221 */ /* 0x000fe40000010000 */
[C---:B------:R-:W-:Y:S01]  /*14200*/  FMUL.FTZ R8, R3.reuse, R136 ;  /* 0x0000008803087220 */ /* 0x040fe20000410000 */
[----:B------:R-:W2:Y:S01]  /*14210*/  MUFU.EX2 R11, R9 ;  /* 0x00000009000b7308 */ /* 0x000ea20000000800 */
[----:B------:R-:W-:Y:S02]  /*14220*/  FMUL.FTZ R16, R3, R132 ;  /* 0x0000008403107220 */ /* 0x000fe40000410000 */
[--C-:B------:R-:W-:Y:S02]  /*14230*/  FFMA.FTZ R156, R166, c[0x0][0x2d0], -R5.reuse ;  /* 0x0000b400a69c7a23 */ /* 0x100fe40000010805 */
[--C-:B------:R-:W-:Y:S02]  /*14240*/  FFMA.FTZ R166, R42, c[0x0][0x2d0], -R5.reuse ;  /* 0x0000b4002aa67a23 */ /* 0x100fe40000010805 */
[--C-:B------:R-:W-:Y:S02]  /*14250*/  FFMA.FTZ R161, R161, c[0x0][0x2d0], -R5.reuse ;  /* 0x0000b400a1a17a23 */ /* 0x100fe40000010805 */
[--C-:B------:R-:W-:Y:S01]  /*14260*/  FFMA.FTZ R160, R160, c[0x0][0x2d0], -R5.reuse ;  /* 0x0000b400a0a07a23 */ /* 0x100fe20000010805 */
[----:B------:R-:W3:Y:S01]  /*14270*/  MUFU.EX2 R122, R151 ;  /* 0x00000097007a7308 */ /* 0x000ee20000000800 */
[--C-:B------:R-:W-:Y:S02]  /*14280*/  FFMA.FTZ R158, R158, c[0x0][0x2d0], -R5.reuse ;  /* 0x0000b4009e9e7a23 */ /* 0x100fe40000010805 */
[--C-:B------:R-:W-:Y:S02]  /*14290*/  FFMA.FTZ R157, R157, c[0x0][0x2d0], -R5.reuse ;  /* 0x0000b4009d9d7a23 */ /* 0x100fe40000010805 */
[--C-:B------:R-:W-:Y:S02]  /*142a0*/  FFMA.FTZ R171, R39, c[0x0][0x2d0], -R5.reuse ;  /* 0x0000b40027ab7a23 */ /* 0x100fe40000010805 */
[--C-:B------:R-:W-:Y:S02]  /*142b0*/  FFMA.FTZ R172, R37, c[0x0][0x2d0], -R5.reuse ;  /* 0x0000b40025ac7a23 */ /* 0x100fe40000010805 */
[--C-:B------:R-:W-:Y:S01]  /*142c0*/  FFMA.FTZ R173, R36, c[0x0][0x2d0], -R5.reuse ;  /* 0x0000b40024ad7a23 */ /* 0x100fe20000010805 */
[----:B------:R-:W-:Y:S01]  /*142d0*/  MUFU.EX2 R168, R157 ;  /* 0x0000009d00a87308 */ /* 0x000fe20000000800 */
[--C-:B------:R-:W-:Y:S02]  /*142e0*/  FFMA.FTZ R214, R31, c[0x0][0x2d0], -R5.reuse ;  /* 0x0000b4001fd67a23 */ /* 0x100fe40000010805 */
[--C-:B------:R-:W-:Y:S01]  /*142f0*/  FFMA.FTZ R240, R23, c[0x0][0x2d0], -R5.reuse ;  /* 0x0000b40017f07a23 */ /* 0x100fe20000010805 */
[----:B--2---:R-:W-:Y:S01]  /*14300*/  F2FP.PACK_AB R149, R11, R18 ;  /* 0x000000120b95723e */ /* 0x004fe200000000ff */
[----:B------:R-:W-:Y:S02]  /*14310*/  FMUL.FTZ R9, R3, R137 ;  /* 0x0000008903097220 */ /* 0x000fe40000410000 */
[----:B------:R-:W-:Y:S02]  /*14320*/  FADD.FTZ R120, R11, R10 ;  /* 0x0000000a0b787221 */ /* 0x000fe40000010000 */
[C---:B------:R-:W-:Y:S01]  /*14330*/  FMUL.FTZ R10, R2.reuse, R138 ;  /* 0x0000008a020a7220 */ /* 0x040fe20000410000 */
[----:B------:R-:W-:Y:S01]  /*14340*/  MUFU.EX2 R165, R165 ;  /* 0x000000a500a57308 */ /* 0x000fe20000000800 */
[C---:B------:R-:W-:Y:S02]  /*14350*/  FMUL.FTZ R11, R2.reuse, R139 ;  /* 0x0000008b020b7220 */ /* 0x040fe40000410000 */
[----:B------:R-:W-:Y:S01]  /*14360*/  FMUL.FTZ R18, R2, R134 ;  /* 0x0000008602127220 */ /* 0x000fe20000410000 */
[----:B---3--:R-:W-:Y:S01]  /*14370*/  F2FP.PACK_AB R151, R122, R121 ;  /* 0x000000797a97723e */ /* 0x008fe200000000ff */
        /* <DEDUP_REMOVED lines=11> */
[--C-:B------:R-:W-:Y:S01]  /*14430*/  FFMA.FTZ R241, R22, c[0x0][0x2d0], -R5.reuse ;  /* 0x0000b40016f17a23 */ /* 0x100fe20000010805 */
[----:B------:R-:W1:Y:S01]  /*14440*/  LDSM.16.MT88.4 R84, [R202] ;  /* 0x00000000ca54783b */ /* 0x000e620000004200 */
[----:B------:R-:W-:Y:S04]  /*14450*/  FMUL.FTZ R22, R2, R130 ;  /* 0x0000008202167220 */ /* 0x000fe80000410000 */
[--C-:B------:R-:W-:Y:S01]  /*14460*/  FFMA.FTZ R245, R21, c[0x0][0x2d0], -R5.reuse ;  /* 0x0000b40015f57a23 */ /* 0x100fe20000010805 */
[----:B------:R-:W-:Y:S01]  /*14470*/  MUFU.EX2 R247, R159 ;  /* 0x0000009f00f77308 */ /* 0x000fe20000000800 */
[----:B------:R-:W-:Y:S02]  /*14480*/  FMUL.FTZ R21, R3, R129 ;  /* 0x0000008103157220 */ /* 0x000fe40000410000 */
[--C-:B------:R-:W-:Y:S02]  /*14490*/  FFMA.FTZ R155, R169, c[0x0][0x2d0], -R5.reuse ;  /* 0x0000b400a99b7a23 */ /* 0x100fe40000010805 */
[--C-:B------:R-:W-:Y:S02]  /*144a0*/  FFMA.FTZ R169, R40, c[0x0][0x2d0], -R5.reuse ;  /* 0x0000b40028a97a23 */ /* 0x100fe40000010805 */
[--C-:B------:R-:W-:Y:S02]  /*144b0*/  FFMA.FTZ R154, R167, c[0x0][0x2d0], -R5.reuse ;  /* 0x0000b400a79a7a23 */ /* 0x100fe40000010805 */
[--C-:B------:R-:W-:Y:S01]  /*144c0*/  FFMA.FTZ R167, R41, c[0x0][0x2d0], -R5.reuse ;  /* 0x0000b40029a77a23 */ /* 0x100fe20000010805 */
[----:B------:R-:W-:Y:S01]  /*144d0*/  MUFU.EX2 R159, R173 ;  /* 0x000000ad009f7308 */ /* 0x000fe20000000800 */
[----:B------:R-:W-:Y:S02]  /*144e0*/  FFMA.FTZ R5, R20, c[0x0][0x2d0], -R5 ;  /* 0x0000b40014057a23 */ /* 0x000fe40000010805 */
[C---:B------:R-:W-:Y:S02]  /*144f0*/  FMUL.FTZ R20, R3.reuse, R128 ;  /* 0x0000008003147220 */ /* 0x040fe40000410000 */
[C---:B------:R-:W-:Y:S02]  /*14500*/  FMUL.FTZ R32, R3.reuse, R116 ;  /* 0x0000007403207220 */ /* 0x040fe40000410000 */
[C---:B------:R-:W-:Y:S02]  /*14510*/  FMUL.FTZ R33, R3.reuse, R117 ;  /* 0x0000007503217220 */ /* 0x040fe40000410000 */
[C---:B------:R-:W-:Y:S01]  /*14520*/  FMUL.FTZ R34, R2.reuse, R118 ;  /* 0x0000007602227220 */ /* 0x040fe20000410000 */
[----:B------:R-:W-:Y:S01]  /*14530*/  MUFU.EX2 R249, R155 ;  /* 0x0000009b00f97308 */ /* 0x000fe20000000800 */
[C---:B------:R-:W-:Y:S02]  /*14540*/  FMUL.FTZ R35, R2.reuse, R119 ;  /* 0x0000007702237220 */ /* 0x040fe40000410000 */
[----:B------:R-:W-:Y:S01]  /*14550*/  LDSM.16.MT88.4 R116, [R204+0x3000] ;  /* 0x00300000cc74783b */ /* 0x000fe20000004200 */
[C---:B------:R-:W-:Y:S02]  /*14560*/  FMUL.FTZ R42, R2.reuse, R110 ;  /* 0x0000006e022a7220 */ /* 0x040fe40000410000 */
[C---:B------:R-:W-:Y:S02]  /*14570*/  FMUL.FTZ R43, R2.reuse, R111 ;  /* 0x0000006f022b7220 */ /* 0x040fe40000410000 */
[C---:B------:R-:W-:Y:S02]  /*14580*/  FMUL.FTZ R46, R2.reuse, R106 ;  /* 0x0000006a022e7220 */ /* 0x040fe40000410000 */
[C---:B------:R-:W-:Y:S01]  /*14590*/  FMUL.FTZ R47, R2.reuse, R107 ;  /* 0x0000006b022f7220 */ /* 0x040fe20000410000 */
[----:B------:R-:W-:Y:S01]  /*145a0*/  MUFU.EX2 R157, R232 ;  /* 0x000000e8009d7308 */ /* 0x000fe20000000800 */
[C---:B------:R-:W-:Y:S01]  /*145b0*/  FMUL.FTZ R48, R3.reuse, R100 ;  /* 0x0000006403307220 */ /* 0x040fe20000410000 */
[C---:B-1----:R-:W-:Y:S03]  /*145c0*/  HMMA.16816.F32 R20, R148.reuse, R84, R20 ;  /* 0x000000549414723c */ /* 0x042fe60000001814 */
[C---:B------:R-:W-:Y:S02]  /*145d0*/  FMUL.FTZ R49, R3.reuse, R101 ;  /* 0x0000006503317220 */ /* 0x040fe40000410000 */
[C---:B------:R-:W-:Y:S02]  /*145e0*/  FMUL.FTZ R50, R2.reuse, R102 ;  /* 0x0000006602327220 */ /* 0x040fe40000410000 */
[C---:B------:R-:W-:Y:S01]  /*145f0*/  FMUL.FTZ R51, R2.reuse, R103 ;  /* 0x0000006702337220 */ /* 0x040fe20000410000 */
[C---:B------:R-:W-:Y:S01]  /*14600*/  HMMA.16816.F32 R24, R148.reuse, R86, R24 ;  /* 0x000000569418723c */ /* 0x040fe20000001818 */
[----:B------:R-:W1:Y:S01]  /*14610*/  LDSM.16.MT88.4 R84, [R204] ;  /* 0x00000000cc54783b */ /* 0x000e620000004200 */
[----:B------:R-:W-:Y:S02]  /*14620*/  MUFU.EX2 R156, R233 ;  /* 0x000000e9009c7308 */ /* 0x000fe40000000800 */
[C---:B------:R-:W-:Y:S02]  /*14630*/  FMUL.FTZ R31, R2.reuse, R123 ;  /* 0x0000007b021f7220 */ /* 0x040fe40000410000 */
[C---:B------:R-:W-:Y:S02]  /*14640*/  FMUL.FTZ R54, R2.reuse, R98 ;  /* 0x0000006202367220 */ /* 0x040fe40000410000 */
[C---:B------:R-:W-:Y:S01]  /*14650*/  FMUL.FTZ R55, R2.reuse, R99 ;  /* 0x0000006302377220 */ /* 0x040fe20000410000 */
[----:B------:R-:W-:Y:S03]  /*14660*/  LDSM.16.MT88.4 R100, [R202+0x1800] ;  /* 0x00180000ca64783b */ /* 0x000fe60000004200 */
[C---:B------:R-:W-:Y:S01]  /*14670*/  FMUL.FTZ R58, R2.reuse, R94 ;  /* 0x0000005e023a7220 */ /* 0x040fe20000410000 */
[----:B------:R-:W-:Y:S01]  /*14680*/  MUFU.EX2 R155, R238 ;  /* 0x000000ee009b7308 */ /* 0x000fe20000000800 */
[C---:B------:R-:W-:Y:S02]  /*14690*/  FMUL.FTZ R59, R2.reuse, R95 ;  /* 0x0000005f023b7220 */ /* 0x040fe40000410000 */
[C---:B------:R-:W-:Y:S02]  /*146a0*/  FMUL.FTZ R60, R3.reuse, R88 ;  /* 0x00000058033c7220 */ /* 0x040fe40000410000 */
[C---:B------:R-:W-:Y:S02]  /*146b0*/  FMUL.FTZ R61, R3.reuse, R89 ;  /* 0x00000059033d7220 */ /* 0x040fe40000410000 */
[C---:B------:R-:W-:Y:S02]  /*146c0*/  FMUL.FTZ R62, R2.reuse, R90 ;  /* 0x0000005a023e7220 */ /* 0x040fe40000410000 */
[C---:B------:R-:W-:Y:S01]  /*146d0*/  FMUL.FTZ R63, R2.reuse, R91 ;  /* 0x0000005b023f7220 */ /* 0x040fe20000410000 */
[----:B------:R-:W-:Y:S01]  /*146e0*/  MUFU.EX2 R5, R5 ;  /* 0x0000000500057308 */ /* 0x000fe20000000800 */
[----:B------:R-:W-:Y:S01]  /*146f0*/  LDSM.16.MT88.4 R88, [R201+0x800] ;  /* 0x00080000c958783b */ /* 0x000fe20000004200 */
        /* <DEDUP_REMOVED lines=8> */
[C---:B------:R-:W-:Y:S01]  /*14780*/  FMUL.FTZ R45, R3.reuse, R105 ;  /* 0x00000069032d7220 */ /* 0x040fe20000410000 */
[C---:B-1----:R-:W-:Y:S04]  /*14790*/  HMMA.16816.F32 R28, R148.reuse, R84, R28 ;  /* 0x00000054941c723c */ /* 0x042fe8000000181c */
[----:B------:R-:W-:Y:S01]  /*147a0*/  MUFU.EX2 R105, R222 ;  /* 0x000000de00697308 */ /* 0x000fe20000000800 */
[C---:B------:R-:W-:Y:S02]  /*147b0*/  FMUL.FTZ R52, R3.reuse, R96 ;  /* 0x0000006003347220 */ /* 0x040fe40000410000 */
[C---:B------:R-:W-:Y:S01]  /*147c0*/  FMUL.FTZ R53, R3.reuse, R97 ;  /* 0x0000006103357220 */ /* 0x040fe20000410000 */
[C---:B------:R-:W-:Y:S01]  /*147d0*/  HMMA.16816.F32 R32, R148.reuse, R86, R32 ;  /* 0x000000569420723c */ /* 0x040fe20000001820 */
[----:B------:R-:W1:Y:S03]  /*147e0*/  LDSM.16.MT88.4 R84, [R203] ;  /* 0x00000000cb54783b */ /* 0x000e660000004200 */
[C---:B------:R-:W-:Y:S02]  /*147f0*/  FMUL.FTZ R56, R3.reuse, R92 ;  /* 0x0000005c03387220 */ /* 0x040fe40000410000 */
[----:B------:R-:W-:Y:S01]  /*14800*/  MUFU.EX2 R97, R174 ;  /* 0x000000ae00617308 */ /* 0x000fe20000000800 */
[C---:B------:R-:W-:Y:S02]  /*14810*/  FMUL.FTZ R57, R3.reuse, R93 ;  /* 0x0000005d03397220 */ /* 0x040fe40000410000 */
[C---:B------:R-:W-:Y:S03]  /*14820*/  FMUL.FTZ R68, R3.reuse, R68 ;  /* 0x0000004403447220 */ /* 0x040fe60000410000 */
[C---:B------:R-:W-:Y:S02]  /*14830*/  FMUL.FTZ R69, R3.reuse, R69 ;  /* 0x0000004503457220 */ /* 0x040fe40000410000 */
[C---:B------:R-:W-:Y:S02]  /*14840*/  FMUL.FTZ R72, R3.reuse, R72 ;  /* 0x0000004803487220 */ /* 0x040fe40000410000 */
[----:B------:R-:W-:Y:S01]  /*14850*/  MUFU.EX2 R93, R163 ;  /* 0x000000a3005d7308 */ /* 0x000fe20000000800 */
[----:B------:R-:W-:Y:S02]  /*14860*/  FMUL.FTZ R73, R3, R73 ;  /* 0x0000004903497220 */ /* 0x000fe40000410000 */
[C---:B------:R-:W-:Y:S02]  /*14870*/  FMUL.FTZ R70, R2.reuse, R70 ;  /* 0x0000004602467220 */ /* 0x040fe40000410000 */
[C---:B------:R-:W-:Y:S02]  /*14880*/  FMUL.FTZ R71, R2.reuse, R71 ;  /* 0x0000004702477220 */ /* 0x040fe40000410000 */
[C---:B------:R-:W-:Y:S02]  /*14890*/  FMUL.FTZ R74, R2.reuse, R74 ;  /* 0x0000004a024a7220 */ /* 0x040fe40000410000 */
[----:B------:R-:W-:Y:S01]  /*148a0*/  FMUL.FTZ R75, R2, R75 ;  /* 0x0000004b024b7220 */ /* 0x000fe20000410000 */
[----:B------:R-:W-:Y:S01]  /*148b0*/  MUFU.EX2 R92, R162 ;  /* 0x000000a2005c7308 */ /* 0x000fe20000000800 */
[----:B------:R-:W-:Y:S09]  /*148c0*/  FADD.FTZ R2, R15, R152 ;  /* 0x000000980f027221 */ /* 0x000ff20000010000 */
[----:B------:R-:W-:Y:S01]  /*148d0*/  MUFU.EX2 R96, R170 ;  /* 0x000000aa00607308 */ /* 0x000fe20000000800 */
[C---:B-1----:R-:W-:Y:S09]  /*148e0*/  HMMA.16816.F32 R36, R148.reuse, R84, R36 ;  /* 0x000000549424723c */ /* 0x042ff20000001824 */
[----:B------:R-:W-:Y:S01]  /*148f0*/  MUFU.EX2 R104, R211 ;  /* 0x000000d300687308 */ /* 0x000fe20000000800 */
[C---:B------:R-:W-:Y:S01]  /*14900*/  HMMA.16816.F32 R40, R148.reuse, R86, R40 ;  /* 0x000000569428723c */ /* 0x040fe20000001828 */
[----:B------:R-:W1:Y:S08]  /*14910*/  LDSM.16.MT88.4 R84, [R201+0x3800] ;  /* 0x00380000c954783b */ /* 0x000e700000004200 */
[----:B------:R-:W-:Y:S10]  /*14920*/  MUFU.EX2 R174, R160 ;  /* 0x000000a000ae7308 */ /* 0x000ff40000000800 */
[----:B------:R-:W-:Y:S10]  /*14930*/  MUFU.EX2 R170, R158 ;  /* 0x0000009e00aa7308 */ /* 0x000ff40000000800 */
[----:B------:R-:W-:Y:S10]  /*14940*/  MUFU.EX2 R163, R167 ;  /* 0x000000a700a37308 */ /* 0x000ff40000000800 */
[----:B------:R-:W-:Y:S01]  /*14950*/  MUFU.EX2 R109, R227 ;  /* 0x000000e3006d7308 */ /* 0x000fe20000000800 */
[C---:B-1----:R-:W-:Y:S09]  /*14960*/  HMMA.16816.F32 R44, R148.reuse, R84, R44 ;  /* 0x00000054942c723c */ /* 0x042ff2000000182c */
[----:B------:R-:W-:Y:S01]  /*14970*/  MUFU.EX2 R108, R226 ;  /* 0x000000e2006c7308 */ /* 0x000fe20000000800 */
[C---:B------:R-:W-:Y:S01]  /*14980*/  HMMA.16816.F32 R48, R148.reuse, R86, R48 ;  /* 0x000000569430723c */ /* 0x040fe20000001830 */
[----:B------:R-:W1:Y:S08]  /*14990*/  LDSM.16.MT88.4 R84, [R202+0x3800] ;  /* 0x00380000ca54783b */ /* 0x000e700000004200 */
[----:B------:R-:W-:Y:S10]  /*149a0*/  MUFU.EX2 R162, R169 ;  /* 0x000000a900a27308 */ /* 0x000ff40000000800 */
[----:B------:R-:W-:Y:S10]  /*149b0*/  MUFU.EX2 R160, R172 ;  /* 0x000000ac00a07308 */ /* 0x000ff40000000800 */
[----:B------:R-:W2:Y:S10]  /*149c0*/  MUFU.EX2 R3, R164 ;  /* 0x000000a400037308 */ /* 0x000eb40000000800 */
[----:B------:R-:W-:Y:S01]  /*149d0*/  MUFU.EX2 R164, R153 ;  /* 0x0000009900a47308 */ /* 0x000fe20000000800 */
[C---:B-1----:R-:W-:Y:S09]  /*149e0*/  HMMA.16816.F32 R52, R148.reuse, R84, R52 ;  /* 0x000000549434723c */ /* 0x042ff20000001834 */
[----:B------:R-:W-:Y:S01]  /*149f0*/  MUFU.EX2 R158, R214 ;  /* 0x000000d6009e7308 */ /* 0x000fe20000000800 */
[C---:B------:R-:W-:Y:S01]  /*14a00*/  HMMA.16816.F32 R56, R148.reuse, R86, R56 ;  /* 0x000000569438723c */ /* 0x040fe20000001838 */
[----:B------:R-:W1:Y:S02]  /*14a10*/  LDSM.16.MT88.4 R84, [R204+0x3800] ;  /* 0x00380000cc54783b */ /* 0x000e640000004200 */
[----:B--2---:R-:W-:Y:S04]  /*14a20*/  FADD.FTZ R2, R3, R2 ;  /* 0x0000000203027221 */ /* 0x004fe80000010000 */
[----:B------:R-:W-:Y:S02]  /*14a30*/  FADD.FTZ R2, R93, R2 ;  /* 0x000000025d027221 */ /* 0x000fe40000010000 */
[----:B------:R-:W-:Y:S03]  /*14a40*/  MUFU.EX2 R114, R243 ;  /* 0x000000f300727308 */ /* 0x000fe60000000800 */
[C---:B------:R-:W-:Y:S07]  /*14a50*/  FADD.FTZ R2, R92.reuse, R2 ;  /* 0x000000025c027221 */ /* 0x040fee0000010000 */
[----:B------:R-:W2:Y:S10]  /*14a60*/  MUFU.EX2 R113, R242 ;  /* 0x000000f200717308 */ /* 0x000eb40000000800 */
[----:B------:R-:W-:Y:S10]  /*14a70*/  MUFU.EX2 R112, R244 ;  /* 0x000000f400707308 */ /* 0x000ff40000000800 */
[----:B------:R-:W-:Y:S01]  /*14a80*/  MUFU.EX2 R154, R240 ;  /* 0x000000f0009a7308 */ /* 0x000fe20000000800 */
[C---:B-1----:R-:W-:Y:S08]  /*14a90*/  HMMA.16816.F32 R60, R148.reuse, R84, R60 ;  /* 0x00000054943c723c */ /* 0x042ff0000000183c */
[C---:B------:R-:W-:Y:S01]  /*14aa0*/  HMMA.16816.F32 R64, R148.reuse, R86, R64 ;  /* 0x000000569440723c */ /* 0x040fe20000001840 */
[----:B------:R-:W1:Y:S01]  /*14ab0*/  LDSM.16.MT88.4 R84, [R203+0x3800] ;  /* 0x00380000cb54783b */ /* 0x000e620000004200 */
[----:B------:R-:W3:Y:S10]  /*14ac0*/  MUFU.EX2 R153, R241 ;  /* 0x000000f100997308 */ /* 0x000ef40000000800 */
[----:B------:R-:W4:Y:S01]  /*14ad0*/  MUFU.EX2 R152, R245 ;  /* 0x000000f500987308 */ /* 0x000f220000000800 */
[C---:B-1----:R-:W-:Y:S07]  /*14ae0*/  HMMA.16816.F32 R68, R148.reuse, R84, R68 ;  /* 0x000000549444723c */ /* 0x042fee0000001844 */
[----:B------:R-:W-:Y:S01]  /*14af0*/  F2FP.PACK_AB R84, R3, R15 ;  /* 0x0000000f0354723e */ /* 0x000fe200000000ff */
[----:B------:R-:W-:Y:S01]  /*14b00*/  HMMA.16816.F32 R72, R148, R86, R72 ;  /* 0x000000569448723c */ /* 0x000fe20000001848 */
[----:B------:R-:W1:Y:S03]  /*14b10*/  MUFU.EX2 R15, R210 ;  /* 0x000000d2000f7308 */ /* 0x000e660000000800 */
[----:B------:R-:W-:Y:S03]  /*14b20*/  F2FP.PACK_AB R85, R115, R249 ;  /* 0x000000f97355723e */ /* 0x000fe600000000ff */
[----:B------:R-:W-:Y:S02]  /*14b30*/  F2FP.PACK_AB R86, R92, R93 ;  /* 0x0000005d5c56723e */ /* 0x000fe400000000ff */
[----:B------:R-:W5:Y:S02]  /*14b40*/  LDSM.16.MT88.4 R92, [R202+0x800] ;  /* 0x00080000ca5c783b */ /* 0x000f640000004200 */
[----:B------:R-:W1:Y:S01]  /*14b50*/  MUFU.EX2 R3, R175 ;  /* 0x000000af00037308 */ /* 0x000e620000000800 */
[----:B------:R-:W-:Y:S02]  /*14b60*/  F2FP.PACK_AB R87, R247, R248 ;  /* 0x000000f8f757723e */ /* 0x000fe400000000ff */
[----:B--2---:R-:W-:Y:S02]  /*14b70*/  F2FP.PACK_AB R148, R113, R114 ;  /* 0x000000727194723e */ /* 0x004fe400000000ff */
[----:B---3--:R-:W-:Y:S02]  /*14b80*/  F2FP.PACK_AB R149, R153, R154 ;  /* 0x0000009a9995723e */ /* 0x008fe400000000ff */
[----:B----4-:R-:W-:Y:S01]  /*14b90*/  F2FP.PACK_AB R151, R5, R152 ;  /* 0x000000980597723e */ /* 0x010fe200000000ff */
[C---:B------:R-:W-:Y:S02]  /*14ba0*/  HMMA.16816.F32 R8, R84.reuse, R88, R8 ;  /* 0x000000585408723c */ /* 0x040fe40000001808 */
[----:B------:R-:W2:Y:S03]  /*14bb0*/  MUFU.EX2 R175, R161 ;  /* 0x000000a100af7308 */ /* 0x000ea60000000800 */
[----:B-1----:R-:W-:Y:S03]  /*14bc0*/  FADD.FTZ R2, R15, R2 ;  /* 0x000000020f027221 */ /* 0x002fe60000010000 */
[C---:B------:R-:W-:Y:S01]  /*14bd0*/  HMMA.16816.F32 R16, R84.reuse, R90, R16 ;  /* 0x0000005a5410723c */ /* 0x040fe20000001810 */
[----:B------:R-:W1:Y:S03]  /*14be0*/  LDSM.16.MT88.4 R88, [R204+0x800] ;  /* 0x00080000cc58783b */ /* 0x000e660000004200 */
[----:B------:R-:W-:Y:S01]  /*14bf0*/  MUFU.EX2 R161, R171 ;  /* 0x000000ab00a17308 */ /* 0x000fe20000000800 */
[----:B------:R-:W-:Y:S04]  /*14c00*/  FADD.FTZ R2, R3, R2 ;  /* 0x0000000203027221 */ /* 0x000fe80000010000 */
[----:B------:R-:W-:Y:S04]  /*14c10*/  FADD.FTZ R2, R97, R2 ;  /* 0x0000000261027221 */ /* 0x000fe80000010000 */
[C---:B------:R-:W-:Y:S01]  /*14c20*/  FADD.FTZ R2, R96.reuse, R2 ;  /* 0x0000000260027221 */ /* 0x040fe20000010000 */
[C---:B-----5:R-:W-:Y:S08]  /*14c30*/  HMMA.16816.F32 R20, R84.reuse, R92, R20 ;  /* 0x0000005c5414723c */ /* 0x060ff00000001814 */
[C---:B------:R-:W-:Y:S01]  /*14c40*/  HMMA.16816.F32 R24, R84.reuse, R94, R24 ;  /* 0x0000005e5418723c */ /* 0x040fe20000001818 */
[----:B------:R-:W3:Y:S07]  /*14c50*/  LDSM.16.MT88.4 R92, [R203+0x800] ;  /* 0x00080000cb5c783b */ /* 0x000eee0000004200 */
[C---:B-1----:R-:W-:Y:S08]  /*14c60*/  HMMA.16816.F32 R28, R84.reuse, R88, R28 ;  /* 0x00000058541c723c */ /* 0x042ff0000000181c */
[C---:B------:R-:W-:Y:S01]  /*14c70*/  HMMA.16816.F32 R32, R84.reuse, R90, R32 ;  /* 0x0000005a5420723c */ /* 0x040fe20000001820 */
[----:B------:R-:W1:Y:S07]  /*14c80*/  LDSM.16.MT88.4 R88, [R201+0x4000] ;  /* 0x00400000c958783b */ /* 0x000e6e0000004200 */
[C---:B---3--:R-:W-:Y:S08]  /*14c90*/  HMMA.16816.F32 R36, R84.reuse, R92, R36 ;  /* 0x0000005c5424723c */ /* 0x048ff00000001824 */
        /* <DEDUP_REMOVED lines=12> */
[----:B------:R-:W-:Y:S01]  /*14d60*/  HMMA.16816.F32 R72, R84, R94, R72 ;  /* 0x0000005e5448723c */ /* 0x000fe20000001848 */
[----:B------:R-:W3:Y:S06]  /*14d70*/  LDSM.16.MT88.4 R92, [R202+0x1000] ;  /* 0x00100000ca5c783b */ /* 0x000eec0000004200 */
[----:B------:R-:W-:Y:S02]  /*14d80*/  F2FP.PACK_AB R86, R96, R97 ;  /* 0x000000616056723e */ /* 0x000fe400000000ff */
[----:B------:R-:W4:Y:S03]  /*14d90*/  LDSM.16.MT88.4 R96, [R204+0x1000] ;  /* 0x00100000cc60783b */ /* 0x000f260000004200 */
[----:B------:R-:W-:Y:S02]  /*14da0*/  F2FP.PACK_AB R84, R3, R15 ;  /* 0x0000000f0354723e */ /* 0x000fe400000000ff */
[----:B--2---:R-:W-:Y:S01]  /*14db0*/  F2FP.PACK_AB R85, R174, R175 ;  /* 0x000000afae55723e */ /* 0x004fe200000000ff */
[----:B------:R-:W2:Y:S01]  /*14dc0*/  MUFU.EX2 R15, R224 ;  /* 0x000000e0000f7308 */ /* 0x000ea20000000800 */
[----:B------:R-:W-:Y:S07]  /*14dd0*/  F2FP.PACK_AB R87, R168, R170 ;  /* 0x000000aaa857723e */ /* 0x000fee00000000ff */
[C---:B-1----:R-:W-:Y:S02]  /*14de0*/  HMMA.16816.F32 R8, R84.reuse, R88, R8 ;  /* 0x000000585408723c */ /* 0x042fe40000001808 */
[----:B------:R-:W1:Y:S06]  /*14df0*/  MUFU.EX2 R3, R223 ;  /* 0x000000df00037308 */ /* 0x000e6c0000000800 */
[C---:B------:R-:W-:Y:S01]  /*14e00*/  HMMA.16816.F32 R16, R84.reuse, R90, R16 ;  /* 0x0000005a5410723c */ /* 0x040fe20000001810 */
[----:B------:R-:W5:Y:S03]  /*14e10*/  LDSM.16.MT88.4 R88, [R203+0x1000] ;  /* 0x00100000cb58783b */ /* 0x000f660000004200 */
[----:B--2---:R-:W-:Y:S04]  /*14e20*/  FADD.FTZ R2, R15, R2 ;  /* 0x000000020f027221 */ /* 0x004fe80000010000 */
[C---:B---3--:R-:W-:Y:S08]  /*14e30*/  HMMA.16816.F32 R20, R84.reuse, R92, R20 ;  /* 0x0000005c5414723c */ /* 0x048ff00000001814 */
[C---:B------:R-:W-:Y:S01]  /*14e40*/  HMMA.16816.F32 R24, R84.reuse, R94, R24 ;  /* 0x0000005e5418723c */ /* 0x040fe20000001818 */
[----:B------:R-:W2:Y:S03]  /*14e50*/  LDSM.16.MT88.4 R92, [R201+0x4800] ;  /* 0x00480000c95c783b */ /* 0x000ea60000004200 */
[----:B-1----:R-:W-:Y:S04]  /*14e60*/  FADD.FTZ R2, R3, R2 ;  /* 0x0000000203027221 */ /* 0x002fe80000010000 */
[C---:B----4-:R-:W-:Y:S04]  /*14e70*/  HMMA.16816.F32 R28, R84.reuse, R96, R28 ;  /* 0x00000060541c723c */ /* 0x050fe8000000181c */
[----:B------:R-:W-:Y:S04]  /*14e80*/  FADD.FTZ R2, R105, R2 ;  /* 0x0000000269027221 */ /* 0x000fe80000010000 */
[C---:B------:R-:W-:Y:S01]  /*14e90*/  HMMA.16816.F32 R32, R84.reuse, R98, R32 ;  /* 0x000000625420723c */ /* 0x040fe20000001820 */
[----:B------:R-:W1:Y:S03]  /*14ea0*/  LDSM.16.MT88.4 R96, [R202+0x4800] ;  /* 0x00480000ca60783b */ /* 0x000e660000004200 */
[----:B------:R-:W-:Y:S04]  /*14eb0*/  FADD.FTZ R2, R104, R2 ;  /* 0x0000000268027221 */ /* 0x000fe80000010000 */
[C---:B-----5:R-:W-:Y:S08]  /*14ec0*/  HMMA.16816.F32 R36, R84.reuse, R88, R36 ;  /* 0x000000585424723c */ /* 0x060ff00000001824 */
        /* <DEDUP_REMOVED lines=19> */
[----:B------:R-:W4:Y:S07]  /*15000*/  LDSM.16.MT88.4 R84, [R204+0x1800] ;  /* 0x00180000cc54783b */ /* 0x000f2e0000004200 */
        /* <DEDUP_REMOVED lines=10> */
[C---:B------:R-:W-:Y:S04]  /*150b0*/  FADD.FTZ R2, R108.reuse, R2 ;  /* 0x000000026c027221 */ /* 0x040fe80000010000 */
        /* <DEDUP_REMOVED lines=35> */
[----:B------:R-:W1:Y:S03]  /*152f0*/  LDSM.16.MT88.4 R104, [R204+0x5800] ;  /* 0x00580000cc68783b */ /* 0x000e660000004200 */
[----:B------:R-:W-:Y:S04]  /*15300*/  FADD.FTZ R2, R114, R2 ;  /* 0x0000000272027221 */ /* 0x000fe80000010000 */
[C---:B----4-:R-:W-:Y:S04]  /*15310*/  HMMA.16816.F32 R28, R84.reuse, R100, R28 ;  /* 0x00000064541c723c */ /* 0x050fe8000000181c */
[----:B------:R-:W-:Y:S04]  /*15320*/  FADD.FTZ R2, R113, R2 ;  /* 0x0000000271027221 */ /* 0x000fe80000010000 */
[C---:B------:R-:W-:Y:S01]  /*15330*/  HMMA.16816.F32 R32, R84.reuse, R102, R32 ;  /* 0x000000665420723c */ /* 0x040fe20000001820 */
[----:B------:R-:W4:Y:S03]  /*15340*/  LDSM.16.MT88.4 R100, [R203+0x5800] ;  /* 0x00580000cb64783b */ /* 0x000f260000004200 */
[----:B------:R-:W-:Y:S04]  /*15350*/  FADD.FTZ R2, R112, R2 ;  /* 0x0000000270027221 */ /* 0x000fe80000010000 */
[C---:B------:R-:W-:Y:S07]  /*15360*/  HMMA.16816.F32 R36, R84.reuse, R88, R36 ;  /* 0x000000585424723c */ /* 0x040fee0000001824 */
[----:B------:R-:W-:Y:S01]  /*15370*/  F2FP.PACK_AB R88, R108, R109 ;  /* 0x0000006d6c58723e */ /* 0x000fe200000000ff */
[C---:B------:R-:W-:Y:S01]  /*15380*/  HMMA.16816.F32 R40, R84.reuse, R90, R40 ;  /* 0x0000005a5428723c */ /* 0x040fe20000001828 */
[----:B------:R-:W-:Y:S03]  /*15390*/  LDSM.16.MT88.4 R108, [R202+0x6000] ;  /* 0x00600000ca6c783b */ /* 0x000fe60000004200 */
[----:B------:R-:W-:Y:S03]  /*153a0*/  F2FP.PACK_AB R89, R157, R158 ;  /* 0x0000009e9d59723e */ /* 0x000fe600000000ff */
[----:B------:R-:W-:Y:S01]  /*153b0*/  F2FP.PACK_AB R90, R3, R15 ;  /* 0x0000000f035a723e */ /* 0x000fe200000000ff */
[C---:B--2---:R-:W-:Y:S01]  /*153c0*/  HMMA.16816.F32 R44, R84.reuse, R92, R44 ;  /* 0x0000005c542c723c */ /* 0x044fe2000000182c */
[----:B------:R-:W2:Y:S03]  /*153d0*/  MUFU.EX2 R15, R246 ;  /* 0x000000f6000f7308 */ /* 0x000ea60000000800 */
[----:B------:R-:W-:Y:S01]  /*153e0*/  F2FP.PACK_AB R91, R155, R156 ;  /* 0x0000009c9b5b723e */ /* 0x000fe200000000ff */
[----:B------:R-:W-:Y:S03]  /*153f0*/  FADD.FTZ R3, R121, R120 ;  /* 0x0000007879037221 */ /* 0x000fe60000010000 */
[C---:B------:R-:W-:Y:S01]  /*15400*/  HMMA.16816.F32 R48, R84.reuse, R94, R48 ;  /* 0x0000005e5430723c */ /* 0x040fe20000001830 */
[----:B------:R-:W5:Y:S07]  /*15410*/  LDSM.16.MT88.4 R92, [R201+0x2800] ;  /* 0x00280000c95c783b */ /* 0x000f6e0000004200 */
[C---:B---3--:R-:W-:Y:S08]  /*15420*/  HMMA.16816.F32 R52, R84.reuse, R96, R52 ;  /* 0x000000605434723c */ /* 0x048ff00000001834 */
[C---:B------:R-:W-:Y:S01]  /*15430*/  HMMA.16816.F32 R56, R84.reuse, R98, R56 ;  /* 0x000000625438723c */ /* 0x040fe20000001838 */
[----:B------:R-:W3:Y:S03]  /*15440*/  LDSM.16.MT88.4 R96, [R202+0x2800] ;  /* 0x00280000ca60783b */ /* 0x000ee60000004200 */
[C---:B--2---:R-:W-:Y:S01]  /*15450*/  F2FP.PACK_AB R150, R15.reuse, R112 ;  /* 0x000000700f96723e */ /* 0x044fe200000000ff */
[----:B------:R-:W-:Y:S02]  /*15460*/  FADD.FTZ R232, R15, R2 ;  /* 0x000000020fe87221 */ /* 0x000fe40000010000 */
[----:B------:R-:W-:Y:S01]  /*15470*/  FADD.FTZ R2, R122, R3 ;  /* 0x000000037a027221 */ /* 0x000fe20000010000 */
[C---:B-1----:R-:W-:Y:S04]  /*15480*/  HMMA.16816.F32 R60, R84.reuse, R104, R60 ;  /* 0x00000068543c723c */ /* 0x042fe8000000183c */
        /* <DEDUP_REMOVED lines=9> */
[C---:B-----5:R-:W-:Y:S01]  /*15520*/  HMMA.16816.F32 R8, R88.reuse, R92, R8 ;  /* 0x0000005c5808723c */ /* 0x060fe20000001808 */
        /* <DEDUP_REMOVED lines=50> */
[C---:B------:R-:W-:Y:S08]  /*15850*/  HMMA.16816.F32 R120, R148.reuse, R116, R28 ;  /* 0x000000749478723c */ /* 0x040ff0000000181c */
        /* <DEDUP_REMOVED lines=13> */
.L_x_443:
        /* <DEDUP_REMOVED lines=8> */
.L_x_541:
[----:B------:R-:W-:Y:S01]  /*159b0*/  FSETP.NE.FTZ.AND P1, PT, R8, RZ, PT ;  /* 0x000000ff0800720b */ /* 0x000fe20003f35000 */
[----:B------:R-:W-:Y:S01]  /*159c0*/  CS2R R2, SRZ ;  /* 0x0000000000027805 */ /* 0x000fe2000001ff00 */
[----:B--23--:R-:W-:Y:S01]  /*159d0*/  FADD.FTZ R4, R9, R4 ;  /* 0x0000000409047221 */ /* 0x00cfe20000010000 */
[----:B------:R-:W-:Y:S02]  /*159e0*/  MOV R27, 0xff800000 ;  /* 0xff800000001b7802 */ /* 0x000fe40000000f00 */
[----:B------:R-:W-:-:S02]  /*159f0*/  MOV R26, 0xff800000 ;  /* 0xff800000001a7802 */ /* 0x000fc40000000f00 */
[----:B------:R-:W-:-:S06]  /*15a00*/  FSETP.NE.FTZ.AND P0, PT, R4, RZ, PT ;  /* 0x000000ff0400720b */ /* 0x000fcc0003f15000 */
[----:B------:R-:W1:Y:S08]  /*15a10*/  @P1 MUFU.RCP R3, R8 ;  /* 0x0000000800031308 */ /* 0x000e700000001000 */
[----:B------:R2:W3:Y:S01]  /*15a20*/  @P1 MUFU.LG2 R10, R8 ;  /* 0x00000008000a1308 */ /* 0x0004e20000000c00 */
[----:B-1----:R-:W-:-:S07]  /*15a30*/  FMUL.FTZ R50, R3, R92 ;  /* 0x0000005c03327220 */ /* 0x002fce0000410000 */
[----:B------:R-:W1:Y:S01]  /*15a40*/  @P0 MUFU.RCP R2, R4 ;  /* 0x0000000400020308 */ /* 0x000e620000001000 */
[C---:B------:R-:W-:Y:S02]  /*15a50*/  FMUL.FTZ R51, R3.reuse, R93 ;  /* 0x0000005d03337220 */ /* 0x040fe40000410000 */
[C---:B------:R-:W-:Y:S02]  /*15a60*/  FMUL.FTZ R54, R3.reuse, R136 ;  /* 0x0000008803367220 */ /* 0x040fe40000410000 */
[C---:B------:R-:W-:Y:S02]  /*15a70*/  FMUL.FTZ R55, R3.reuse, R137 ;  /* 0x0000008903377220 */ /* 0x040fe40000410000 */
[C---:B------:R-:W-:Y:S01]  /*15a80*/  FMUL.FTZ R30, R3.reuse, R132 ;  /* 0x00000084031e7220 */ /* 0x040fe20000410000 */
[----:B--2---:R-:W-:Y:S01]  /*15a90*/  @P1 MOV R8, 0x3f317218 ;  /* 0x3f31721800081802 */ /* 0x004fe20000000f00 */
        /* <DEDUP_REMOVED lines=28> */
[----:B---3--:R-:W-:Y:S02]  /*15c60*/  @P1 FMUL.FTZ R10, R10, 0.69314718246459960938 ;  /* 0x3f3172180a0a1820 */ /* 0x008fe40000410000 */
[----:B------:R-:W-:Y:S02]  /*15c70*/  @P1 FMUL.FTZ R8, R8, c[0x0][0x2d0] ;  /* 0x0000b40008081a20 */ /* 0x000fe40000410000 */
[----:B-1----:R-:W-:Y:S02]  /*15c80*/  FMUL.FTZ R96, R2, R138 ;  /* 0x0000008a02607220 */ /* 0x002fe40000410000 */
[----:B------:R-:W-:Y:S01]  /*15c90*/  @P1 FFMA.FTZ R27, R8, R6, R10 ;  /* 0x00000006081b1223 */ /* 0x000fe2000001000a */
[----:B------:R-:W-:Y:S01]  /*15ca0*/  MOV R6, 0x1 ;  /* 0x0000000100067802 */ /* 0x000fe20000000f00 */
[----:B------:R-:W-:-:S02]  /*15cb0*/  FMUL.FTZ R97, R2, R139 ;  /* 0x0000008b02617220 */ /* 0x000fc40000410000 */
[C---:B------:R-:W-:Y:S02]  /*15cc0*/  FMUL.FTZ R68, R2.reuse, R134 ;  /* 0x0000008602447220 */ /* 0x040fe40000410000 */
[C---:B------:R-:W-:Y:S02]  /*15cd0*/  FMUL.FTZ R69, R2.reuse, R135 ;  /* 0x0000008702457220 */ /* 0x040fe40000410000 */
[C---:B------:R-:W-:Y:S01]  /*15ce0*/  FMUL.FTZ R56, R2.reuse, R130 ;  /* 0x0000008202387220 */ /* 0x040fe20000410000 */
[----:B--2---:R-:W-:Y:S01]  /*15cf0*/  @P0 MOV R4, 0x3f317218 ;  /* 0x3f31721800040802 */ /* 0x004fe20000000f00 */
        /* <DEDUP_REMOVED lines=28> */
[----:B------:R-:W-:Y:S01]  /*15ec0*/  FMUL.FTZ R67, R2, R75 ;  /* 0x0000004b02437220 */ /* 0x000fe20000410000 */
[----:B------:R-:W-:Y:S01]  /*15ed0*/  PRMT R2, R6, 0x7610, R2 ;  /* 0x0000761006027816 */ /* 0x000fe20000000002 */
[----:B------:R-:W-:Y:S02]  /*15ee0*/  @P0 FFMA.FTZ R26, R4, R5, R3 ;  /* 0x00000005041a0223 */ /* 0x000fe40000010003 */
.L_x_393:
[----:B------:R2:W5:Y:S04]  /*15ef0*/  LDL R6, [R1+0x20] ;  /* 0x0000200001067983 */ /* 0x0005680000100800 */
[----:B------:R-:W3:Y:S01]  /*15f00*/  S2R R3, SR_TID.X ;  /* 0x0000000000037919 */ /* 0x000ee20000002100 */
[----:B------:R-:W-:Y:S01]  /*15f10*/  BSSY B0, `(.L_x_460) ;  /* 0x0000011000007945 */ /* 0x000fe20003800000 */
[----:B---3--:R-:W-:-:S13]  /*15f20*/  LOP3.LUT P0, RZ, R3, 0xff, RZ, 0xc0, !PT ;  /* 0x000000ff03ff7812 */ /* 0x008fda000780c0ff */
[----:B------:R-:W-:Y:S05]  /*15f30*/  @P0 BRA `(.L_x_461) ;  /* 0x000000e000000947 */ /* 0x000fea0003800000 */
[----:B-12---:R-:W1:Y:S01]  /*15f40*/  S2R R5, SR_LANEID ;  /* 0x0000000000057919 */ /* 0x006e620000000000 */
[----:B------:R-:W-:Y:S01]  /*15f50*/  VOTEU.ANY UR5, UPT, PT ;  /* 0x0000000000057886 */ /* 0x000fe200038e0100 */
[----:B------:R-:W-:Y:S01]  /*15f60*/  IMAD.MOV.U32 R8, RZ, RZ, c[0x0][0x560] ;  /* 0x00015800ff087624 */ /* 0x000fe200078e00ff */
[----:B------:R-:W1:Y:S01]  /*15f70*/  FLO.U32 R4, UR5 ;  /* 0x0000000500047d00 */ /* 0x000e6200080e0000 */
[----:B------:R-:W-:-:S07]  /*15f80*/  IMAD.MOV.U32 R9, RZ, RZ, c[0x0][0x564] ;  /* 0x00015900ff097624 */ /* 0x000fce00078e00ff */
[----:B------:R-:W2:Y:S01]  /*15f90*/  POPC R3, UR5 ;  /* 0x0000000500037d09 */ /* 0x000ea20008000000 */
[----:B-1----:R-:W-:-:S13]  /*15fa0*/  ISETP.EQ.U32.AND P0, PT, R4, R5, PT ;  /* 0x000000050400720c */ /* 0x002fda0003f02070 */
[----:B--2---:R-:W2:Y:S04]  /*15fb0*/  @P0 ATOMG.E.ADD.STRONG.GPU PT, R3, [R8.64], R3 ;  /* 0x00000003080309a8 */ /* 0x004ea800081ee1c8 */
[----:B------:R-:W1:Y:S04]  /*15fc0*/  S2R R5, SR_LTMASK ;  /* 0x0000000000057919 */ /* 0x000e680000003900 */
[----:B--2---:R1:W2:Y:S02]  /*15fd0*/  SHFL.IDX PT, R4, R3, R4, 0x1f ;  /* 0x00001f0403047589 */ /* 0x0042a400000e0000 */
[----:B-1----:R-:W-:-:S06]  /*15fe0*/  LOP3.LUT R3, R5, UR5, RZ, 0xc0, !PT ;  /* 0x0000000505037c12 */ /* 0x002fcc000f8ec0ff */
[----:B------:R-:W2:Y:S02]  /*15ff0*/  POPC R3, R3 ;  /* 0x0000000300037309 */ /* 0x000ea40000000000 */
[----:B--2--5:R-:W-:-:S05]  /*16000*/  IADD3 R6, R4, c[0x0][0xc], R3 ;  /* 0x0000030004067a10 */ /* 0x024fca0007ffe003 */
[----:B------:R1:W-:Y:S02]  /*16010*/  STL [R1+0x20], R6 ;  /* 0x0000200601007387 */ /* 0x0003e40000100800 */
.L_x_461:
[----:B--2---:R-:W-:Y:S05]  /*16020*/  BSYNC B0 ;  /* 0x0000000000007941 */ /* 0x004fea0003800000 */
.L_x_460:
[----:B------:R-:W-:Y:S01]  /*16030*/  PRMT R2, R2, 0x9910, RZ ;  /* 0x0000991002027816 */ /* 0x000fe200000000ff */
[----:B------:R-:W-:Y:S01]  /*16040*/  BSSY B1, `(.L_x_462) ;  /* 0x00002bf000017945 */ /* 0x000fe20003800000 */
[----:B-----5:R-:W-:Y:S02]  /*16050*/  IMAD.MOV.U32 R74, RZ, RZ, R6 ;  /* 0x000000ffff4a7224 */ /* 0x020fe400078e0006 */
[----:B------:R-:W-:-:S13]  /*16060*/  ISETP.NE.AND P0, PT, R2, RZ, PT ;  /* 0x000000ff0200720c */ /* 0x000fda0003f05270 */
[----:B------:R-:W-:Y:S05]  /*16070*/  @!P0 BRA `(.L_x_463) ;  /* 0x0000206000008947 */ /* 0x000fea0003800000 */
[----:B-1----:R-:W2:Y:S04]  /*16080*/  LDL R10, [R1+0x88] ;  /* 0x00008800010a7983 */ /* 0x002ea80000100800 */
[----:B------:R-:W3:Y:S04]  /*16090*/  LDL R18, [R1+0x8c] ;  /* 0x00008c0001127983 */ /* 0x000ee80000100800 */
[----:B------:R-:W4:Y:S04]  /*160a0*/  LDL R6, [R1+0x94] ;  /* 0x0000940001067983 */ /* 0x000f280000100800 */
[----:B------:R-:W4:Y:S04]  /*160b0*/  LDL R17, [R1+0x90] ;  /* 0x0000900001117983 */ /* 0x000f280000100800 */
[----:B------:R-:W4:Y:S04]  /*160c0*/  LDL R9, [R1+0xa4] ;  /* 0x0000a40001097983 */ /* 0x000f280000100800 */
[----:B------:R-:W4:Y:S04]  /*160d0*/  LDL R8, [R1+0x9c] ;  /* 0x00009c0001087983 */ /* 0x000f280000100800 */
        /* <DEDUP_REMOVED lines=8> */
[----:B------:R-:W4:Y:S04]  /*16160*/  LDL.LU R15, [R1+0x30] ;  /* 0x00003000010f7983 */ /* 0x000f280000300800 */
[----:B--2---:R1:W-:Y:S04]  /*16170*/  STS [R10+0x80], R2 ;  /* 0x000080020a007388 */ /* 0x0043e80000000800 */
[----:B------:R2:W-:Y:S04]  /*16180*/  STS [R10+0x480], R3 ;  /* 0x000480030a007388 */ /* 0x0005e80000000800 */
[----:B---3--:R3:W-:Y:S01]  /*16190*/  STS [R18], R4 ;  /* 0x0000000412007388 */ /* 0x0087e20000000800 */
[----:B-1----:R-:W-:-:S02]  /*161a0*/  F2FP.PACK_AB R2, R69, R68 ;  /* 0x000000444502723e */ /* 0x002fc400000000ff */
[----:B--2---:R-:W-:-:S03]  /*161b0*/  F2FP.PACK_AB R3, R33, R32 ;  /* 0x000000202103723e */ /* 0x004fc600000000ff */
[----:B------:R1:W-:Y:S01]  /*161c0*/  STS [R18+0x400], R2 ;  /* 0x0004000212007388 */ /* 0x0003e20000000800 */
[----:B---3--:R-:W-:-:S03]  /*161d0*/  F2FP.PACK_AB R4, R57, R56 ;  /* 0x000000383904723e */ /* 0x008fc600000000ff */
[----:B----4-:R2:W-:Y:S04]  /*161e0*/  STS [R6+0x80], R3 ;  /* 0x0000800306007388 */ /* 0x0105e80000000800 */
[----:B------:R3:W-:Y:S01]  /*161f0*/  STS [R6+0x480], R4 ;  /* 0x0004800406007388 */ /* 0x0007e20000000800 */
[----:B-1----:R-:W-:Y:S02]  /*16200*/  F2FP.PACK_AB R2, R35, R34 ;  /* 0x000000222302723e */ /* 0x002fe400000000ff */
[----:B--2---:R-:W-:-:S03]  /*16210*/  F2FP.PACK_AB R3, R105, R104 ;  /* 0x000000686903723e */ /* 0x004fc600000000ff */
[----:B------:R1:W-:Y:S01]  /*16220*/  STS [R17], R2 ;  /* 0x0000000211007388 */ /* 0x0003e20000000800 */
[----:B---3--:R-:W-:-:S03]  /*16230*/  F2FP.PACK_AB R4, R37, R36 ;  /* 0x000000242504723e */ /* 0x008fc600000000ff */
[----:B------:R2:W-:Y:S04]  /*16240*/  STS [R17+0x400], R3 ;  /* 0x0004000311007388 */ /* 0x0005e80000000800 */
[----:B------:R3:W-:Y:S01]  /*16250*/  STS [R9+0x80], R4 ;  /* 0x0000800409007388 */ /* 0x0007e20000000800 */
        /* <DEDUP_REMOVED lines=8> */
[----:B------:R1:W-:Y:S01]  /*162e0*/  STS [R16+0x80], R2 ;  /* 0x0000800210007388 */ /* 0x0003e20000000800 */
        /* <DEDUP_REMOVED lines=10> */
[----:B--2---:R-:W2:Y:S01]  /*16390*/  LDL.LU R10, [R1+0x34] ;  /* 0x00003400010a7983 */ /* 0x004ea20000300800 */
        /* <DEDUP_REMOVED lines=8> */
[----:B------:R-:W-:Y:S04]  /*16420*/  STS [R17+0x4000], R3 ;  /* 0x0040000311007388 */ /* 0x000fe80000000800 */
[----:B------:R1:W-:Y:S01]  /*16430*/  STS [R17+0x4400], R2 ;  /* 0x0044000211007388 */ /* 0x0003e20000000800 */
[----:B----4-:R-:W-:Y:S02]  /*16440*/  F2FP.PACK_AB R5, R91, R90 ;  /* 0x0000005a5b05723e */ /* 0x010fe400000000ff */
[----:B------:R-:W-:Y:S01]  /*16450*/  F2FP.PACK_AB R4, R65, R64 ;  /* 0x000000404104723e */ /* 0x000fe200000000ff */
[----:B------:R-:W3:Y:S01]  /*16460*/  LDL.LU R6, [R1+0x40] ;  /* 0x0000400001067983 */ /* 0x000ee20000300800 */
[----:B------:R-:W-:Y:S02]  /*16470*/  ISETP.NE.U32.AND P0, PT, RZ, c[0x0][0x508], PT ;  /* 0x00014200ff007a0c */ /* 0x000fe40003f05070 */
[----:B-1----:R-:W-:-:S02]  /*16480*/  F2FP.PACK_AB R2, R93, R92 ;  /* 0x0000005c5d02723e */ /* 0x002fc400000000ff */
[----:B------:R-:W-:-:S03]  /*16490*/  F2FP.PACK_AB R3, R87, R86 ;  /* 0x000000565703723e */ /* 0x000fc600000000ff */
[----:B------:R1:W-:Y:S04]  /*164a0*/  STS [R9+0x4080], R2 ;  /* 0x0040800209007388 */ /* 0x0003e80000000800 */
[----:B------:R4:W-:Y:S04]  /*164b0*/  STS [R9+0x4480], R5 ;  /* 0x0044800509007388 */ /* 0x0009e80000000800 */
[----:B------:R-:W-:Y:S04]  /*164c0*/  STS [R8+0x4000], R4 ;  /* 0x0040000408007388 */ /* 0x000fe80000000800 */
[----:B------:R4:W-:Y:S01]  /*164d0*/  STS [R8+0x4400], R3 ;  /* 0x0044000308007388 */ /* 0x0009e20000000800 */
[----:B-1----:R-:W-:-:S05]  /*164e0*/  F2FP.PACK_AB R2, R53, R52 ;  /* 0x000000343502723e */ /* 0x002fca00000000ff */
[----:B------:R1:W-:Y:S01]  /*164f0*/  STS [R16+0x4080], R2 ;  /* 0x0040800210007388 */ /* 0x0003e20000000800 */
[----:B----4-:R-:W-:Y:S02]  /*16500*/  F2FP.PACK_AB R5, R67, R66 ;  /* 0x000000424305723e */ /* 0x010fe400000000ff */
[----:B------:R-:W-:-:S05]  /*16510*/  F2FP.PACK_AB R3, R71, R70 ;  /* 0x000000464703723e */ /* 0x000fca00000000ff */
[----:B------:R4:W-:Y:S01]  /*16520*/  STS [R16+0x4480], R3 ;  /* 0x0044800310007388 */ /* 0x0009e20000000800 */
[----:B------:R-:W-:Y:S02]  /*16530*/  ISETP.NE.AND.EX P2, PT, RZ, c[0x0][0x50c], PT, P0 ;  /* 0x00014300ff007a0c */ /* 0x000fe40003f45300 */
[----:B-1----:R-:W-:-:S05]  /*16540*/  F2FP.PACK_AB R2, R29, R28 ;  /* 0x0000001c1d02723e */ /* 0x002fca00000000ff */
[----:B------:R-:W-:Y:S04]  /*16550*/  STS [R11+0x4000], R2 ;  /* 0x004000020b007388 */ /* 0x000fe80000000800 */
[----:B------:R1:W-:Y:S04]  /*16560*/  STS [R11+0x4400], R5 ;  /* 0x004400050b007388 */ /* 0x0003e80000000800 */
[----:B------:R-:W-:Y:S01]  /*16570*/  BAR.SYNC.DEFER_BLOCKING 0x1, 0x100 ;  /* 0x0044000000007b1d */ /* 0x000fe20000010000 */
[----:B------:R-:W-:-:S04]  /*16580*/  ISETP.NE.U32.AND P3, PT, RZ, c[0x0][0x500], PT ;  /* 0x00014000ff007a0c */ /* 0x000fc80003f65070 */
[----:B------:R-:W-:Y:S02]  /*16590*/  ISETP.NE.AND.EX P3, PT, RZ, c[0x0][0x504], PT, P3 ;  /* 0x00014100ff007a0c */ /* 0x000fe40003f65330 */
[C---:B------:R-:W-:Y:S02]  /*165a0*/  @P2 IADD3 R8, P0, R15.reuse, c[0x0][0x508], RZ ;  /* 0x000142000f082a10 */ /* 0x040fe40007f1e0ff */
[----:B------:R-:W-:Y:S01]  /*165b0*/  IADD3 R4, P1, R15, c[0x0][0x500], RZ ;  /* 0x000140000f047a10 */ /* 0x000fe20007f3e0ff */
[----:B------:R-:W-:Y:S02]  /*165c0*/  IMAD.MOV.U32 R18, RZ, RZ, c[0x0][0x388] ;  /* 0x0000e200ff127624 */ /* 0x000fe400078e00ff */
[----:B----4-:R-:W-:Y:S01]  /*165d0*/  IMAD.MOV.U32 R3, RZ, RZ, RZ ;  /* 0x000000ffff037224 */ /* 0x010fe200078e00ff */
[C---:B--2---:R-:W-:Y:S02]  /*165e0*/  @P2 IADD3.X R9, R10.reuse, c[0x0][0x50c], RZ, P0, !PT ;  /* 0x000143000a092a10 */ /* 0x044fe400007fe4ff */
[----:B-1----:R-:W-:-:S03]  /*165f0*/  IADD3.X R5, R10, c[0x0][0x504], RZ, P1, !PT ;  /* 0x000141000a057a10 */ /* 0x002fc60000ffe4ff */
[----:B------:R1:W5:Y:S04]  /*16600*/  @P2 LDG.E R18, [R8.64] ;  /* 0x0000000808122981 */ /* 0x000368000c1e1900 */
[----:B------:R1:W5:Y:S01]  /*16610*/  @P3 LDG.E R3, [R4.64] ;  /* 0x0000000804033981 */ /* 0x000362000c1e1900 */
[----:B---3--:R-:W-:-:S04]  /*16620*/  ISETP.NE.AND P0, PT, R6, RZ, PT ;  /* 0x000000ff0600720c */ /* 0x008fc80003f05270 */
[----:B------:R-:W-:Y:S01]  /*16630*/  SEL R2, R6, c[0x0][0x3d4], P0 ;  /* 0x0000f50006027a07 */ /* 0x000fe20000000000 */
[----:B------:R-:W-:Y:S05]  /*16640*/  @P2 BRA `(.L_x_464) ;  /* 0x0000004000002947 */ /* 0x000fea0003800000 */
[----:B-1----:R-:W-:Y:S05]  /*16650*/  @!P3 BRA `(.L_x_464) ;  /* 0x000000300000b947 */ /* 0x002fea0003800000 */
[----:B-----5:R1:W2:Y:S04]  /*16660*/  LDG.E R18, [R4.64] ;  /* 0x0000000804127981 */ /* 0x0202a8000c1e1900 */
[----:B-1----:R-:W2:Y:S02]  /*16670*/  LDG.E R4, [R4.64+0x4] ;  /* 0x0000040804047981 */ /* 0x002ea4000c1e1900 */
[----:B--2---:R-:W-:Y:S02]  /*16680*/  IADD3 R18, -R18, R4, RZ ;  /* 0x0000000412127210 */ /* 0x004fe40007ffe1ff */
.L_x_464:
[----:B-1----:R-:W2:Y:S04]  /*16690*/  LDL.LU R8, [R1+0x38] ;  /* 0x0000380001087983 */ /* 0x002ea80000300800 */
[----:B------:R-:W3:Y:S04]  /*166a0*/  LDL R6, [R1+0x100] ;  /* 0x0001000001067983 */ /* 0x000ee80000100800 */
[----:B------:R-:W4:Y:S04]  /*166b0*/  LDL.LU R4, [R1+0x3c] ;  /* 0x00003c0001047983 */ /* 0x000f280000300800 */
[----:B------:R-:W3:Y:S04]  /*166c0*/  LDL.LU R5, [R1+0x28] ;  /* 0x0000280001057983 */ /* 0x000ee80000300800 */
[----:B------:R-:W3:Y:S04]  /*166d0*/  LDL R44, [R1+0x24] ;  /* 0x00002400012c7983 */ /* 0x000ee80000100800 */
[----:B------:R-:W3:Y:S04]  /*166e0*/  LDL R19, [R1+0x44] ;  /* 0x0000440001137983 */ /* 0x000ee80000100800 */
[----:B------:R-:W3:Y:S01]  /*166f0*/  LDL R45, [R1+0xfc] ;  /* 0x0000fc00012d7983 */ /* 0x000ee20000100800 */
[----:B------:R-:W-:Y:S01]  /*16700*/  IMAD.MOV.U32 R15, RZ, RZ, 0x368 ;  /* 0x00000368ff0f7424 */ /* 0x000fe200078e00ff */
[----:B------:R-:W-:-:S04]  /*16710*/  ISETP.GT.AND P2, PT, R2, 0x1, PT ;  /* 0x000000010200780c */ /* 0x000fc80003f44270 */
[----:B------:R-:W-:-:S04]  /*16720*/  SEL R15, R15, 0x328, P2 ;  /* 0x000003280f0f7807 */ /* 0x000fc80001000000 */
[----:B------:R-:W1:Y:S08]  /*16730*/  LDC.64 R10, c[0x0][R15+0x170] ;  /* 0x00005c000f0a7b82 */ /* 0x000e700000000a00 */
[----:B------:R-:W1:Y:S08]  /*16740*/  LDC.64 R20, c[0x0][R15+0x168] ;  /* 0x00005a000f147b82 */ /* 0x000e700000000a00 */
[----:B------:R1:W1:Y:S08]  /*16750*/  LDC.64 R24, c[0x0][R15+0x178] ;  /* 0x00005e000f187b82 */ /* 0x0002700000000a00 */
[----:B------:R1:W1:Y:S01]  /*16760*/  LDC.64 R22, c[0x0][R15+0x160] ;  /* 0x000058000f167b82 */ /* 0x0002620000000a00 */
[----:B------:R-:W-:Y:S01]  /*16770*/  IMAD.MOV.U32 R2, RZ, RZ, c[0x0][0x4e8] ;  /* 0x00013a00ff027624 */ /* 0x000fe200078e00ff */
[----:B------:R-:W-:-:S04]  /*16780*/  ISETP.NE.U32.AND P0, PT, RZ, c[0x0][0x500], PT ;  /* 0x00014000ff007a0c */ /* 0x000fc80003f05070 */
[----:B------:R-:W-:Y:S02]  /*16790*/  ISETP.NE.AND P3, PT, R2, 0x1, PT ;  /* 0x000000010200780c */ /* 0x000fe40003f65270 */
[----:B------:R-:W-:Y:S01]  /*167a0*/  ISETP.NE.AND.EX P0, PT, RZ, c[0x0][0x504], PT, P0 ;  /* 0x00014100ff007a0c */ /* 0x000fe20003f05300 */
[----:B------:R-:W1:Y:S03]  /*167b0*/  S2R R75, SR_TID.X ;  /* 0x00000000004b7919 */ /* 0x000e660000002100 */
[----:B--2---:R-:W-:Y:S02]  /*167c0*/  SEL R2, R8, RZ, !P0 ;  /* 0x000000ff08027207 */ /* 0x004fe40004000000 */
[----:B----4-:R-:W-:-:S03]  /*167d0*/  SEL R8, R4, RZ, !P0 ;  /* 0x000000ff04087207 */ /* 0x010fc60004000000 */
[----:B-1----:R-:W-:Y:S01]  /*167e0*/  IMAD R4, R11, R2, RZ ;  /* 0x000000020b047224 */ /* 0x002fe200078e02ff */
[----:B---3--:R-:W-:Y:S01]  /*167f0*/  LOP3.LUT R5, R5, 0xffff, RZ, 0xc0, !PT ;  /* 0x0000ffff05057812 */ /* 0x008fe200078ec0ff */
[----:B------:R-:W-:Y:S02]  /*16800*/  IMAD R6, R44, 0x80, R6 ;  /* 0x000000802c067824 */ /* 0x000fe400078e0206 */
[----:B------:R-:W-:Y:S02]  /*16810*/  IMAD R17, R10, R8, R4 ;  /* 0x000000080a117224 */ /* 0x000fe400078e0204 */
[----:B------:R-:W-:-:S04]  /*16820*/  @P3 IMAD.HI.U32 R16, R6, c[0x0][0x4ec], RZ ;  /* 0x00013b0006103a27 */ /* 0x000fc800078e00ff */
[----:B------:R-:W-:-:S04]  /*16830*/  IMAD.WIDE.U32 R8, R10, R2, RZ ;  /* 0x000000020a087225 */ /* 0x000fc800078e00ff */
[----:B------:R-:W-:-:S04]  /*16840*/  IMAD.WIDE.U32 R10, R20, R5, RZ ;  /* 0x00000005140a7225 */ /* 0x000fc800078e00ff */
[----:B------:R-:W-:Y:S01]  /*16850*/  IMAD.MOV.U32 R4, RZ, RZ, R6 ;  /* 0x000000ffff047224 */ /* 0x000fe200078e0006 */
[----:B------:R-:W-:Y:S01]  /*16860*/  @P3 SHF.R.U32.HI R4, RZ, c[0x0][0x4f0], R16 ;  /* 0x00013c00ff043a19 */ /* 0x000fe20000011610 */
[----:B------:R-:W-:Y:S01]  /*16870*/  IMAD R15, R21, R5, RZ ;  /* 0x00000005150f7224 */ /* 0x000fe200078e02ff */
[----:B------:R-:W-:Y:S01]  /*16880*/  SEL R16, R19, RZ, P2 ;  /* 0x000000ff13107207 */ /* 0x000fe20001000000 */
[----:B------:R-:W-:Y:S01]  /*16890*/  IMAD.IADD R19, R9, 0x1, R17 ;  /* 0x0000000109137824 */ /* 0x000fe200078e0211 */
[----:B-----5:R-:W-:Y:S01]  /*168a0*/  IADD3 R20, P1, P0, R8, R10, R3 ;  /* 0x0000000a08147210 */ /* 0x020fe2000783e003 */
[----:B------:R-:W-:Y:S01]  /*168b0*/  IMAD.IADD R8, R11, 0x1, R15 ;  /* 0x000000010b087824 */ /* 0x000fe200078e020f */
[----:B------:R-:W-:Y:S01]  /*168c0*/  SHF.R.S32.HI R15, RZ, 0x1f, R3 ;  /* 0x0000001fff0f7819 */ /* 0x000fe20000011403 */
[----:B------:R-:W-:Y:S02]  /*168d0*/  IMAD R17, R25, R16, RZ ;  /* 0x0000001019117224 */ /* 0x000fe400078e02ff */
[----:B------:R-:W-:-:S02]  /*168e0*/  IMAD.MOV R9, RZ, RZ, -R4 ;  /* 0x000000ffff097224 */ /* 0x000fc400078e0a04 */
        /* <DEDUP_REMOVED lines=14> */
[----:B------:R-:W-:Y:S01]  /*169d0*/  SHF.R.S32.HI R21, RZ, 0x1f, R75 ;  /* 0x0000001fff157819 */ /* 0x000fe2000001144b */
[----:B------:R-:W-:Y:S01]  /*169e0*/  IMAD.IADD R4, R9, 0x1, R4 ;  /* 0x0000000109047824 */ /* 0x000fe200078e0204 */
[C---:B------:R-:W-:Y:S02]  /*169f0*/  LEA R10, P0, R8.reuse, R10, 0x2 ;  /* 0x0000000a080a7211 */ /* 0x040fe400078010ff */
[----:B------:R-:W-:Y:S02]  /*16a00*/  SEL R11, R11, c[0x0][0x454], P2 ;  /* 0x000115000b0b7a07 */ /* 0x000fe40001000000 */
[----:B------:R-:W-:Y:S02]  /*16a10*/  LEA.HI R21, R21, R75, RZ, 0x5 ;  /* 0x0000004b15157211 */ /* 0x000fe400078f28ff */
[----:B------:R-:W-:Y:S02]  /*16a20*/  LEA.HI.X R8, R8, R11, R4, 0x2, P0 ;  /* 0x0000000b08087211 */ /* 0x000fe400000f1404 */
[----:B------:R-:W-:Y:S01]  /*16a30*/  LOP3.LUT R21, R21, 0xffffffe0, RZ, 0xc0, !PT ;  /* 0xffffffe015157812 */ /* 0x000fe200078ec0ff */
[----:B------:R-:W-:Y:S04]  /*16a40*/  SHFL.IDX PT, R16, R10, RZ, 0x1c1f ;  /* 0x001c1fff0a107589 */ /* 0x000fe800000e0000 */
[----:B------:R-:W1:Y:S01]  /*16a50*/  SHFL.IDX PT, R17, R8, RZ, 0x1c1f ;  /* 0x001c1fff08117589 */ /* 0x000e6200000e0000 */
[----:B------:R-:W-:-:S03]  /*16a60*/  IMAD.IADD R21, R75, 0x1, -R21 ;  /* 0x000000014b157824 */ /* 0x000fc600078e0a15 */
[----:B------:R-:W-:Y:S01]  /*16a70*/  SHFL.IDX PT, R10, R10, 0x1, 0x1c1f ;  /* 0x003c1f000a0a7f89 */ /* 0x000fe200000e0000 */
[----:B------:R-:W-:-:S03]  /*16a80*/  IMAD R4, R18, c[0x0][0x4e8], RZ ;  /* 0x00013a0012047a24 */ /* 0x000fc600078e02ff */
[----:B------:R2:W3:Y:S01]  /*16a90*/  SHFL.IDX PT, R11, R8, 0x1, 0x1c1f ;  /* 0x003c1f00080b7f89 */ /* 0x0004e200000e0000 */
[----:B------:R-:W-:Y:S01]  /*16aa0*/  LOP3.LUT P0, RZ, R21, 0x3, RZ, 0xc0, !PT ;  /* 0x0000000315ff7812 */ /* 0x000fe2000780c0ff */
[----:B--2---:R-:W-:-:S05]  /*16ab0*/  IMAD R8, R44, 0x80, R45 ;  /* 0x000000802c087824 */ /* 0x004fca00078e022d */
[C---:B------:R-:W-:Y:S02]  /*16ac0*/  IADD3 R9, R8.reuse, 0x8, RZ ;  /* 0x0000000808097810 */ /* 0x040fe40007ffe0ff */
[-C--:B------:R-:W-:Y:S02]  /*16ad0*/  ISETP.GE.OR P1, PT, R8, R4.reuse, P0 ;  /* 0x000000040800720c */ /* 0x080fe40000726670 */
[----:B------:R-:W-:-:S11]  /*16ae0*/  ISETP.GE.OR P0, PT, R9, R4, P0 ;  /* 0x000000040900720c */ /* 0x000fd60000706670 */
[----:B-1----:R1:W-:Y:S01]  /*16af0*/  @!P1 ST.E [R16.64], R27 ;  /* 0x0000001b10009985 */ /* 0x0023e2000c101908 */
[----:B------:R-:W-:-:S03]  /*16b00*/  ISETP.GE.AND P1, PT, R9, R4, PT ;  /* 0x000000040900720c */ /* 0x000fc60003f26270 */
[----:B---3--:R1:W-:Y:S01]  /*16b10*/  @!P0 ST.E [R10.64], R26 ;  /* 0x0000001a0a008985 */ /* 0x0083e2000c101908 */
[----:B------:R-:W-:Y:S02]  /*16b20*/  ISETP.GE.AND P0, PT, R8, R4, PT ;  /* 0x000000040800720c */ /* 0x000fe40003f06270 */
[----:B------:R-:W-:Y:S01]  /*16b30*/  P2R R18, PR, RZ, 0x2 ;  /* 0x00000002ff127803 */ /* 0x000fe20000000000 */
[----:B------:R-:W-:Y:S05]  /*16b40*/  @P2 BRA `(.L_x_465) ;  /* 0x0000067000002947 */ /* 0x000fea0003800000 */
[----:B------:R-:W-:Y:S01]  /*16b50*/  IMAD R15, R15, c[0x0][0x3a0], RZ ;  /* 0x0000e8000f0f7a24 */ /* 0x000fe200078e02ff */
[----:B------:R-:W-:Y:S01]  /*16b60*/  LEA R6, R44, R0, 0x7 ;  /* 0x000000002c067211 */ /* 0x000fe200078e38ff */
[C---:B------:R-:W-:Y:S01]  /*16b70*/  IMAD.WIDE.U32 R8, R3.reuse, c[0x0][0x3a0], RZ ;  /* 0x0000e80003087a25 */ /* 0x040fe200078e00ff */
[----:B-1----:R-:W-:Y:S01]  /*16b80*/  SHF.R.S32.HI R10, RZ, 0x1f, R2 ;  /* 0x0000001fff0a7819 */ /* 0x002fe20000011402 */
[----:B------:R1:W2:Y:S02]  /*16b90*/  LDS.128 R20, [R213+0x80] ;  /* 0x00008000d5147984 */ /* 0x0002a40000000c00 */
[----:B------:R-:W-:-:S02]  /*16ba0*/  IMAD R3, R3, c[0x0][0x3a4], R15 ;  /* 0x0000e90003037a24 */ /* 0x000fc400078e020f */
[----:B------:R-:W-:Y:S01]  /*16bb0*/  @P3 IMAD.HI.U32 R11, R6, c[0x0][0x4ec], RZ ;  /* 0x00013b00060b3a27 */ /* 0x000fe200078e00ff */
[----:B------:R1:W3:Y:S02]  /*16bc0*/  LDS.128 R28, [R213+0x1080] ;  /* 0x00108000d51c7984 */ /* 0x0002e40000000c00 */
[----:B------:R-:W-:Y:S01]  /*16bd0*/  IADD3 R9, R9, R3, RZ ;  /* 0x0000000309097210 */ /* 0x000fe20007ffe0ff */
[----:B------:R-:W-:Y:S01]  /*16be0*/  IMAD R10, R10, c[0x0][0x3f0], RZ ;  /* 0x0000fc000a0a7a24 */ /* 0x000fe200078e02ff */
[----:B------:R1:W4:Y:S01]  /*16bf0*/  LDS.128 R36, [R213+0x2080] ;  /* 0x00208000d5247984 */ /* 0x0003220000000c00 */
[----:B------:R-:W-:Y:S02]  /*16c00*/  MOV R3, R6 ;  /* 0x0000000600037202 */ /* 0x000fe40000000f00 */
[----:B------:R-:W-:Y:S01]  /*16c10*/  IMAD.WIDE.U32 R8, R5, c[0x0][0x3e8], R8 ;  /* 0x0000fa0005087a25 */ /* 0x000fe200078e0008 */
[----:B------:R1:W1:Y:S01]  /*16c20*/  LDS.128 R48, [R213+0x3080] ;  /* 0x00308000d5307984 */ /* 0x0002620000000c00 */
[----:B------:R-:W-:-:S02]  /*16c30*/  @P3 SHF.R.U32.HI R3, RZ, c[0x0][0x4f0], R11 ;  /* 0x00013c00ff033a19 */ /* 0x000fc4000001160b */
[----:B------:R-:W-:Y:S01]  /*16c40*/  IMAD R9, R5, c[0x0][0x3ec], R9 ;  /* 0x0000fb0005097a24 */ /* 0x000fe200078e0209 */
[----:B------:R1:W1:Y:S01]  /*16c50*/  LDS.128 R16, [R213+0x4080] ;  /* 0x00408000d5107984 */ /* 0x0002620000000c00 */
[C---:B------:R-:W-:Y:S01]  /*16c60*/  IMAD R10, R2.reuse, c[0x0][0x3f4], R10 ;  /* 0x0000fd00020a7a24 */ /* 0x040fe200078e020a */
[----:B------:R-:W-:Y:S01]  /*16c70*/  SHF.R.S32.HI R5, RZ, 0x1f, R3 ;  /* 0x0000001fff057819 */ /* 0x000fe20000011403 */
[----:B------:R-:W-:Y:S01]  /*16c80*/  IMAD.WIDE.U32 R8, R2, c[0x0][0x3f0], R8 ;  /* 0x0000fc0002087a25 */ /* 0x000fe200078e0008 */
[----:B------:R1:W1:Y:S01]  /*16c90*/  LDS.128 R24, [R213+0x5080] ;  /* 0x00508000d5187984 */ /* 0x0002620000000c00 */
[----:B------:R-:W-:-:S03]  /*16ca0*/  IADD3 R2, -R3, RZ, RZ ;  /* 0x000000ff03027210 */ /* 0x000fc60007ffe1ff */
[----:B------:R1:W1:Y:S01]  /*16cb0*/  LDS.128 R32, [R213+0x6080] ;  /* 0x00608000d5207984 */ /* 0x0002620000000c00 */
[----:B------:R-:W-:Y:S01]  /*16cc0*/  IADD3 R9, R9, R10, RZ ;  /* 0x0000000a09097210 */ /* 0x000fe20007ffe0ff */
[----:B------:R-:W-:Y:S02]  /*16cd0*/  IMAD R10, R5, c[0x0][0x3e0], RZ ;  /* 0x0000f800050a7a24 */ /* 0x000fe400078e02ff */
[----:B------:R1:W1:Y:S01]  /*16ce0*/  LDS.128 R40, [R213+0x7080] ;  /* 0x00708000d5287984 */ /* 0x0002620000000c00 */
        /* <DEDUP_REMOVED lines=9> */
[----:B------:R-:W-:Y:S02]  /*16d80*/  IADD3 R3, R3, R5, RZ ;  /* 0x0000000503037210 */ /* 0x000fe40007ffe0ff */
[----:B------:R-:W-:Y:S02]  /*16d90*/  LEA R5, R44, R81, 0x7 ;  /* 0x000000512c057211 */ /* 0x000fe400078e38ff */
[----:B------:R-:W-:Y:S01]  /*16da0*/  LEA.HI.X R6, R2, c[0x0][0x384], R3, 0x1, P0 ;  /* 0x0000e10002067a11 */ /* 0x000fe200000f0c03 */
[----:B------:R-:W-:Y:S05]  /*16db0*/  BRA.DIV ~URZ, `(.L_x_466) ;  /* 0x00003b227f007947 */ /* 0x000fea000b800000 */
[----:B--234-:R2:W3:Y:S02]  /*16dc0*/  SHFL.IDX PT, R11, R6, RZ, 0x181f ;  /* 0x00181fff060b7589 */ /* 0x01c4e400000e0000 */
.L_x_542:
[----:B------:R-:W-:Y:S05]  /*16dd0*/  BRA.DIV ~URZ, `(.L_x_467) ;  /* 0x00003b727f007947 */ /* 0x000fea000b800000 */
[----:B------:R4:W2:Y:S02]  /*16de0*/  SHFL.IDX PT, R2, R10, RZ, 0x181f ;  /* 0x00181fff0a027589 */ /* 0x0008a400000e0000 */
.L_x_543:
[----:B------:R-:W-:Y:S01]  /*16df0*/  ISETP.GE.AND P0, PT, R5, R4, PT ;  /* 0x000000040500720c */ /* 0x000fe20003f06270 */
[----:B------:R-:W-:-:S12]  /*16e00*/  BSSY B0, `(.L_x_468) ;  /* 0x000000a000007945 */ /* 0x000fd80003800000 */
[----:B------:R-:W-:Y:S05]  /*16e10*/  @P0 BRA `(.L_x_469) ;  /* 0x0000008000000947 */ /* 0x000fea0003800000 */
[----:B------:R-:W-:Y:S02]  /*16e20*/  ISETP.GE.AND P1, PT, R76, c[0x0][0x3c8], PT ;  /* 0x0000f2004c007a0c */ /* 0x000fe40003f26270 */
[----:B------:R-:W-:-:S11]  /*16e30*/  ISETP.GE.AND P0, PT, R212, c[0x0][0x3c8], PT ;  /* 0x0000f200d4007a0c */ /* 0x000fd60003f06270 */
[-C--:B--2---:R-:W-:Y:S02]  /*16e40*/  @!P1 LEA R8, P3, R76, R2.reuse, 0x1 ;  /* 0x000000024c089211 */ /* 0x084fe400078608ff */
[----:B------:R-:W-:Y:S02]  /*16e50*/  @!P0 LEA R2, P2, R212, R2, 0x1 ;  /* 0x00000002d4028211 */ /* 0x000fe400078408ff */
[-C--:B---3--:R-:W-:Y:S02]  /*16e60*/  @!P1 LEA.HI.X R9, R76, R11.reuse, R77, 0x1, P3 ;  /* 0x0000000b4c099211 */ /* 0x088fe400018f0c4d */
[----:B------:R-:W-:-:S03]  /*16e70*/  @!P0 LEA.HI.X R3, R212, R11, R230, 0x1, P2 ;  /* 0x0000000bd4038211 */ /* 0x000fc600010f0ce6 */
[----:B------:R2:W-:Y:S04]  /*16e80*/  @!P1 ST.E.128 [R8.64], R20 ;  /* 0x0000001408009985 */ /* 0x0005e8000c101d08 */
[----:B-1----:R2:W-:Y:S02]  /*16e90*/  @!P0 ST.E.128 [R2.64], R16 ;  /* 0x0000001002008985 */ /* 0x0025e4000c101d08 */
.L_x_469:
[----:B------:R-:W-:Y:S05]  /*16ea0*/  BSYNC B0 ;  /* 0x0000000000007941 */ /* 0x000fea0003800000 */
.L_x_468:
[----:B------:R-:W-:Y:S05]  /*16eb0*/  BRA.DIV ~URZ, `(.L_x_470) ;  /* 0x00003b027f007947 */ /* 0x000fea000b800000 */
[----:B---3--:R3:W4:Y:S04]  /*16ec0*/  SHFL.IDX PT, R11, R6, 0x1, 0x181f ;  /* 0x00381f00060b7f89 */ /* 0x00872800000e0000 */
[----:B--2---:R3:W2:Y:S02]  /*16ed0*/  SHFL.IDX PT, R2, R10, 0x1, 0x181f ;  /* 0x00381f000a027f89 */ /* 0x0046a400000e0000 */
.L_x_544:
[----:B------:R-:W-:Y:S01]  /*16ee0*/  IADD3 R3, R5, 0x20, RZ ;  /* 0x0000002005037810 */ /* 0x000fe20007ffe0ff */
[----:B------:R-:W-:Y:S03]  /*16ef0*/  BSSY B0, `(.L_x_471) ;  /* 0x000000b000007945 */ /* 0x000fe60003800000 */
[----:B------:R-:W-:-:S13]  /*16f00*/  ISETP.GE.AND P0, PT, R3, R4, PT ;  /* 0x000000040300720c */ /* 0x000fda0003f06270 */
[----:B------:R-:W-:Y:S05]  /*16f10*/  @P0 BRA `(.L_x_472) ;  /* 0x0000008000000947 */ /* 0x000fea0003800000 */
[----:B------:R-:W-:Y:S02]  /*16f20*/  ISETP.GE.AND P1, PT, R76, c[0x0][0x3c8], PT ;  /* 0x0000f2004c007a0c */ /* 0x000fe40003f26270 */
[----:B------:R-:W-:-:S11]  /*16f30*/  ISETP.GE.AND P0, PT, R212, c[0x0][0x3c8], PT ;  /* 0x0000f200d4007a0c */ /* 0x000fd60003f06270 */
[-C--:B--2---:R-:W-:Y:S02]  /*16f40*/  @!P1 LEA R8, P3, R76, R2.reuse, 0x1 ;  /* 0x000000024c089211 */ /* 0x084fe400078608ff */
[----:B------:R-:W-:Y:S02]  /*16f50*/  @!P0 LEA R2, P2, R212, R2, 0x1 ;  /* 0x00000002d4028211 */ /* 0x000fe400078408ff */
[-C--:B----4-:R-:W-:Y:S02]  /*16f60*/  @!P1 LEA.HI.X R9, R76, R11.reuse, R77, 0x1, P3 ;  /* 0x0000000b4c099211 */ /* 0x090fe400018f0c4d */
[----:B------:R-:W-:-:S03]  /*16f70*/  @!P0 LEA.HI.X R3, R212, R11, R230, 0x1, P2 ;  /* 0x0000000bd4038211 */ /* 0x000fc600010f0ce6 */
[----:B------:R2:W-:Y:S04]  /*16f80*/  @!P1 ST.E.128 [R8.64], R28 ;  /* 0x0000001c08009985 */ /* 0x0005e8000c101d08 */
[----:B-1----:R2:W-:Y:S02]  /*16f90*/  @!P0 ST.E.128 [R2.64], R24 ;  /* 0x0000001802008985 */ /* 0x0025e4000c101d08 */
.L_x_472:
[----:B------:R-:W-:Y:S05]  /*16fa0*/  BSYNC B0 ;  /* 0x0000000000007941 */ /* 0x000fea0003800000 */
.L_x_471:
[----:B------:R-:W-:Y:S05]  /*16fb0*/  BRA.DIV ~URZ, `(.L_x_473) ;  /* 0x00003ad27f007947 */ /* 0x000fea000b800000 */
[----:B----4-:R4:W3:Y:S02]  /*16fc0*/  SHFL.IDX PT, R11, R6, 0x2, 0x181f ;  /* 0x00581f00060b7f89 */ /* 0x0108e400000e0000 */
.L_x_545:
[----:B------:R-:W-:Y:S05]  /*16fd0*/  BRA.DIV ~URZ, `(.L_x_474) ;  /* 0x00003b227f007947 */ /* 0x000fea000b800000 */
[----:B--2---:R2:W4:Y:S02]  /*16fe0*/  SHFL.IDX PT, R2, R10, 0x2, 0x181f ;  /* 0x00581f000a027f89 */ /* 0x00452400000e0000 */
.L_x_546:
[----:B------:R-:W-:Y:S01]  /*16ff0*/  IADD3 R3, R5, 0x40, RZ ;  /* 0x0000004005037810 */ /* 0x000fe20007ffe0ff */
[----:B------:R-:W-:Y:S03]  /*17000*/  BSSY B0, `(.L_x_475) ;  /* 0x000000b000007945 */ /* 0x000fe60003800000 */
[----:B------:R-:W-:-:S13]  /*17010*/  ISETP.GE.AND P0, PT, R3, R4, PT ;  /* 0x000000040300720c */ /* 0x000fda0003f06270 */
[----:B------:R-:W-:Y:S05]  /*17020*/  @P0 BRA `(.L_x_476) ;  /* 0x0000008000000947 */ /* 0x000fea0003800000 */
[----:B------:R-:W-:Y:S02]  /*17030*/  ISETP.GE.AND P1, PT, R76, c[0x0][0x3c8], PT ;  /* 0x0000f2004c007a0c */ /* 0x000fe40003f26270 */
[----:B------:R-:W-:-:S11]  /*17040*/  ISETP.GE.AND P0, PT, R212, c[0x0][0x3c8], PT ;  /* 0x0000f200d4007a0c */ /* 0x000fd60003f06270 */
[-C--:B----4-:R-:W-:Y:S02]  /*17050*/  @!P1 LEA R8, P3, R76, R2.reuse, 0x1 ;  /* 0x000000024c089211 */ /* 0x090fe400078608ff */
[----:B------:R-:W-:Y:S02]  /*17060*/  @!P0 LEA R2, P2, R212, R2, 0x1 ;  /* 0x00000002d4028211 */ /* 0x000fe400078408ff */
[-C--:B---3--:R-:W-:Y:S02]  /*17070*/  @!P1 LEA.HI.X R9, R76, R11.reuse, R77, 0x1, P3 ;  /* 0x0000000b4c099211 */ /* 0x088fe400018f0c4d */
[----:B------:R-:W-:-:S03]  /*17080*/  @!P0 LEA.HI.X R3, R212, R11, R230, 0x1, P2 ;  /* 0x0000000bd4038211 */ /* 0x000fc600010f0ce6 */
[----:B------:R3:W-:Y:S04]  /*17090*/  @!P1 ST.E.128 [R8.64], R36 ;  /* 0x0000002408009985 */ /* 0x0007e8000c101d08 */
[----:B-1----:R3:W-:Y:S02]  /*170a0*/  @!P0 ST.E.128 [R2.64], R32 ;  /* 0x0000002002008985 */ /* 0x0027e4000c101d08 */
.L_x_476:
[----:B------:R-:W-:Y:S05]  /*170b0*/  BSYNC B0 ;  /* 0x0000000000007941 */ /* 0x000fea0003800000 */
.L_x_475:
[----:B------:R-:W-:Y:S05]  /*170c0*/  BRA.DIV ~URZ, `(.L_x_477) ;  /* 0x00003aa27f007947 */ /* 0x000fea000b800000 */
[----:B---3--:R3:W2:Y:S04]  /*170d0*/  SHFL.IDX PT, R8, R6, 0x3, 0x181f ;  /* 0x00781f0006087f89 */ /* 0x0086a800000e0000 */
[----:B----4-:R3:W4:Y:S02]  /*170e0*/  SHFL.IDX PT, R6, R10, 0x3, 0x181f ;  /* 0x00781f000a067f89 */ /* 0x01072400000e0000 */
.L_x_547:
[----:B------:R-:W-:-:S04]  /*170f0*/  IADD3 R2, R5, 0x60, RZ ;  /* 0x0000006005027810 */ /* 0x000fc80007ffe0ff */
[----:B------:R-:W-:-:S13]  /*17100*/  ISETP.GE.AND P0, PT, R2, R4, PT ;  /* 0x000000040200720c */ /* 0x000fda0003f06270 */
[----:B------:R-:W-:Y:S05]  /*17110*/  @P0 BRA `(.L_x_478) ;  /* 0x00001b1000000947 */ /* 0x000fea0003800000 */
[----:B------:R-:W-:-:S13]  /*17120*/  ISETP.GE.AND P0, PT, R76, c[0x0][0x3c8], PT ;  /* 0x0000f2004c007a0c */ /* 0x000fda0003f06270 */
[----:B----4-:R-:W-:-:S04]  /*17130*/  @!P0 LEA R2, P1, R76, R6, 0x1 ;  /* 0x000000064c028211 */ /* 0x010fc800078208ff */
[----:B--2---:R-:W-:-:S05]  /*17140*/  @!P0 LEA.HI.X R3, R76, R8, R77, 0x1, P1 ;  /* 0x000000084c038211 */ /* 0x004fca00008f0c4d */
[----:B-1----:R1:W-:Y:S01]  /*17150*/  @!P0 ST.E.128 [R2.64], R48 ;  /* 0x0000003002008985 */ /* 0x0023e2000c101d08 */
[----:B------:R-:W-:-:S13]  /*17160*/  ISETP.GE.AND P0, PT, R212, c[0x0][0x3c8], PT ;  /* 0x0000f200d4007a0c */ /* 0x000fda0003f06270 */
[----:B------:R-:W-:Y:S05]  /*17170*/  @P0 BRA `(.L_x_478) ;  /* 0x00001ab000000947 */ /* 0x000fea0003800000 */
[----:B-1----:R-:W-:-:S04]  /*17180*/  LEA R2, P0, R212, R6, 0x1 ;  /* 0x00000006d4027211 */ /* 0x002fc800078008ff */
[----:B------:R-:W-:-:S05]  /*17190*/  LEA.HI.X R3, R212, R8, R230, 0x1, P0 ;  /* 0x00000008d4037211 */ /* 0x000fca00000f0ce6 */
[----:B------:R1:W-:Y:S01]  /*171a0*/  ST.E.128 [R2.64], R40 ;  /* 0x0000002802007985 */ /* 0x0003e2000c101d08 */
[----:B------:R-:W-:Y:S05]  /*171b0*/  BRA `(.L_x_478) ;  /* 0x00001a7000007947 */ /* 0x000fea0003800000 */
.L_x_465:
[----:B-1----:R-:W2:Y:S01]  /*171c0*/  LDL.LU R10, [R1+0x44] ;  /* 0x00004400010a7983 */ /* 0x002ea20000300800 */
[----:B------:R-:W-:Y:S02]  /*171d0*/  IMAD R15, R15, c[0x0][0x408], RZ ;  /* 0x000102000f0f7a24 */ /* 0x000fe400078e02ff */
[----:B------:R-:W-:-:S04]  /*171e0*/  IMAD.WIDE.U32 R8, R3, c[0x0][0x408], RZ ;  /* 0x0001020003087a25 */ /* 0x000fc800078e00ff */
[----:B------:R-:W-:-:S05]  /*171f0*/  IMAD R3, R3, c[0x0][0x40c], R15 ;  /* 0x0001030003037a24 */ /* 0x000fca00078e020f */
[----:B------:R-:W-:Y:S02]  /*17200*/  IADD3 R9, R9, R3, RZ ;  /* 0x0000000309097210 */ /* 0x000fe40007ffe0ff */
[----:B------:R-:W-:-:S03]  /*17210*/  SHF.R.S32.HI R3, RZ, 0x1f, R2 ;  /* 0x0000001fff037819 */ /* 0x000fc60000011402 */
[----:B------:R-:W-:-:S04]  /*17220*/  IMAD.WIDE.U32 R8, R5, c[0x0][0x438], R8 ;  /* 0x00010e0005087a25 */ /* 0x000fc800078e0008 */
[----:B------:R-:W-:Y:S01]  /*17230*/  IMAD R3, R3, c[0x0][0x440], RZ ;  /* 0x0001100003037a24 */ /* 0x000fe200078e02ff */
[----:B------:R-:W-:Y:S01]  /*17240*/  MOV R4, R8 ;  /* 0x0000000800047202 */ /* 0x000fe20000000f00 */
[----:B------:R-:W-:Y:S02]  /*17250*/  IMAD R5, R5, c[0x0][0x43c], R9 ;  /* 0x00010f0005057a24 */ /* 0x000fe400078e0209 */
[----:B------:R-:W-:-:S04]  /*17260*/  @P3 IMAD.HI.U32 R9, R6, c[0x0][0x4ec], RZ ;  /* 0x00013b0006093a27 */ /* 0x000fc800078e00ff */
[C---:B------:R-:W-:Y:S02]  /*17270*/  IMAD R3, R2.reuse, c[0x0][0x444], R3 ;  /* 0x0001110002037a24 */ /* 0x040fe400078e0203 */
[----:B------:R-:W-:Y:S01]  /*17280*/  IMAD.WIDE.U32 R4, R2, c[0x0][0x440], R4 ;  /* 0x0001100002047a25 */ /* 0x000fe200078e0004 */
[----:B------:R-:W-:Y:S02]  /*17290*/  MOV R2, R6 ;  /* 0x0000000600027202 */ /* 0x000fe40000000f00 */
[----:B------:R-:W-:Y:S02]  /*172a0*/  @P3 SHF.R.U32.HI R2, RZ, c[0x0][0x4f0], R9 ;  /* 0x00013c00ff023a19 */ /* 0x000fe40000011609 */
        /* <DEDUP_REMOVED lines=19> */
.L_x_548:
[----:B------:R-:W-:Y:S05]  /*173e0*/  BRA.DIV ~URZ, `(.L_x_480) ;  /* 0x000038c27f007947 */ /* 0x000fea000b800000 */
[----:B------:R3:W4:Y:S02]  /*173f0*/  SHFL.IDX PT, R2, R5, RZ, 0x1c1f ;  /* 0x001c1fff05027589 */ /* 0x00072400000e0000 */
.L_x_549:
        /* <DEDUP_REMOVED lines=22> */
[----:B------:R-:W-:-:S04]  /*17560*/  @!P1 IMAD.MOV.U32 R3, RZ, RZ, R4 ;  /* 0x000000ffff039224 */ /* 0x000fc800078e0004 */
[----:B------:R-:W-:Y:S01]  /*17570*/  @!P1 IMAD.WIDE R10, R10, 0x4, R2 ;  /* 0x000000040a0a9825 */ /* 0x000fe200078e0202 */
[----:B--2---:R-:W-:Y:S01]  /*17580*/  ISETP.GE.AND P4, PT, R15, c[0x0][0x3c8], PT ;  /* 0x0000f2000f007a0c */ /* 0x004fe20003f86270 */
[----:B------:R-:W2:Y:S04]  /*17590*/  LDL R3, [R1+0x50] ;  /* 0x0000500001037983 */ /* 0x000ea80000100800 */
[----:B------:R3:W-:Y:S01]  /*175a0*/  @!P1 ST.E.64 [R10.64], R54 ;  /* 0x000000360a009985 */ /* 0x0007e2000c101b08 */
[----:B------:R-:W-:-:S04]  /*175b0*/  @!P0 LEA R8, P2, R25, R2, 0x2 ;  /* 0x0000000219088211 */ /* 0x000fc800078410ff */
[----:B------:R-:W-:Y:S02]  /*175c0*/  @!P0 LEA.HI.X R9, R25, R4, R26, 0x2, P2 ;  /* 0x0000000419098211 */ /* 0x000fe400010f141a */
[----:B------:R-:W4:Y:S01]  /*175d0*/  LDL R25, [R1+0x58] ;  /* 0x0000580001197983 */ /* 0x000f220000100800 */
[----:B------:R-:W-:-:S03]  /*175e0*/  ISETP.GE.AND P2, PT, R22, c[0x0][0x3c8], PT ;  /* 0x0000f20016007a0c */ /* 0x000fc60003f46270 */
[----:B------:R5:W-:Y:S01]  /*175f0*/  @!P0 ST.E.64 [R8.64], R30 ;  /* 0x0000001e08008985 */ /* 0x000be2000c101b08 */
[----:B---3--:R-:W-:-:S03]  /*17600*/  @!P3 LEA R10, P5, R17, R2, 0x2 ;  /* 0x00000002110ab211 */ /* 0x008fc600078a10ff */
[----:B------:R-:W3:Y:S01]  /*17610*/  LDL R54, [R1+0xc4] ;  /* 0x0000c40001367983 */ /* 0x000ee20000100800 */
[----:B------:R-:W-:-:S03]  /*17620*/  @!P3 LEA.HI.X R11, R17, R4, R23, 0x2, P5 ;  /* 0x00000004110bb211 */ /* 0x000fc600028f1417 */
[----:B------:R-:W2:Y:S04]  /*17630*/  LDL R26, [R1+0xb8] ;  /* 0x0000b800011a7983 */ /* 0x000ea80000100800 */
[----:B------:R-:W2:Y:S01]  /*17640*/  LDL R17, [R1+0xc8] ;  /* 0x0000c80001117983 */ /* 0x000ea20000100800 */
[----:B-----5:R-:W-:-:S03]  /*17650*/  @!P4 LEA R8, P0, R15, R2, 0x2 ;  /* 0x000000020f08c211 */ /* 0x020fc600078010ff */
[----:B------:R-:W5:Y:S01]  /*17660*/  LDL R31, [R1+0xc0] ;  /* 0x0000c000011f7983 */ /* 0x000f620000100800 */
[----:B------:R-:W-:Y:S02]  /*17670*/  ISETP.GE.AND P1, PT, R19, c[0x0][0x3c8], PT ;  /* 0x0000f20013007a0c */ /* 0x000fe40003f26270 */
[----:B------:R-:W-:Y:S01]  /*17680*/  @!P4 LEA.HI.X R9, R15, R4, R20, 0x2, P0 ;  /* 0x000000040f09c211 */ /* 0x000fe200000f1414 */
[----:B------:R-:W5:Y:S04]  /*17690*/  LDL R23, [R1+0x54] ;  /* 0x0000540001177983 */ /* 0x000f680000100800 */
[----:B------:R-:W5:Y:S04]  /*176a0*/  LDL R30, [R1+0xbc] ;  /* 0x0000bc00011e7983 */ /* 0x000f680000100800 */
[----:B------:R-:W5:Y:S04]  /*176b0*/  LDL R20, [R1+0x4c] ;  /* 0x00004c0001147983 */ /* 0x000f680000100800 */
[----:B------:R-:W5:Y:S04]  /*176c0*/  LDL R15, [R1+0x48] ;  /* 0x00004800010f7983 */ /* 0x000f680000100800 */
[----:B------:R1:W-:Y:S04]  /*176d0*/  @!P3 ST.E.64 [R10.64], R32 ;  /* 0x000000200a00b985 */ /* 0x0003e8000c101b08 */
[----:B------:R1:W-:Y:S02]  /*176e0*/  @!P4 ST.E.64 [R8.64], R34 ;  /* 0x000000220800c985 */ /* 0x0003e4000c101b08 */
[----:B-1----:R-:W-:-:S02]  /*176f0*/  @!P2 LEA R10, P5, R22, R2, 0x2 ;  /* 0x00000002160aa211 */ /* 0x002fc400078a10ff */
[C---:B------:R-:W-:Y:S02]  /*17700*/  @!P1 LEA R8, P0, R19.reuse, R2, 0x2 ;  /* 0x0000000213089211 */ /* 0x040fe400078010ff */
[-C--:B------:R-:W-:Y:S02]  /*17710*/  @!P2 LEA.HI.X R11, R22, R4.reuse, R24, 0x2, P5 ;  /* 0x00000004160ba211 */ /* 0x080fe400028f1418 */
[----:B------:R-:W5:Y:S01]  /*17720*/  LDL R22, [R1+0xb0] ;  /* 0x0000b00001167983 */ /* 0x000f620000100800 */
[----:B------:R-:W-:-:S03]  /*17730*/  @!P1 LEA.HI.X R9, R19, R4, R21, 0x2, P0 ;  /* 0x0000000413099211 */ /* 0x000fc600000f1415 */
[----:B------:R-:W5:Y:S04]  /*17740*/  LDL R24, [R1+0xb4] ;  /* 0x0000b40001187983 */ /* 0x000f680000100800 */
[----:B------:R-:W5:Y:S04]  /*17750*/  LDL R21, [R1+0xac] ;  /* 0x0000ac0001157983 */ /* 0x000f680000100800 */
[----:B------:R-:W5:Y:S01]  /*17760*/  LDL R19, [R1+0xa8] ;  /* 0x0000a80001137983 */ /* 0x000f620000100800 */
[----:B------:R-:W-:Y:S02]  /*17770*/  ISETP.GE.AND P3, PT, R75, c[0x0][0x3c8], PT ;  /* 0x0000f2004b007a0c */ /* 0x000fe40003f66270 */
[----:B------:R-:W-:Y:S01]  /*17780*/  ISETP.GE.AND P4, PT, R16, c[0x0][0x3c8], PT ;  /* 0x0000f20010007a0c */ /* 0x000fe20003f86270 */
[----:B------:R1:W-:Y:S01]  /*17790*/  @!P2 ST.E.64 [R10.64], R36 ;  /* 0x000000240a00a985 */ /* 0x0003e2000c101b08 */
[----:B------:R-:W-:-:S03]  /*177a0*/  ISETP.GE.AND P2, PT, R45, c[0x0][0x3c8], PT ;  /* 0x0000f2002d007a0c */ /* 0x000fc60003f46270 */
[----:B------:R1:W-:Y:S01]  /*177b0*/  @!P1 ST.E.64 [R8.64], R38 ;  /* 0x0000002608009985 */ /* 0x0003e2000c101b08 */
[----:B------:R-:W-:Y:S02]  /*177c0*/  ISETP.GE.AND P1, PT, R44, c[0x0][0x3c8], PT ;  /* 0x0000f2002c007a0c */ /* 0x000fe40003f26270 */
[----:B------:R-:W-:-:S03]  /*177d0*/  ISETP.GE.AND P6, PT, R27, c[0x0][0x3c8], PT ;  /* 0x0000f2001b007a0c */ /* 0x000fc60003fc6270 */
[CC--:B-1----:R-:W-:Y:S02]  /*177e0*/  @!P3 LEA R10, P5, R75.reuse, R2.reuse, 0x2 ;  /* 0x000000024b0ab211 */ /* 0x0c2fe400078a10ff */
[----:B------:R-:W-:Y:S02]  /*177f0*/  @!P4 LEA R8, P0, R16, R2, 0x2 ;  /* 0x000000021008c211 */ /* 0x000fe400078010ff */
[----:B------:R-:W-:-:S05]  /*17800*/  @!P3 LEA.HI.X R11, R75, R4, R83, 0x2, P5 ;  /* 0x000000044b0bb211 */ /* 0x000fca00028f1453 */
[----:B------:R1:W-:Y:S01]  /*17810*/  @!P3 ST.E.64 [R10.64], R40 ;  /* 0x000000280a00b985 */ /* 0x0003e2000c101b08 */
[----:B----4-:R-:W-:Y:S02]  /*17820*/  ISETP.GE.AND P5, PT, R25, c[0x0][0x3c8], PT ;  /* 0x0000f20019007a0c */ /* 0x010fe40003fa6270 */
[----:B--2---:R-:W-:Y:S02]  /*17830*/  @!P4 LEA.HI.X R9, R16, R4, R17, 0x2, P0 ;  /* 0x000000041009c211 */ /* 0x004fe400000f1411 */
[----:B------:R-:W-:-:S03]  /*17840*/  @!P2 LEA R16, P0, R45, R2, 0x2 ;  /* 0x000000022d10a211 */ /* 0x000fc600078010ff */
[----:B------:R2:W-:Y:S01]  /*17850*/  @!P4 ST.E.64 [R8.64], R42 ;  /* 0x0000002a0800c985 */ /* 0x0005e2000c101b08 */
[----:B---3--:R-:W-:Y:S02]  /*17860*/  @!P2 LEA.HI.X R17, R45, R4, R54, 0x2, P0 ;  /* 0x000000042d11a211 */ /* 0x008fe400000f1436 */
[----:B-1----:R-:W-:-:S03]  /*17870*/  @!P6 LEA R10, P0, R27, R2, 0x2 ;  /* 0x000000021b0ae211 */ /* 0x002fc600078010ff */
[----:B------:R1:W-:Y:S01]  /*17880*/  @!P2 ST.E.64 [R16.64], R60 ;  /* 0x0000003c1000a985 */ /* 0x0003e2000c101b08 */
[----:B------:R-:W-:Y:S02]  /*17890*/  ISETP.GE.AND P2, PT, R3, c[0x0][0x3c8], PT ;  /* 0x0000f20003007a0c */ /* 0x000fe40003f46270 */
[----:B-----5:R-:W-:Y:S02]  /*178a0*/  ISETP.GE.AND P4, PT, R23, c[0x0][0x3c8], PT ;  /* 0x0000f20017007a0c */ /* 0x020fe40003f86270 */
[----:B------:R-:W-:Y:S02]  /*178b0*/  @!P6 LEA.HI.X R11, R27, R4, R30, 0x2, P0 ;  /* 0x000000041b0be211 */ /* 0x000fe400000f141e */
[----:B------:R-:W-:Y:S02]  /*178c0*/  ISETP.GE.AND P0, PT, R15, c[0x0][0x3c8], PT ;  /* 0x0000f2000f007a0c */ /* 0x000fe40003f06270 */
[----:B--2---:R-:W-:-:S04]  /*178d0*/  @!P1 LEA R8, P3, R44, R2, 0x2 ;  /* 0x000000022c089211 */ /* 0x004fc800078610ff */
[----:B------:R-:W-:-:S05]  /*178e0*/  @!P1 LEA.HI.X R9, R44, R4, R31, 0x2, P3 ;  /* 0x000000042c099211 */ /* 0x000fca00018f141f */
[----:B------:R2:W-:Y:S01]  /*178f0*/  @!P1 ST.E.64 [R8.64], R46 ;  /* 0x0000002e08009985 */ /* 0x0005e2000c101b08 */
[----:B------:R-:W-:-:S03]  /*17900*/  ISETP.GE.AND P1, PT, R20, c[0x0][0x3c8], PT ;  /* 0x0000f20014007a0c */ /* 0x000fc60003f26270 */
[----:B------:R3:W-:Y:S01]  /*17910*/  @!P6 ST.E.64 [R10.64], R48 ;  /* 0x000000300a00e985 */ /* 0x0007e2000c101b08 */
[-C--:B-1----:R-:W-:Y:S02]  /*17920*/  @!P4 LEA R16, P6, R23, R2.reuse, 0x2 ;  /* 0x000000021710c211 */ /* 0x082fe400078c10ff */
[----:B--2---:R-:W-:-:S04]  /*17930*/  @!P5 LEA R8, P3, R25, R2, 0x2 ;  /* 0x000000021908d211 */ /* 0x004fc800078610ff */
[----:B------:R-:W-:Y:S02]  /*17940*/  @!P5 LEA.HI.X R9, R25, R4, R26, 0x2, P3 ;  /* 0x000000041909d211 */ /* 0x000fe400018f141a */
[----:B---3--:R-:W-:-:S03]  /*17950*/  @!P2 LEA R10, P3, R3, R2, 0x2 ;  /* 0x00000002030aa211 */ /* 0x008fc600078610ff */
[----:B------:R1:W-:Y:S01]  /*17960*/  @!P5 ST.E.64 [R8.64], R50 ;  /* 0x000000320800d985 */ /* 0x0003e2000c101b08 */
[-C--:B------:R-:W-:Y:S02]  /*17970*/  @!P2 LEA.HI.X R11, R3, R4.reuse, R22, 0x2, P3 ;  /* 0x00000004030ba211 */ /* 0x080fe400018f1416 */
[----:B------:R-:W-:-:S05]  /*17980*/  @!P4 LEA.HI.X R17, R23, R4, R24, 0x2, P6 ;  /* 0x000000041711c211 */ /* 0x000fca00030f1418 */
[----:B------:R2:W-:Y:S04]  /*17990*/  @!P4 ST.E.64 [R16.64], R92 ;  /* 0x0000005c1000c985 */ /* 0x0005e8000c101b08 */
[----:B------:R2:W-:Y:S01]  /*179a0*/  @!P2 ST.E.64 [R10.64], R64 ;  /* 0x000000400a00a985 */ /* 0x0005e2000c101b08 */
[CC--:B-1----:R-:W-:Y:S02]  /*179b0*/  @!P1 LEA R8, P5, R20.reuse, R2.reuse, 0x2 ;  /* 0x0000000214089211 */ /* 0x0c2fe400078a10ff */
[C---:B------:R-:W-:Y:S02]  /*179c0*/  @!P0 LEA R2, P3, R15.reuse, R2, 0x2 ;  /* 0x000000020f028211 */ /* 0x040fe400078610ff */
[-C--:B------:R-:W-:Y:S02]  /*179d0*/  @!P1 LEA.HI.X R9, R20, R4.reuse, R21, 0x2, P5 ;  /* 0x0000000414099211 */ /* 0x080fe400028f1415 */
[----:B------:R-:W-:-:S03]  /*179e0*/  @!P0 LEA.HI.X R3, R15, R4, R19, 0x2, P3 ;  /* 0x000000040f038211 */ /* 0x000fc600018f1413 */
[----:B------:R2:W-:Y:S04]  /*179f0*/  @!P1 ST.E.64 [R8.64], R52 ;  /* 0x0000003408009985 */ /* 0x0005e8000c101b08 */
[----:B------:R2:W-:Y:S02]  /*17a00*/  @!P0 ST.E.64 [R2.64], R28 ;  /* 0x0000001c02008985 */ /* 0x0005e4000c101b08 */
.L_x_482:
[----:B------:R-:W-:Y:S05]  /*17a10*/  BSYNC B0 ;  /* 0x0000000000007941 */ /* 0x000fea0003800000 */
.L_x_481:
[----:B------:R-:W-:Y:S05]  /*17a20*/  BRA.DIV ~URZ, `(.L_x_483) ;  /* 0x000032f27f007947 */ /* 0x000fea000b800000 */
[----:B--2---:R2:W1:Y:S04]  /*17a30*/  SHFL.IDX PT, R4, R6, 0x1, 0x1c1f ;  /* 0x003c1f0006047f89 */ /* 0x00446800000e0000 */
[----:B----4-:R2:W4:Y:S02]  /*17a40*/  SHFL.IDX PT, R2, R5, 0x1, 0x1c1f ;  /* 0x003c1f0005027f89 */ /* 0x01052400000e0000 */
.L_x_550:
[----:B------:R-:W-:-:S13]  /*17a50*/  ISETP.NE.AND P0, PT, R18, RZ, PT ;  /* 0x000000ff1200720c */ /* 0x000fda0003f05270 */
[----:B------:R-:W-:Y:S05]  /*17a60*/  @P0 BRA `(.L_x_478) ;  /* 0x000011c000000947 */ /* 0x000fea0003800000 */
[----:B------:R-:W5:Y:S04]  /*17a70*/  LDL R16, [R1+0x84] ;  /* 0x0000840001107983 */ /* 0x000f680000100800 */
[----:B--2---:R-:W2:Y:S04]  /*17a80*/  LDL R24, [R1+0x80] ;  /* 0x0000800001187983 */ /* 0x004ea80000100800 */
[----:B---3--:R-:W3:Y:S04]  /*17a90*/  LDL R20, [R1+0x7c] ;  /* 0x00007c0001147983 */ /* 0x008ee80000100800 */
[----:B----4-:R-:W4:Y:S04]  /*17aa0*/  LDL R19, [R1+0x74] ;  /* 0x0000740001137983 */ /* 0x010f280000100800 */
        /* <DEDUP_REMOVED lines=17> */
[----:B---3--:R-:W-:Y:S02]  /*17bc0*/  ISETP.GE.AND P0, PT, R20, c[0x0][0x3c8], PT ;  /* 0x0000f20014007a0c */ /* 0x008fe40003f06270 */
[----:B----4-:R-:W-:-:S07]  /*17bd0*/  ISETP.GE.AND P4, PT, R19, c[0x0][0x3c8], PT ;  /* 0x0000f20013007a0c */ /* 0x010fce0003f86270 */
[----:B------:R-:W-:Y:S02]  /*17be0*/  @!P2 IMAD.MOV.U32 R3, RZ, RZ, R4 ;  /* 0x000000ffff03a224 */ /* 0x000fe400078e0004 */
[----:B------:R-:W-:Y:S02]  /*17bf0*/  @!P1 LEA R10, P3, R24, R2, 0x2 ;  /* 0x00000002180a9211 */ /* 0x000fe400078610ff */
[----:B------:R-:W-:Y:S02]  /*17c00*/  @!P2 IMAD.WIDE R16, R16, 0x4, R2 ;  /* 0x000000041010a825 */ /* 0x000fe400078e0202 */
[----:B------:R-:W-:Y:S02]  /*17c10*/  @!P1 LEA.HI.X R11, R24, R4, R26, 0x2, P3 ;  /* 0x00000004180b9211 */ /* 0x000fe400018f141a */
[----:B------:R-:W-:Y:S01]  /*17c20*/  @!P0 LEA R8, P6, R20, R2, 0x2 ;  /* 0x0000000214088211 */ /* 0x000fe200078c10ff */
[----:B------:R-:W-:Y:S01]  /*17c30*/  @!P2 ST.E.64 [R16.64], R96 ;  /* 0x000000601000a985 */ /* 0x000fe2000c101b08 */
[----:B------:R-:W-:-:S02]  /*17c40*/  ISETP.GE.AND P5, PT, R6, c[0x0][0x3c8], PT ;  /* 0x0000f20006007a0c */ /* 0x000fc40003fa6270 */
[----:B------:R-:W-:Y:S01]  /*17c50*/  @!P0 LEA.HI.X R9, R20, R4, R22, 0x2, P6 ;  /* 0x0000000414098211 */ /* 0x000fe200030f1416 */
[----:B------:R1:W-:Y:S04]  /*17c60*/  @!P1 ST.E.64 [R10.64], R68 ;  /* 0x000000440a009985 */ /* 0x0003e8000c101b08 */
[----:B------:R-:W2:Y:S04]  /*17c70*/  LDL R26, [R1+0x60] ;  /* 0x00006000011a7983 */ /* 0x000ea80000100800 */
[----:B------:R-:W3:Y:S04]  /*17c80*/  LDL R24, [R1+0x58] ;  /* 0x0000580001187983 */ /* 0x000ee80000100800 */
[----:B------:R4:W-:Y:S01]  /*17c90*/  @!P0 ST.E.64 [R8.64], R56 ;  /* 0x0000003808008985 */ /* 0x0009e2000c101b08 */
[----:B------:R-:W-:-:S03]  /*17ca0*/  ISETP.GE.AND P3, PT, R15, c[0x0][0x3c8], PT ;  /* 0x0000f2000f007a0c */ /* 0x000fc60003f66270 */
[----:B------:R-:W5:Y:S04]  /*17cb0*/  LDL R22, [R1+0x54] ;  /* 0x0000540001167983 */ /* 0x000f680000100800 */
[----:B------:R-:W5:Y:S01]  /*17cc0*/  LDL R20, [R1+0x50] ;  /* 0x0000500001147983 */ /* 0x000f620000100800 */
[-C--:B-1----:R-:W-:Y:S02]  /*17cd0*/  @!P4 LEA R10, P6, R19, R2.reuse, 0x2 ;  /* 0x00000002130ac211 */ /* 0x082fe400078c10ff */
[----:B------:R-:W-:-:S04]  /*17ce0*/  @!P5 LEA R16, P0, R6, R2, 0x2 ;  /* 0x000000020610d211 */ /* 0x000fc800078010ff */
[----:B------:R-:W-:Y:S02]  /*17cf0*/  @!P5 LEA.HI.X R17, R6, R4, R25, 0x2, P0 ;  /* 0x000000040611d211 */ /* 0x000fe400000f1419 */
[----:B------:R-:W5:Y:S01]  /*17d00*/  LDL R6, [R1+0x4c] ;  /* 0x00004c0001067983 */ /* 0x000f620000100800 */
[----:B------:R-:W-:-:S03]  /*17d10*/  ISETP.GE.AND P2, PT, R5, c[0x0][0x3c8], PT ;  /* 0x0000f20005007a0c */ /* 0x000fc60003f46270 */
[----:B------:R-:W5:Y:S01]  /*17d20*/  LDL R25, [R1+0xb8] ;  /* 0x0000b80001197983 */ /* 0x000f620000100800 */
[----:B------:R-:W-:-:S04]  /*17d30*/  P2R R3, PR, RZ, 0x40 ;  /* 0x00000040ff037803 */ /* 0x000fc80000000000 */
[----:B------:R-:W-:-:S04]  /*17d40*/  ISETP.NE.AND P0, PT, R3, RZ, PT ;  /* 0x000000ff0300720c */ /* 0x000fc80003f05270 */
[----:B------:R-:W-:Y:S02]  /*17d50*/  @!P4 LEA.HI.X R11, R19, R4, R23, 0x2, P0 ;  /* 0x00000004130bc211 */ /* 0x000fe400000f1417 */
[----:B------:R-:W5:Y:S01]  /*17d60*/  LDL R19, [R1+0xbc] ;  /* 0x0000bc0001137983 */ /* 0x000f620000100800 */
[----:B----4-:R-:W-:-:S03]  /*17d70*/  @!P3 LEA R8, P6, R15, R2, 0x2 ;  /* 0x000000020f08b211 */ /* 0x010fc600078c10ff */
[----:B------:R-:W4:Y:S01]  /*17d80*/  LDL R23, [R1+0xb4] ;  /* 0x0000b40001177983 */ /* 0x000f220000100800 */
[----:B------:R-:W-:-:S03]  /*17d90*/  @!P3 LEA.HI.X R9, R15, R4, R21, 0x2, P6 ;  /* 0x000000040f09b211 */ /* 0x000fc600030f1415 */
[----:B------:R1:W-:Y:S04]  /*17da0*/  @!P5 ST.E.64 [R16.64], R104 ;  /* 0x000000681000d985 */ /* 0x0003e8000c101b08 */
[----:B------:R-:W4:Y:S04]  /*17db0*/  LDL R21, [R1+0xb0] ;  /* 0x0000b00001157983 */ /* 0x000f280000100800 */
[----:B------:R1:W-:Y:S04]  /*17dc0*/  @!P4 ST.E.64 [R10.64], R72 ;  /* 0x000000480a00c985 */ /* 0x0003e8000c101b08 */
[----:B------:R-:W4:Y:S04]  /*17dd0*/  LDL R15, [R1+0xac] ;  /* 0x0000ac00010f7983 */ /* 0x000f280000100800 */
[----:B------:R1:W-:Y:S02]  /*17de0*/  @!P3 ST.E.64 [R8.64], R58 ;  /* 0x0000003a0800b985 */ /* 0x0003e4000c101b08 */
[----:B-1----:R-:W-:-:S04]  /*17df0*/  @!P2 LEA R16, P3, R5, R2, 0x2 ;  /* 0x000000020510a211 */ /* 0x002fc800078610ff */
[----:B------:R-:W-:Y:S02]  /*17e00*/  @!P2 LEA.HI.X R17, R5, R4, R32, 0x2, P3 ;  /* 0x000000040511a211 */ /* 0x000fe400018f1420 */
[----:B------:R-:W4:Y:S01]  /*17e10*/  LDL R5, [R1+0x48] ;  /* 0x0000480001057983 */ /* 0x000f220000100800 */
[----:B------:R-:W-:Y:S02]  /*17e20*/  ISETP.GE.AND P1, PT, R30, c[0x0][0x3c8], PT ;  /* 0x0000f2001e007a0c */ /* 0x000fe40003f26270 */
[----:B------:R-:W-:-:S11]  /*17e30*/  ISETP.GE.AND P0, PT, R28, c[0x0][0x3c8], PT ;  /* 0x0000f2001c007a0c */ /* 0x000fd60003f06270 */
[-C--:B------:R-:W-:Y:S02]  /*17e40*/  @!P1 LEA R10, P4, R30, R2.reuse, 0x2 ;  /* 0x000000021e0a9211 */ /* 0x080fe400078810ff */
[----:B------:R-:W-:-:S11]  /*17e50*/  @!P0 LEA R8, P6, R28, R2, 0x2 ;  /* 0x000000021c088211 */ /* 0x000fd600078c10ff */
[----:B------:R-:W-:-:S04]  /*17e60*/  P2R R3, PR, RZ, 0x10 ;  /* 0x00000010ff037803 */ /* 0x000fc80000000000 */
[----:B------:R-:W-:Y:S02]  /*17e70*/  ISETP.NE.AND P3, PT, R3, RZ, PT ;  /* 0x000000ff0300720c */ /* 0x000fe40003f65270 */
[----:B------:R-:W-:Y:S02]  /*17e80*/  ISETP.GE.AND P4, PT, R18, c[0x0][0x3c8], PT ;  /* 0x0000f20012007a0c */ /* 0x000fe40003f86270 */
[-C--:B------:R-:W-:Y:S02]  /*17e90*/  @!P1 LEA.HI.X R11, R30, R4.reuse, R31, 0x2, P3 ;  /* 0x000000041e0b9211 */ /* 0x080fe400018f141f */
[----:B------:R-:W-:Y:S01]  /*17ea0*/  @!P0 LEA.HI.X R9, R28, R4, R29, 0x2, P6 ;  /* 0x000000041c098211 */ /* 0x000fe200030f141d */
[----:B------:R-:W-:Y:S04]  /*17eb0*/  @!P2 ST.E.64 [R16.64], R108 ;  /* 0x0000006c1000a985 */ /* 0x000fe8000c101b08 */
[----:B------:R-:W-:Y:S04]  /*17ec0*/  @!P1 ST.E.64 [R10.64], R100 ;  /* 0x000000640a009985 */ /* 0x000fe8000c101b08 */
[----:B------:R1:W-:Y:S02]  /*17ed0*/  @!P0 ST.E.64 [R8.64], R62 ;  /* 0x0000003e08008985 */ /* 0x0003e4000c101b08 */
[----:B-1----:R-:W-:-:S02]  /*17ee0*/  @!P4 LEA R8, P6, R18, R2, 0x2 ;  /* 0x000000021208c211 */ /* 0x002fc400078c10ff */
[----:B--2---:R-:W-:Y:S02]  /*17ef0*/  ISETP.GE.AND P5, PT, R26, c[0x0][0x3c8], PT ;  /* 0x0000f2001a007a0c */ /* 0x004fe40003fa6270 */
[----:B---3--:R-:W-:-:S11]  /*17f00*/  ISETP.GE.AND P3, PT, R24, c[0x0][0x3c8], PT ;  /* 0x0000f20018007a0c */ /* 0x008fd60003f66270 */
[----:B------:R-:W-:-:S04]  /*17f10*/  @!P5 LEA R10, P0, R26, R2, 0x2 ;  /* 0x000000021a0ad211 */ /* 0x000fc800078010ff */
[----:B------:R-:W-:-:S05]  /*17f20*/  @!P5 LEA.HI.X R11, R26, R4, R27, 0x2, P0 ;  /* 0x000000041a0bd211 */ /* 0x000fca00000f141b */
[----:B------:R1:W-:Y:S01]  /*17f30*/  @!P5 ST.E.64 [R10.64], R84 ;  /* 0x000000540a00d985 */ /* 0x0003e2000c101b08 */
[----:B-----5:R-:W-:Y:S02]  /*17f40*/  ISETP.GE.AND P2, PT, R22, c[0x0][0x3c8], PT ;  /* 0x0000f20016007a0c */ /* 0x020fe40003f46270 */
[----:B------:R-:W-:Y:S02]  /*17f50*/  ISETP.GE.AND P1, PT, R20, c[0x0][0x3c8], PT ;  /* 0x0000f20014007a0c */ /* 0x000fe40003f26270 */
[----:B------:R-:W-:Y:S02]  /*17f60*/  ISETP.GE.AND P0, PT, R6, c[0x0][0x3c8], PT ;  /* 0x0000f20006007a0c */ /* 0x000fe40003f06270 */
[----:B------:R-:W-:Y:S02]  /*17f70*/  @!P4 LEA.HI.X R9, R18, R4, R19, 0x2, P6 ;  /* 0x000000041209c211 */ /* 0x000fe400030f1413 */
[----:B------:R-:W-:-:S03]  /*17f80*/  @!P3 LEA R18, P5, R24, R2, 0x2 ;  /* 0x000000021812b211 */ /* 0x000fc600078a10ff */
[----:B------:R2:W-:Y:S02]  /*17f90*/  @!P4 ST.E.64 [R8.64], R88 ;  /* 0x000000580800c985 */ /* 0x0005e4000c101b08 */
[----:B------:R-:W-:-:S08]  /*17fa0*/  @!P2 LEA R16, P6, R22, R2, 0x2 ;  /* 0x000000021610a211 */ /* 0x000fd000078c10ff */
[----:B------:R-:W-:-:S04]  /*17fb0*/  P2R R3, PR, RZ, 0x20 ;  /* 0x00000020ff037803 */ /* 0x000fc80000000000 */
[----:B------:R-:W-:Y:S02]  /*17fc0*/  ISETP.NE.AND P4, PT, R3, RZ, PT ;  /* 0x000000ff0300720c */ /* 0x000fe40003f85270 */
[----:B-1----:R-:W-:Y:S02]  /*17fd0*/  @!P1 LEA R10, P5, R20, R2, 0x2 ;  /* 0x00000002140a9211 */ /* 0x002fe400078a10ff */
[-C--:B------:R-:W-:Y:S02]  /*17fe0*/  @!P3 LEA.HI.X R19, R24, R4.reuse, R25, 0x2, P4 ;  /* 0x000000041813b211 */ /* 0x080fe400020f1419 */
[-C--:B----4-:R-:W-:Y:S02]  /*17ff0*/  @!P2 LEA.HI.X R17, R22, R4.reuse, R23, 0x2, P6 ;  /* 0x000000041611a211 */ /* 0x090fe400030f1417 */
[----:B------:R-:W-:Y:S01]  /*18000*/  @!P1 LEA.HI.X R11, R20, R4, R21, 0x2, P5 ;  /* 0x00000004140b9211 */ /* 0x000fe200028f1415 */
[----:B------:R1:W-:Y:S01]  /*18010*/  @!P3 ST.E.64 [R18.64], R94 ;  /* 0x0000005e1200b985 */ /* 0x0003e2000c101b08 */
[----:B--2---:R-:W-:-:S03]  /*18020*/  @!P0 LEA R8, P4, R6, R2, 0x2 ;  /* 0x0000000206088211 */ /* 0x004fc600078810ff */
[----:B------:R1:W-:Y:S01]  /*18030*/  @!P2 ST.E.64 [R16.64], R90 ;  /* 0x0000005a1000a985 */ /* 0x0003e2000c101b08 */
[----:B------:R-:W-:-:S03]  /*18040*/  @!P0 LEA.HI.X R9, R6, R4, R15, 0x2, P4 ;  /* 0x0000000406098211 */ /* 0x000fc600020f140f */
[----:B------:R1:W-:Y:S04]  /*18050*/  @!P1 ST.E.64 [R10.64], R86 ;  /* 0x000000560a009985 */ /* 0x0003e8000c101b08 */
[----:B------:R1:W-:Y:S01]  /*18060*/  @!P0 ST.E.64 [R8.64], R70 ;  /* 0x0000004608008985 */ /* 0x0003e2000c101b08 */
[----:B------:R-:W-:-:S13]  /*18070*/  ISETP.GE.AND P0, PT, R5, c[0x0][0x3c8], PT ;  /* 0x0000f20005007a0c */ /* 0x000fda0003f06270 */
[----:B------:R-:W-:Y:S05]  /*18080*/  @P0 BRA `(.L_x_478) ;  /* 0x00000ba000000947 */ /* 0x000fea0003800000 */
[----:B------:R-:W2:Y:S01]  /*18090*/  LDL R6, [R1+0xa8] ;  /* 0x0000a80001067983 */ /* 0x000ea20000100800 */
[----:B------:R-:W-:-:S04]  /*180a0*/  LEA R2, P0, R5, R2, 0x2 ;  /* 0x0000000205027211 */ /* 0x000fc800078010ff */
[----:B--2---:R-:W-:-:S05]  /*180b0*/  LEA.HI.X R3, R5, R4, R6, 0x2, P0 ;  /* 0x0000000405037211 */ /* 0x004fca00000f1406 */
[----:B------:R2:W-:Y:S01]  /*180c0*/  ST.E.64 [R2.64], R66 ;  /* 0x0000004202007985 */ /* 0x0005e2000c101b08 */
[----:B------:R-:W-:Y:S05]  /*180d0*/  BRA `(.L_x_478) ;  /* 0x00000b5000007947 */ /* 0x000fea0003800000 */
.L_x_463:
[----:B------:R-:W2:Y:S04]  /*180e0*/  LDL.LU R2, [R1+0x30] ;  /* 0x0000300001027983 */ /* 0x000ea80000300800 */
[----:B-1----:R-:W3:Y:S01]  /*180f0*/  LDL.LU R6, [R1+0x34] ;  /* 0x0000340001067983 */ /* 0x002ee20000300800 */
[----:B------:R-:W-:Y:S02]  /*18100*/  ISETP.NE.U32.AND P0, PT, RZ, c[0x0][0x508], PT ;  /* 0x00014200ff007a0c */ /* 0x000fe40003f05070 */
[----:B------:R-:W-:Y:S01]  /*18110*/  ISETP.NE.U32.AND P3, PT, RZ, c[0x0][0x500], PT ;  /* 0x00014000ff007a0c */ /* 0x000fe20003f65070 */
[----:B------:R-:W4:Y:S01]  /*18120*/  LDL.LU R3, [R1+0x40] ;  /* 0x0000400001037983 */ /* 0x000f220000300800 */
[----:B------:R-:W-:Y:S01]  /*18130*/  ISETP.NE.AND.EX P2, PT, RZ, c[0x0][0x50c], PT, P0 ;  /* 0x00014300ff007a0c */ /* 0x000fe20003f45300 */
[----:B------:R-:W-:Y:S01]  /*18140*/  IMAD.MOV.U32 R23, RZ, RZ, c[0x0][0x388] ;  /* 0x0000e200ff177624 */ /* 0x000fe200078e00ff */
[----:B------:R-:W-:-:S02]  /*18150*/  ISETP.NE.AND.EX P3, PT, RZ, c[0x0][0x504], PT, P3 ;  /* 0x00014100ff007a0c */ /* 0x000fc40003f65330 */
[----:B--2---:R-:W-:-:S09]  /*18160*/  IADD3 R4, P1, R2, c[0x0][0x500], RZ ;  /* 0x0001400002047a10 */ /* 0x004fd20007f3e0ff */
[----:B------:R-:W-:Y:S01]  /*18170*/  @P2 IADD3 R8, P0, R2, c[0x0][0x508], RZ ;  /* 0x0001420002082a10 */ /* 0x000fe20007f1e0ff */
[----:B------:R-:W-:Y:S01]  /*18180*/  IMAD.MOV.U32 R2, RZ, RZ, RZ ;  /* 0x000000ffff027224 */ /* 0x000fe200078e00ff */
[C---:B---3--:R-:W-:Y:S02]  /*18190*/  IADD3.X R5, R6.reuse, c[0x0][0x504], RZ, P1, !PT ;  /* 0x0001410006057a10 */ /* 0x048fe40000ffe4ff */
[----:B------:R-:W-:-:S03]  /*181a0*/  @P2 IADD3.X R9, R6, c[0x0][0x50c], RZ, P0, !PT ;  /* 0x0001430006092a10 */ /* 0x000fc600007fe4ff */
[----:B------:R1:W5:Y:S04]  /*181b0*/  @P3 LDG.E R2, [R4.64] ;  /* 0x0000000804023981 */ /* 0x000368000c1e1900 */
[----:B------:R1:W5:Y:S01]  /*181c0*/  @P2 LDG.E R23, [R8.64] ;  /* 0x0000000808172981 */ /* 0x000362000c1e1900 */
[----:B----4-:R-:W-:-:S04]  /*181d0*/  ISETP.NE.AND P0, PT, R3, RZ, PT ;  /* 0x000000ff0300720c */ /* 0x010fc80003f05270 */
[----:B------:R-:W-:Y:S01]  /*181e0*/  SEL R22, R3, c[0x0][0x3d4], P0 ;  /* 0x0000f50003167a07 */ /* 0x000fe20000000000 */
[----:B------:R-:W-:Y:S05]  /*181f0*/  @P2 BRA `(.L_x_484) ;  /* 0x0000004000002947 */ /* 0x000fea0003800000 */
[----:B------:R-:W-:Y:S05]  /*18200*/  @!P3 BRA `(.L_x_484) ;  /* 0x000000300000b947 */ /* 0x000fea0003800000 */
[----:B------:R2:W3:Y:S04]  /*18210*/  LDG.E R3, [R4.64] ;  /* 0x0000000804037981 */ /* 0x0004e8000c1e1900 */
[----:B-12---:R-:W3:Y:S02]  /*18220*/  LDG.E R4, [R4.64+0x4] ;  /* 0x0000040804047981 */ /* 0x006ee4000c1e1900 */
[----:B---3-5:R-:W-:Y:S02]  /*18230*/  IADD3 R23, -R3, R4, RZ ;  /* 0x0000000403177210 */ /* 0x028fe40007ffe1ff */
.L_x_484:
[----:B------:R-:W2:Y:S04]  /*18240*/  LDL.LU R6, [R1+0x28] ;  /* 0x0000280001067983 */ /* 0x000ea80000300800 */
[----:B-1----:R-:W3:Y:S04]  /*18250*/  LDL.LU R4, [R1+0x38] ;  /* 0x0000380001047983 */ /* 0x002ee80000300800 */
[----:B------:R-:W4:Y:S01]  /*18260*/  LDL.LU R3, [R1+0x3c] ;  /* 0x00003c0001037983 */ /* 0x000f220000300800 */
[----:B------:R-:W-:Y:S01]  /*18270*/  BSSY B0, `(.L_x_485) ;  /* 0x0000039000007945 */ /* 0x000fe20003800000 */
[----:B-----5:R-:W-:-:S02]  /*18280*/  SHF.R.S32.HI R21, RZ, 0x1f, R2 ;  /* 0x0000001fff157819 */ /* 0x020fc40000011402 */
[----:B------:R-:W1:Y:S02]  /*18290*/  S2R R5, SR_TID.X ;  /* 0x0000000000057919 */ /* 0x000e640000002100 */
[----:B-1----:R-:W-:Y:S02]  /*182a0*/  ISETP.GT.AND P0, PT, R5, 0x7f, PT ;  /* 0x0000007f0500780c */ /* 0x002fe40003f04270 */
[----:B--2---:R-:W-:Y:S02]  /*182b0*/  LOP3.LUT R6, R6, 0xffff, RZ, 0xc0, !PT ;  /* 0x0000ffff06067812 */ /* 0x004fe400078ec0ff */
[----:B---3--:R-:W-:Y:S02]  /*182c0*/  SEL R15, R4, RZ, !P3 ;  /* 0x000000ff040f7207 */ /* 0x008fe40005800000 */
[----:B----4-:R-:W-:-:S07]  /*182d0*/  SEL R26, R3, RZ, !P3 ;  /* 0x000000ff031a7207 */ /* 0x010fce0005800000 */
[----:B------:R-:W-:Y:S05]  /*182e0*/  @P0 BRA `(.L_x_486) ;  /* 0x0000031000000947 */ /* 0x000fea0003800000 */
[----:B------:R-:W2:Y:S01]  /*182f0*/  LDL R4, [R1+0x24] ;  /* 0x0000240001047983 */ /* 0x000ea20000100800 */
[----:B------:R-:W-:Y:S01]  /*18300*/  IMAD R3, R23, c[0x0][0x4e8], RZ ;  /* 0x00013a0017037a24 */ /* 0x000fe200078e02ff */
[----:B--2---:R-:W-:-:S04]  /*18310*/  LEA R20, R4, R5, 0x7 ;  /* 0x0000000504147211 */ /* 0x004fc800078e38ff */
        /* <DEDUP_REMOVED lines=12> */
[C---:B------:R-:W-:Y:S01]  /*183e0*/  IMAD.WIDE.U32 R4, R10.reuse, R15, RZ ;  /* 0x0000000f0a047225 */ /* 0x040fe200078e00ff */
        /* <DEDUP_REMOVED lines=33> */
.L_x_486:
[----:B------:R-:W-:Y:S05]  /*18600*/  BSYNC B0 ;  /* 0x0000000000007941 */ /* 0x000fea0003800000 */
.L_x_485:
[----:B------:R-:W-:-:S13]  /*18610*/  ISETP.GT.AND P0, PT, R22, 0x1, PT ;  /* 0x000000011600780c */ /* 0x000fda0003f04270 */
[----:B------:R-:W-:Y:S05]  /*18620*/  @P0 BRA `(.L_x_478) ;  /* 0x0000060000000947 */ /* 0x000fea0003800000 */
[----:B------:R-:W2:Y:S01]  /*18630*/  LDL.LU R11, [R1+0x24] ;  /* 0x00002400010b7983 */ /* 0x000ea20000300800 */
[----:B------:R-:W-:Y:S01]  /*18640*/  MOV R4, c[0x0][0x4e8] ;  /* 0x00013a0000047a02 */ /* 0x000fe20000000f00 */
[----:B-1----:R-:W-:Y:S02]  /*18650*/  IMAD R3, R21, c[0x0][0x3a0], RZ ;  /* 0x0000e80015037a24 */ /* 0x002fe400078e02ff */
[----:B------:R-:W-:Y:S01]  /*18660*/  IMAD R8, R26, c[0x0][0x3f0], RZ ;  /* 0x0000fc001a087a24 */ /* 0x000fe200078e02ff */
[----:B------:R-:W-:Y:S01]  /*18670*/  ISETP.NE.AND P0, PT, R4, 0x1, PT ;  /* 0x000000010400780c */ /* 0x000fe20003f05270 */
[----:B------:R-:W-:-:S04]  /*18680*/  IMAD.WIDE.U32 R4, R2, c[0x0][0x3a0], RZ ;  /* 0x0000e80002047a25 */ /* 0x000fc800078e00ff */
[----:B------:R-:W-:-:S05]  /*18690*/  IMAD R2, R2, c[0x0][0x3a4], R3 ;  /* 0x0000e90002027a24 */ /* 0x000fca00078e0203 */
[----:B------:R-:W-:-:S05]  /*186a0*/  IADD3 R5, R5, R2, RZ ;  /* 0x0000000205057210 */ /* 0x000fca0007ffe0ff */
[----:B------:R-:W-:-:S04]  /*186b0*/  IMAD.WIDE.U32 R4, R6, c[0x0][0x3e8], R4 ;  /* 0x0000fa0006047a25 */ /* 0x000fc800078e0004 */
[----:B------:R-:W-:-:S04]  /*186c0*/  IMAD R5, R6, c[0x0][0x3ec], R5 ;  /* 0x0000fb0006057a24 */ /* 0x000fc800078e0205 */
[----:B------:R-:W-:Y:S01]  /*186d0*/  IMAD.WIDE.U32 R4, R15, c[0x0][0x3f0], R4 ;  /* 0x0000fc000f047a25 */ /* 0x000fe200078e0004 */
[----:B--2---:R-:W-:-:S04]  /*186e0*/  LEA R3, R11, R0, 0x7 ;  /* 0x000000000b037211 */ /* 0x004fc800078e38ff */
[----:B------:R-:W-:Y:S01]  /*186f0*/  MOV R2, R3 ;  /* 0x0000000300027202 */ /* 0x000fe20000000f00 */
[----:B------:R-:W-:-:S05]  /*18700*/  @P0 IMAD.HI.U32 R9, R3, c[0x0][0x4ec], RZ ;  /* 0x00013b0003090a27 */ /* 0x000fca00078e00ff */
[----:B------:R-:W-:Y:S01]  /*18710*/  @P0 SHF.R.U32.HI R2, RZ, c[0x0][0x4f0], R9 ;  /* 0x00013c00ff020a19 */ /* 0x000fe20000011609 */
[----:B------:R-:W-:-:S03]  /*18720*/  IMAD R9, R15, c[0x0][0x3f4], R8 ;  /* 0x0000fd000f097a24 */ /* 0x000fc600078e0208 */
[----:B------:R-:W-:Y:S02]  /*18730*/  IADD3 R6, -R2, RZ, RZ ;  /* 0x000000ff02067210 */ /* 0x000fe40007ffe1ff */
[----:B------:R-:W-:Y:S02]  /*18740*/  SHF.R.S32.HI R8, RZ, 0x1f, R2 ;  /* 0x0000001fff087819 */ /* 0x000fe40000011402 */
[----:B------:R-:W-:Y:S01]  /*18750*/  IADD3 R5, R5, R9, RZ ;  /* 0x0000000905057210 */ /* 0x000fe20007ffe0ff */
[----:B------:R-:W-:Y:S02]  /*18760*/  IMAD R6, R6, c[0x0][0x4e8], R3 ;  /* 0x00013a0006067a24 */ /* 0x000fe400078e0203 */
[----:B------:R-:W-:-:S03]  /*18770*/  IMAD R3, R8, c[0x0][0x3e0], RZ ;  /* 0x0000f80008037a24 */ /* 0x000fc600078e02ff */
[----:B------:R-:W-:Y:S01]  /*18780*/  SHF.R.S32.HI R8, RZ, 0x1f, R6 ;  /* 0x0000001fff087819 */ /* 0x000fe20000011406 */
[C---:B------:R-:W-:Y:S02]  /*18790*/  IMAD R9, R2.reuse, c[0x0][0x3e4], R3 ;  /* 0x0000f90002097a24 */ /* 0x040fe400078e0203 */
[----:B------:R-:W-:-:S04]  /*187a0*/  IMAD.WIDE.U32 R2, R2, c[0x0][0x3e0], R4 ;  /* 0x0000f80002027a25 */ /* 0x000fc800078e0004 */
[----:B------:R-:W-:Y:S01]  /*187b0*/  IMAD R4, R8, c[0x0][0x3d8], RZ ;  /* 0x0000f60008047a24 */ /* 0x000fe200078e02ff */
[----:B------:R-:W-:-:S03]  /*187c0*/  IADD3 R3, R3, R9, RZ ;  /* 0x0000000903037210 */ /* 0x000fc60007ffe0ff */
[C---:B------:R-:W-:Y:S02]  /*187d0*/  IMAD R4, R6.reuse, c[0x0][0x3dc], R4 ;  /* 0x0000f70006047a24 */ /* 0x040fe400078e0204 */
[----:B------:R-:W-:Y:S01]  /*187e0*/  IMAD.WIDE.U32 R2, R6, c[0x0][0x3d8], R2 ;  /* 0x0000f60006027a25 */ /* 0x000fe200078e0002 */
[----:B------:R-:W-:-:S04]  /*187f0*/  LEA R6, R11, R81, 0x7 ;  /* 0x000000510b067211 */ /* 0x000fc800078e38ff */
[----:B------:R-:W-:Y:S02]  /*18800*/  IADD3 R5, R3, R4, RZ ;  /* 0x0000000403057210 */ /* 0x000fe40007ffe0ff */
[----:B------:R-:W-:-:S04]  /*18810*/  LEA R10, P0, R2, c[0x0][0x380], 0x1 ;  /* 0x0000e000020a7a11 */ /* 0x000fc800078008ff */
[----:B------:R-:W-:Y:S01]  /*18820*/  LEA.HI.X R5, R2, c[0x0][0x384], R5, 0x1, P0 ;  /* 0x0000e10002057a11 */ /* 0x000fe200000f0c05 */
[----:B------:R-:W-:Y:S06]  /*18830*/  BRA.DIV ~URZ, `(.L_x_487) ;  /* 0x000025b27f007947 */ /* 0x000fec000b800000 */
[----:B------:R1:W2:Y:S02]  /*18840*/  SHFL.IDX PT, R11, R5, RZ, 0x181f ;  /* 0x00181fff050b7589 */ /* 0x0002a400000e0000 */
.L_x_551:
[----:B------:R-:W-:Y:S05]  /*18850*/  BRA.DIV ~URZ, `(.L_x_488) ;  /* 0x000026027f007947 */ /* 0x000fea000b800000 */
[----:B------:R3:W4:Y:S02]  /*18860*/  SHFL.IDX PT, R2, R10, RZ, 0x181f ;  /* 0x00181fff0a027589 */ /* 0x00072400000e0000 */
.L_x_552:
[----:B------:R-:W-:Y:S01]  /*18870*/  IMAD R4, R23, c[0x0][0x4e8], RZ ;  /* 0x00013a0017047a24 */ /* 0x000fe200078e02ff */
[----:B------:R-:W-:Y:S04]  /*18880*/  BSSY B0, `(.L_x_489) ;  /* 0x000000b000007945 */ /* 0x000fe80003800000 */
[----:B------:R-:W-:-:S13]  /*18890*/  ISETP.GE.AND P0, PT, R6, R4, PT ;  /* 0x000000040600720c */ /* 0x000fda0003f06270 */
[----:B------:R-:W-:Y:S05]  /*188a0*/  @P0 BRA `(.L_x_490) ;  /* 0x0000008000000947 */ /* 0x000fea0003800000 */
[----:B------:R-:W-:Y:S02]  /*188b0*/  ISETP.GE.AND P1, PT, R76, c[0x0][0x3c8], PT ;  /* 0x0000f2004c007a0c */ /* 0x000fe40003f26270 */
[----:B------:R-:W-:-:S11]  /*188c0*/  ISETP.GE.AND P0, PT, R212, c[0x0][0x3c8], PT ;  /* 0x0000f200d4007a0c */ /* 0x000fd60003f06270 */
[-C--:B----4-:R-:W-:Y:S02]  /*188d0*/  @!P1 LEA R8, P3, R76, R2.reuse, 0x1 ;  /* 0x000000024c089211 */ /* 0x090fe400078608ff */
[----:B------:R-:W-:Y:S02]  /*188e0*/  @!P0 LEA R2, P2, R212, R2, 0x1 ;  /* 0x00000002d4028211 */ /* 0x000fe400078408ff */
[-C--:B--2---:R-:W-:Y:S02]  /*188f0*/  @!P1 LEA.HI.X R9, R76, R11.reuse, R77, 0x1, P3 ;  /* 0x0000000b4c099211 */ /* 0x084fe400018f0c4d */
[----:B------:R-:W-:-:S03]  /*18900*/  @!P0 LEA.HI.X R3, R212, R11, R230, 0x1, P2 ;  /* 0x0000000bd4038211 */ /* 0x000fc600010f0ce6 */
[----:B------:R2:W-:Y:S04]  /*18910*/  @!P1 ST.E.128 [R8.64], RZ ;  /* 0x000000ff08009985 */ /* 0x0005e8000c101d08 */
[----:B------:R2:W-:Y:S02]  /*18920*/  @!P0 ST.E.128 [R2.64], RZ ;  /* 0x000000ff02008985 */ /* 0x0005e4000c101d08 */
.L_x_490:
[----:B------:R-:W-:Y:S05]  /*18930*/  BSYNC B0 ;  /* 0x0000000000007941 */ /* 0x000fea0003800000 */
.L_x_489:
[----:B------:R-:W-:Y:S05]  /*18940*/  BRA.DIV ~URZ, `(.L_x_491) ;  /* 0x000025827f007947 */ /* 0x000fea000b800000 */
[----:B--2---:R2:W1:Y:S04]  /*18950*/  SHFL.IDX PT, R11, R5, 0x1, 0x181f ;  /* 0x00381f00050b7f89 */ /* 0x00446800000e0000 */
[----:B----4-:R2:W4:Y:S02]  /*18960*/  SHFL.IDX PT, R2, R10, 0x1, 0x181f ;  /* 0x00381f000a027f89 */ /* 0x01052400000e0000 */
.L_x_553:
        /* <DEDUP_REMOVED lines=8> */
[-C--:B-1----:R-:W-:Y:S02]  /*189f0*/  @!P1 LEA.HI.X R9, R76, R11.reuse, R77, 0x1, P3 ;  /* 0x0000000b4c099211 */ /* 0x082fe400018f0c4d */
[----:B------:R-:W-:-:S03]  /*18a00*/  @!P0 LEA.HI.X R3, R212, R11, R230, 0x1, P2 ;  /* 0x0000000bd4038211 */ /* 0x000fc600010f0ce6 */
[----:B------:R1:W-:Y:S04]  /*18a10*/  @!P1 ST.E.128 [R8.64], RZ ;  /* 0x000000ff08009985 */ /* 0x0003e8000c101d08 */
[----:B------:R1:W-:Y:S02]  /*18a20*/  @!P0 ST.E.128 [R2.64], RZ ;  /* 0x000000ff02008985 */ /* 0x0003e4000c101d08 */
.L_x_493:
[----:B------:R-:W-:Y:S05]  /*18a30*/  BSYNC B0 ;  /* 0x0000000000007941 */ /* 0x000fea0003800000 */
.L_x_492:
[----:B------:R-:W-:Y:S05]  /*18a40*/  BRA.DIV ~URZ, `(.L_x_494) ;  /* 0x000025527f007947 */ /* 0x000fea000b800000 */
[----:B-1----:R1:W2:Y:S02]  /*18a50*/  SHFL.IDX PT, R11, R5, 0x2, 0x181f ;  /* 0x00581f00050b7f89 */ /* 0x0022a400000e0000 */
.L_x_554:
[----:B------:R-:W-:Y:S05]  /*18a60*/  BRA.DIV ~URZ, `(.L_x_495) ;  /* 0x000025a27f007947 */ /* 0x000fea000b800000 */
[----:B----4-:R4:W1:Y:S02]  /*18a70*/  SHFL.IDX PT, R2, R10, 0x2, 0x181f ;  /* 0x00581f000a027f89 */ /* 0x01086400000e0000 */
.L_x_555:
[----:B------:R-:W-:Y:S01]  /*18a80*/  IADD3 R3, R6, 0x40, RZ ;  /* 0x0000004006037810 */ /* 0x000fe20007ffe0ff */
[----:B------:R-:W-:Y:S03]  /*18a90*/  BSSY B0, `(.L_x_496) ;  /* 0x000000b000007945 */ /* 0x000fe60003800000 */
[----:B------:R-:W-:-:S13]  /*18aa0*/  ISETP.GE.AND P0, PT, R3, R4, PT ;  /* 0x000000040300720c */ /* 0x000fda0003f06270 */
[----:B------:R-:W-:Y:S05]  /*18ab0*/  @P0 BRA `(.L_x_497) ;  /* 0x0000008000000947 */ /* 0x000fea0003800000 */
[----:B------:R-:W-:Y:S02]  /*18ac0*/  ISETP.GE.AND P1, PT, R76, c[0x0][0x3c8], PT ;  /* 0x0000f2004c007a0c */ /* 0x000fe40003f26270 */
[----:B------:R-:W-:-:S11]  /*18ad0*/  ISETP.GE.AND P0, PT, R212, c[0x0][0x3c8], PT ;  /* 0x0000f200d4007a0c */ /* 0x000fd60003f06270 */
[-C--:B-1----:R-:W-:Y:S02]  /*18ae0*/  @!P1 LEA R8, P3, R76, R2.reuse, 0x1 ;  /* 0x000000024c089211 */ /* 0x082fe400078608ff */
[----:B------:R-:W-:Y:S02]  /*18af0*/  @!P0 LEA R2, P2, R212, R2, 0x1 ;  /* 0x00000002d4028211 */ /* 0x000fe400078408ff */
[-C--:B--2---:R-:W-:Y:S02]  /*18b00*/  @!P1 LEA.HI.X R9, R76, R11.reuse, R77, 0x1, P3 ;  /* 0x0000000b4c099211 */ /* 0x084fe400018f0c4d */
[----:B------:R-:W-:-:S03]  /*18b10*/  @!P0 LEA.HI.X R3, R212, R11, R230, 0x1, P2 ;  /* 0x0000000bd4038211 */ /* 0x000fc600010f0ce6 */
[----:B------:R1:W-:Y:S04]  /*18b20*/  @!P1 ST.E.128 [R8.64], RZ ;  /* 0x000000ff08009985 */ /* 0x0003e8000c101d08 */
[----:B------:R1:W-:Y:S02]  /*18b30*/  @!P0 ST.E.128 [R2.64], RZ ;  /* 0x000000ff02008985 */ /* 0x0003e4000c101d08 */
.L_x_497:
[----:B------:R-:W-:Y:S05]  /*18b40*/  BSYNC B0 ;  /* 0x0000000000007941 */ /* 0x000fea0003800000 */
.L_x_496:
[----:B------:R-:W-:Y:S05]  /*18b50*/  BRA.DIV ~URZ, `(.L_x_498) ;  /* 0x000025227f007947 */ /* 0x000fea000b800000 */
[----:B-1----:R1:W3:Y:S04]  /*18b60*/  SHFL.IDX PT, R8, R5, 0x3, 0x181f ;  /* 0x00781f0005087f89 */ /* 0x0022e800000e0000 */
[----:B------:R1:W4:Y:S02]  /*18b70*/  SHFL.IDX PT, R2, R10, 0x3, 0x181f ;  /* 0x00781f000a027f89 */ /* 0x00032400000e0000 */
.L_x_556:
[----:B------:R-:W-:-:S04]  /*18b80*/  IADD3 R6, R6, 0x60, RZ ;  /* 0x0000006006067810 */ /* 0x000fc80007ffe0ff */
[----:B------:R-:W-:-:S13]  /*18b90*/  ISETP.GE.AND P0, PT, R6, R4, PT ;  /* 0x000000040600720c */ /* 0x000fda0003f06270 */
[----:B------:R-:W-:Y:S05]  /*18ba0*/  @P0 BRA `(.L_x_478) ;  /* 0x0000008000000947 */ /* 0x000fea0003800000 */
[----:B------:R-:W-:Y:S02]  /*18bb0*/  ISETP.GE.AND P1, PT, R76, c[0x0][0x3c8], PT ;  /* 0x0000f2004c007a0c */ /* 0x000fe40003f26270 */
[----:B------:R-:W-:-:S11]  /*18bc0*/  ISETP.GE.AND P0, PT, R212, c[0x0][0x3c8], PT ;  /* 0x0000f200d4007a0c */ /* 0x000fd60003f06270 */
[-C--:B----4-:R-:W-:Y:S02]  /*18bd0*/  @!P1 LEA R4, P3, R76, R2.reuse, 0x1 ;  /* 0x000000024c049211 */ /* 0x090fe400078608ff */
[----:B------:R-:W-:Y:S02]  /*18be0*/  @!P0 LEA R2, P2, R212, R2, 0x1 ;  /* 0x00000002d4028211 */ /* 0x000fe400078408ff */
[-C--:B-123--:R-:W-:Y:S02]  /*18bf0*/  @!P1 LEA.HI.X R5, R76, R8.reuse, R77, 0x1, P3 ;  /* 0x000000084c059211 */ /* 0x08efe400018f0c4d */
[----:B------:R-:W-:-:S03]  /*18c00*/  @!P0 LEA.HI.X R3, R212, R8, R230, 0x1, P2 ;  /* 0x00000008d4038211 */ /* 0x000fc600010f0ce6 */
[----:B------:R1:W-:Y:S04]  /*18c10*/  @!P1 ST.E.128 [R4.64], RZ ;  /* 0x000000ff04009985 */ /* 0x0003e8000c101d08 */
[----:B------:R1:W-:Y:S02]  /*18c20*/  @!P0 ST.E.128 [R2.64], RZ ;  /* 0x000000ff02008985 */ /* 0x0003e4000c101d08 */
.L_x_478:
[----:B------:R-:W-:Y:S05]  /*18c30*/  BSYNC B1 ;  /* 0x0000000000017941 */ /* 0x000fea0003800000 */
.L_x_462:
[----:B------:R-:W-:-:S13]  /*18c40*/  ISETP.NE.AND P0, PT, RZ, UR7, PT ;  /* 0x00000007ff007c0c */ /* 0x000fda000bf05270 */
[----:B------:R-:W-:Y:S01]  /*18c50*/  @P0 WARPSYNC 0xffffffff ;  /* 0xffffffff00000948 */ /* 0x000fe20003800000 */
[----:B------:R-:W-:Y:S06]  /*18c60*/  @P0 BAR.SYNC.DEFER_BLOCKING 0x5, 0x100 ;  /* 0x0144000000000b1d */ /* 0x000fec0000010000 */
[----:B-1234-:R-:W1:Y:S04]  /*18c70*/  @P0 LDS.128 R8, [0xf100] ;  /* 0x00f10000ff080984 */ /* 0x01ee680000000c00 */
[----:B-1----:R1:W-:Y:S04]  /*18c80*/  @P0 STL.64 [R1+0x20], R8 ;  /* 0x0000200801000387 */ /* 0x0023e80000100a00 */
[----:B------:R1:W-:Y:S04]  /*18c90*/  @P0 STL.64 [R1+0x28], R10 ;  /* 0x0000280a01000387 */ /* 0x0003e80000100a00 */
[----:B------:R-:W-:Y:S06]  /*18ca0*/  @P0 BAR.ARV 0x4, 0x100 ;  /* 0x0104000000000b1d */ /* 0x000fec0000002000 */
[----:B------:R-:W-:Y:S05]  /*18cb0*/  @P0 BRA `(.L_x_499) ;  /* 0x00000ba000000947 */ /* 0x000fea0003800000 */
[----:B------:R-:W2:Y:S01]  /*18cc0*/  S2R R2, SR_TID.X ;  /* 0x0000000000027919 */ /* 0x000ea20000002100 */
[----:B-1----:R-:W-:Y:S01]  /*18cd0*/  IMAD.MOV.U32 R8, RZ, RZ, RZ ;  /* 0x000000ffff087224 */ /* 0x002fe200078e00ff */
[----:B--2---:R-:W-:-:S04]  /*18ce0*/  LOP3.LUT R18, R2, 0x1f, RZ, 0xc0, !PT ;  /* 0x0000001f02127812 */ /* 0x004fc800078ec0ff */
[----:B------:R-:W-:Y:S01]  /*18cf0*/  ISETP.NE.AND P6, PT, R18, 0x1f, PT ;  /* 0x0000001f1200780c */ /* 0x000fe20003fc5270 */
[----:B------:R-:W-:Y:S10]  /*18d00*/  BRA.DIV ~URZ, `(.L_x_500) ;  /* 0x000024427f007947 */ /* 0x000ff4000b800000 */
[----:B------:R1:W2:Y:S02]  /*18d10*/  SHFL.IDX PT, R10, R74, RZ, 0x1f ;  /* 0x00001fff4a0a7589 */ /* 0x0002a400000e0000 */
.L_x_557:
[----:B------:R-:W-:Y:S05]  /*18d20*/  BRA.DIV ~URZ, `(.L_x_501) ;  /* 0x000024927f007947 */ /* 0x000fea000b800000 */
[----:B------:R3:W4:Y:S02]  /*18d30*/  SHFL.IDX PT, R9, R74, 0x1, 0x1f ;  /* 0x00201f004a097f89 */ /* 0x00072400000e0000 */
.L_x_558:
[----:B------:R-:W5:Y:S01]  /*18d40*/  LDL R2, [R1+0x2c] ;  /* 0x00002c0001027983 */ /* 0x000f620000100800 */
[----:B------:R-:W-:Y:S02]  /*18d50*/  IMAD.MOV.U32 R6, RZ, RZ, RZ ;  /* 0x000000ffff067224 */ /* 0x000fe400078e00ff */
[----:B-----5:R-:W-:-:S05]  /*18d60*/  IMAD.IADD R2, R2, 0x1, R18 ;  /* 0x0000000102027824 */ /* 0x020fca00078e0212 */
        /* <DEDUP_REMOVED lines=16> */
.L_x_559:
        /* <DEDUP_REMOVED lines=16> */
.L_x_560:
[----:B---3--:R-:W-:Y:S01]  /*18f70*/  IMAD R2, R2, c[0x0][0x538], RZ ;  /* 0x00014e0002027a24 */ /* 0x008fe200078e02ff */
[----:B------:R-:W-:Y:S04]  /*18f80*/  BSSY B1, `(.L_x_504) ;  /* 0x0000084000017945 */ /* 0x000fe80003800000 */
[----:B----4-:R-:W-:-:S04]  /*18f90*/  IADD3 R9, R2, R9, RZ ;  /* 0x0000000902097210 */ /* 0x010fc80007ffe0ff */
[----:B--2---:R-:W-:-:S13]  /*18fa0*/  ISETP.GT.AND P0, PT, R9, R10, PT ;  /* 0x0000000a0900720c */ /* 0x004fda0003f04270 */
[----:B------:R-:W-:Y:S05]  /*18fb0*/  @P0 BRA `(.L_x_505) ;  /* 0x0000026000000947 */ /* 0x000fea0003800000 */
.L_x_509:
[----:B------:R-:W2:Y:S02]  /*18fc0*/  LDL.LU R2, [R1+0x2c] ;  /* 0x00002c0001027983 */ /* 0x000ea40000300800 */
[----:B--2---:R-:W-:-:S04]  /*18fd0*/  IADD3 R2, R2, 0x1f, RZ ;  /* 0x0000001f02027810 */ /* 0x004fc80007ffe0ff */
[----:B------:R-:W-:-:S13]  /*18fe0*/  ISETP.GE.AND P0, PT, R2, c[0x0][0x53c], PT ;  /* 0x00014f0002007a0c */ /* 0x000fda0003f06270 */
[----:B------:R-:W-:Y:S05]  /*18ff0*/  @P0 BRA `(.L_x_506) ;  /* 0x0000077000000947 */ /* 0x000fea0003800000 */
[----:B------:R2:W-:Y:S01]  /*19000*/  STL [R1+0x2c], R2 ;  /* 0x00002c0201007387 */ /* 0x0005e20000100800 */
[----:B------:R-:W-:Y:S02]  /*19010*/  MOV R6, RZ ;  /* 0x000000ff00067202 */ /* 0x000fe40000000f00 */
[----:B------:R-:W-:Y:S02]  /*19020*/  MOV R8, RZ ;  /* 0x000000ff00087202 */ /* 0x000fe40000000f00 */
[----:B--2---:R-:W-:-:S04]  /*19030*/  IADD3 R2, R2, R18, RZ ;  /* 0x0000001202027210 */ /* 0x004fc80007ffe0ff */
[----:B------:R-:W-:-:S13]  /*19040*/  ISETP.GE.OR P0, PT, R2, c[0x0][0x53c], !P6 ;  /* 0x00014f0002007a0c */ /* 0x000fda0007706670 */
[----:B-1----:R-:W-:Y:S02]  /*19050*/  @!P0 MOV R4, 0x4 ;  /* 0x0000000400048802 */ /* 0x002fe40000000f00 */
[----:B------:R-:W-:-:S03]  /*19060*/  @!P0 MOV R3, 0x4 ;  /* 0x0000000400038802 */ /* 0x000fc60000000f00 */
[----:B------:R-:W-:-:S04]  /*19070*/  @!P0 IMAD.WIDE R4, R2, R4, c[0x0][0x580] ;  /* 0x0001600002048625 */ /* 0x000fc800078e0204 */
[----:B------:R-:W-:Y:S01]  /*19080*/  @!P0 IMAD.WIDE R2, R2, R3, c[0x0][0x578] ;  /* 0x00015e0002028625 */ /* 0x000fe200078e0203 */
[----:B------:R-:W2:Y:S04]  /*19090*/  @!P0 LDG.E R6, [R4.64] ;  /* 0x0000000804068981 */ /* 0x000ea8000c1e1900 */
[----:B------:R-:W2:Y:S02]  /*190a0*/  @!P0 LDG.E R8, [R2.64] ;  /* 0x0000000802088981 */ /* 0x000ea4000c1e1900 */
[----:B--2---:R-:W-:Y:S01]  /*190b0*/  IMAD R2, R8, R6, RZ ;  /* 0x0000000608027224 */ /* 0x004fe200078e02ff */
[----:B------:R-:W-:Y:S05]  /*190c0*/  BRA.DIV ~URZ, `(.L_x_507) ;  /* 0x000023527f007947 */ /* 0x000fea000b800000 */
[----:B------:R1:W2:Y:S02]  /*190d0*/  SHFL.UP PT, R3, R2, 0x1, RZ ;  /* 0x0420000002037989 */ /* 0x0002a400000e00ff */
.L_x_561:
        /* <DEDUP_REMOVED lines=16> */
.L_x_562:
[----:B--2---:R-:W-:-:S05]  /*191e0*/  IMAD R2, R2, c[0x0][0x538], RZ ;  /* 0x00014e0002027a24 */ /* 0x004fca00078e02ff */
[----:B------:R-:W-:-:S04]  /*191f0*/  IADD3 R9, R2, R9, RZ ;  /* 0x0000000902097210 */ /* 0x000fc80007ffe0ff */
[----:B------:R-:W-:-:S13]  /*19200*/  ISETP.GT.AND P0, PT, R9, R10, PT ;  /* 0x0000000a0900720c */ /* 0x000fda0003f04270 */
[----:B-1----:R-:W-:Y:S05]  /*19210*/  @!P0 BRA `(.L_x_509) ;  /* 0xfffffda000008947 */ /* 0x002fea000383ffff */
.L_x_505:
[----:B------:R-:W-:-:S05]  /*19220*/  IADD3 R15, -R2, R9, RZ ;  /* 0x00000009020f7210 */ /* 0x000fca0007ffe1ff */
[----:B------:R-:W-:-:S05]  /*19230*/  IMAD R2, R4, c[0x0][0x538], R15 ;  /* 0x00014e0004027a24 */ /* 0x000fca00078e020f */
[----:B------:R-:W-:Y:S01]  /*19240*/  ISETP.GT.AND P0, PT, R2, R10, PT ;  /* 0x0000000a0200720c */ /* 0x000fe20003f04270 */
[----:B------:R-:W-:-:S12]  /*19250*/  BRA.DIV ~URZ, `(.L_x_510) ;  /* 0x000023b27f007947 */ /* 0x000fd8000b800000 */
[----:B------:R-:W-:-:S04]  /*19260*/  VOTE.ANY R9, PT, !P0 ;  /* 0x0000000000097806 */ /* 0x000fc800040e0100 */
.L_x_563:
[----:B------:R2:W3:Y:S01]  /*19270*/  POPC R11, R9 ;  /* 0x00000009000b7309 */ /* 0x0004e20000000000 */
[----:B------:R-:W-:Y:S05]  /*19280*/  BRA.DIV ~URZ, `(.L_x_511) ;  /* 0x000023d27f007947 */ /* 0x000fea000b800000 */
[----:B---3--:R3:W4:Y:S04]  /*19290*/  SHFL.IDX PT, R6, R6, R11, 0x1f ;  /* 0x00001f0b06067589 */ /* 0x00872800000e0000 */
[----:B------:R3:W1:Y:S02]  /*192a0*/  SHFL.IDX PT, R5, R8, R11, 0x1f ;  /* 0x00001f0b08057589 */ /* 0x00066400000e0000 */
.L_x_564:
[----:B------:R-:W-:Y:S01]  /*192b0*/  ISETP.NE.AND P0, PT, R9, RZ, PT ;  /* 0x000000ff0900720c */ /* 0x000fe20003f05270 */
[----:B------:R-:W-:-:S12]  /*192c0*/  BSSY B0, `(.L_x_512) ;  /* 0x0000005000007945 */ /* 0x000fd80003800000 */
[----:B------:R-:W-:Y:S05]  /*192d0*/  @!P0 BRA `(.L_x_513) ;  /* 0x0000003000008947 */ /* 0x000fea0003800000 */
[----:B------:R-:W-:Y:S01]  /*192e0*/  IADD3 R2, R11, -0x1, RZ ;  /* 0xffffffff0b027810 */ /* 0x000fe20007ffe0ff */
[----:B------:R-:W-:Y:S05]  /*192f0*/  BRA.DIV ~URZ, `(.L_x_514) ;  /* 0x000024327f007947 */ /* 0x000fea000b800000 */
[----:B------:R2:W3:Y:S02]  /*19300*/  SHFL.IDX PT, R16, R4, R2, 0x1f ;  /* 0x00001f0204107589 */ /* 0x0004e400000e0000 */
.L_x_513:
[----:B------:R-:W-:Y:S05]  /*19310*/  BSYNC B0 ;  /* 0x0000000000007941 */ /* 0x000fea0003800000 */
.L_x_512:
[----:B---3--:R-:W-:Y:S01]  /*19320*/  IMAD R15, R16, c[0x0][0x538], R15 ;  /* 0x00014e00100f7a24 */ /* 0x008fe200078e020f */
[----:B----4-:R-:W-:Y:S02]  /*19330*/  IABS R3, R6 ;  /* 0x0000000600037213 */ /* 0x010fe40000000000 */
[----:B-12---:R-:W-:Y:S02]  /*19340*/  IABS R2, R5 ;  /* 0x0000000500027213 */ /* 0x006fe40000000000 */
[----:B------:R1:W-:Y:S01]  /*19350*/  STL [R1+0x20], R15 ;  /* 0x0000200f01007387 */ /* 0x0003e20000100800 */
[----:B------:R-:W2:Y:S03]  /*19360*/  I2F.RP R8, R3 ;  /* 0x0000000300087306 */ /* 0x000ea60000209400 */
[----:B------:R-:W3:Y:S05]  /*19370*/  LDL.LU R19, [R1+0x2c] ;  /* 0x00002c0001137983 */ /* 0x000eea0000300800 */
[----:B--2---:R-:W2:Y:S01]  /*19380*/  MUFU.RCP R8, R8 ;  /* 0x0000000800087308 */ /* 0x004ea20000001000 */
[----:B-1----:R-:W-:Y:S01]  /*19390*/  IMAD.IADD R15, R10, 0x1, -R15 ;  /* 0x000000010a0f7824 */ /* 0x002fe200078e0a0f */
[----:B--2---:R-:W-:-:S06]  /*193a0*/  IADD3 R8, R8, 0xffffffe, RZ ;  /* 0x0ffffffe08087810 */ /* 0x004fcc0007ffe0ff */
[----:B------:R-:W1:Y:S01]  /*193b0*/  F2I.FTZ.U32.TRUNC.NTZ R9, R8 ;  /* 0x0000000800097305 */ /* 0x000e62000021f000 */
[----:B------:R-:W-:Y:S01]  /*193c0*/  IMAD.MOV.U32 R10, RZ, RZ, R2 ;  /* 0x000000ffff0a7224 */ /* 0x000fe200078e0002 */
[----:B------:R-:W-:Y:S02]  /*193d0*/  IABS R2, R6 ;  /* 0x0000000600027213 */ /* 0x000fe40000000000 */
[----:B------:R-:W-:-:S04]  /*193e0*/  IABS R16, R15 ;  /* 0x0000000f00107213 */ /* 0x000fc80000000000 */
[----:B------:R-:W2:Y:S01]  /*193f0*/  I2F.RP R17, R10 ;  /* 0x0000000a00117306 */ /* 0x000ea20000209400 */
[----:B-1----:R-:W-:Y:S01]  /*19400*/  IMAD.MOV R4, RZ, RZ, -R9 ;  /* 0x000000ffff047224 */ /* 0x002fe200078e0a09 */
[----:B------:R-:W-:-:S03]  /*19410*/  MOV R8, RZ ;  /* 0x000000ff00087202 */ /* 0x000fc60000000f00 */
[----:B------:R-:W-:Y:S02]  /*19420*/  IMAD R4, R4, R3, RZ ;  /* 0x0000000304047224 */ /* 0x000fe400078e02ff */
[----:B------:R-:W-:Y:S02]  /*19430*/  IMAD.MOV R2, RZ, RZ, -R2 ;  /* 0x000000ffff027224 */ /* 0x000fe400078e0a02 */
[----:B------:R-:W-:-:S04]  /*19440*/  IMAD.HI.U32 R9, R9, R4, R8 ;  /* 0x0000000409097227 */ /* 0x000fc800078e0008 */
[----:B------:R-:W-:Y:S02]  /*19450*/  IMAD.MOV.U32 R4, RZ, RZ, R16 ;  /* 0x000000ffff047224 */ /* 0x000fe400078e0010 */
[----:B------:R-:W-:Y:S02]  /*19460*/  IMAD.MOV.U32 R8, RZ, RZ, R2 ;  /* 0x000000ffff087224 */ /* 0x000fe400078e0002 */
[----:B------:R-:W-:-:S04]  /*19470*/  IMAD.HI.U32 R2, R9, R4, RZ ;  /* 0x0000000409027227 */ /* 0x000fc800078e00ff */
[----:B------:R-:W-:Y:S02]  /*19480*/  IMAD R4, R2, R8, R4 ;  /* 0x0000000802047224 */ /* 0x000fe400078e0204 */
[----:B--2---:R-:W1:Y:S03]  /*19490*/  MUFU.RCP R8, R17 ;  /* 0x0000001100087308 */ /* 0x004e660000001000 */
[----:B------:R-:W-:Y:S02]  /*194a0*/  ISETP.GT.U32.AND P0, PT, R3, R4, PT ;  /* 0x000000040300720c */ /* 0x000fe40003f04070 */
[----:B-1----:R-:W-:-:S11]  /*194b0*/  IADD3 R8, R8, 0xffffffe, RZ ;  /* 0x0ffffffe08087810 */ /* 0x002fd60007ffe0ff */
[-C--:B------:R-:W-:Y:S01]  /*194c0*/  @!P0 IADD3 R4, R4, -R3.reuse, RZ ;  /* 0x8000000304048210 */ /* 0x080fe20007ffe0ff */
[----:B------:R-:W1:Y:S03]  /*194d0*/  F2I.FTZ.U32.TRUNC.NTZ R9, R8 ;  /* 0x0000000800097305 */ /* 0x000e66000021f000 */
[----:B------:R-:W-:Y:S02]  /*194e0*/  ISETP.GE.U32.AND P2, PT, R4, R3, PT ;  /* 0x000000030400720c */ /* 0x000fe40003f46070 */
[----:B------:R-:W-:Y:S02]  /*194f0*/  LOP3.LUT R3, R15, R6, RZ, 0x3c, !PT ;  /* 0x000000060f037212 */ /* 0x000fe400078e3cff */
[----:B------:R-:W-:Y:S02]  /*19500*/  @!P0 IADD3 R2, R2, 0x1, RZ ;  /* 0x0000000102028810 */ /* 0x000fe40007ffe0ff */
[----:B------:R-:W-:-:S02]  /*19510*/  ISETP.GE.AND P1, PT, R3, RZ, PT ;  /* 0x000000ff0300720c */ /* 0x000fc40003f26270 */
[----:B------:R-:W-:-:S05]  /*19520*/  ISETP.NE.AND P0, PT, R6, RZ, PT ;  /* 0x000000ff0600720c */ /* 0x000fca0003f05270 */
[----:B------:R-:W-:Y:S01]  /*19530*/  @P2 IADD3 R2, R2, 0x1, RZ ;  /* 0x0000000102022810 */ /* 0x000fe20007ffe0ff */
[----:B-1----:R-:W-:-:S04]  /*19540*/  IMAD.MOV R3, RZ, RZ, -R9 ;  /* 0x000000ffff037224 */ /* 0x002fc800078e0a09 */
[----:B------:R-:W-:Y:S02]  /*19550*/  IMAD.MOV.U32 R4, RZ, RZ, R3 ;  /* 0x000000ffff047224 */ /* 0x000fe400078e0003 */
[----:B------:R-:W-:Y:S01]  /*19560*/  @!P1 IMAD.MOV R2, RZ, RZ, -R2 ;  /* 0x000000ffff029224 */ /* 0x000fe200078e0a02 */
[----:B------:R-:W-:Y:S01]  /*19570*/  @!P0 LOP3.LUT R2, RZ, R6, RZ, 0x33, !PT ;  /* 0x00000006ff028212 */ /* 0x000fe200078e33ff */
[----:B------:R-:W-:Y:S01]  /*19580*/  IMAD R4, R4, R10, RZ ;  /* 0x0000000a04047224 */ /* 0x000fe200078e02ff */
[----:B------:R-:W-:Y:S01]  /*19590*/  IABS R3, R5 ;  /* 0x0000000500037213 */ /* 0x000fe20000000000 */
[----:B------:R-:W-:Y:S01]  /*195a0*/  IMAD.MOV.U32 R8, RZ, RZ, RZ ;  /* 0x000000ffff087224 */ /* 0x000fe200078e00ff */
[----:B------:R-:W-:Y:S02]  /*195b0*/  IABS R17, R2 ;  /* 0x0000000200117213 */ /* 0x000fe40000000000 */
[----:B------:R-:W-:Y:S01]  /*195c0*/  IADD3 R16, RZ, -R3, RZ ;  /* 0x80000003ff107210 */ /* 0x000fe20007ffe0ff */
[----:B------:R-:W-:-:S04]  /*195d0*/  IMAD.HI.U32 R3, R9, R4, R8 ;  /* 0x0000000409037227 */ /* 0x000fc800078e0008 */
[----:B------:R-:W-:Y:S01]  /*195e0*/  IMAD.MOV.U32 R4, RZ, RZ, R17 ;  /* 0x000000ffff047224 */ /* 0x000fe200078e0011 */
[----:B------:R-:W-:-:S03]  /*195f0*/  MOV R8, R16 ;  /* 0x0000001000087202 */ /* 0x000fc60000000f00 */
[----:B------:R-:W-:-:S04]  /*19600*/  IMAD.HI.U32 R3, R3, R4, RZ ;  /* 0x0000000403037227 */ /* 0x000fc800078e00ff */
[----:B------:R-:W-:-:S05]  /*19610*/  IMAD R4, R3, R8, R4 ;  /* 0x0000000803047224 */ /* 0x000fca00078e0204 */
[----:B------:R-:W-:-:S13]  /*19620*/  ISETP.GT.U32.AND P0, PT, R10, R4, PT ;  /* 0x000000040a00720c */ /* 0x000fda0003f04070 */
[----:B------:R-:W-:-:S05]  /*19630*/  @!P0 IMAD.IADD R4, R4, 0x1, -R10 ;  /* 0x0000000104048824 */ /* 0x000fca00078e0a0a */
[----:B------:R-:W-:Y:S02]  /*19640*/  ISETP.GE.U32.AND P2, PT, R4, R10, PT ;  /* 0x0000000a0400720c */ /* 0x000fe40003f46070 */
[----:B------:R-:W-:Y:S02]  /*19650*/  LOP3.LUT R4, R2, R5, RZ, 0x3c, !PT ;  /* 0x0000000502047212 */ /* 0x000fe400078e3cff */
[----:B------:R-:W-:Y:S02]  /*19660*/  @!P0 IADD3 R3, R3, 0x1, RZ ;  /* 0x0000000103038810 */ /* 0x000fe40007ffe0ff */
[----:B------:R-:W-:Y:S02]  /*19670*/  ISETP.GE.AND P1, PT, R4, RZ, PT ;  /* 0x000000ff0400720c */ /* 0x000fe40003f26270 */
[----:B------:R-:W-:-:S05]  /*19680*/  ISETP.NE.AND P0, PT, R5, RZ, PT ;  /* 0x000000ff0500720c */ /* 0x000fca0003f05270 */
[----:B------:R-:W-:-:S06]  /*19690*/  @P2 IADD3 R3, R3, 0x1, RZ ;  /* 0x0000000103032810 */ /* 0x000fcc0007ffe0ff */
[----:B------:R-:W-:Y:S02]  /*196a0*/  @!P1 IMAD.MOV R3, RZ, RZ, -R3 ;  /* 0x000000ffff039224 */ /* 0x000fe400078e0a03 */
[----:B------:R-:W-:-:S04]  /*196b0*/  @!P0 LOP3.LUT R3, RZ, R5, RZ, 0x33, !PT ;  /* 0x00000005ff038212 */ /* 0x000fc800078e33ff */
[----:B------:R-:W-:Y:S01]  /*196c0*/  IADD3 R4, -R3, RZ, RZ ;  /* 0x000000ff03047210 */ /* 0x000fe20007ffe1ff */
[----:B------:R-:W-:Y:S02]  /*196d0*/  IMAD R6, R2, R6, RZ ;  /* 0x0000000602067224 */ /* 0x000fe400078e02ff */
[C---:B------:R-:W-:Y:S02]  /*196e0*/  IMAD R3, R5.reuse, 0x1000000, R3 ;  /* 0x0100000005037824 */ /* 0x040fe400078e0203 */
[----:B------:R-:W-:Y:S01]  /*196f0*/  IMAD R2, R5, R4, R2 ;  /* 0x0000000405027224 */ /* 0x000fe200078e0202 */
[----:B------:R-:W-:-:S03]  /*19700*/  IADD3 R4, R15, -R6, RZ ;  /* 0x800000060f047210 */ /* 0x000fc60007ffe0ff */
[----:B------:R-:W-:-:S05]  /*19710*/  IMAD R2, R2, 0x10000, R3 ;  /* 0x0001000002027824 */ /* 0x000fca00078e0203 */
[----:B------:R1:W-:Y:S01]  /*19720*/  STL [R1+0x28], R2 ;  /* 0x0000280201007387 */ /* 0x0003e20000100800 */
[----:B---3--:R-:W-:-:S05]  /*19730*/  IMAD.IADD R19, R11, 0x1, R19 ;  /* 0x000000010b137824 */ /* 0x008fca00078e0213 */
[----:B------:R1:W-:Y:S04]  /*19740*/  STL [R1+0x2c], R19 ;  /* 0x00002c1301007387 */ /* 0x0003e80000100800 */
[----:B------:R1:W-:Y:S01]  /*19750*/  STL [R1+0x24], R4 ;  /* 0x0000240401007387 */ /* 0x0003e20000100800 */
[----:B------:R-:W-:Y:S05]  /*19760*/  BRA `(.L_x_515) ;  /* 0x0000005000007947 */ /* 0x000fea0003800000 */
.L_x_506:
[----:B------:R-:W-:Y:S01]  /*19770*/  MOV R2, c[0x0][0x53c] ;  /* 0x00014f0000027a02 */ /* 0x000fe20000000f00 */
[----:B------:R2:W-:Y:S04]  /*19780*/  STL [R1+0x20], R10 ;  /* 0x0000200a01007387 */ /* 0x0005e80000100800 */
[----:B------:R2:W-:Y:S04]  /*19790*/  STL [R1+0x24], RZ ;  /* 0x000024ff01007387 */ /* 0x0005e80000100800 */
[----:B------:R2:W-:Y:S04]  /*197a0*/  STL [R1+0x28], RZ ;  /* 0x000028ff01007387 */ /* 0x0005e80000100800 */
[----:B------:R2:W-:Y:S02]  /*197b0*/  STL [R1+0x2c], R2 ;  /* 0x00002c0201007387 */ /* 0x0005e40000100800 */
.L_x_515:
[----:B------:R-:W-:Y:S05]  /*197c0*/  BSYNC B1 ;  /* 0x0000000000017941 */ /* 0x000fea0003800000 */
.L_x_504:
[----:B------:R-:W3:Y:S04]  /*197d0*/  LDL R8, [R1+0x20] ;  /* 0x0000200001087983 */ /* 0x000ee80000100800 */
[----:B------:R-:W3:Y:S04]  /*197e0*/  LDL R9, [R1+0x24] ;  /* 0x0000240001097983 */ /* 0x000ee80000100800 */
[----:B--2---:R-:W3:Y:S04]  /*197f0*/  LDL R10, [R1+0x28] ;  /* 0x00002800010a7983 */ /* 0x004ee80000100800 */
[----:B------:R-:W3:Y:S01]  /*19800*/  LDL R11, [R1+0x2c] ;  /* 0x00002c00010b7983 */ /* 0x000ee20000100800 */
[----:B------:R-:W-:Y:S03]  /*19810*/  WARPSYNC 0xffffffff ;  /* 0xffffffff00007948 */ /* 0x000fe60003800000 */
[----:B------:R-:W-:Y:S01]  /*19820*/  BAR.SYNC.DEFER_BLOCKING 0x4, 0x100 ;  /* 0x0104000000007b1d */ /* 0x000fe20000010000 */
[----:B------:R-:W-:-:S13]  /*19830*/  ISETP.NE.AND P0, PT, R18, RZ, PT ;  /* 0x000000ff1200720c */ /* 0x000fda0003f05270 */
[----:B---3--:R2:W-:Y:S04]  /*19840*/  @!P0 STS.128 [0xf100], R8 ;  /* 0x00f10008ff008388 */ /* 0x0085e80000000c00 */
[----:B------:R-:W-:Y:S06]  /*19850*/  BAR.ARV 0x5, 0x100 ;  /* 0x0144000000007b1d */ /* 0x000fec0000002000 */
.L_x_499:
[----:B-1----:R-:W3:Y:S02]  /*19860*/  LDL R2, [R1+0x2c] ;  /* 0x00002c0001027983 */ /* 0x002ee40000100800 */
[----:B---3--:R-:W-:-:S13]  /*19870*/  ISETP.GE.AND P0, PT, R2, c[0x0][0x53c], PT ;  /* 0x00014f0002007a0c */ /* 0x008fda0003f06270 */
[----:B--2---:R-:W-:Y:S01]  /*19880*/  @P0 CALL.REL.NOINC `(.L_x_516) ;  /* 0x0000001000000944 */ /* 0x004fe20003c00000 */
[----:B------:R-:W-:Y:S05]  /*19890*/  BRA `(.L_x_517) ;  /* 0xfffe81e000007947 */ /* 0x000fea000383ffff */
.L_x_516:
[----:B------:R-:W-:Y:S05]  /*198a0*/  EXIT ;  /* 0x000000000000794d */ /* 0x000fea0003800000 */
.L_x_327:
[----:B------:R-:W-:Y:S02]  /*198b0*/  MOV R3, 0x1 ;  /* 0x0000000100037802 */ /* 0x000fe40000000f00 */
[----:B------:R-:W-:Y:S02]  /*198c0*/  MOV R4, 0x198e0 ;  /* 0x000198e000047802 */ /* 0x000fe40000000f00 */
[----:B------:R-:W-:Y:S05]  /*198d0*/  CALL.REL.NOINC `($__internal_8_$__cuda_sm70_shflsync_up_p) ;  /* 0x00001f7000007944 */ /* 0x000fea0003c00000 */
[----:B------:R-:W-:Y:S01]  /*198e0*/  MOV R0, R3 ;  /* 0x0000000300007202 */ /* 0x000fe20000000f00 */
[----:B------:R-:W-:Y:S05]  /*198f0*/  BRA `(.L_x_518) ;  /* 0xfffe6b7000007947 */ /* 0x000fea000383ffff */
.L_x_328:
[----:B------:R-:W-:Y:S02]  /*19900*/  MOV R3, 0x2 ;  /* 0x0000000200037802 */ /* 0x000fe40000000f00 */
[----:B------:R-:W-:Y:S02]  /*19910*/  MOV R4, 0x19930 ;  /* 0x0001993000047802 */ /* 0x000fe40000000f00 */
[----:B------:R-:W-:Y:S05]  /*19920*/  CALL.REL.NOINC `($__internal_8_$__cuda_sm70_shflsync_up_p) ;  /* 0x00001f2000007944 */ /* 0x000fea0003c00000 */
[----:B------:R-:W-:Y:S02]  /*19930*/  SEL R0, R3, RZ, P4 ;  /* 0x000000ff03007207 */ /* 0x000fe40002000000 */
[----:B------:R-:W-:Y:S02]  /*19940*/  MOV R3, 0x4 ;  /* 0x0000000400037802 */ /* 0x000fe40000000f00 */
[----:B------:R-:W-:Y:S01]  /*19950*/  MOV R4, 0x19990 ;  /* 0x0001999000047802 */ /* 0x000fe20000000f00 */
[----:B------:R-:W-:-:S04]  /*19960*/  IMAD.IADD R0, R2, 0x1, R0 ;  /* 0x0000000102007824 */ /* 0x000fc800078e0200 */
[----:B------:R-:W-:Y:S02]  /*19970*/  IMAD.MOV.U32 R2, RZ, RZ, R0 ;  /* 0x000000ffff027224 */ /* 0x000fe400078e0000 */
[----:B------:R-:W-:Y:S05]  /*19980*/  CALL.REL.NOINC `($__internal_8_$__cuda_sm70_shflsync_up_p) ;  /* 0x00001ec000007944 */ /* 0x000fea0003c00000 */
[----:B------:R-:W-:Y:S02]  /*19990*/  SEL R3, R3, RZ, P3 ;  /* 0x000000ff03037207 */ /* 0x000fe40001800000 */
[----:B------:R-:W-:-:S03]  /*199a0*/  MOV R4, 0x199f0 ;  /* 0x000199f000047802 */ /* 0x000fc60000000f00 */
[----:B------:R-:W-:Y:S01]  /*199b0*/  IMAD.IADD R0, R0, 0x1, R3 ;  /* 0x0000000100007824 */ /* 0x000fe200078e0203 */
[----:B------:R-:W-:-:S03]  /*199c0*/  MOV R3, 0x8 ;  /* 0x0000000800037802 */ /* 0x000fc60000000f00 */
        /* <DEDUP_REMOVED lines=8> */
[----:B------:R-:W-:Y:S01]  /*19a50*/  SEL R3, R3, RZ, P1 ;  /* 0x000000ff03037207 */ /* 0x000fe20000800000 */
[----:B------:R-:W-:Y:S01]  /*19a60*/  IMAD.MOV.U32 R44, RZ, RZ, 0x1f ;  /* 0x0000001fff2c7424 */ /* 0x000fe200078e00ff */
[----:B------:R-:W-:-:S03]  /*19a70*/  MOV R2, 0x19ac0 ;  /* 0x00019ac000027802 */ /* 0x000fc60000000f00 */
[----:B------:R-:W-:Y:S01]  /*19a80*/  IMAD.IADD R4, R0, 0x1, R3 ;  /* 0x0000000100047824 */ /* 0x000fe200078e0203 */
[----:B------:R-:W-:-:S03]  /*19a90*/  MOV R3, 0x1f ;  /* 0x0000001f00037802 */ /* 0x000fc60000000f00 */
[----:B------:R-:W-:Y:S02]  /*19aa0*/  IMAD.MOV.U32 R45, RZ, RZ, R4 ;  /* 0x000000ffff2d7224 */ /* 0x000fe400078e0004 */
[----:B------:R-:W-:Y:S05]  /*19ab0*/  CALL.REL.NOINC `($__internal_7_$__cuda_sm70_shflsync_idx_p) ;  /* 0x00001d4000007944 */ /* 0x000fea0003c00000 */
[----:B------:R-:W-:Y:S01]  /*19ac0*/  MOV R0, R44 ;  /* 0x0000002c00007202 */ /* 0x000fe20000000f00 */
[----:B------:R-:W-:Y:S05]  /*19ad0*/  BRA `(.L_x_519) ;  /* 0xfffe6a9000007947 */ /* 0x000fea000383ffff */
.L_x_330:
[----:B------:R-:W-:Y:S02]  /*19ae0*/  SEL R2, RZ, 0x1, P0 ;  /* 0x00000001ff027807 */ /* 0x000fe40000000000 */
[----:B------:R-:W-:Y:S02]  /*19af0*/  MOV R3, 0x19b10 ;  /* 0x00019b1000037802 */ /* 0x000fe40000000f00 */
[----:B------:R-:W-:Y:S05]  /*19b00*/  CALL.REL.NOINC `($__internal_9_$__cuda_sm70_votesync_ballot) ;  /* 0x00001da000007944 */ /* 0x000fea0003c00000 */
[----:B------:R-:W-:Y:S05]  /*19b10*/  BRA `(.L_x_520) ;  /* 0xfffe6ae000007947 */ /* 0x000fea000383ffff */
.L_x_331:
[----:B------:R-:W-:Y:S01]  /*19b20*/  IMAD.MOV.U32 R45, RZ, RZ, R8 ;  /* 0x000000ffff2d7224 */ /* 0x000fe200078e0008 */
[----:B--2---:R-:W-:Y:S01]  /*19b30*/  MOV R44, R13 ;  /* 0x0000000d002c7202 */ /* 0x004fe20000000f00 */
[----:B------:R-:W-:Y:S01]  /*19b40*/  IMAD.MOV.U32 R3, RZ, RZ, 0x1f ;  /* 0x0000001fff037424 */ /* 0x000fe200078e00ff */
[----:B------:R-:W-:Y:S02]  /*19b50*/  MOV R2, 0x19b70 ;  /* 0x00019b7000027802 */ /* 0x000fe40000000f00 */
[----:B-1----:R-:W-:Y:S05]  /*19b60*/  CALL.REL.NOINC `($__internal_7_$__cuda_sm70_shflsync_idx_p) ;  /* 0x00001c9000007944 */ /* 0x002fea0003c00000 */
[----:B------:R-:W-:Y:S01]  /*19b70*/  IMAD.MOV.U32 R11, RZ, RZ, R44 ;  /* 0x000000ffff0b7224 */ /* 0x000fe200078e002c */
[----:B------:R-:W-:Y:S01]  /*19b80*/  MOV R45, R7 ;  /* 0x00000007002d7202 */ /* 0x000fe20000000f00 */
[----:B------:R-:W-:Y:S01]  /*19b90*/  IMAD.MOV.U32 R6, RZ, RZ, RZ ;  /* 0x000000ffff067224 */ /* 0x000fe200078e00ff */
[----:B------:R-:W-:Y:S01]  /*19ba0*/  MOV R44, R13 ;  /* 0x0000000d002c7202 */ /* 0x000fe20000000f00 */
[----:B------:R-:W-:Y:S01]  /*19bb0*/  IMAD.MOV.U32 R3, RZ, RZ, 0x1f ;  /* 0x0000001fff037424 */ /* 0x000fe200078e00ff */
[----:B------:R-:W-:-:S02]  /*19bc0*/  MOV R2, 0x19be0 ;  /* 0x00019be000027802 */ /* 0x000fc40000000f00 */
[----:B------:R-:W-:Y:S05]  /*19bd0*/  CALL.REL.NOINC `($__internal_7_$__cuda_sm70_shflsync_idx_p) ;  /* 0x00001c2000007944 */ /* 0x000fea0003c00000 */
[----:B------:R-:W-:Y:S01]  /*19be0*/  MOV R10, R44 ;  /* 0x0000002c000a7202 */ /* 0x000fe20000000f00 */
[----:B------:R-:W-:Y:S05]  /*19bf0*/  BRA `(.L_x_521) ;  /* 0xfffe6a5000007947 */ /* 0x000fea000383ffff */
.L_x_334:
[----:B------:R-:W-:Y:S01]  /*19c00*/  IMAD.MOV.U32 R45, RZ, RZ, R4 ;  /* 0x000000ffff2d7224 */ /* 0x000fe200078e0004 */
[----:B------:R-:W-:-:S02]  /*19c10*/  MOV R3, 0x1f ;  /* 0x0000001f00037802 */ /* 0x000fc40000000f00 */
[----:B------:R-:W-:Y:S02]  /*19c20*/  MOV R2, 0x19c40 ;  /* 0x00019c4000027802 */ /* 0x000fe40000000f00 */
[----:B-1234-:R-:W-:Y:S05]  /*19c30*/  CALL.REL.NOINC `($__internal_7_$__cuda_sm70_shflsync_idx_p) ;  /* 0x00001bc000007944 */ /* 0x01efea0003c00000 */
[----:B------:R-:W-:Y:S01]  /*19c40*/  MOV R6, R44 ;  /* 0x0000002c00067202 */ /* 0x000fe20000000f00 */
[----:B------:R-:W-:Y:S05]  /*19c50*/  BRA `(.L_x_333) ;  /* 0xfffe6a5000007947 */ /* 0x000fea000383ffff */
.L_x_426:
[----:B------:R-:W-:Y:S01]  /*19c60*/  IMAD.MOV.U32 R45, RZ, RZ, R3 ;  /* 0x000000ffff2d7224 */ /* 0x000fe200078e0003 */
[----:B------:R-:W-:Y:S01]  /*19c70*/  MOV R44, 0x3 ;  /* 0x00000003002c7802 */ /* 0x000fe20000000f00 */
[----:B------:R-:W-:Y:S01]  /*19c80*/  IMAD.MOV.U32 R3, RZ, RZ, 0x181f ;  /* 0x0000181fff037424 */ /* 0x000fe200078e00ff */
[----:B------:R-:W-:Y:S02]  /*19c90*/  MOV R2, 0x19cb0 ;  /* 0x00019cb000027802 */ /* 0x000fe40000000f00 */
[----:B---3-5:R-:W-:Y:S05]  /*19ca0*/  CALL.REL.NOINC `($__internal_7_$__cuda_sm70_shflsync_idx_p) ;  /* 0x00001b5000007944 */ /* 0x028fea0003c00000 */
[----:B------:R-:W-:Y:S01]  /*19cb0*/  IMAD.MOV.U32 R6, RZ, RZ, R44 ;  /* 0x000000ffff067224 */ /* 0x000fe200078e002c */
[----:B------:R-:W-:Y:S01]  /*19cc0*/  MOV R44, 0x3 ;  /* 0x00000003002c7802 */ /* 0x000fe20000000f00 */
[----:B------:R-:W-:Y:S01]  /*19cd0*/  IMAD.MOV.U32 R45, RZ, RZ, R5 ;  /* 0x000000ffff2d7224 */ /* 0x000fe200078e0005 */
[----:B------:R-:W-:Y:S02]  /*19ce0*/  MOV R3, 0x181f ;  /* 0x0000181f00037802 */ /* 0x000fe40000000f00 */
[----:B------:R-:W-:Y:S02]  /*19cf0*/  MOV R2, 0x19d10 ;  /* 0x00019d1000027802 */ /* 0x000fe40000000f00 */
[----:B------:R-:W-:Y:S05]  /*19d00*/  CALL.REL.NOINC `($__internal_7_$__cuda_sm70_shflsync_idx_p) ;  /* 0x00001af000007944 */ /* 0x000fea0003c00000 */
[----:B------:R-:W-:Y:S01]  /*19d10*/  MOV R2, R44 ;  /* 0x0000002c00027202 */ /* 0x000fe20000000f00 */
[----:B------:R-:W-:Y:S05]  /*19d20*/  BRA `(.L_x_522) ;  /* 0xffff43c000007947 */ /* 0x000fea000383ffff */
.L_x_429:
[----:B------:R-:W-:Y:S01]  /*19d30*/  IMAD.MOV.U32 R45, RZ, RZ, R4 ;  /* 0x000000ffff2d7224 */ /* 0x000fe200078e0004 */
[----:B------:R-:W-:Y:S01]  /*19d40*/  MOV R44, RZ ;  /* 0x000000ff002c7202 */ /* 0x000fe20000000f00 */
[----:B------:R-:W-:Y:S01]  /*19d50*/  IMAD.MOV.U32 R3, RZ, RZ, 0x181f ;  /* 0x0000181fff037424 */ /* 0x000fe200078e00ff */
[----:B------:R-:W-:-:S02]  /*19d60*/  MOV R2, 0x19d80 ;  /* 0x00019d8000027802 */ /* 0x000fc40000000f00 */
[----:B------:R-:W-:Y:S05]  /*19d70*/  CALL.REL.NOINC `($__internal_7_$__cuda_sm70_shflsync_idx_p) ;  /* 0x00001a8000007944 */ /* 0x000fea0003c00000 */
[----:B------:R-:W-:Y:S01]  /*19d80*/  MOV R6, R44 ;  /* 0x0000002c00067202 */ /* 0x000fe20000000f00 */
[----:B------:R-:W-:Y:S05]  /*19d90*/  BRA `(.L_x_523) ;  /* 0xffff57e000007947 */ /* 0x000fea000383ffff */
.L_x_430:
[----:B------:R-:W-:Y:S01]  /*19da0*/  IMAD.MOV.U32 R45, RZ, RZ, R5 ;  /* 0x000000ffff2d7224 */ /* 0x000fe200078e0005 */
[----:B------:R-:W-:Y:S01]  /*19db0*/  MOV R44, RZ ;  /* 0x000000ff002c7202 */ /* 0x000fe20000000f00 */
[----:B------:R-:W-:Y:S01]  /*19dc0*/  IMAD.MOV.U32 R3, RZ, RZ, 0x181f ;  /* 0x0000181fff037424 */ /* 0x000fe200078e00ff */
[----:B------:R-:W-:-:S02]  /*19dd0*/  MOV R2, 0x19df0 ;  /* 0x00019df000027802 */ /* 0x000fc40000000f00 */
[----:B-12---:R-:W-:Y:S05]  /*19de0*/  CALL.REL.NOINC `($__internal_7_$__cuda_sm70_shflsync_idx_p) ;  /* 0x00001a1000007944 */ /* 0x006fea0003c00000 */
[----:B------:R-:W-:Y:S01]  /*19df0*/  MOV R2, R44 ;  /* 0x0000002c00027202 */ /* 0x000fe20000000f00 */
[----:B------:R-:W-:Y:S05]  /*19e00*/  BRA `(.L_x_524) ;  /* 0xffff579000007947 */ /* 0x000fea000383ffff */
.L_x_433:
[----:B------:R-:W-:Y:S01]  /*19e10*/  IMAD.MOV.U32 R45, RZ, RZ, R4 ;  /* 0x000000ffff2d7224 */ /* 0x000fe200078e0004 */
[----:B------:R-:W-:Y:S01]  /*19e20*/  MOV R44, 0x1 ;  /* 0x00000001002c7802 */ /* 0x000fe20000000f00 */
[----:B--2---:R-:W-:Y:S01]  /*19e30*/  IMAD.MOV.U32 R3, RZ, RZ, 0x181f ;  /* 0x0000181fff037424 */ /* 0x004fe200078e00ff */
[----:B----4-:R-:W-:-:S02]  /*19e40*/  MOV R2, 0x19e60 ;  /* 0x00019e6000027802 */ /* 0x010fc40000000f00 */
[----:B-1-3--:R-:W-:Y:S05]  /*19e50*/  CALL.REL.NOINC `($__internal_7_$__cuda_sm70_shflsync_idx_p) ;  /* 0x000019a000007944 */ /* 0x00afea0003c00000 */
[----:B------:R-:W-:Y:S01]  /*19e60*/  IMAD.MOV.U32 R6, RZ, RZ, R44 ;  /* 0x000000ffff067224 */ /* 0x000fe200078e002c */
[----:B------:R-:W-:Y:S01]  /*19e70*/  MOV R44, 0x1 ;  /* 0x00000001002c7802 */ /* 0x000fe20000000f00 */
[----:B------:R-:W-:Y:S01]  /*19e80*/  IMAD.MOV.U32 R45, RZ, RZ, R5 ;  /* 0x000000ffff2d7224 */ /* 0x000fe200078e0005 */
[----:B------:R-:W-:-:S02]  /*19e90*/  MOV R3, 0x181f ;  /* 0x0000181f00037802 */ /* 0x000fc40000000f00 */
[----:B------:R-:W-:Y:S02]  /*19ea0*/  MOV R2, 0x19ec0 ;  /* 0x00019ec000027802 */ /* 0x000fe40000000f00 */
[----:B------:R-:W-:Y:S05]  /*19eb0*/  CALL.REL.NOINC `($__internal_7_$__cuda_sm70_shflsync_idx_p) ;  /* 0x0000194000007944 */ /* 0x000fea0003c00000 */
[----:B------:R-:W-:Y:S01]  /*19ec0*/  MOV R2, R44 ;  /* 0x0000002c00027202 */ /* 0x000fe20000000f00 */
[----:B------:R-:W-:Y:S05]  /*19ed0*/  BRA `(.L_x_525) ;  /* 0xffff57d000007947 */ /* 0x000fea000383ffff */
.L_x_436:
[----:B------:R-:W-:Y:S01]  /*19ee0*/  IMAD.MOV.U32 R45, RZ, RZ, R4 ;  /* 0x000000ffff2d7224 */ /* 0x000fe200078e0004 */
[----:B------:R-:W-:Y:S01]  /*19ef0*/  MOV R44, 0x2 ;  /* 0x00000002002c7802 */ /* 0x000fe20000000f00 */
[----:B-1----:R-:W-:Y:S01]  /*19f00*/  IMAD.MOV.U32 R3, RZ, RZ, 0x181f ;  /* 0x0000181fff037424 */ /* 0x002fe200078e00ff */
[----:B----4-:R-:W-:Y:S02]  /*19f10*/  MOV R2, 0x19f30 ;  /* 0x00019f3000027802 */ /* 0x010fe40000000f00 */
[----:B--23--:R-:W-:Y:S05]  /*19f20*/  CALL.REL.NOINC `($__internal_7_$__cuda_sm70_shflsync_idx_p) ;  /* 0x000018d000007944 */ /* 0x00cfea0003c00000 */
[----:B------:R-:W-:Y:S01]  /*19f30*/  MOV R6, R44 ;  /* 0x0000002c00067202 */ /* 0x000fe20000000f00 */
[----:B------:R-:W-:Y:S05]  /*19f40*/  BRA `(.L_x_526) ;  /* 0xffff586000007947 */ /* 0x000fea000383ffff */
.L_x_437:
[----:B------:R-:W-:Y:S01]  /*19f50*/  IMAD.MOV.U32 R45, RZ, RZ, R5 ;  /* 0x000000ffff2d7224 */ /* 0x000fe200078e0005 */
[----:B------:R-:W-:Y:S01]  /*19f60*/  MOV R44, 0x2 ;  /* 0x00000002002c7802 */ /* 0x000fe20000000f00 */
[----:B------:R-:W-:Y:S01]  /*19f70*/  IMAD.MOV.U32 R3, RZ, RZ, 0x181f ;  /* 0x0000181fff037424 */ /* 0x000fe200078e00ff */
[----:B----4-:R-:W-:Y:S02]  /*19f80*/  MOV R2, 0x19fa0 ;  /* 0x00019fa000027802 */ /* 0x010fe40000000f00 */
[----:B-123--:R-:W-:Y:S05]  /*19f90*/  CALL.REL.NOINC `($__internal_7_$__cuda_sm70_shflsync_idx_p) ;  /* 0x0000186000007944 */ /* 0x00efea0003c00000 */
[----:B------:R-:W-:Y:S01]  /*19fa0*/  MOV R2, R44 ;  /* 0x0000002c00027202 */ /* 0x000fe20000000f00 */
[----:B------:R-:W-:Y:S05]  /*19fb0*/  BRA `(.L_x_527) ;  /* 0xffff581000007947 */ /* 0x000fea000383ffff */
.L_x_440:
[----:B------:R-:W-:Y:S01]  /*19fc0*/  IMAD.MOV.U32 R45, RZ, RZ, R4 ;  /* 0x000000ffff2d7224 */ /* 0x000fe200078e0004 */
[----:B------:R-:W-:Y:S01]  /*19fd0*/  MOV R44, 0x3 ;  /* 0x00000003002c7802 */ /* 0x000fe20000000f00 */
[----:B-1----:R-:W-:Y:S01]  /*19fe0*/  IMAD.MOV.U32 R3, RZ, RZ, 0x181f ;  /* 0x0000181fff037424 */ /* 0x002fe200078e00ff */
[----:B------:R-:W-:-:S02]  /*19ff0*/  MOV R2, 0x1a010 ;  /* 0x0001a01000027802 */ /* 0x000fc40000000f00 */
[----:B--234-:R-:W-:Y:S05]  /*1a000*/  CALL.REL.NOINC `($__internal_7_$__cuda_sm70_shflsync_idx_p) ;  /* 0x000017f000007944 */ /* 0x01cfea0003c00000 */
        /* <DEDUP_REMOVED lines=8> */
.L_x_441:
[----:B------:R-:W-:Y:S01]  /*1a090*/  IMAD.MOV.U32 R4, RZ, RZ, R6 ;  /* 0x000000ffff047224 */ /* 0x000fe200078e0006 */
[----:B------:R-:W-:Y:S02]  /*1a0a0*/  MOV R3, 0x2 ;  /* 0x0000000200037802 */ /* 0x000fe40000000f00 */
[----:B------:R-:W-:Y:S02]  /*1a0b0*/  MOV R2, 0x1a0d0 ;  /* 0x0001a0d000027802 */ /* 0x000fe40000000f00 */
[----:B-----5:R-:W-:Y:S05]  /*1a0c0*/  CALL.REL.NOINC `($__internal_6_$__cuda_sm70_shflsync_bfly_p) ;  /* 0x000016d000007944 */ /* 0x020fea0003c00000 */
[----:B------:R-:W-:Y:S01]  /*1a0d0*/  MOV R2, R9 ;  /* 0x0000000900027202 */ /* 0x000fe20000000f00 */
[----:B------:R-:W-:Y:S05]  /*1a0e0*/  BRA `(.L_x_529) ;  /* 0xffff61b000007947 */ /* 0x000fea000383ffff */
.L_x_442:
[----:B------:R-:W-:Y:S01]  /*1a0f0*/  IMAD.MOV.U32 R4, RZ, RZ, R6 ;  /* 0x000000ffff047224 */ /* 0x000fe200078e0006 */
[----:B------:R-:W-:Y:S02]  /*1a100*/  MOV R3, 0x1 ;  /* 0x0000000100037802 */ /* 0x000fe40000000f00 */
[----:B------:R-:W-:Y:S02]  /*1a110*/  MOV R2, 0x1a130 ;  /* 0x0001a13000027802 */ /* 0x000fe40000000f00 */
[----:B-----5:R-:W-:Y:S05]  /*1a120*/  CALL.REL.NOINC `($__internal_6_$__cuda_sm70_shflsync_bfly_p) ;  /* 0x0000167000007944 */ /* 0x020fea0003c00000 */
[----:B------:R-:W-:Y:S01]  /*1a130*/  FMNMX.FTZ R6, R6, R9, !PT ;  /* 0x0000000906067209 */ /* 0x000fe20007810000 */
[----:B------:R-:W-:Y:S01]  /*1a140*/  IMAD.MOV.U32 R4, RZ, RZ, R5 ;  /* 0x000000ffff047224 */ /* 0x000fe200078e0005 */
[----:B------:R-:W-:Y:S01]  /*1a150*/  MOV R2, 0x1a180 ;  /* 0x0001a18000027802 */ /* 0x000fe20000000f00 */
[----:B------:R-:W-:-:S02]  /*1a160*/  IMAD.MOV.U32 R3, RZ, RZ, 0x2 ;  /* 0x00000002ff037424 */ /* 0x000fc400078e00ff */
[----:B------:R-:W-:Y:S05]  /*1a170*/  CALL.REL.NOINC `($__internal_6_$__cuda_sm70_shflsync_bfly_p) ;  /* 0x0000162000007944 */ /* 0x000fea0003c00000 */
[----:B------:R-:W-:Y:S01]  /*1a180*/  FMNMX.FTZ R5, R5, R9, !PT ;  /* 0x0000000905057209 */ /* 0x000fe20007810000 */
[----:B------:R-:W-:Y:S01]  /*1a190*/  IMAD.MOV.U32 R3, RZ, RZ, 0x1 ;  /* 0x00000001ff037424 */ /* 0x000fe200078e00ff */
[----:B------:R-:W-:-:S03]  /*1a1a0*/  MOV R2, 0x1a1d0 ;  /* 0x0001a1d000027802 */ /* 0x000fc60000000f00 */
[----:B------:R-:W-:Y:S02]  /*1a1b0*/  IMAD.MOV.U32 R4, RZ, RZ, R5 ;  /* 0x000000ffff047224 */ /* 0x000fe400078e0005 */
[----:B------:R-:W-:Y:S05]  /*1a1c0*/  CALL.REL.NOINC `($__internal_6_$__cuda_sm70_shflsync_bfly_p) ;  /* 0x000015d000007944 */ /* 0x000fea0003c00000 */
[----:B------:R-:W-:Y:S01]  /*1a1d0*/  MOV R4, R9 ;  /* 0x0000000900047202 */ /* 0x000fe20000000f00 */
[----:B------:R-:W-:Y:S05]  /*1a1e0*/  BRA `(.L_x_530) ;  /* 0xffff612000007947 */ /* 0x000fea000383ffff */
.L_x_444:
[----:B-1-34-:R-:W-:Y:S01]  /*1a1f0*/  MOV R44, RZ ;  /* 0x000000ff002c7202 */ /* 0x01afe20000000f00 */
[----:B------:R-:W-:Y:S01]  /*1a200*/  IMAD.MOV.U32 R45, RZ, RZ, R4 ;  /* 0x000000ffff2d7224 */ /* 0x000fe200078e0004 */
[----:B------:R-:W-:Y:S01]  /*1a210*/  MOV R2, 0x1a240 ;  /* 0x0001a24000027802 */ /* 0x000fe20000000f00 */
[----:B------:R-:W-:Y:S02]  /*1a220*/  IMAD.MOV.U32 R3, RZ, RZ, 0x181f ;  /* 0x0000181fff037424 */ /* 0x000fe400078e00ff */
[----:B------:R-:W-:Y:S05]  /*1a230*/  CALL.REL.NOINC `($__internal_7_$__cuda_sm70_shflsync_idx_p) ;  /* 0x000015c000007944 */ /* 0x000fea0003c00000 */
[----:B------:R-:W-:Y:S01]  /*1a240*/  MOV R3, R44 ;  /* 0x0000002c00037202 */ /* 0x000fe20000000f00 */
[----:B------:R-:W-:-:S05]  /*1a250*/  BRA `(.L_x_531) ;  /* 0xffff7ae000007947 */ /* 0x000fca000383ffff */
.L_x_447:
[----:B------:R-:W-:Y:S01]  /*1a260*/  MOV R44, 0x3 ;  /* 0x00000003002c7802 */ /* 0x000fe20000000f00 */
[----:B------:R-:W-:Y:S01]  /*1a270*/  IMAD.MOV.U32 R45, RZ, RZ, R4 ;  /* 0x000000ffff2d7224 */ /* 0x000fe200078e0004 */
[----:B--2---:R-:W-:Y:S01]  /*1a280*/  MOV R2, 0x1a2b0 ;  /* 0x0001a2b000027802 */ /* 0x004fe20000000f00 */
[----:B------:R-:W-:Y:S02]  /*1a290*/  IMAD.MOV.U32 R3, RZ, RZ, 0x181f ;  /* 0x0000181fff037424 */ /* 0x000fe400078e00ff */
[----:B-1----:R-:W-:Y:S05]  /*1a2a0*/  CALL.REL.NOINC `($__internal_7_$__cuda_sm70_shflsync_idx_p) ;  /* 0x0000155000007944 */ /* 0x002fea0003c00000 */
[----:B------:R-:W-:Y:S01]  /*1a2b0*/  MOV R3, 0x181f ;  /* 0x0000181f00037802 */ /* 0x000fe20000000f00 */
[----:B------:R-:W-:Y:S01]  /*1a2c0*/  IMAD.MOV.U32 R9, RZ, RZ, R44 ;  /* 0x000000ffff097224 */ /* 0x000fe200078e002c */
[----:B------:R-:W-:Y:S01]  /*1a2d0*/  MOV R44, 0x3 ;  /* 0x00000003002c7802 */ /* 0x000fe20000000f00 */
[----:B------:R-:W-:Y:S01]  /*1a2e0*/  IMAD.MOV.U32 R45, RZ, RZ, R8 ;  /* 0x000000ffff2d7224 */ /* 0x000fe200078e0008 */
[----:B------:R-:W-:Y:S02]  /*1a2f0*/  MOV R2, 0x1a310 ;  /* 0x0001a31000027802 */ /* 0x000fe40000000f00 */
[----:B------:R-:W-:Y:S05]  /*1a300*/  CALL.REL.NOINC `($__internal_7_$__cuda_sm70_shflsync_idx_p) ;  /* 0x000014f000007944 */ /* 0x000fea0003c00000 */
[----:B------:R-:W-:Y:S01]  /*1a310*/  MOV R4, R44 ;  /* 0x0000002c00047202 */ /* 0x000fe20000000f00 */
[----:B------:R-:W-:-:S05]  /*1a320*/  BRA `(.L_x_532) ;  /* 0xffff7c9000007947 */ /* 0x000fca000383ffff */
.L_x_450:
[----:B------:R-:W-:Y:S01]  /*1a330*/  MOV R44, RZ ;  /* 0x000000ff002c7202 */ /* 0x000fe20000000f00 */
[----:B------:R-:W-:Y:S01]  /*1a340*/  IMAD.MOV.U32 R45, RZ, RZ, R4 ;  /* 0x000000ffff2d7224 */ /* 0x000fe200078e0004 */
[----:B------:R-:W-:Y:S01]  /*1a350*/  MOV R2, 0x1a380 ;  /* 0x0001a38000027802 */ /* 0x000fe20000000f00 */
[----:B------:R-:W-:Y:S02]  /*1a360*/  IMAD.MOV.U32 R3, RZ, RZ, 0x181f ;  /* 0x0000181fff037424 */ /* 0x000fe400078e00ff */
[----:B------:R-:W-:Y:S05]  /*1a370*/  CALL.REL.NOINC `($__internal_7_$__cuda_sm70_shflsync_idx_p) ;  /* 0x0000148000007944 */ /* 0x000fea0003c00000 */
[----:B------:R-:W-:Y:S01]  /*1a380*/  MOV R10, R44 ;  /* 0x0000002c000a7202 */ /* 0x000fe20000000f00 */
[----:B------:R-:W-:-:S05]  /*1a390*/  BRA `(.L_x_533) ;  /* 0xffff90a000007947 */ /* 0x000fca000383ffff */
.L_x_451:
[----:B------:R-:W-:Y:S01]  /*1a3a0*/  MOV R44, RZ ;  /* 0x000000ff002c7202 */ /* 0x000fe20000000f00 */
[----:B------:R-:W-:Y:S01]  /*1a3b0*/  IMAD.MOV.U32 R45, RZ, RZ, R8 ;  /* 0x000000ffff2d7224 */ /* 0x000fe200078e0008 */
[----:B------:R-:W-:Y:S01]  /*1a3c0*/  MOV R2, 0x1a3f0 ;  /* 0x0001a3f000027802 */ /* 0x000fe20000000f00 */
[----:B------:R-:W-:Y:S02]  /*1a3d0*/  IMAD.MOV.U32 R3, RZ, RZ, 0x181f ;  /* 0x0000181fff037424 */ /* 0x000fe400078e00ff */
[----:B-12---:R-:W-:Y:S05]  /*1a3e0*/  CALL.REL.NOINC `($__internal_7_$__cuda_sm70_shflsync_idx_p) ;  /* 0x0000141000007944 */ /* 0x006fea0003c00000 */
[----:B------:R-:W-:Y:S01]  /*1a3f0*/  MOV R9, R44 ;  /* 0x0000002c00097202 */ /* 0x000fe20000000f00 */
[----:B------:R-:W-:-:S05]  /*1a400*/  BRA `(.L_x_534) ;  /* 0xffff905000007947 */ /* 0x000fca000383ffff */
.L_x_452:
[----:B------:R-:W-:Y:S01]  /*1a410*/  MOV R44, 0x1 ;  /* 0x00000001002c7802 */ /* 0x000fe20000000f00 */
[----:B------:R-:W-:Y:S01]  /*1a420*/  IMAD.MOV.U32 R45, RZ, RZ, R4 ;  /* 0x000000ffff2d7224 */ /* 0x000fe200078e0004 */
[----:B--2---:R-:W-:Y:S01]  /*1a430*/  MOV R2, 0x1a460 ;  /* 0x0001a46000027802 */ /* 0x004fe20000000f00 */
[----:B------:R-:W-:Y:S02]  /*1a440*/  IMAD.MOV.U32 R3, RZ, RZ, 0x181f ;  /* 0x0000181fff037424 */ /* 0x000fe400078e00ff */
[----:B-1-3--:R-:W-:Y:S05]  /*1a450*/  CALL.REL.NOINC `($__internal_7_$__cuda_sm70_shflsync_idx_p) ;  /* 0x000013a000007944 */ /* 0x00afea0003c00000 */
        /* <DEDUP_REMOVED lines=8> */
.L_x_453:
[----:B------:R-:W-:Y:S01]  /*1a4e0*/  MOV R44, 0x2 ;  /* 0x00000002002c7802 */ /* 0x000fe20000000f00 */
[----:B------:R-:W-:Y:S01]  /*1a4f0*/  IMAD.MOV.U32 R45, RZ, RZ, R4 ;  /* 0x000000ffff2d7224 */ /* 0x000fe200078e0004 */
[----:B-1----:R-:W-:Y:S01]  /*1a500*/  MOV R2, 0x1a530 ;  /* 0x0001a53000027802 */ /* 0x002fe20000000f00 */
[----:B------:R-:W-:Y:S02]  /*1a510*/  IMAD.MOV.U32 R3, RZ, RZ, 0x181f ;  /* 0x0000181fff037424 */ /* 0x000fe400078e00ff */
[----:B---34-:R-:W-:Y:S05]  /*1a520*/  CALL.REL.NOINC `($__internal_7_$__cuda_sm70_shflsync_idx_p) ;  /* 0x000012d000007944 */ /* 0x018fea0003c00000 */
[----:B------:R-:W-:Y:S01]  /*1a530*/  MOV R10, R44 ;  /* 0x0000002c000a7202 */ /* 0x000fe20000000f00 */
[----:B------:R-:W-:-:S05]  /*1a540*/  BRA `(.L_x_536) ;  /* 0xffff918000007947 */ /* 0x000fca000383ffff */
.L_x_454:
[----:B------:R-:W-:Y:S01]  /*1a550*/  MOV R44, 0x2 ;  /* 0x00000002002c7802 */ /* 0x000fe20000000f00 */
[----:B------:R-:W-:Y:S01]  /*1a560*/  IMAD.MOV.U32 R45, RZ, RZ, R8 ;  /* 0x000000ffff2d7224 */ /* 0x000fe200078e0008 */
[----:B-1----:R-:W-:Y:S01]  /*1a570*/  MOV R2, 0x1a5a0 ;  /* 0x0001a5a000027802 */ /* 0x002fe20000000f00 */
[----:B------:R-:W-:Y:S02]  /*1a580*/  IMAD.MOV.U32 R3, RZ, RZ, 0x181f ;  /* 0x0000181fff037424 */ /* 0x000fe400078e00ff */
[----:B--234-:R-:W-:Y:S05]  /*1a590*/  CALL.REL.NOINC `($__internal_7_$__cuda_sm70_shflsync_idx_p) ;  /* 0x0000126000007944 */ /* 0x01cfea0003c00000 */
[----:B------:R-:W-:Y:S01]  /*1a5a0*/  MOV R9, R44 ;  /* 0x0000002c00097202 */ /* 0x000fe20000000f00 */
[----:B------:R-:W-:-:S05]  /*1a5b0*/  BRA `(.L_x_537) ;  /* 0xffff913000007947 */ /* 0x000fca000383ffff */
.L_x_455:
[----:B------:R-:W-:Y:S01]  /*1a5c0*/  MOV R44, 0x3 ;  /* 0x00000003002c7802 */ /* 0x000fe20000000f00 */
[----:B------:R-:W-:Y:S01]  /*1a5d0*/  IMAD.MOV.U32 R45, RZ, RZ, R4 ;  /* 0x000000ffff2d7224 */ /* 0x000fe200078e0004 */
[----:B-1----:R-:W-:Y:S01]  /*1a5e0*/  MOV R2, 0x1a610 ;  /* 0x0001a61000027802 */ /* 0x002fe20000000f00 */
[----:B------:R-:W-:Y:S02]  /*1a5f0*/  IMAD.MOV.U32 R3, RZ, RZ, 0x181f ;  /* 0x0000181fff037424 */ /* 0x000fe400078e00ff */
[----:B--2-4-:R-:W-:Y:S05]  /*1a600*/  CALL.REL.NOINC `($__internal_7_$__cuda_sm70_shflsync_idx_p) ;  /* 0x000011f000007944 */ /* 0x014fea0003c00000 */
        /* <DEDUP_REMOVED lines=8> */
.L_x_456:
[----:B------:R-:W-:Y:S02]  /*1a690*/  MOV R3, 0x2 ;  /* 0x0000000200037802 */ /* 0x000fe40000000f00 */
[----:B------:R-:W-:Y:S02]  /*1a6a0*/  MOV R2, 0x1a6c0 ;  /* 0x0001a6c000027802 */ /* 0x000fe40000000f00 */
[----:B------:R-:W-:Y:S05]  /*1a6b0*/  CALL.REL.NOINC `($__internal_6_$__cuda_sm70_shflsync_bfly_p) ;  /* 0x000010e000007944 */ /* 0x000fea0003c00000 */
[----:B------:R-:W-:Y:S01]  /*1a6c0*/  MOV R2, R9 ;  /* 0x0000000900027202 */ /* 0x000fe20000000f00 */
[----:B------:R-:W-:-:S05]  /*1a6d0*/  BRA `(.L_x_539) ;  /* 0xffff962000007947 */ /* 0x000fca000383ffff */
.L_x_457:
[----:B------:R-:W-:Y:S02]  /*1a6e0*/  MOV R3, 0x1 ;  /* 0x0000000100037802 */ /* 0x000fe40000000f00 */
[----:B------:R-:W-:Y:S02]  /*1a6f0*/  MOV R2, 0x1a710 ;  /* 0x0001a71000027802 */ /* 0x000fe40000000f00 */
[----:B------:R-:W-:Y:S05]  /*1a700*/  CALL.REL.NOINC `($__internal_6_$__cuda_sm70_shflsync_bfly_p) ;  /* 0x0000109000007944 */ /* 0x000fea0003c00000 */
[----:B------:R-:W-:Y:S01]  /*1a710*/  IMAD.MOV.U32 R3, RZ, RZ, 0x2 ;  /* 0x00000002ff037424 */ /* 0x000fe200078e00ff */
[----:B------:R-:W-:Y:S01]  /*1a720*/  FMNMX.FTZ R6, R4, R9, !PT ;  /* 0x0000000904067209 */ /* 0x000fe20007810000 */
[----:B------:R-:W-:Y:S01]  /*1a730*/  IMAD.MOV.U32 R4, RZ, RZ, R8 ;  /* 0x000000ffff047224 */ /* 0x000fe200078e0008 */
[----:B------:R-:W-:Y:S02]  /*1a740*/  MOV R2, 0x1a760 ;  /* 0x0001a76000027802 */ /* 0x000fe40000000f00 */
[----:B------:R-:W-:Y:S05]  /*1a750*/  CALL.REL.NOINC `($__internal_6_$__cuda_sm70_shflsync_bfly_p) ;  /* 0x0000104000007944 */ /* 0x000fea0003c00000 */
[----:B------:R-:W-:Y:S01]  /*1a760*/  FMNMX.FTZ R4, R8, R9, !PT ;  /* 0x0000000908047209 */ /* 0x000fe20007810000 */
[----:B------:R-:W-:Y:S01]  /*1a770*/  IMAD.MOV.U32 R3, RZ, RZ, 0x1 ;  /* 0x00000001ff037424 */ /* 0x000fe200078e00ff */
[----:B------:R-:W-:Y:S02]  /*1a780*/  MOV R2, 0x1a7a0 ;  /* 0x0001a7a000027802 */ /* 0x000fe40000000f00 */
[----:B------:R-:W-:Y:S05]  /*1a790*/  CALL.REL.NOINC `($__internal_6_$__cuda_sm70_shflsync_bfly_p) ;  /* 0x0000100000007944 */ /* 0x000fea0003c00000 */
[----:B------:R-:W-:Y:S01]  /*1a7a0*/  MOV R2, R9 ;  /* 0x0000000900027202 */ /* 0x000fe20000000f00 */
[----:B------:R-:W-:-:S05]  /*1a7b0*/  BRA `(.L_x_540) ;  /* 0xffff95b000007947 */ /* 0x000fca000383ffff */
.L_x_459:
[----:B------:R-:W-:Y:S01]  /*1a7c0*/  IMAD.MOV.U32 R4, RZ, RZ, R232 ;  /* 0x000000ffff047224 */ /* 0x000fe200078e00e8 */
[----:B------:R-:W-:-:S02]  /*1a7d0*/  MOV R3, 0x2 ;  /* 0x0000000200037802 */ /* 0x000fc40000000f00 */
[----:B------:R-:W-:Y:S02]  /*1a7e0*/  MOV R2, 0x1a800 ;  /* 0x0001a80000027802 */ /* 0x000fe40000000f00 */
[----:B------:R-:W-:Y:S05]  /*1a7f0*/  CALL.REL.NOINC `($__internal_6_$__cuda_sm70_shflsync_bfly_p) ;  /* 0x00000fa000007944 */ /* 0x000fea0003c00000 */
[----:B------:R-:W-:Y:S01]  /*1a800*/  FADD.FTZ R4, R232, R9 ;  /* 0x00000009e8047221 */ /* 0x000fe20000010000 */
[----:B------:R-:W-:Y:S02]  /*1a810*/  MOV R3, 0x1 ;  /* 0x0000000100037802 */ /* 0x000fe40000000f00 */
[----:B------:R-:W-:Y:S02]  /*1a820*/  MOV R2, 0x1a840 ;  /* 0x0001a84000027802 */ /* 0x000fe40000000f00 */
[----:B------:R-:W-:Y:S05]  /*1a830*/  CALL.REL.NOINC `($__internal_6_$__cuda_sm70_shflsync_bfly_p) ;  /* 0x00000f6000007944 */ /* 0x000fea0003c00000 */
[----:B------:R-:W-:Y:S01]  /*1a840*/  FADD.FTZ R8, R4, R9 ;  /* 0x0000000904087221 */ /* 0x000fe20000010000 */
[----:B------:R-:W-:Y:S02]  /*1a850*/  MOV R4, R247 ;  /* 0x000000f700047202 */ /* 0x000fe40000000f00 */
[----:B------:R-:W-:Y:S02]  /*1a860*/  MOV R3, 0x2 ;  /* 0x0000000200037802 */ /* 0x000fe40000000f00 */
[----:B------:R-:W-:Y:S02]  /*1a870*/  MOV R2, 0x1a890 ;  /* 0x0001a89000027802 */ /* 0x000fe40000000f00 */
[----:B------:R-:W-:Y:S05]  /*1a880*/  CALL.REL.NOINC `($__internal_6_$__cuda_sm70_shflsync_bfly_p) ;  /* 0x00000f1000007944 */ /* 0x000fea0003c00000 */
[----:B------:R-:W-:Y:S01]  /*1a890*/  FADD.FTZ R4, R247, R9 ;  /* 0x00000009f7047221 */ /* 0x000fe20000010000 */
[----:B------:R-:W-:Y:S02]  /*1a8a0*/  MOV R3, 0x1 ;  /* 0x0000000100037802 */ /* 0x000fe40000000f00 */
[----:B------:R-:W-:-:S02]  /*1a8b0*/  MOV R2, 0x1a8d0 ;  /* 0x0001a8d000027802 */ /* 0x000fc40000000f00 */
[----:B------:R-:W-:Y:S05]  /*1a8c0*/  CALL.REL.NOINC `($__internal_6_$__cuda_sm70_shflsync_bfly_p) ;  /* 0x00000ed000007944 */ /* 0x000fea0003c00000 */
[----:B------:R-:W-:Y:S05]  /*1a8d0*/  BRA `(.L_x_541) ;  /* 0xffffb0d000007947 */ /* 0x000fea000383ffff */
.L_x_466:
[----:B--234-:R-:W-:Y:S01]  /*1a8e0*/  IMAD.MOV.U32 R45, RZ, RZ, R6 ;  /* 0x000000ffff2d7224 */ /* 0x01cfe200078e0006 */
[----:B------:R-:W-:Y:S01]  /*1a8f0*/  MOV R44, RZ ;  /* 0x000000ff002c7202 */ /* 0x000fe20000000f00 */
[----:B------:R-:W-:Y:S01]  /*1a900*/  IMAD.MOV.U32 R3, RZ, RZ, 0x181f ;  /* 0x0000181fff037424 */ /* 0x000fe200078e00ff */
[----:B------:R-:W-:-:S02]  /*1a910*/  MOV R2, 0x1a930 ;  /* 0x0001a93000027802 */ /* 0x000fc40000000f00 */
[----:B-1----:R-:W-:Y:S05]  /*1a920*/  CALL.REL.NOINC `($__internal_7_$__cuda_sm70_shflsync_idx_p) ;  /* 0x00000ed000007944 */ /* 0x002fea0003c00000 */
[----:B------:R-:W-:Y:S01]  /*1a930*/  MOV R11, R44 ;  /* 0x0000002c000b7202 */ /* 0x000fe20000000f00 */
[----:B------:R-:W-:Y:S05]  /*1a940*/  BRA `(.L_x_542) ;  /* 0xffffc48000007947 */ /* 0x000fea000383ffff */
.L_x_467:
[----:B------:R-:W-:Y:S01]  /*1a950*/  IMAD.MOV.U32 R45, RZ, RZ, R10 ;  /* 0x000000ffff2d7224 */ /* 0x000fe200078e000a */
[----:B------:R-:W-:Y:S01]  /*1a960*/  MOV R44, RZ ;  /* 0x000000ff002c7202 */ /* 0x000fe20000000f00 */
[----:B------:R-:W-:Y:S01]  /*1a970*/  IMAD.MOV.U32 R3, RZ, RZ, 0x181f ;  /* 0x0000181fff037424 */ /* 0x000fe200078e00ff */
[----:B------:R-:W-:-:S02]  /*1a980*/  MOV R2, 0x1a9a0 ;  /* 0x0001a9a000027802 */ /* 0x000fc40000000f00 */
[----:B-123--:R-:W-:Y:S05]  /*1a990*/  CALL.REL.NOINC `($__internal_7_$__cuda_sm70_shflsync_idx_p) ;  /* 0x00000e6000007944 */ /* 0x00efea0003c00000 */
[----:B------:R-:W-:Y:S01]  /*1a9a0*/  MOV R2, R44 ;  /* 0x0000002c00027202 */ /* 0x000fe20000000f00 */
[----:B------:R-:W-:Y:S05]  /*1a9b0*/  BRA `(.L_x_543) ;  /* 0xffffc43000007947 */ /* 0x000fea000383ffff */
.L_x_470:
[----:B------:R-:W-:Y:S01]  /*1a9c0*/  IMAD.MOV.U32 R45, RZ, RZ, R6 ;  /* 0x000000ffff2d7224 */ /* 0x000fe200078e0006 */
[----:B------:R-:W-:Y:S01]  /*1a9d0*/  MOV R44, 0x1 ;  /* 0x00000001002c7802 */ /* 0x000fe20000000f00 */
[----:B--2---:R-:W-:Y:S01]  /*1a9e0*/  IMAD.MOV.U32 R3, RZ, RZ, 0x181f ;  /* 0x0000181fff037424 */ /* 0x004fe200078e00ff */
[----:B------:R-:W-:-:S02]  /*1a9f0*/  MOV R2, 0x1aa10 ;  /* 0x0001aa1000027802 */ /* 0x000fc40000000f00 */
[----:B-1-34-:R-:W-:Y:S05]  /*1aa00*/  CALL.REL.NOINC `($__internal_7_$__cuda_sm70_shflsync_idx_p) ;  /* 0x00000df000007944 */ /* 0x01afea0003c00000 */
        /* <DEDUP_REMOVED lines=8> */
.L_x_473:
[----:B------:R-:W-:Y:S01]  /*1aa90*/  IMAD.MOV.U32 R45, RZ, RZ, R6 ;  /* 0x000000ffff2d7224 */ /* 0x000fe200078e0006 */
[----:B------:R-:W-:Y:S01]  /*1aaa0*/  MOV R44, 0x2 ;  /* 0x00000002002c7802 */ /* 0x000fe20000000f00 */
[----:B--2---:R-:W-:Y:S01]  /*1aab0*/  IMAD.MOV.U32 R3, RZ, RZ, 0x181f ;  /* 0x0000181fff037424 */ /* 0x004fe200078e00ff */
[----:B------:R-:W-:Y:S02]  /*1aac0*/  MOV R2, 0x1aae0 ;  /* 0x0001aae000027802 */ /* 0x000fe40000000f00 */
[----:B-1-34-:R-:W-:Y:S05]  /*1aad0*/  CALL.REL.NOINC `($__internal_7_$__cuda_sm70_shflsync_idx_p) ;  /* 0x00000d2000007944 */ /* 0x01afea0003c00000 */
[----:B------:R-:W-:Y:S01]  /*1aae0*/  MOV R11, R44 ;  /* 0x0000002c000b7202 */ /* 0x000fe20000000f00 */
[----:B------:R-:W-:Y:S05]  /*1aaf0*/  BRA `(.L_x_545) ;  /* 0xffffc4d000007947 */ /* 0x000fea000383ffff */
.L_x_474:
[----:B------:R-:W-:Y:S01]  /*1ab00*/  IMAD.MOV.U32 R45, RZ, RZ, R10 ;  /* 0x000000ffff2d7224 */ /* 0x000fe200078e000a */
[----:B------:R-:W-:Y:S01]  /*1ab10*/  MOV R44, 0x2 ;  /* 0x00000002002c7802 */ /* 0x000fe20000000f00 */
[----:B--2---:R-:W-:Y:S01]  /*1ab20*/  IMAD.MOV.U32 R3, RZ, RZ, 0x181f ;  /* 0x0000181fff037424 */ /* 0x004fe200078e00ff */
[----:B------:R-:W-:Y:S02]  /*1ab30*/  MOV R2, 0x1ab50 ;  /* 0x0001ab5000027802 */ /* 0x000fe40000000f00 */
[----:B-1-34-:R-:W-:Y:S05]  /*1ab40*/  CALL.REL.NOINC `($__internal_7_$__cuda_sm70_shflsync_idx_p) ;  /* 0x00000cb000007944 */ /* 0x01afea0003c00000 */
[----:B------:R-:W-:Y:S01]  /*1ab50*/  MOV R2, R44 ;  /* 0x0000002c00027202 */ /* 0x000fe20000000f00 */
[----:B------:R-:W-:Y:S05]  /*1ab60*/  BRA `(.L_x_546) ;  /* 0xffffc48000007947 */ /* 0x000fea000383ffff */
.L_x_477:
[----:B------:R-:W-:Y:S01]  /*1ab70*/  IMAD.MOV.U32 R45, RZ, RZ, R6 ;  /* 0x000000ffff2d7224 */ /* 0x000fe200078e0006 */
[----:B------:R-:W-:Y:S01]  /*1ab80*/  MOV R44, 0x3 ;  /* 0x00000003002c7802 */ /* 0x000fe20000000f00 */
[----:B---3--:R-:W-:Y:S01]  /*1ab90*/  IMAD.MOV.U32 R3, RZ, RZ, 0x181f ;  /* 0x0000181fff037424 */ /* 0x008fe200078e00ff */
[----:B----4-:R-:W-:-:S02]  /*1aba0*/  MOV R2, 0x1abc0 ;  /* 0x0001abc000027802 */ /* 0x010fc40000000f00 */
[----:B-12---:R-:W-:Y:S05]  /*1abb0*/  CALL.REL.NOINC `($__internal_7_$__cuda_sm70_shflsync_idx_p) ;  /* 0x00000c4000007944 */ /* 0x006fea0003c00000 */
        /* <DEDUP_REMOVED lines=8> */
.L_x_479:
[----:B------:R-:W-:Y:S01]  /*1ac40*/  IMAD.MOV.U32 R45, RZ, RZ, R6 ;  /* 0x000000ffff2d7224 */ /* 0x000fe200078e0006 */
[----:B------:R-:W-:Y:S01]  /*1ac50*/  MOV R44, RZ ;  /* 0x000000ff002c7202 */ /* 0x000fe20000000f00 */
[----:B------:R-:W-:Y:S01]  /*1ac60*/  IMAD.MOV.U32 R3, RZ, RZ, 0x1c1f ;  /* 0x00001c1fff037424 */ /* 0x000fe200078e00ff */
[----:B------:R-:W-:Y:S02]  /*1ac70*/  MOV R2, 0x1ac90 ;  /* 0x0001ac9000027802 */ /* 0x000fe40000000f00 */
[----:B------:R-:W-:Y:S05]  /*1ac80*/  CALL.REL.NOINC `($__internal_7_$__cuda_sm70_shflsync_idx_p) ;  /* 0x00000b7000007944 */ /* 0x000fea0003c00000 */
[----:B------:R-:W-:Y:S01]  /*1ac90*/  MOV R4, R44 ;  /* 0x0000002c00047202 */ /* 0x000fe20000000f00 */
[----:B------:R-:W-:Y:S05]  /*1aca0*/  BRA `(.L_x_548) ;  /* 0xffffc73000007947 */ /* 0x000fea000383ffff */
.L_x_480:
[----:B------:R-:W-:Y:S01]  /*1acb0*/  IMAD.MOV.U32 R45, RZ, RZ, R5 ;  /* 0x000000ffff2d7224 */ /* 0x000fe200078e0005 */
[----:B------:R-:W-:Y:S01]  /*1acc0*/  MOV R44, RZ ;  /* 0x000000ff002c7202 */ /* 0x000fe20000000f00 */
[----:B------:R-:W-:Y:S01]  /*1acd0*/  IMAD.MOV.U32 R3, RZ, RZ, 0x1c1f ;  /* 0x00001c1fff037424 */ /* 0x000fe200078e00ff */
[----:B------:R-:W-:Y:S02]  /*1ace0*/  MOV R2, 0x1ad00 ;  /* 0x0001ad0000027802 */ /* 0x000fe40000000f00 */
[----:B-12---:R-:W-:Y:S05]  /*1acf0*/  CALL.REL.NOINC `($__internal_7_$__cuda_sm70_shflsync_idx_p) ;  /* 0x00000b0000007944 */ /* 0x006fea0003c00000 */
[----:B------:R-:W-:Y:S01]  /*1ad00*/  MOV R2, R44 ;  /* 0x0000002c00027202 */ /* 0x000fe20000000f00 */
[----:B------:R-:W-:Y:S05]  /*1ad10*/  BRA `(.L_x_549) ;  /* 0xffffc6e000007947 */ /* 0x000fea000383ffff */
.L_x_483:
        /* <DEDUP_REMOVED lines=13> */
.L_x_487:
[----:B------:R-:W-:Y:S01]  /*1adf0*/  IMAD.MOV.U32 R45, RZ, RZ, R5 ;  /* 0x000000ffff2d7224 */ /* 0x000fe200078e0005 */
[----:B------:R-:W-:Y:S01]  /*1ae00*/  MOV R44, RZ ;  /* 0x000000ff002c7202 */ /* 0x000fe20000000f00 */
[----:B------:R-:W-:Y:S01]  /*1ae10*/  IMAD.MOV.U32 R3, RZ, RZ, 0x181f ;  /* 0x0000181fff037424 */ /* 0x000fe200078e00ff */
[----:B------:R-:W-:Y:S02]  /*1ae20*/  MOV R2, 0x1ae40 ;  /* 0x0001ae4000027802 */ /* 0x000fe40000000f00 */
[----:B------:R-:W-:Y:S05]  /*1ae30*/  CALL.REL.NOINC `($__internal_7_$__cuda_sm70_shflsync_idx_p) ;  /* 0x000009c000007944 */ /* 0x000fea0003c00000 */
[----:B------:R-:W-:Y:S01]  /*1ae40*/  MOV R11, R44 ;  /* 0x0000002c000b7202 */ /* 0x000fe20000000f00 */
[----:B------:R-:W-:Y:S05]  /*1ae50*/  BRA `(.L_x_551) ;  /* 0xffffd9f000007947 */ /* 0x000fea000383ffff */
.L_x_488:
[----:B------:R-:W-:Y:S01]  /*1ae60*/  IMAD.MOV.U32 R45, RZ, RZ, R10 ;  /* 0x000000ffff2d7224 */ /* 0x000fe200078e000a */
[----:B------:R-:W-:Y:S01]  /*1ae70*/  MOV R44, RZ ;  /* 0x000000ff002c7202 */ /* 0x000fe20000000f00 */
[----:B------:R-:W-:Y:S01]  /*1ae80*/  IMAD.MOV.U32 R3, RZ, RZ, 0x181f ;  /* 0x0000181fff037424 */ /* 0x000fe200078e00ff */
[----:B------:R-:W-:Y:S02]  /*1ae90*/  MOV R2, 0x1aeb0 ;  /* 0x0001aeb000027802 */ /* 0x000fe40000000f00 */
[----:B-12---:R-:W-:Y:S05]  /*1aea0*/  CALL.REL.NOINC `($__internal_7_$__cuda_sm70_shflsync_idx_p) ;  /* 0x0000095000007944 */ /* 0x006fea0003c00000 */
[----:B------:R-:W-:Y:S01]  /*1aeb0*/  MOV R2, R44 ;  /* 0x0000002c00027202 */ /* 0x000fe20000000f00 */
[----:B------:R-:W-:Y:S05]  /*1aec0*/  BRA `(.L_x_552) ;  /* 0xffffd9a000007947 */ /* 0x000fea000383ffff */
.L_x_491:
        /* <DEDUP_REMOVED lines=13> */
.L_x_494:
[----:B------:R-:W-:Y:S01]  /*1afa0*/  IMAD.MOV.U32 R45, RZ, RZ, R5 ;  /* 0x000000ffff2d7224 */ /* 0x000fe200078e0005 */
[----:B------:R-:W-:Y:S01]  /*1afb0*/  MOV R44, 0x2 ;  /* 0x00000002002c7802 */ /* 0x000fe20000000f00 */
[----:B-1----:R-:W-:Y:S01]  /*1afc0*/  IMAD.MOV.U32 R3, RZ, RZ, 0x181f ;  /* 0x0000181fff037424 */ /* 0x002fe200078e00ff */
[----:B----4-:R-:W-:Y:S02]  /*1afd0*/  MOV R2, 0x1aff0 ;  /* 0x0001aff000027802 */ /* 0x010fe40000000f00 */
[----:B--23--:R-:W-:Y:S05]  /*1afe0*/  CALL.REL.NOINC `($__internal_7_$__cuda_sm70_shflsync_idx_p) ;  /* 0x0000081000007944 */ /* 0x00cfea0003c00000 */
[----:B------:R-:W-:Y:S01]  /*1aff0*/  MOV R11, R44 ;  /* 0x0000002c000b7202 */ /* 0x000fe20000000f00 */
[----:B------:R-:W-:Y:S05]  /*1b000*/  BRA `(.L_x_554) ;  /* 0xffffda5000007947 */ /* 0x000fea000383ffff */
.L_x_495:
[----:B------:R-:W-:Y:S01]  /*1b010*/  IMAD.MOV.U32 R45, RZ, RZ, R10 ;  /* 0x000000ffff2d7224 */ /* 0x000fe200078e000a */
[----:B------:R-:W-:Y:S01]  /*1b020*/  MOV R44, 0x2 ;  /* 0x00000002002c7802 */ /* 0x000fe20000000f00 */
[----:B------:R-:W-:Y:S01]  /*1b030*/  IMAD.MOV.U32 R3, RZ, RZ, 0x181f ;  /* 0x0000181fff037424 */ /* 0x000fe200078e00ff */
[----:B----4-:R-:W-:Y:S02]  /*1b040*/  MOV R2, 0x1b060 ;  /* 0x0001b06000027802 */ /* 0x010fe40000000f00 */
[----:B-123--:R-:W-:Y:S05]  /*1b050*/  CALL.REL.NOINC `($__internal_7_$__cuda_sm70_shflsync_idx_p) ;  /* 0x000007a000007944 */ /* 0x00efea0003c00000 */
[----:B------:R-:W-:Y:S01]  /*1b060*/  MOV R2, R44 ;  /* 0x0000002c00027202 */ /* 0x000fe20000000f00 */
[----:B------:R-:W-:Y:S05]  /*1b070*/  BRA `(.L_x_555) ;  /* 0xffffda0000007947 */ /* 0x000fea000383ffff */
.L_x_498:
        /* <DEDUP_REMOVED lines=13> */
.L_x_500:
[----:B------:R-:W-:Y:S01]  /*1b150*/  IMAD.MOV.U32 R45, RZ, RZ, R74 ;  /* 0x000000ffff2d7224 */ /* 0x000fe200078e004a */
[----:B------:R-:W-:Y:S01]  /*1b160*/  MOV R44, RZ ;  /* 0x000000ff002c7202 */ /* 0x000fe20000000f00 */
[----:B------:R-:W-:Y:S01]  /*1b170*/  IMAD.MOV.U32 R3, RZ, RZ, 0x1f ;  /* 0x0000001fff037424 */ /* 0x000fe200078e00ff */
[----:B------:R-:W-:Y:S02]  /*1b180*/  MOV R2, 0x1b1a0 ;  /* 0x0001b1a000027802 */ /* 0x000fe40000000f00 */
[----:B------:R-:W-:Y:S05]  /*1b190*/  CALL.REL.NOINC `($__internal_7_$__cuda_sm70_shflsync_idx_p) ;  /* 0x0000066000007944 */ /* 0x000fea0003c00000 */
[----:B------:R-:W-:Y:S01]  /*1b1a0*/  MOV R10, R44 ;  /* 0x0000002c000a7202 */ /* 0x000fe20000000f00 */
[----:B------:R-:W-:Y:S05]  /*1b1b0*/  BRA `(.L_x_557) ;  /* 0xffffdb6000007947 */ /* 0x000fea000383ffff */
.L_x_501:
[----:B------:R-:W-:Y:S01]  /*1b1c0*/  IMAD.MOV.U32 R45, RZ, RZ, R74 ;  /* 0x000000ffff2d7224 */ /* 0x000fe200078e004a */
[----:B------:R-:W-:Y:S01]  /*1b1d0*/  MOV R44, 0x1 ;  /* 0x00000001002c7802 */ /* 0x000fe20000000f00 */
[----:B------:R-:W-:Y:S01]  /*1b1e0*/  IMAD.MOV.U32 R3, RZ, RZ, 0x1f ;  /* 0x0000001fff037424 */ /* 0x000fe200078e00ff */
[----:B------:R-:W-:Y:S02]  /*1b1f0*/  MOV R2, 0x1b210 ;  /* 0x0001b21000027802 */ /* 0x000fe40000000f00 */
[----:B-12---:R-:W-:Y:S05]  /*1b200*/  CALL.REL.NOINC `($__internal_7_$__cuda_sm70_shflsync_idx_p) ;  /* 0x000005f000007944 */ /* 0x006fea0003c00000 */
[----:B------:R-:W-:Y:S01]  /*1b210*/  MOV R9, R44 ;  /* 0x0000002c00097202 */ /* 0x000fe20000000f00 */
[----:B------:R-:W-:Y:S05]  /*1b220*/  BRA `(.L_x_558) ;  /* 0xffffdb1000007947 */ /* 0x000fea000383ffff */
.L_x_502:
[----:B------:R-:W-:Y:S02]  /*1b230*/  MOV R3, 0x1 ;  /* 0x0000000100037802 */ /* 0x000fe40000000f00 */
[----:B------:R-:W-:-:S02]  /*1b240*/  MOV R4, 0x1b260 ;  /* 0x0001b26000047802 */ /* 0x000fc40000000f00 */
[----:B-1234-:R-:W-:Y:S05]  /*1b250*/  CALL.REL.NOINC `($__internal_8_$__cuda_sm70_shflsync_up_p) ;  /* 0x000005f000007944 */ /* 0x01efea0003c00000 */
[----:B------:R-:W-:Y:S05]  /*1b260*/  BRA `(.L_x_559) ;  /* 0xffffdc0000007947 */ /* 0x000fea000383ffff */
.L_x_503:
[----:B------:R-:W-:Y:S02]  /*1b270*/  MOV R3, 0x2 ;  /* 0x0000000200037802 */ /* 0x000fe40000000f00 */
[----:B------:R-:W-:-:S02]  /*1b280*/  MOV R4, 0x1b2a0 ;  /* 0x0001b2a000047802 */ /* 0x000fc40000000f00 */
[----:B--2-4-:R-:W-:Y:S05]  /*1b290*/  CALL.REL.NOINC `($__internal_8_$__cuda_sm70_shflsync_up_p) ;  /* 0x000005b000007944 */ /* 0x014fea0003c00000 */
[----:B------:R-:W-:Y:S02]  /*1b2a0*/  SEL R3, R3, RZ, P1 ;  /* 0x000000ff03037207 */ /* 0x000fe40000800000 */
[----:B------:R-:W-:-:S03]  /*1b2b0*/  MOV R4, 0x1b2f0 ;  /* 0x0001b2f000047802 */ /* 0x000fc60000000f00 */
[----:B------:R-:W-:Y:S02]  /*1b2c0*/  IMAD.IADD R2, R2, 0x1, R3 ;  /* 0x0000000102027824 */ /* 0x000fe400078e0203 */
[----:B------:R-:W-:Y:S02]  /*1b2d0*/  IMAD.MOV.U32 R3, RZ, RZ, 0x4 ;  /* 0x00000004ff037424 */ /* 0x000fe400078e00ff */
[----:B------:R-:W-:Y:S05]  /*1b2e0*/  CALL.REL.NOINC `($__internal_8_$__cuda_sm70_shflsync_up_p) ;  /* 0x0000056000007944 */ /* 0x000fea0003c00000 */
        /* <DEDUP_REMOVED lines=10> */
[----:B------:R-:W-:Y:S01]  /*1b390*/  SEL R3, R3, RZ, P4 ;  /* 0x000000ff03037207 */ /* 0x000fe20002000000 */
[----:B------:R-:W-:-:S04]  /*1b3a0*/  IMAD.MOV.U32 R44, RZ, RZ, 0x1f ;  /* 0x0000001fff2c7424 */ /* 0x000fc800078e00ff */
[----:B------:R-:W-:Y:S01]  /*1b3b0*/  IMAD.IADD R4, R3, 0x1, R2 ;  /* 0x0000000103047824 */ /* 0x000fe200078e0202 */
[----:B------:R-:W-:Y:S02]  /*1b3c0*/  MOV R3, 0x1f ;  /* 0x0000001f00037802 */ /* 0x000fe40000000f00 */
[----:B------:R-:W-:Y:S01]  /*1b3d0*/  MOV R2, 0x1b400 ;  /* 0x0001b40000027802 */ /* 0x000fe20000000f00 */
[----:B------:R-:W-:Y:S02]  /*1b3e0*/  IMAD.MOV.U32 R45, RZ, RZ, R4 ;  /* 0x000000ffff2d7224 */ /* 0x000fe400078e0004 */
[----:B------:R-:W-:Y:S05]  /*1b3f0*/  CALL.REL.NOINC `($__internal_7_$__cuda_sm70_shflsync_idx_p) ;  /* 0x0000040000007944 */ /* 0x000fea0003c00000 */
[----:B------:R-:W-:Y:S01]  /*1b400*/  MOV R2, R44 ;  /* 0x0000002c00027202 */ /* 0x000fe20000000f00 */
[----:B------:R-:W-:Y:S05]  /*1b410*/  BRA `(.L_x_560) ;  /* 0xffffdb5000007947 */ /* 0x000fea000383ffff */
.L_x_507:
[----:B------:R-:W-:Y:S02]  /*1b420*/  MOV R3, 0x1 ;  /* 0x0000000100037802 */ /* 0x000fe40000000f00 */
[----:B------:R-:W-:Y:S02]  /*1b430*/  MOV R4, 0x1b450 ;  /* 0x0001b45000047802 */ /* 0x000fe40000000f00 */
[----:B------:R-:W-:Y:S05]  /*1b440*/  CALL.REL.NOINC `($__internal_8_$__cuda_sm70_shflsync_up_p) ;  /* 0x0000040000007944 */ /* 0x000fea0003c00000 */
[----:B------:R-:W-:Y:S05]  /*1b450*/  BRA `(.L_x_561) ;  /* 0xffffdc8000007947 */ /* 0x000fea000383ffff */
.L_x_508:
[----:B------:R-:W-:Y:S02]  /*1b460*/  MOV R3, 0x2 ;  /* 0x0000000200037802 */ /* 0x000fe40000000f00 */
[----:B------:R-:W-:Y:S02]  /*1b470*/  MOV R4, 0x1b490 ;  /* 0x0001b49000047802 */ /* 0x000fe40000000f00 */
        /* <DEDUP_REMOVED lines=25> */
.L_x_510:
[----:B------:R-:W-:Y:S02]  /*1b610*/  SEL R2, RZ, 0x1, P0 ;  /* 0x00000001ff027807 */ /* 0x000fe40000000000 */
[----:B------:R-:W-:Y:S02]  /*1b620*/  MOV R3, 0x1b640 ;  /* 0x0001b64000037802 */ /* 0x000fe40000000f00 */
[----:B-1----:R-:W-:Y:S05]  /*1b630*/  CALL.REL.NOINC `($__internal_9_$__cuda_sm70_votesync_ballot) ;  /* 0x0000027000007944 */ /* 0x002fea0003c00000 */
[----:B------:R-:W-:Y:S01]  /*1b640*/  MOV R9, R5 ;  /* 0x0000000500097202 */ /* 0x000fe20000000f00 */
[----:B------:R-:W-:Y:S05]  /*1b650*/  BRA `(.L_x_563) ;  /* 0xffffdc1000007947 */ /* 0x000fea000383ffff */
.L_x_511:
[----:B------:R-:W-:Y:S01]  /*1b660*/  IMAD.MOV.U32 R45, RZ, RZ, R6 ;  /* 0x000000ffff2d7224 */ /* 0x000fe200078e0006 */
[----:B---3--:R-:W-:Y:S01]  /*1b670*/  MOV R44, R11 ;  /* 0x0000000b002c7202 */ /* 0x008fe20000000f00 */
[----:B------:R-:W-:Y:S01]  /*1b680*/  IMAD.MOV.U32 R3, RZ, RZ, 0x1f ;  /* 0x0000001fff037424 */ /* 0x000fe200078e00ff */
[----:B------:R-:W-:-:S02]  /*1b690*/  MOV R2, 0x1b6b0 ;  /* 0x0001b6b000027802 */ /* 0x000fc40000000f00 */
[----:B-12---:R-:W-:Y:S05]  /*1b6a0*/  CALL.REL.NOINC `($__internal_7_$__cuda_sm70_shflsync_idx_p) ;  /* 0x0000015000007944 */ /* 0x006fea0003c00000 */
[----:B------:R-:W-:Y:S01]  /*1b6b0*/  IMAD.MOV.U32 R6, RZ, RZ, R44 ;  /* 0x000000ffff067224 */ /* 0x000fe200078e002c */
[----:B------:R-:W-:Y:S01]  /*1b6c0*/  MOV R44, R11 ;  /* 0x0000000b002c7202 */ /* 0x000fe20000000f00 */
[----:B------:R-:W-:Y:S01]  /*1b6d0*/  IMAD.MOV.U32 R45, RZ, RZ, R8 ;  /* 0x000000ffff2d7224 */ /* 0x000fe200078e0008 */
[----:B------:R-:W-:-:S02]  /*1b6e0*/  MOV R3, 0x1f ;  /* 0x0000001f00037802 */ /* 0x000fc40000000f00 */
[----:B------:R-:W-:Y:S02]  /*1b6f0*/  MOV R2, 0x1b710 ;  /* 0x0001b71000027802 */ /* 0x000fe40000000f00 */
[----:B------:R-:W-:Y:S05]  /*1b700*/  CALL.REL.NOINC `($__internal_7_$__cuda_sm70_shflsync_idx_p) ;  /* 0x000000f000007944 */ /* 0x000fea0003c00000 */
[----:B------:R-:W-:Y:S01]  /*1b710*/  MOV R5, R44 ;  /* 0x0000002c00057202 */ /* 0x000fe20000000f00 */
[----:B------:R-:W-:Y:S05]  /*1b720*/  BRA `(.L_x_564) ;  /* 0xffffdb8000007947 */ /* 0x000fea000383ffff */
.L_x_514:
[----:B------:R-:W-:Y:S01]  /*1b730*/  MOV R44, R2 ;  /* 0x00000002002c7202 */ /* 0x000fe20000000f00 */
[----:B------:R-:W-:Y:S01]  /*1b740*/  IMAD.MOV.U32 R45, RZ, RZ, R4 ;  /* 0x000000ffff2d7224 */ /* 0x000fe200078e0004 */
[----:B------:R-:W-:Y:S01]  /*1b750*/  MOV R2, 0x1b780 ;  /* 0x0001b78000027802 */ /* 0x000fe20000000f00 */
[----:B------:R-:W-:Y:S02]  /*1b760*/  IMAD.MOV.U32 R3, RZ, RZ, 0x1f ;  /* 0x0000001fff037424 */ /* 0x000fe400078e00ff */
[----:B-1234-:R-:W-:Y:S05]  /*1b770*/  CALL.REL.NOINC `($__internal_7_$__cuda_sm70_shflsync_idx_p) ;  /* 0x0000008000007944 */ /* 0x01efea0003c00000 */
[----:B------:R-:W-:Y:S01]  /*1b780*/  MOV R16, R44 ;  /* 0x0000002c00107202 */ /* 0x000fe20000000f00 */
[----:B------:R-:W-:Y:S05]  /*1b790*/  BRA `(.L_x_513) ;  /* 0xffffdb7000007947 */ /* 0x000fea000383ffff */
        .weak           $__internal_6_$__cuda_sm70_shflsync_bfly_p
        .type           $__internal_6_$__cuda_sm70_shflsync_bfly_p,@function
        .size           $__internal_6_$__cuda_sm70_shflsync_bfly_p,($__internal_7_$__cuda_sm70_shflsync_idx_p - $__internal_6_$__cuda_sm70_shflsync_bfly_p)
$__internal_6_$__cuda_sm70_shflsync_bfly_p:
[----:B------:R-:W-:Y:S02]  /*1b7a0*/  MOV R9, 0x1f ;  /* 0x0000001f00097802 */ /* 0x000fe40000000f00 */
[----:B------:R-:W-:-:S04]  /*1b7b0*/  MOV R43, 0xffffffff ;  /* 0xffffffff002b7802 */ /* 0x000fc80000000f00 */
[----:B------:R-:W-:Y:S04]  /*1b7c0*/  WARPSYNC R43 ;  /* 0x0000002b00007348 */ /* 0x000fe80003800000 */
[----:B------:R1:W2:Y:S02]  /*1b7d0*/  SHFL.BFLY PT, R9, R4, R3, R9 ;  /* 0x0c00000304097389 */ /* 0x0002a400000e0009 */
[----:B-1----:R-:W-:-:S04]  /*1b7e0*/  MOV R3, 0x0 ;  /* 0x0000000000037802 */ /* 0x002fc80000000f00 */
[----:B--2---:R-:W-:Y:S05]  /*1b7f0*/  RET.REL.NODEC R2 `(_ZN7cutlass13device_kernelIN5flash19enable_sm80_to_sm89INS1_16FlashAttnFwdSm80INS1_25CollectiveMainloopFwdSm80ILi8ELi1ELb1EN4cute5tupleIJNS5_1CILi128EEENS7_ILi112EEES8_EEELi128ENS_6half_tEfNS_4arch4Sm80ELb0ELb0ELb1ELb1ELb1ELb1ELb1ELb1EEENS1_21CollectiveEpilogueFwdINS6_IJS8_S8_S9_EEENS6_IJNS7_ILi1EEESH_SH_EEESB_SD_Li256ELb1ELb1ELb1ELb0EEENS1_36VarlenDynamicPersistentTileSchedulerILi128ELi112ELi256ELi256ELb1ELb1ELb0ELb0ELb1ELb1EEEEEEEEEvNT_6ParamsE) ;  /* 0xfffe480002007950 */ /* 0x004fea0003c3ffff */
        .weak           $__internal_7_$__cuda_sm70_shflsync_idx_p
        .type           $__internal_7_$__cuda_sm70_shflsync_idx_p,@function
        .size           $__internal_7_$__cuda_sm70_shflsync_idx_p,($__internal_8_$__cuda_sm70_shflsync_up_p - $__internal_7_$__cuda_sm70_shflsync_idx_p)
$__internal_7_$__cuda_sm70_shflsync_idx_p:
[----:B------:R-:W-:-:S04]  /*1b800*/  MOV R222, 0xffffffff ;  /* 0xffffffff00de7802 */ /* 0x000fc80000000f00 */
[----:B------:R-:W-:Y:S04]  /*1b810*/  WARPSYNC R222 ;  /* 0x000000de00007348 */ /* 0x000fe80003800000 */
[----:B------:R1:W2:Y:S02]  /*1b820*/  SHFL.IDX PT, R44, R45, R44, R3 ;  /* 0x0000002c2d2c7389 */ /* 0x0002a400000e0003 */
[----:B-1----:R-:W-:-:S04]  /*1b830*/  MOV R3, 0x0 ;  /* 0x0000000000037802 */ /* 0x002fc80000000f00 */
[----:B--2---:R-:W-:Y:S05]  /*1b840*/  RET.REL.NODEC R2 `(_ZN7cutlass13device_kernelIN5flash19enable_sm80_to_sm89INS1_16FlashAttnFwdSm80INS1_25CollectiveMainloopFwdSm80ILi8ELi1ELb1EN4cute5tupleIJNS5_1CILi128EEENS7_ILi112EEES8_EEELi128ENS_6half_tEfNS_4arch4Sm80ELb0ELb0ELb1ELb1ELb1ELb1ELb1ELb1EEENS1_21CollectiveEpilogueFwdINS6_IJS8_S8_S9_EEENS6_IJNS7_ILi1EEESH_SH_EEESB_SD_Li256ELb1ELb1ELb1ELb0EEENS1_36VarlenDynamicPersistentTileSchedulerILi128ELi112ELi256ELi256ELb1ELb1ELb0ELb0ELb1ELb1EEEEEEEEEvNT_6ParamsE) ;  /* 0xfffe47b002007950 */ /* 0x004fea0003c3ffff */
        .weak           $__internal_8_$__cuda_sm70_shflsync_up_p
        .type           $__internal_8_$__cuda_sm70_shflsync_up_p,@function
        .size           $__internal_8_$__cuda_sm70_shflsync_up_p,($__internal_9_$__cuda_sm70_votesync_ballot - $__internal_8_$__cuda_sm70_shflsync_up_p)
$__internal_8_$__cuda_sm70_shflsync_up_p:
[----:B------:R-:W-:Y:S02]  /*1b850*/  MOV R11, 0xffffffff ;  /* 0xffffffff000b7802 */ /* 0x000fe40000000f00 */
[----:B------:R-:W-:Y:S02]  /*1b860*/  MOV R5, RZ ;  /* 0x000000ff00057202 */ /* 0x000fe40000000f00 */
[----:B------:R-:W-:Y:S04]  /*1b870*/  WARPSYNC R11 ;  /* 0x0000000b00007348 */ /* 0x000fe80003800000 */
[----:B------:R1:W2:Y:S02]  /*1b880*/  SHFL.UP PT, R3, R2, R3, R5 ;  /* 0x0400000302037389 */ /* 0x0002a400000e0005 */
[----:B-1----:R-:W-:-:S04]  /*1b890*/  MOV R5, 0x0 ;  /* 0x0000000000057802 */ /* 0x002fc80000000f00 */
[----:B--2---:R-:W-:Y:S05]  /*1b8a0*/  RET.REL.NODEC R4 `(_ZN7cutlass13device_kernelIN5flash19enable_sm80_to_sm89INS1_16FlashAttnFwdSm80INS1_25CollectiveMainloopFwdSm80ILi8ELi1ELb1EN4cute5tupleIJNS5_1CILi128EEENS7_ILi112EEES8_EEELi128ENS_6half_tEfNS_4arch4Sm80ELb0ELb0ELb1ELb1ELb1ELb1ELb1ELb1EEENS1_21CollectiveEpilogueFwdINS6_IJS8_S8_S9_EEENS6_IJNS7_ILi1EEESH_SH_EEESB_SD_Li256ELb1ELb1ELb1ELb0EEENS1_36VarlenDynamicPersistentTileSchedulerILi128ELi112ELi256ELi256ELb1ELb1ELb0ELb0ELb1ELb1EEEEEEEEEvNT_6ParamsE) ;  /* 0xfffe475004007950 */ /* 0x004fea0003c3ffff */
        .weak           $__internal_9_$__cuda_sm70_votesync_ballot
        .type           $__internal_9_$__cuda_sm70_votesync_ballot,@function
        .size           $__internal_9_$__cuda_sm70_votesync_ballot,(.L_x_1795 - $__internal_9_$__cuda_sm70_votesync_ballot)
$__internal_9_$__cuda_sm70_votesync_ballot:
[----:B------:R-:W-:Y:S01]  /*1b8b0*/  ISETP.NE.U32.AND P0, PT, R2, 0x1, PT ;  /* 0x000000010200780c */ /* 0x000fe20003f05070 */
[----:B------:R-:W-:-:S04]  /*1b8c0*/  IMAD.MOV.U32 R5, RZ, RZ, -0x1 ;  /* 0xffffffffff057424 */ /* 0x000fc800078e00ff */
[----:B------:R-:W-:Y:S08]  /*1b8d0*/  WARPSYNC R5 ;  /* 0x0000000500007348 */ /* 0x000ff00003800000 */
[----:B------:R-:W-:-:S04]  /*1b8e0*/  VOTE.ANY R2, PT, !P0 ;  /* 0x0000000000027806 */ /* 0x000fc800040e0100 */
[----:B------:R-:W-:Y:S01]  /*1b8f0*/  LOP3.LUT R5, R2, R5, RZ, 0xc0, !PT ;  /* 0x0000000502057212 */ /* 0x000fe200078ec0ff */
[----:B------:R-:W-:Y:S02]  /*1b900*/  IMAD.MOV.U32 R2, RZ, RZ, R3 ;  /* 0x000000ffff027224 */ /* 0x000fe400078e0003 */
[----:B------:R-:W-:-:S04]  /*1b910*/  IMAD.MOV.U32 R3, RZ, RZ, 0x0 ;  /* 0x00000000ff037424 */ /* 0x000fc800078e00ff */
[----:B------:R-:W-:Y:S05]  /*1b920*/  RET.REL.NODEC R2 `(_ZN7cutlass13device_kernelIN5flash19enable_sm80_to_sm89INS1_16FlashAttnFwdSm80INS1_25CollectiveMainloopFwdSm80ILi8ELi1ELb1EN4cute5tupleIJNS5_1CILi128EEENS7_ILi112EEES8_EEELi128ENS_6half_tEfNS_4arch4Sm80ELb0ELb0ELb1ELb1ELb1ELb1ELb1ELb1EEENS1_21CollectiveEpilogueFwdINS6_IJS8_S8_S9_EEENS6_IJNS7_ILi1EEESH_SH_EEESB_SD_Li256ELb1ELb1ELb1ELb0EEENS1_36VarlenDynamicPersistentTileSchedulerILi128ELi112ELi256ELi256ELb1ELb1ELb0ELb0ELb1ELb1EEEEEEEEEvNT_6ParamsE) ;  /* 0xfffe46d002007950 */ /* 0x000fea0003c3ffff */
.L_x_565:
        /* <DEDUP_REMOVED lines=13> */
.L_x_1795:


//--------------------- .text._ZN7cutlass13device_kernelIN5flash19enable_sm80_to_sm89INS1_16FlashAttnFwdSm80INS1_25CollectiveMainloopFwdSm80ILi4ELi1ELb0EN4cute5tupleIJNS5_1CILi128EEENS7_ILi48EEES8_EEELi128ENS_6half_tEfNS_4arch4Sm80ELb0ELb1ELb1ELb0ELb1ELb0ELb1ELb1EEENS1_21CollectiveEpilogueFwdINS6_IJS8_S8_S9_EEENS6_IJNS7_ILi1EEESH_SH_EEESB_SD_Li128ELb0ELb1ELb1ELb0EEENS1_19SingleTileSchedulerILb0ELb1ELb1ELi128EEEEEEEEEvNT_6ParamsE --------------------------
	.section	.text._ZN7cutlass13device_kernelIN5flash19enable_sm80_to_sm89INS1_16FlashAttnFwdSm80INS1_25CollectiveMainloopFwdSm80ILi4ELi1ELb0EN4cute5tupleIJNS5_1CILi128EEENS7_ILi48EEES8_EEELi128ENS_6half_tEfNS_4arch4Sm80ELb0ELb1ELb1ELb0ELb1ELb0ELb1ELb1EEENS1_21CollectiveEpilogueFwdINS6_IJS8_S8_S9_EEENS6_IJNS7_ILi1EEESH_SH_EEESB_SD_Li128ELb0ELb1ELb1ELb0EEENS1_19SingleTileSchedulerILb0ELb1ELb1ELi128EEEEEEEEEvNT_6ParamsE,"ax",@progbits
	.sectioninfo	@"SHI_REGISTERS=255"
	.align	128
.text._ZN7cutlass13device_kernelIN5flash19enable_sm80_to_sm89INS1_16FlashAttnFwdSm80INS1_25CollectiveMainloopFwdSm80ILi4ELi1ELb0EN4cute5tupleIJNS5_1CILi128EEENS7_ILi48EEES8_EEELi128ENS_6half_tEfNS_4arch4Sm80ELb0ELb1ELb1ELb0ELb1ELb0ELb1ELb1EEENS1_21CollectiveEpilogueFwdINS6_IJS8_S8_S9_EEENS6_IJNS7_ILi1EEESH_SH_EEESB_SD_Li128ELb0ELb1ELb1ELb0EEENS1_19SingleTileSchedulerILb0ELb1ELb1ELi128EEEEEEEEEvNT_6ParamsE:
        .type           _ZN7cutlass13device_kernelIN5flash19enable_sm80_to_sm89INS1_16FlashAttnFwdSm80INS1_25CollectiveMainloopFwdSm80ILi4ELi1ELb0EN4cute5tupleIJNS5_1CILi128EEENS7_ILi48EEES8_EEELi128ENS_6half_tEfNS_4arch4Sm80ELb0ELb1ELb1ELb0ELb1ELb0ELb1ELb1EEENS1_21CollectiveEpilogueFwdINS6_IJS8_S8_S9_EEENS6_IJNS7_ILi1EEESH_SH_EEESB_SD_Li128ELb0ELb1ELb1ELb0EEENS1_19SingleTileSchedulerILb0ELb1ELb1ELi128EEEEEEEEEvNT_6ParamsE,@function
        .size           _ZN7cutlass13device_kernelIN5flash19enable_sm80_to_sm89INS1_16FlashAttnFwdSm80INS1_25CollectiveMainloopFwdSm80ILi4ELi1ELb0EN4cute5tupleIJNS5_1CILi128EEENS7_ILi48EEES8_EEELi128ENS_6half_tEfNS_4arch4Sm80ELb0ELb1ELb1ELb0ELb1ELb0ELb1ELb1EEENS1_21CollectiveEpilogueFwdINS6_IJS8_S8_S9_EEENS6_IJNS7_ILi1EEESH_SH_EEESB_SD_Li128ELb0ELb1ELb1ELb0EEENS1_19SingleTileSchedulerILb0ELb1ELb1ELi128EEEEEEEEEvNT_6ParamsE,(.L_x_1800 - _ZN7cutlass13device_kernelIN5flash19enable_sm80_to_sm89INS1_16FlashAttnFwdSm80INS1_25CollectiveMainloopFwdSm80ILi4ELi1ELb0EN4cute5tupleIJNS5_1CILi128EEENS7_ILi48EEES8_EEELi128ENS_6half_tEfNS_4arch4Sm80ELb0ELb1ELb1ELb0ELb1ELb0ELb1ELb1EEENS1_21CollectiveEpilogueFwdINS6_IJS8_S8_S9_EEENS6_IJNS7_ILi1EEESH_SH_EEESB_SD_Li128ELb0ELb1ELb1ELb0EEENS1_19SingleTileSchedulerILb0ELb1ELb1ELi128EEEEEEEEEvNT_6ParamsE)
        .other          _ZN7cutlass13device_kernelIN5flash19enable_sm80_to_sm89INS1_16FlashAttnFwdSm80INS1_25CollectiveMainloopFwdSm80ILi4ELi1ELb0EN4cute5tupleIJNS5_1CILi128EEENS7_ILi48EEES8_EEELi128ENS_6half_tEfNS_4arch4Sm80ELb0ELb1ELb1ELb0ELb1ELb0ELb1ELb1EEENS1_21CollectiveEpilogueFwdINS6_IJS8_S8_S9_EEENS6_IJNS7_ILi1EEESH_SH_EEESB_SD_Li128ELb0ELb1ELb1ELb0EEENS1_19SingleTileSchedulerILb0ELb1ELb1ELi128EEEEEEEEEvNT_6ParamsE,@"STO_CUDA_ENTRY STV_DEFAULT"
_ZN7cutlass13device_kernelIN5flash19enable_sm80_to_sm89INS1_16FlashAttnFwdSm80INS1_25CollectiveMainloopFwdSm80ILi4ELi1ELb0EN4cute5tupleIJNS5_1CILi128EEENS7_ILi48EEES8_EEELi128ENS_6half_tEfNS_4arch4Sm80ELb0ELb1ELb1ELb0ELb1ELb0ELb1ELb1EEENS1_21CollectiveEpilogueFwdINS6_IJS8_S8_S9_EEENS6_IJNS7_ILi1EEESH_SH_EEESB_SD_Li128ELb0ELb1ELb1ELb0EEENS1_19SingleTileSchedulerILb0ELb1ELb1ELi128EEEEEEEEEvNT_6ParamsE:
        /* <DEDUP_REMOVED lines=18> */
.L_x_566:
[----:B------:R-:W-:Y:S02]  /*0120*/  ULDC.64 UR4, c[0x0][0x550] ;  /* 0x0001540000047ab9 */ /* 0x000fe40000000a00 */
[----:B------:R-:W-:Y:S02]  /*0130*/  UISETP.NE.AND UP0, UPT, UR4, 0x1, UPT ;  /* 0x000000010400788c */ /* 0x000fe4000bf05270 */
[----:B------:R-:W-:-:S02]  /*0140*/  UIMAD.WIDE.U32 UR8, UR7, UR5, URZ ;  /* 0x00000005070872a5 */ /* 0x000fc4000f8e003f */
[----:B------:R-:W-:Y:S02]  /*0150*/  ULDC UR4, c[0x0][0x558] ;  /* 0x0001560000047ab9 */ /* 0x000fe40000000800 */
[----:B------:R-:W-:-:S05]  /*0160*/  UMOV UR11, UR7 ;  /* 0x00000007000b7c82 */ /* 0x000fca0008000000 */
[----:B------:R-:W-:-:S03]  /*0170*/  @UP0 USHF.R.U32.HI UR11, URZ, UR4, UR9 ;  /* 0x000000043f0b0299 */ /* 0x000fc60008011609 */
.L_x_567:
        /* <DEDUP_REMOVED lines=16> */
[----:B------:R-:W1:Y:S01]  /*0280*/  S2UR UR26, SR_CTAID.X ;  /* 0x00000000001a79c3 */ /* 0x000e620000002500 */
[----:B------:R-:W-:Y:S02]  /*0290*/  ULDC UR4, c[0x0][0x2c4] ;  /* 0x0000b10000047ab9 */ /* 0x000fe40000000800 */
[----:B------:R-:W-:Y:S02]  /*02a0*/  UISETP.NE.AND UP1, UPT, UR4, 0x1, UPT ;  /* 0x000000010400788c */ /* 0x000fe4000bf25270 */
[----:B------:R-:W-:Y:S02]  /*02b0*/  UMOV UR10, URZ ;  /* 0x0000003f000a7c82 */ /* 0x000fe40008000000 */
[----:B------:R-:W-:Y:S02]  /*02c0*/  ULDC.64 UR4, c[0x0][0x2c8] ;  /* 0x0000b20000047ab9 */ /* 0x000fe40000000a00 */
[----:B------:R-:W-:-:S02]  /*02d0*/  ULDC UR12, c[0x0][0x168] ;  /* 0x00005a00000c7ab9 */ /* 0x000fc40000000800 */
[----:B------:R-:W-:Y:S02]  /*02e0*/  UP2UR UR13, UPR, URZ, 0x2 ;  /* 0x000000023f0d7883 */ /* 0x000fe40008000000 */
[----:B-1----:R-:W-:-:S04]  /*02f0*/  USHF.L.U32 UR26, UR26, 0x7, URZ ;  /* 0x000000071a1a7899 */ /* 0x002fc8000800063f */
[----:B------:R-:W-:Y:S02]  /*0300*/  @UP1 UIADD3 UR14, UR26, 0x7f, URZ ;  /* 0x0000007f1a0e1890 */ /* 0x000fe4000fffe03f */
[----:B------:R-:W-:Y:S02]  /*0310*/  UIADD3 UR8, UR26, 0x7f, URZ ;  /* 0x0000007f1a087890 */ /* 0x000fe4000fffe03f */
[----:B------:R-:W-:-:S03]  /*0320*/  UIMAD.WIDE.U32 UR14, UR14, UR4, URZ ;  /* 0x000000040e0e72a5 */ /* 0x000fc6000f8e003f */
[----:B------:R-:W-:-:S04]  /*0330*/  ULDC UR4, c[0x0][0x2ac] ;  /* 0x0000ab0000047ab9 */ /* 0x000fc80000000800 */
[----:B------:R-:W-:Y:S02]  /*0340*/  @UP1 UMOV UR9, UR15 ;  /* 0x0000000f00091c82 */ /* 0x000fe40008000000 */
[----:B------:R-:W-:Y:S02]  /*0350*/  @UP1 USHF.R.U32.HI UR8, URZ, UR5, UR9 ;  /* 0x000000053f081299 */ /* 0x000fe40008011609 */
[----:B------:R-:W-:Y:S02]  /*0360*/  UMOV UR14, 0x1 ;  /* 0x00000001000e7882 */ /* 0x000fe40000000000 */
[----:B------:R-:W-:Y:S02]  /*0370*/  ULDC UR9, c[0x0][0x1d0] ;  /* 0x0000740000097ab9 */ /* 0x000fe40000000800 */
[----:B------:R-:W-:-:S03]  /*0380*/  UIMAD UR9, UR4, UR9, URZ ;  /* 0x00000009040972a4 */ /* 0x000fc6000f8e023f */
[----:B------:R-:W-:Y:S02]  /*0390*/  ULDC.64 UR4, c[0x0][0x328] ;  /* 0x0000ca0000047ab9 */ /* 0x000fe40000000a00 */
[----:B------:R-:W-:Y:S02]  /*03a0*/  UISETP.LE.AND UP0, UPT, UR14, UR5, UPT ;  /* 0x000000050e00728c */ /* 0x000fe4000bf03270 */
[----:B------:R-:W-:-:S04]  /*03b0*/  UIADD3 UR12, UR9, -UR12, UR14 ;  /* 0x8000000c090c7290 */ /* 0x000fc8000fffe00e */
[----:B------:R-:W-:Y:S02]  /*03c0*/  UIADD3 UR5, UR12, UR8, URZ ;  /* 0x000000080c057290 */ /* 0x000fe4000fffe03f */
[----:B------:R-:W-:Y:S02]  /*03d0*/  UP2UR UR12, UPR, URZ, 0x1 ;  /* 0x000000013f0c7883 */ /* 0x000fe40008000000 */
[----:B------:R-:W-:Y:S01]  /*03e0*/  UIADD3 UR8, UR5, UR4, URZ ;  /* 0x0000000405087290 */ /* 0x000fe2000fffe03f */
[----:B--2---:R1:W2:Y:S01]  /*03f0*/  @P0 R2UR UR10, R2 ;  /* 0x00000000020a03c2 */ /* 0x0042a200000e0000 */
[----:B------:R-:W-:-:S13]  /*0400*/  PLOP3.LUT P0, PT, PT, PT, UP0, 0x40, 0x0 ;  /* 0x000000000000781c */ /* 0x000fda0003f0e808 */
[----:B------:R-:W-:Y:S05]  /*0410*/  @P0 BRA `(.L_x_568) ;  /* 0x0000014000000947 */ /* 0x000fea0003800000 */
[----:B------:R-:W-:Y:S01]  /*0420*/  ISETP.LT.AND P0, PT, RZ, UR5, PT ;  /* 0x00000005ff007c0c */ /* 0x000fe2000bf01270 */
        /* <DEDUP_REMOVED lines=10> */
.L_x_569:
[----:B------:R-:W-:Y:S02]  /*04d0*/  ULDC UR4, c[0x0][0x32c] ;  /* 0x0000cb0000047ab9 */ /* 0x000fe40000000800 */
[----:B------:R-:W-:-:S03]  /*04e0*/  UISETP.NE.AND UP0, UPT, UR14, UR4, UPT ;  /* 0x000000040e00728c */ /* 0x000fc6000bf05270 */
[----:B------:R-:W-:Y:S02]  /*04f0*/  ULDC.64 UR4, c[0x0][0x330] ;  /* 0x0000cc0000047ab9 */ /* 0x000fe40000000a00 */
[----:B------:R-:W-:-:S06]  /*0500*/  UIMAD.WIDE.U32 UR16, UR15, UR4, URZ ;  /* 0x000000040f1072a5 */ /* 0x000fcc000f8e003f */
[----:B------:R-:W-:Y:S02]  /*0510*/  @UP0 USHF.R.U32.HI UR15, URZ, UR5, UR17 ;  /* 0x000000053f0f0299 */ /* 0x000fe40008011611 */
.L_x_570:
[----:B------:R-:W-:Y:S02]  /*0520*/  ULDC UR4, c[0x0][0x32c] ;  /* 0x0000cb0000047ab9 */ /* 0x000fe40000000800 */
[----:B------:R-:W-:-:S04]  /*0530*/  UIMAD UR4, UR15, UR4, UR4 ;  /* 0x000000040f0472a4 */ /* 0x000fc8000f8e0204 */
[----:B------:R-:W-:-:S04]  /*0540*/  UISETP.LT.AND UP0, UPT, UR8, UR4, UPT ;  /* 0x000000040800728c */ /* 0x000fc8000bf01270 */
[----:B------:R-:W-:Y:S02]  /*0550*/  USEL UR8, UR8, UR4, UP0 ;  /* 0x0000000408087287 */ /* 0x000fe40008000000 */
.L_x_568:
[----:B------:R-:W-:Y:S02]  /*0560*/  UISETP.NE.AND UP0, UPT, UR13, URZ, UPT ;  /* 0x0000003f0d00728c */ /* 0x000fe4000bf05270 */
[----:B------:R-:W-:Y:S02]  /*0570*/  UIADD3 UR14, UR9, 0x2f, URZ ;  /* 0x0000002f090e7890 */ /* 0x000fe4000fffe03f */
[----:B------:R-:W-:Y:S02]  /*0580*/  UIADD3 UR18, UR8, 0x2f, URZ ;  /* 0x0000002f08127890 */ /* 0x000fe4000fffe03f */
[----:B------:R-:W-:Y:S02]  /*0590*/  ULDC.64 UR4, c[0x0][0x2c8] ;  /* 0x0000b20000047ab9 */ /* 0x000fe40000000a00 */
[----:B------:R-:W-:Y:S02]  /*05a0*/  UIMAD.WIDE.U32 UR16, UR26, UR4, URZ ;  /* 0x000000041a1072a5 */ /* 0x000fe4000f8e003f */
[----:B------:R-:W-:-:S02]  /*05b0*/  UIMAD.WIDE UR14, UR14, 0x2aaaaaab, URZ ;  /* 0x2aaaaaab0e0e78a5 */ /* 0x000fc4000f8e023f */
[----:B------:R-:W-:Y:S02]  /*05c0*/  UIMAD.WIDE UR18, UR18, 0x2aaaaaab, URZ ;  /* 0x2aaaaaab121278a5 */ /* 0x000fe4000f8e023f */
[----:B------:R-:W-:Y:S02]  /*05d0*/  UISETP.NE.AND UP1, UPT, UR12, URZ, UPT ;  /* 0x0000003f0c00728c */ /* 0x000fe4000bf25270 */
[----:B------:R-:W-:Y:S02]  /*05e0*/  UMOV UR4, UR26 ;  /* 0x0000001a00047c82 */ /* 0x000fe40008000000 */
[----:B------:R-:W-:Y:S02]  /*05f0*/  @UP0 USHF.R.U32.HI UR4, URZ, UR5, UR17 ;  /* 0x000000053f040299 */ /* 0x000fe40008011611 */
[----:B------:R-:W-:Y:S01]  /*0600*/  PLOP3.LUT P0, PT, PT, PT, UP1, 0x40, 0x0 ;  /* 0x000000000000781c */ /* 0x000fe20003f0e818 */
[----:B------:R-:W-:Y:S02]  /*0610*/  UMOV UR17, UR15 ;  /* 0x0000000f00117c82 */ /* 0x000fe40008000000 */
[----:B------:R-:W-:-:S02]  /*0620*/  UMOV UR15, UR19 ;  /* 0x00000013000f7c82 */ /* 0x000fc40008000000 */
[----:B------:R-:W-:Y:S02]  /*0630*/  USHF.R.U32.HI UR14, URZ, 0x1f, UR17 ;  /* 0x0000001f3f0e7899 */ /* 0x000fe40008011611 */
[----:B------:R-:W-:Y:S02]  /*0640*/  USHF.R.U32.HI UR8, URZ, 0x1f, UR15 ;  /* 0x0000001f3f087899 */ /* 0x000fe4000801160f */
[----:B------:R-:W-:Y:S02]  /*0650*/  ULDC UR25, c[0x0][0x168] ;  /* 0x00005a0000197ab9 */ /* 0x000fe40000000800 */
[----:B------:R-:W-:Y:S02]  /*0660*/  UIADD3 UR25, UR9, -UR25, URZ ;  /* 0x8000001909197290 */ /* 0x000fe4000fffe03f */
[----:B------:R-:W-:Y:S02]  /*0670*/  ULEA.HI.SX32 UR14, UR17, UR14, 0x1d ;  /* 0x0000000e110e7291 */ /* 0x000fe4000f8fea3f */
[----:B------:R-:W-:-:S02]  /*0680*/  ULEA.HI.SX32 UR15, UR15, UR8, 0x1d ;  /* 0x000000080f0f7291 */ /* 0x000fc4000f8fea3f */
[----:B------:R-:W-:Y:S02]  /*0690*/  UIADD3 UR4, UR25, UR4, URZ ;  /* 0x0000000419047290 */ /* 0x000fe4000fffe03f */
[----:B------:R-:W-:Y:S02]  /*06a0*/  UISETP.LT.AND UP0, UPT, UR14, UR15, UPT ;  /* 0x0000000f0e00728c */ /* 0x000fe4000bf01270 */
[----:B------:R-:W-:Y:S02]  /*06b0*/  ULDC UR5, c[0x0][0x324] ;  /* 0x0000c90000057ab9 */ /* 0x000fe40000000800 */
[----:B------:R-:W-:Y:S02]  /*06c0*/  UIADD3 UR8, UR4, -UR5, URZ ;  /* 0x8000000504087290 */ /* 0x000fe4000fffe03f */
[----:B------:R-:W-:Y:S01]  /*06d0*/  USEL UR24, UR14, UR15, UP0 ;  /* 0x0000000f0e187287 */ /* 0x000fe20008000000 */
[----:B------:R-:W-:Y:S05]  /*06e0*/  @P0 BRA `(.L_x_571) ;  /* 0x0000017000000947 */ /* 0x000fea0003800000 */
[----:B------:R-:W-:Y:S02]  /*06f0*/  UMOV UR14, UR4 ;  /* 0x00000004000e7c82 */ /* 0x000fe40008000000 */
[----:B------:R-:W-:-:S06]  /*0700*/  UISETP.GT.AND UP0, UPT, UR14, -0x1, UPT ;  /* 0xffffffff0e00788c */ /* 0x000fcc000bf04270 */
[----:B------:R-:W-:-:S13]  /*0710*/  PLOP3.LUT P0, PT, PT, PT, UP0, 0x80, 0x0 ;  /* 0x000000000000781c */ /* 0x000fda0003f0f008 */
[----:B------:R-:W-:Y:S05]  /*0720*/  @P0 BRA `(.L_x_572) ;  /* 0x0000009000000947 */ /* 0x000fea0003800000 */
[----:B------:R-:W-:Y:S02]  /*0730*/  ULDC UR4, c[0x0][0x32c] ;  /* 0x0000cb0000047ab9 */ /* 0x000fe40000000800 */
[----:B------:R-:W-:Y:S02]  /*0740*/  UISETP.NE.AND UP0, UPT, UR4, 0x1, UPT ;  /* 0x000000010400788c */ /* 0x000fe4000bf05270 */
[----:B------:R-:W-:Y:S02]  /*0750*/  ULOP3.LUT UR14, URZ, UR14, URZ, 0x33, !UPT ;  /* 0x0000000e3f0e7292 */ /* 0x000fe4000f8e333f */
[----:B------:R-:W-:Y:S02]  /*0760*/  ULDC.64 UR4, c[0x0][0x330] ;  /* 0x0000cc0000047ab9 */ /* 0x000fe40000000a00 */
[----:B------:R-:W-:-:S07]  /*0770*/  UIMAD.WIDE.U32 UR16, UR14, UR4, URZ ;  /* 0x000000040e1072a5 */ /* 0x000fce000f8e003f */
[----:B------:R-:W-:Y:S02]  /*0780*/  @UP0 UMOV UR15, UR17 ;  /* 0x00000011000f0c82 */ /* 0x000fe40008000000 */
[----:B------:R-:W-:-:S04]  /*0790*/  @UP0 USHF.R.U32.HI UR14, URZ, UR5, UR15 ;  /* 0x000000053f0e0299 */ /* 0x000fc8000801160f */
[----:B------:R-:W-:Y:S01]  /*07a0*/  ULOP3.LUT UR14, URZ, UR14, URZ, 0x33, !UPT ;  /* 0x0000000e3f0e7292 */ /* 0x000fe2000f8e333f */
[----:B------:R-:W-:Y:S05]  /*07b0*/  BRA `(.L_x_573) ;  /* 0x0000006000007947 */ /* 0x000fea0003800000 */
.L_x_572:
[----:B------:R-:W-:Y:S02]  /*07c0*/  ULDC UR4, c[0x0][0x32c] ;  /* 0x0000cb0000047ab9 */ /* 0x000fe40000000800 */
[----:B------:R-:W-:-:S03]  /*07d0*/  UISETP.NE.AND UP0, UPT, UR4, 0x1, UPT ;  /* 0x000000010400788c */ /* 0x000fc6000bf05270 */
[----:B------:R-:W-:Y:S02]  /*07e0*/  ULDC.64 UR4, c[0x0][0x330] ;  /* 0x0000cc0000047ab9 */ /* 0x000fe40000000a00 */
[----:B------:R-:W-:-:S07]  /*07f0*/  UIMAD.WIDE.U32 UR16, UR14, UR4, URZ ;  /* 0x000000040e1072a5 */ /* 0x000fce000f8e003f */
[----:B------:R-:W-:Y:S02]  /*0800*/  @UP0 UMOV UR15, UR17 ;  /* 0x00000011000f0c82 */ /* 0x000fe40008000000 */
[----:B------:R-:W-:Y:S02]  /*0810*/  @UP0 USHF.R.U32.HI UR14, URZ, UR5, UR15 ;  /* 0x000000053f0e0299 */ /* 0x000fe4000801160f */
.L_x_573:
[----:B------:R-:W-:Y:S02]  /*0820*/  ULDC UR4, c[0x0][0x32c] ;  /* 0x0000cb0000047ab9 */ /* 0x000fe40000000800 */
[----:B------:R-:W-:-:S04]  /*0830*/  UIMAD UR4, UR14, UR4, URZ ;  /* 0x000000040e0472a4 */ /* 0x000fc8000f8e023f */
[----:B------:R-:W-:-:S04]  /*0840*/  UISETP.LT.AND UP0, UPT, UR8, UR4, UPT ;  /* 0x000000040800728c */ /* 0x000fc8000bf01270 */
[----:B------:R-:W-:-:S04]  /*0850*/  USEL UR8, UR8, UR4, !UP0 ;  /* 0x0000000408087287 */ /* 0x000fc8000c000000 */
.L_x_571:
[----:B------:R-:W-:-:S04]  /*0860*/  UIMAD.WIDE UR4, UR8, 0x2aaaaaab, URZ ;  /* 0x2aaaaaab080478a5 */ /* 0x000fc8000f8e023f */
[----:B------:R-:W-:-:S04]  /*0870*/  USHF.R.U32.HI UR4, URZ, 0x1f, UR5 ;  /* 0x0000001f3f047899 */ /* 0x000fc80008011605 */
[----:B------:R-:W-:-:S03]  /*0880*/  ULEA.HI.SX32 UR4, UR5, UR4, 0x1d ;  /* 0x0000000405047291 */ /* 0x000fc6000f8fea3f */
[----:B------:R-:W-:Y:S02]  /*0890*/  ULDC UR5, c[0x0][0x338] ;  /* 0x0000ce0000057ab9 */ /* 0x000fe40000000800 */
[----:B------:R-:W-:-:S04]  /*08a0*/  UISETP.LT.AND UP0, UPT, URZ, UR4, UPT ;  /* 0x000000043f00728c */ /* 0x000fc8000bf01270 */
[----:B------:R-:W-:Y:S02]  /*08b0*/  USEL UR8, URZ, UR4, !UP0 ;  /* 0x000000043f087287 */ /* 0x000fe4000c000000 */
[----:B------:R-:W-:Y:S02]  /*08c0*/  USHF.R.U32.HI UR4, URZ, 0x10, UR7 ;  /* 0x000000103f047899 */ /* 0x000fe40008011607 */
[----:B------:R-:W-:Y:S02]  /*08d0*/  UISETP.GT.AND UP0, UPT, UR24, UR8, UPT ;  /* 0x000000081800728c */ /* 0x000fe4000bf04270 */
[----:B------:R-:W-:-:S04]  /*08e0*/  UISETP.NE.AND UP1, UPT, UR4, URZ, UPT ;  /* 0x0000003f0400728c */ /* 0x000fc8000bf25270 */
[----:B------:R-:W-:Y:S01]  /*08f0*/  PLOP3.LUT P0, PT, PT, PT, UP0, 0x80, 0x0 ;  /* 0x000000000000781c */ /* 0x000fe20003f0f008 */
[----:B------:R-:W-:-:S03]  /*0900*/  USEL UR5, UR4, UR5, UP1 ;  /* 0x0000000504057287 */ /* 0x000fc60008800000 */
[----:B------:R-:W-:-:S09]  /*0910*/  UMOV UR4, URZ ;  /* 0x0000003f00047c82 */ /* 0x000fd20008000000 */
[----:B------:R-:W-:Y:S05]  /*0920*/  @!P0 BRA `(.L_x_574) ;  /* 0x0000021000008947 */ /* 0x000fea0003800000 */
[----:B------:R-:W-:Y:S01]  /*0930*/  IMAD.U32 R3, RZ, RZ, UR5 ;  /* 0x00000005ff037e24 */ /* 0x000fe2000f8e00ff */
[----:B------:R-:W-:Y:S02]  /*0940*/  UIADD3 UR17, UR5, -0x1, UR24 ;  /* 0xffffffff05117890 */ /* 0x000fe4000fffe018 */
[----:B------:R-:W-:Y:S02]  /*0950*/  UMOV UR18, URZ ;  /* 0x0000003f00127c82 */ /* 0x000fe40008000000 */
[----:B------:R-:W-:Y:S01]  /*0960*/  IABS R0, R3 ;  /* 0x0000000300007213 */ /* 0x000fe20000000000 */
[----:B------:R-:W-:-:S03]  /*0970*/  UIADD3 UR17, -UR8, UR17, URZ ;  /* 0x0000001108117290 */ /* 0x000fc6000fffe13f */
        /* <DEDUP_REMOVED lines=24> */
[----:B------:R-:W-:-:S05]  /*0b00*/  UISETP.NE.AND UP1, UPT, UR5, URZ, UPT ;  /* 0x0000003f0500728c */ /* 0x000fca000bf25270 */
[----:B------:R-:W-:Y:S02]  /*0b10*/  UMOV UR4, UR19 ;  /* 0x0000001300047c82 */ /* 0x000fe40008000000 */
[----:B------:R-:W-:-:S04]  /*0b20*/  @!UP0 UIADD3 UR4, -UR4, URZ, URZ ;  /* 0x0000003f04048290 */ /* 0x000fc8000fffe13f */
[----:B------:R-:W-:Y:S02]  /*0b30*/  @!UP1 ULOP3.LUT UR4, URZ, UR5, URZ, 0x33, !UPT ;  /* 0x000000053f049292 */ /* 0x000fe4000f8e333f */
.L_x_574:
[----:B------:R-:W-:Y:S01]  /*0b40*/  ULOP3.LUT UR7, UR7, 0xffff, URZ, 0xc0, !UPT ;  /* 0x0000ffff07077892 */ /* 0x000fe2000f8ec03f */
[----:B------:R-:W-:Y:S01]  /*0b50*/  PLOP3.LUT P4, PT, PT, PT, PT, 0x80, 0x0 ;  /* 0x000000000000781c */ /* 0x000fe20003f8f070 */
[----:B------:R-:W-:Y:S01]  /*0b60*/  CS2R R20, SRZ ;  /* 0x0000000000147805 */ /* 0x000fe2000001ff00 */
[----:B------:R-:W-:Y:S01]  /*0b70*/  CS2R R18, SRZ ;  /* 0x0000000000127805 */ /* 0x000fe2000001ff00 */
[----:B------:R-:W-:Y:S01]  /*0b80*/  UIMAD UR8, UR7, UR4, UR8 ;  /* 0x00000004070872a4 */ /* 0x000fe2000f8e0208 */
        /* <DEDUP_REMOVED lines=73> */
[----:B------:R-:W-:Y:S02]  /*1020*/  UISETP.NE.AND.EX UP0, UPT, URZ, UR5, UPT, UP0 ;  /* 0x000000053f00728c */ /* 0x000fe4000bf05300 */
[----:B------:R-:W-:-:S04]  /*1030*/  UISETP.NE.AND UP1, UPT, UR13, URZ, UPT ;  /* 0x0000003f0d00728c */ /* 0x000fc8000bf25270 */
[----:B------:R-:W-:-:S05]  /*1040*/  PLOP3.LUT P2, PT, PT, PT, UP0, 0x80, 0x0 ;  /* 0x000000000000781c */ /* 0x000fca0003f4f008 */
[----:B------:R-:W-:Y:S02]  /*1050*/  @UP0 UMOV UR4, 0x4 ;  /* 0x0000000400040882 */ /* 0x000fe40000000000 */
[----:B------:R-:W-:-:S06]  /*1060*/  @UP0 UIMAD.WIDE UR4, UR6, UR4, UR14 ;  /* 0x00000004060402a5 */ /* 0x000fcc000f8e020e */
[----:B-1----:R-:W-:Y:S02]  /*1070*/  IMAD.U32 R2, RZ, RZ, UR4 ;  /* 0x00000004ff027e24 */ /* 0x002fe4000f8e00ff */
[----:B------:R-:W-:Y:S01]  /*1080*/  IMAD.U32 R3, RZ, RZ, UR5 ;  /* 0x00000005ff037e24 */ /* 0x000fe2000f8e00ff */
[----:B------:R-:W-:Y:S01]  /*1090*/  SHF.R.S32.HI R124, RZ, 0x1f, R132 ;  /* 0x0000001fff7c7819 */ /* 0x000fe20000011484 */
[----:B------:R-:W-:Y:S01]  /*10a0*/  USHF.R.S32.HI UR7, URZ, 0x1f, UR11 ;  /* 0x0000001f3f077899 */ /* 0x000fe2000801140b */
[----:B------:R-:W-:Y:S01]  /*10b0*/  PLOP3.LUT P1, PT, PT, PT, UP1, 0x80, 0x0 ;  /* 0x000000000000781c */ /* 0x000fe20003f2f018 */
[----:B------:R-:W-:Y:S01]  /*10c0*/  ULDC.64 UR4, c[0x0][0x1b8] ;  /* 0x00006e0000047ab9 */ /* 0x000fe20000000a00 */
[----:B------:R1:W3:Y:S01]  /*10d0*/  @P2 LDG.E R7, [R2.64] ;  /* 0x0000001402072981 */ /* 0x0002e2000c1e1900 */
[----:B------:R-:W-:Y:S01]  /*10e0*/  PLOP3.LUT P0, PT, PT, PT, UP1, 0x80, 0x0 ;  /* 0x000000000000781c */ /* 0x000fe20003f0f018 */
[----:B------:R-:W-:Y:S01]  /*10f0*/  UIMAD UR7, UR7, UR4, URZ ;  /* 0x00000004070772a4 */ /* 0x000fe2000f8e023f */
[----:B------:R-:W-:Y:S01]  /*1100*/  LEA.HI R13, R124, R132, RZ, 0x4 ;  /* 0x000000847c0d7211 */ /* 0x000fe200078f20ff */
[----:B------:R-:W-:Y:S01]  /*1110*/  UIMAD.WIDE.U32 UR16, UR11, UR4, URZ ;  /* 0x000000040b1072a5 */ /* 0x000fe2000f8e003f */
[----:B------:R-:W-:Y:S01]  /*1120*/  BSSY B0, `(.L_x_576) ;  /* 0x000004f000007945 */ /* 0x000fe20003800000 */
[----:B------:R-:W-:-:S02]  /*1130*/  UIMAD UR7, UR11, UR5, UR7 ;  /* 0x000000050b0772a4 */ /* 0x000fc4000f8e0207 */
[----:B------:R-:W-:Y:S02]  /*1140*/  USHF.R.S32.HI UR14, URZ, 0x1f, UR6 ;  /* 0x0000001f3f0e7899 */ /* 0x000fe40008011406 */
[----:B------:R-:W-:Y:S02]  /*1150*/  ULDC.64 UR4, c[0x0][0x1c0] ;  /* 0x0000700000047ab9 */ /* 0x000fe40000000a00 */
[----:B------:R-:W-:Y:S02]  /*1160*/  UIADD3 UR17, UR17, UR7, URZ ;  /* 0x0000000711117290 */ /* 0x000fe4000fffe03f */
[----:B------:R-:W-:Y:S02]  /*1170*/  UIMAD UR14, UR14, UR4, URZ ;  /* 0x000000040e0e72a4 */ /* 0x000fe4000f8e023f */
[----:B------:R-:W-:Y:S02]  /*1180*/  UIMAD.WIDE.U32 UR16, UR6, UR4, UR16 ;  /* 0x00000004061072a5 */ /* 0x000fe4000f8e0010 */
[----:B------:R-:W-:-:S02]  /*1190*/  UIMAD UR5, UR6, UR5, UR14 ;  /* 0x00000005060572a4 */ /* 0x000fc4000f8e020e */
[----:B------:R-:W-:Y:S02]  /*11a0*/  ULDC UR4, c[0x0][0x2c4] ;  /* 0x0000b10000047ab9 */ /* 0x000fe40000000800 */
[----:B------:R-:W-:Y:S02]  /*11b0*/  UIADD3 UR5, UR17, UR5, URZ ;  /* 0x0000000511057290 */ /* 0x000fe4000fffe03f */
[----:B------:R-:W-:Y:S01]  /*11c0*/  ULDC UR7, c[0x0][0x168] ;  /* 0x00005a0000077ab9 */ /* 0x000fe20000000800 */
[----:B-1----:R-:W-:Y:S01]  /*11d0*/  LEA.HI R2, R124, R132, RZ, 0x3 ;  /* 0x000000847c027211 */ /* 0x002fe200078f18ff */
[----:B------:R-:W-:Y:S01]  /*11e0*/  IMAD.U32 R3, RZ, RZ, UR17 ;  /* 0x00000011ff037e24 */ /* 0x000fe2000f8e00ff */
[----:B------:R-:W-:Y:S01]  /*11f0*/  UIMAD UR7, UR4, UR7, URZ ;  /* 0x00000007040772a4 */ /* 0x000fe2000f8e023f */
[----:B------:R-:W-:Y:S01]  /*1200*/  IMAD.U32 R3, RZ, RZ, UR5 ;  /* 0x00000005ff037e24 */ /* 0x000fe2000f8e00ff */
[----:B------:R-:W-:Y:S02]  /*1210*/  LOP3.LUT R0, R2, 0xfffffff8, RZ, 0xc0, !PT ;  /* 0xfffffff802007812 */ /* 0x000fe400078ec0ff */
[----:B------:R-:W-:Y:S01]  /*1220*/  SHF.R.S32.HI R15, RZ, 0x3, R2 ;  /* 0x00000003ff0f7819 */ /* 0x000fe20000011402 */
[----:B------:R-:W-:-:S02]  /*1230*/  IMAD.U32 R2, RZ, RZ, UR16 ;  /* 0x00000010ff027e24 */ /* 0x000fc4000f8e00ff */
[----:B------:R-:W-:Y:S01]  /*1240*/  IMAD.IADD R36, R132, 0x1, -R0 ;  /* 0x0000000184247824 */ /* 0x000fe200078e0a00 */
[----:B------:R-:W-:-:S03]  /*1250*/  IADD3 R9, R15, UR26, RZ ;  /* 0x0000001a0f097c10 */ /* 0x000fc6000fffe0ff */
[C---:B------:R-:W-:Y:S01]  /*1260*/  IMAD R129, R36.reuse, 0x10, R15 ;  /* 0x0000001024817824 */ /* 0x040fe200078e020f */
[----:B------:R-:W-:Y:S01]  /*1270*/  ISETP.GE.AND P4, PT, R9, UR7, PT ;  /* 0x0000000709007c0c */ /* 0x000fe2000bf86270 */
[----:B------:R-:W-:-:S03]  /*1280*/  IMAD.SHL.U32 R127, R36, 0x8, RZ ;  /* 0x00000008247f7824 */ /* 0x000fc600078e00ff */
[----:B------:R-:W-:Y:S01]  /*1290*/  IADD3 R5, R129, UR26, RZ ;  /* 0x0000001a81057c10 */ /* 0x000fe2000fffe0ff */
[----:B------:R1:W-:Y:S01]  /*12a0*/  STL [R1+0x14], R129 ;  /* 0x0000148101007387 */ /* 0x0003e20000100800 */
[C---:B------:R-:W-:Y:S02]  /*12b0*/  IADD3 R23, R127.reuse, 0x40, RZ ;  /* 0x000000407f177810 */ /* 0x040fe40007ffe0ff */
[----:B------:R-:W-:Y:S01]  /*12c0*/  ISETP.GE.AND P3, PT, R127, c[0x0][0x198], PT ;  /* 0x000066007f007a0c */ /* 0x000fe20003f66270 */
[----:B------:R-:W-:Y:S01]  /*12d0*/  @P1 IMAD.HI.U32 R0, R5, c[0x0][0x2c8], RZ ;  /* 0x0000b20005001a27 */ /* 0x000fe200078e00ff */
[----:B------:R1:W-:Y:S03]  /*12e0*/  STL [R1+0xc], R127 ;  /* 0x00000c7f01007387 */ /* 0x0003e60000100800 */
[----:B------:R-:W-:Y:S01]  /*12f0*/  IMAD.MOV.U32 R4, RZ, RZ, R5 ;  /* 0x000000ffff047224 */ /* 0x000fe200078e0005 */
[----:B------:R-:W-:-:S04]  /*1300*/  @P0 SHF.R.U32.HI R4, RZ, c[0x0][0x2cc], R0 ;  /* 0x0000b300ff040a19 */ /* 0x000fc80000011600 */
[--C-:B------:R-:W-:Y:S01]  /*1310*/  SHF.R.S32.HI R6, RZ, 0x1f, R4.reuse ;  /* 0x0000001fff067819 */ /* 0x100fe20000011404 */
[----:B------:R-:W-:Y:S02]  /*1320*/  IMAD.MOV R0, RZ, RZ, -R4 ;  /* 0x000000ffff007224 */ /* 0x000fe400078e0a04 */
        /* <DEDUP_REMOVED lines=16> */
[----:B------:R-:W-:Y:S01]  /*1430*/  ISETP.GE.AND P0, PT, R23, c[0x0][0x198], PT ;  /* 0x0000660017007a0c */ /* 0x000fe20003f06270 */
[----:B------:R1:W4:Y:S01]  /*1440*/  SHFL.IDX PT, R4, R12, RZ, 0x181f ;  /* 0x00181fff0c047589 */ /* 0x00032200000e0000 */
        /* <DEDUP_REMOVED lines=13> */
[----:B---3--:R1:W3:Y:S01]  /*1520*/  @P2 R2UR UR14, R7 ;  /* 0x00000000070e23c2 */ /* 0x0082e200000e0000 */
[----:B------:R-:W-:Y:S01]  /*1530*/  R2P PR, R18, 0x6 ;  /* 0x0000000612007804 */ /* 0x000fe20000000000 */
[----:B---3--:R-:W-:-:S04]  /*1540*/  @!UP0 UMOV UR14, UR6 ;  /* 0x00000006000e8c82 */ /* 0x008fc80008000000 */
[----:B------:R-:W-:Y:S02]  /*1550*/  SEL R3, R2, 0xfffffff0, !P1 ;  /* 0xfffffff002037807 */ /* 0x000fe40004800000 */
[----:B------:R-:W-:Y:S01]  /*1560*/  SEL R2, R6, 0xffffffe0, !P2 ;  /* 0xffffffe006027807 */ /* 0x000fe20005000000 */
[----:B------:R-:W-:Y:S05]  /*1570*/  @P4 BRA `(.L_x_577) ;  /* 0x0000009000004947 */ /* 0x000fea0003800000 */
[----:B--2-4-:R-:W-:Y:S01]  /*1580*/  SHF.R.S32.HI R0, RZ, 0x1f, R23 ;  /* 0x0000001fff007819 */ /* 0x014fe20000011417 */
        /* <DEDUP_REMOVED lines=8> */
.L_x_577:
[----:B--2-4-:R-:W-:Y:S05]  /*1610*/  BSYNC B0 ;  /* 0x0000000000007941 */ /* 0x014fea0003800000 */
.L_x_576:
        /* <DEDUP_REMOVED lines=15> */
.L_x_579:
[----:B------:R-:W-:Y:S05]  /*1710*/  BSYNC B0 ;  /* 0x0000000000007941 */ /* 0x000fea0003800000 */
.L_x_578:
        /* <DEDUP_REMOVED lines=15> */
.L_x_581:
[----:B------:R-:W-:Y:S05]  /*1810*/  BSYNC B0 ;  /* 0x0000000000007941 */ /* 0x000fea0003800000 */
.L_x_580:
        /* <DEDUP_REMOVED lines=15> */
.L_x_583:
[----:B------:R-:W-:Y:S05]  /*1910*/  BSYNC B0 ;  /* 0x0000000000007941 */ /* 0x000fea0003800000 */
.L_x_582:
        /* <DEDUP_REMOVED lines=15> */
.L_x_585:
[----:B------:R-:W-:Y:S05]  /*1a10*/  BSYNC B0 ;  /* 0x0000000000007941 */ /* 0x000fea0003800000 */
.L_x_584:
        /* <DEDUP_REMOVED lines=15> */
.L_x_587:
[----:B------:R-:W-:Y:S05]  /*1b10*/  BSYNC B0 ;  /* 0x0000000000007941 */ /* 0x000fea0003800000 */
.L_x_586:
        /* <DEDUP_REMOVED lines=15> */
.L_x_589:
[----:B------:R-:W-:Y:S05]  /*1c10*/  BSYNC B0 ;  /* 0x0000000000007941 */ /* 0x000fea0003800000 */
.L_x_588:
[----:B--2---:R-:W-:Y:S01]  /*1c20*/  IMAD.MOV.U32 R0, RZ, RZ, c[0x0][0x2b8] ;  /* 0x0000ae00ff007624 */ /* 0x004fe200078e00ff */
[----:B------:R-:W-:Y:S01]  /*1c30*/  UMOV UR30, 0x30 ;  /* 0x00000030001e7882 */ /* 0x000fe20000000000 */
[----:B------:R-:W-:Y:S01]  /*1c40*/  SHFL.IDX PT, R4, R12, 0x7, 0x181f ;  /* 0x00f81f000c047f89 */ /* 0x000fe200000e0000 */
[----:B------:R-:W-:Y:S01]  /*1c50*/  UIMAD UR17, UR24, UR30, -0x30 ;  /* 0xffffffd0181174a4 */ /* 0x000fe2000f8e021e */
[----:B------:R-:W-:Y:S01]  /*1c60*/  IADD3 R6, R9, 0x70, RZ ;  /* 0x0000007009067810 */ /* 0x000fe20007ffe0ff */
[----:B------:R-:W-:Y:S01]  /*1c70*/  IMAD.SHL.U32 R252, R10, 0x2, RZ ;  /* 0x000000020afc7824 */ /* 0x000fe200078e00ff */
[----:B------:R-:W-:Y:S01]  /*1c80*/  ISETP.NE.AND P4, PT, R0, 0x1, PT ;  /* 0x000000010000780c */ /* 0x000fe20003f85270 */
[----:B----4-:R-:W2:Y:S01]  /*1c90*/  SHFL.IDX PT, R5, R11, 0x7, 0x181f ;  /* 0x00f81f000b057f89 */ /* 0x010ea200000e0000 */
[----:B------:R-:W-:Y:S01]  /*1ca0*/  ISETP.GE.AND P2, PT, R6, UR7, PT ;  /* 0x0000000706007c0c */ /* 0x000fe2000bf46270 */
[----:B------:R-:W-:Y:S01]  /*1cb0*/  USHF.R.S32.HI UR6, URZ, 0x1f, UR14 ;  /* 0x0000001f3f067899 */ /* 0x000fe2000801140e */
[----:B------:R-:W-:Y:S01]  /*1cc0*/  IADD3 R0, R129, UR17, RZ ;  /* 0x0000001181007c10 */ /* 0x000fe2000fffe0ff */
[----:B------:R-:W-:Y:S01]  /*1cd0*/  ULDC.64 UR4, c[0x0][0x2b0] ;  /* 0x0000ac0000047ab9 */ /* 0x000fe20000000a00 */
[----:B------:R-:W-:Y:S01]  /*1ce0*/  SHF.R.S32.HI R7, RZ, 0x1f, R23 ;  /* 0x0000001fff077819 */ /* 0x000fe20000011417 */
[----:B------:R-:W-:Y:S01]  /*1cf0*/  UIMAD UR6, UR6, UR4, URZ ;  /* 0x00000004060672a4 */ /* 0x000fe2000f8e023f */
[C---:B------:R-:W-:Y:S01]  /*1d00*/  IADD3 R8, R0.reuse, UR10, RZ ;  /* 0x0000000a00087c10 */ /* 0x040fe2000fffe0ff */
[----:B------:R-:W-:Y:S01]  /*1d10*/  UIMAD.WIDE.U32 UR18, UR14, UR4, URZ ;  /* 0x000000040e1272a5 */ /* 0x000fe2000f8e003f */
[----:B------:R-:W-:Y:S01]  /*1d20*/  ISETP.GE.AND P5, PT, R0, UR9, PT ;  /* 0x0000000900007c0c */ /* 0x000fe2000bfa6270 */
[----:B------:R-:W-:Y:S01]  /*1d30*/  UIMAD UR5, UR14, UR5, UR6 ;  /* 0x000000050e0572a4 */ /* 0x000fe2000f8e0206 */
[----:B------:R-:W-:-:S02]  /*1d40*/  IMAD.MOV.U32 R242, RZ, RZ, RZ ;  /* 0x000000fffff27224 */ /* 0x000fc400078e00ff */
[----:B------:R-:W-:Y:S01]  /*1d50*/  @P4 IMAD.HI.U32 R6, R8, c[0x0][0x2bc], RZ ;  /* 0x0000af0008064a27 */ /* 0x000fe200078e00ff */
[----:B------:R-:W-:Y:S01]  /*1d60*/  ISETP.GT.OR P5, PT, R129, 0x2f, P5 ;  /* 0x0000002f8100780c */ /* 0x000fe20002fa4670 */
[----:B------:R-:W-:Y:S02]  /*1d70*/  UIADD3 UR7, UR19, UR5, URZ ;  /* 0x0000000513077290 */ /* 0x000fe4000fffe03f */
[----:B------:R-:W-:Y:S01]  /*1d80*/  IMAD.MOV.U32 R0, RZ, RZ, R8 ;  /* 0x000000ffff007224 */ /* 0x000fe200078e0008 */
[----:B------:R-:W-:Y:S01]  /*1d90*/  @P4 SHF.R.U32.HI R0, RZ, c[0x0][0x2c0], R6 ;  /* 0x0000b000ff004a19 */ /* 0x000fe20000011606 */
[----:B------:R-:W-:Y:S01]  /*1da0*/  USHF.R.S32.HI UR16, URZ, 0x1f, UR11 ;  /* 0x0000001f3f107899 */ /* 0x000fe2000801140b */
[----:B------:R-:W-:Y:S01]  /*1db0*/  LEA.HI R6, R7, R23, RZ, 0x3 ;  /* 0x0000001707067211 */ /* 0x000fe200078f18ff */
[----:B------:R-:W-:-:S03]  /*1dc0*/  ULDC.64 UR4, c[0x0][0x1e8] ;  /* 0x00007a0000047ab9 */ /* 0x000fc60000000a00 */
[----:B------:R-:W-:Y:S01]  /*1dd0*/  LOP3.LUT R126, R6, 0xfffffff8, RZ, 0xc0, !PT ;  /* 0xfffffff8067e7812 */ /* 0x000fe200078ec0ff */
[--C-:B-123--:R-:W-:Y:S02]  /*1de0*/  @!P2 IMAD.WIDE R10, R127, 0x2, R4.reuse ;  /* 0x000000027f0aa825 */ /* 0x10efe400078e0204 */
[----:B------:R-:W-:Y:S02]  /*1df0*/  @!P5 IADD3 R7, P1, R0, UR18, RZ ;  /* 0x000000120007dc10 */ /* 0x000fe4000ff3e0ff */
[----:B------:R-:W-:Y:S01]  /*1e00*/  @!P2 IMAD.WIDE R4, R126, 0x2, R4 ;  /* 0x000000027e04a825 */ /* 0x000fe200078e0204 */
[----:B------:R-:W-:Y:S01]  /*1e10*/  @!PT LDS RZ, [RZ] ;  /* 0x00000000fffff984 */ /* 0x000fe20000000800 */
[----:B------:R1:W-:Y:S01]  /*1e20*/  @!P2 LDGSTS.E.BYPASS.LTC128B.128 [R252+0x9900], [R10.64], !P3 ;  /* 0x099000000afcafae */ /* 0x0003e2000d901d54 */
[----:B------:R-:W-:Y:S02]  /*1e30*/  @!P5 LEA.HI.X.SX32 R9, R0, UR7, 0x1, P1 ;  /* 0x000000070009dc11 */ /* 0x000fe400088f0eff */
[C---:B------:R-:W-:Y:S01]  /*1e40*/  @!P5 LEA R6, P1, R7.reuse, c[0x0][0x2a0], 0x2 ;  /* 0x0000a8000706da11 */ /* 0x040fe200078210ff */
[----:B------:R2:W-:Y:S03]  /*1e50*/  @!P2 LDGSTS.E.BYPASS.LTC128B.128 [R252+0xd900], [R4.64], !P0 ;  /* 0x0d90000004fcafae */ /* 0x0005e6000c101d54 */
[----:B------:R-:W-:Y:S01]  /*1e60*/  @!P5 LEA.HI.X R7, R7, c[0x0][0x2a4], R9, 0x2, P1 ;  /* 0x0000a9000707da11 */ /* 0x000fe200008f1409 */
[----:B------:R-:W0:Y:S04]  /*1e70*/  LDGDEPBAR ;  /* 0x00000000000079af */ /* 0x000e280000000000 */
[----:B------:R-:W-:Y:S01]  /*1e80*/  BAR.SYNC.DEFER_BLOCKING 0x0 ;  /* 0x0000000000007b1d */ /* 0x000fe20000010000 */
[----:B------:R-:W-:-:S04]  /*1e90*/  UIMAD UR6, UR16, UR4, URZ ;  /* 0x00000004100672a4 */ /* 0x000fc8000f8e023f */
[----:B------:R-:W-:Y:S01]  /*1ea0*/  UIMAD UR6, UR11, UR5, UR6 ;  /* 0x000000050b0672a4 */ /* 0x000fe2000f8e0206 */
[----:B------:R-:W-:Y:S01]  /*1eb0*/  ISETP.GE.AND P6, PT, R127, c[0x0][0x1d4], PT ;  /* 0x000075007f007a0c */ /* 0x000fe20003fc6270 */
[----:B------:R-:W-:Y:S01]  /*1ec0*/  UIMAD.WIDE.U32 UR14, UR11, UR4, URZ ;  /* 0x000000040b0e72a5 */ /* 0x000fe2000f8e003f */
[----:B------:R-:W-:Y:S01]  /*1ed0*/  SHF.R.S32.HI R12, RZ, 0x4, R13 ;  /* 0x00000004ff0c7819 */ /* 0x000fe2000001140d */
[----:B------:R-:W-:Y:S01]  /*1ee0*/  UIMAD UR30, UR24, -0x30, UR30 ;  /* 0xffffffd0181e78a4 */ /* 0x000fe2000f8e021e */
[----:B------:R-:W-:Y:S01]  /*1ef0*/  LEA.HI R123, R124, R132, RZ, 0x5 ;  /* 0x000000847c7b7211 */ /* 0x000fe200078f28ff */
[----:B------:R-:W-:Y:S01]  /*1f00*/  UIADD3 UR6, UR15, UR6, URZ ;  /* 0x000000060f067290 */ /* 0x000fe2000fffe03f */
[----:B------:R-:W-:Y:S01]  /*1f10*/  SHF.R.S32.HI R128, RZ, 0x1f, R127 ;  /* 0x0000001fff807819 */ /* 0x000fe2000001147f */
[----:B------:R-:W-:Y:S01]  /*1f20*/  UIADD3 UR27, UR30, UR9, URZ ;  /* 0x000000091e1b7290 */ /* 0x000fe2000fffe03f */
[----:B------:R-:W-:Y:S01]  /*1f30*/  STL [R1+0x34], R126 ;  /* 0x0000347e01007387 */ /* 0x000fe20000100800 */
[----:B------:R-:W-:-:S04]  /*1f40*/  ULDC.64 UR4, c[0x0][0x210] ;  /* 0x0000840000047ab9 */ /* 0x000fc80000000a00 */
[----:B------:R-:W-:-:S04]  /*1f50*/  IADD3 R37, -R15, UR27, RZ ;  /* 0x0000001b0f257c10 */ /* 0x000fc8000fffe1ff */
[C---:B------:R-:W-:Y:S01]  /*1f60*/  ISETP.GE.AND P2, PT, R37.reuse, 0x1, PT ;  /* 0x000000012500780c */ /* 0x040fe20003f46270 */
[----:B------:R3:W4:Y:S01]  /*1f70*/  @!P5 LDG.E R242, [R6.64] ;  /* 0x0000001406f2d981 */ /* 0x000722000c1e1900 */
[----:B------:R-:W-:Y:S01]  /*1f80*/  IMAD.MOV R0, RZ, RZ, -R0 ;  /* 0x000000ffff007224 */ /* 0x000fe200078e0a00 */
[----:B------:R-:W-:Y:S01]  /*1f90*/  ISETP.GE.AND P1, PT, R37, 0x11, PT ;  /* 0x000000112500780c */ /* 0x000fe20003f26270 */
[----:B------:R-:W-:Y:S01]  /*1fa0*/  UIMAD UR16, UR16, UR4, URZ ;  /* 0x00000004101072a4 */ /* 0x000fe2000f8e023f */
[----:B------:R-:W-:Y:S01]  /*1fb0*/  ISETP.GE.AND P5, PT, R23, c[0x0][0x1d4], PT ;  /* 0x0000750017007a0c */ /* 0x000fe20003fa6270 */
[----:B------:R-:W-:Y:S01]  /*1fc0*/  IMAD R243, R0, c[0x0][0x2b8], R8 ;  /* 0x0000ae0000f37a24 */ /* 0x000fe200078e0208 */
[----:B------:R-:W-:Y:S01]  /*1fd0*/  SHF.R.S32.HI R122, RZ, 0x5, R123 ;  /* 0x00000005ff7a7819 */ /* 0x000fe2000001147b */
[----:B------:R-:W-:Y:S01]  /*1fe0*/  UIMAD.WIDE.U32 UR22, UR11, UR4, URZ ;  /* 0x000000040b1672a5 */ /* 0x000fe2000f8e003f */
[----:B------:R-:W-:Y:S01]  /*1ff0*/  STL [R1+0x40], R128 ;  /* 0x0000408001007387 */ /* 0x000fe20000100800 */
[----:B--2---:R-:W-:Y:S01]  /*2000*/  IMAD.WIDE.U32 R4, R243, c[0x0][0x1e0], RZ ;  /* 0x00007800f3047a25 */ /* 0x004fe200078e00ff */
[----:B------:R-:W-:Y:S01]  /*2010*/  SHF.R.S32.HI R16, RZ, 0x1f, R243 ;  /* 0x0000001fff107819 */ /* 0x000fe200000114f3 */
[----:B------:R-:W-:Y:S01]  /*2020*/  UIMAD UR16, UR11, UR5, UR16 ;  /* 0x000000050b1072a4 */ /* 0x000fe2000f8e0210 */
[----:B------:R-:W-:Y:S01]  /*2030*/  SEL R125, RZ, 0x10, P5 ;  /* 0x00000010ff7d7807 */ /* 0x000fe20002800000 */
[----:B------:R-:W-:-:S02]  /*2040*/  UIADD3 UR4, UR24, -0x1, URZ ;  /* 0xffffffff18047890 */ /* 0x000fc4000fffe03f */
[----:B------:R-:W-:Y:S01]  /*2050*/  IMAD R0, R16, c[0x0][0x1e0], RZ ;  /* 0x0000780010007a24 */ /* 0x000fe200078e02ff */
[----:B------:R-:W-:Y:S02]  /*2060*/  UIADD3 UR16, UR23, UR16, URZ ;  /* 0x0000001017107290 */ /* 0x000fe4000fffe03f */
[----:B------:R-:W-:Y:S01]  /*2070*/  UISETP.GT.AND UP0, UPT, UR4, UR8, UPT ;  /* 0x000000080400728c */ /* 0x000fe2000bf04270 */
[----:B------:R-:W-:-:S04]  /*2080*/  IMAD R0, R243, c[0x0][0x1e4], R0 ;  /* 0x00007900f3007a24 */ /* 0x000fc800078e0200 */
[----:B------:R-:W-:Y:S02]  /*2090*/  IMAD.IADD R5, R5, 0x1, R0 ;  /* 0x0000000105057824 */ /* 0x000fe400078e0200 */
[----:B---3--:R-:W-:Y:S01]  /*20a0*/  IMAD R7, R243, c[0x0][0x1e0], RZ ;  /* 0x00007800f3077a24 */ /* 0x008fe200078e02ff */
[----:B----4-:R-:W-:Y:S01]  /*20b0*/  SHF.R.S32.HI R17, RZ, 0x1f, R242 ;  /* 0x0000001fff117819 */ /* 0x010fe200000114f2 */
[----:B------:R-:W-:-:S04]  /*20c0*/  IMAD.WIDE.U32 R4, R242, c[0x0][0x1f0], R4 ;  /* 0x00007c00f2047a25 */ /* 0x000fc800078e0004 */
[----:B------:R-:W-:Y:S01]  /*20d0*/  IMAD R6, R17, c[0x0][0x1f0], RZ ;  /* 0x00007c0011067a24 */ /* 0x000fe200078e02ff */
[----:B------:R-:W-:-:S03]  /*20e0*/  IADD3 R0, P0, R4, UR14, RZ ;  /* 0x0000000e04007c10 */ /* 0x000fc6000ff1e0ff */
[----:B------:R-:W-:-:S05]  /*20f0*/  IMAD R6, R242, c[0x0][0x1f4], R6 ;  /* 0x00007d00f2067a24 */ /* 0x000fca00078e0206 */
[----:B------:R-:W-:Y:S01]  /*2100*/  IADD3.X R4, R5, UR6, R6, P0, !PT ;  /* 0x0000000605047c10 */ /* 0x000fe200087fe406 */
[----:B------:R-:W-:Y:S01]  /*2110*/  IMAD.U32 R5, RZ, RZ, UR11 ;  /* 0x0000000bff057e24 */ /* 0x000fe2000f8e00ff */
[----:B------:R-:W-:Y:S01]  /*2120*/  LEA R8, P0, R0, c[0x0][0x1c8], 0x1 ;  /* 0x0000720000087a11 */ /* 0x000fe200078008ff */
[----:B------:R-:W-:-:S03]  /*2130*/  IMAD R6, R242, c[0x0][0x1f0], R7 ;  /* 0x00007c00f2067a24 */ /* 0x000fc600078e0207 */
[----:B------:R-:W-:Y:S01]  /*2140*/  LEA.HI.X R0, R0, c[0x0][0x1cc], R4, 0x1, P0 ;  /* 0x0000730000007a11 */ /* 0x000fe200000f0c04 */
[----:B------:R-:W-:Y:S01]  /*2150*/  IMAD R6, R5, c[0x0][0x1e8], R6 ;  /* 0x00007a0005067a24 */ /* 0x000fe200078e0206 */
[----:B------:R-:W-:Y:S01]  /*2160*/  SHFL.IDX PT, R4, R8, RZ, 0x181f ;  /* 0x00181fff08047589 */ /* 0x000fe200000e0000 */
[----:B------:R-:W-:-:S03]  /*2170*/  ISETP.GT.AND P0, PT, R37, 0x20, PT ;  /* 0x000000202500780c */ /* 0x000fc60003f04270 */
[----:B------:R-:W1:Y:S01]  /*2180*/  SHFL.IDX PT, R5, R0, RZ, 0x181f ;  /* 0x00181fff00057589 */ /* 0x000e6200000e0000 */
[----:B------:R-:W-:-:S03]  /*2190*/  LEA R6, R6, c[0x0][0x1c8], 0x1 ;  /* 0x0000720006067a11 */ /* 0x000fc600078e08ff */
[----:B------:R-:W-:Y:S04]  /*21a0*/  SHFL.IDX PT, R8, R8, 0x1, 0x181f ;  /* 0x00381f0008087f89 */ /* 0x000fe800000e0000 */
[----:B------:R-:W2:Y:S04]  /*21b0*/  SHFL.IDX PT, R9, R0, 0x1, 0x181f ;  /* 0x00381f0000097f89 */ /* 0x000ea800000e0000 */
[----:B------:R-:W-:Y:S04]  /*21c0*/  SHFL.IDX PT, R6, R6, 0x2, 0x181f ;  /* 0x00581f0006067f89 */ /* 0x000fe800000e0000 */
[----:B------:R3:W4:Y:S01]  /*21d0*/  SHFL.IDX PT, R7, R0, 0x2, 0x181f ;  /* 0x00581f0000077f89 */ /* 0x00072200000e0000 */
[----:B-1----:R-:W-:-:S05]  /*21e0*/  @P2 IMAD.WIDE R10, R127, 0x2, R4 ;  /* 0x000000027f0a2825 */ /* 0x002fca00078e0204 */
[----:B------:R1:W-:Y:S01]  /*21f0*/  @P2 LDGSTS.E.BYPASS.LTC128B.128 [R252+0x3100], [R10.64], !P6 ;  /* 0x031000000afc2fae */ /* 0x0003e2000f101d54 */
[----:B---3--:R-:W-:-:S04]  /*2200*/  LEA.HI R0, R13, R12, RZ, 0x1 ;  /* 0x0000000c0d007211 */ /* 0x008fc800078f08ff */
[----:B------:R-:W-:-:S05]  /*2210*/  LOP3.LUT R0, R0, 0xfffffffe, RZ, 0xc0, !PT ;  /* 0xfffffffe00007812 */ /* 0x000fca00078ec0ff */
[----:B------:R-:W-:Y:S02]  /*2220*/  IMAD.IADD R14, R12, 0x1, -R0 ;  /* 0x000000010c0e7824 */ /* 0x000fe400078e0a00 */
[----:B--2---:R-:W-:-:S04]  /*2230*/  @P1 IMAD.WIDE R12, R127, 0x2, R8 ;  /* 0x000000027f0c1825 */ /* 0x004fc800078e0208 */
[----:B------:R-:W-:-:S04]  /*2240*/  @P1 IMAD.WIDE R8, R126, 0x2, R8 ;  /* 0x000000027e081825 */ /* 0x000fc800078e0208 */
[----:B-1----:R-:W-:-:S04]  /*2250*/  @P2 IMAD.WIDE R10, R126, 0x2, R4 ;  /* 0x000000027e0a2825 */ /* 0x002fc800078e0204 */
[--C-:B----4-:R-:W-:Y:S01]  /*2260*/  @P0 IMAD.WIDE R4, R127, 0x2, R6.reuse ;  /* 0x000000027f040825 */ /* 0x110fe200078e0206 */
[----:B------:R1:W-:Y:S01]  /*2270*/  @P2 LDGSTS.E.BYPASS.LTC128B.128 [R252+0x4900], [R10.64], !P5 ;  /* 0x049000000afc2fae */ /* 0x0003e2000e901d54 */
[----:B------:R-:W-:Y:S02]  /*2280*/  ISETP.GE.AND P2, PT, R23, c[0x0][0x1d4], PT ;  /* 0x0000750017007a0c */ /* 0x000fe40003f46270 */
[----:B------:R-:W-:Y:S01]  /*2290*/  @P0 IMAD.WIDE R6, R126, 0x2, R6 ;  /* 0x000000027e060825 */ /* 0x000fe200078e0206 */
[----:B------:R2:W-:Y:S03]  /*22a0*/  @P1 LDGSTS.E.BYPASS.LTC128B.128 [R252+0x3900], [R12.64], !P6 ;  /* 0x039000000cfc1fae */ /* 0x0005e6000f101d54 */
[C---:B------:R-:W-:Y:S01]  /*22b0*/  IMAD.SHL.U32 R0, R36.reuse, 0x40, RZ ;  /* 0x0000004024007824 */ /* 0x040fe200078e00ff */
[----:B------:R1:W-:Y:S01]  /*22c0*/  @P1 LDGSTS.E.BYPASS.LTC128B.128 [R252+0x5100], [R8.64], !P5 ;  /* 0x0510000008fc1fae */ /* 0x0003e2000e901d54 */
[----:B------:R-:W-:-:S03]  /*22d0*/  LOP3.LUT P1, RZ, R36, 0x2, RZ, 0xc0, !PT ;  /* 0x0000000224ff7812 */ /* 0x000fc6000782c0ff */
[----:B------:R3:W-:Y:S01]  /*22e0*/  @P0 LDGSTS.E.BYPASS.LTC128B.128 [R252+0x4100], [R4.64], !P6 ;  /* 0x0410000004fc0fae */ /* 0x0007e2000f101d54 */
[----:B------:R-:W-:-:S03]  /*22f0*/  LOP3.LUT R0, R0, 0x1c0, RZ, 0xc0, !PT ;  /* 0x000001c000007812 */ /* 0x000fc600078ec0ff */
[----:B------:R4:W-:Y:S04]  /*2300*/  @P0 LDGSTS.E.BYPASS.LTC128B.128 [R252+0x5900], [R6.64], !P5 ;  /* 0x0590000006fc0fae */ /* 0x0009e8000e901d54 */
[----:B------:R-:W0:Y:S01]  /*2310*/  LDGDEPBAR ;  /* 0x00000000000079af */ /* 0x000e220000000000 */
[----:B---3--:R-:W-:Y:S02]  /*2320*/  IMAD.SHL.U32 R4, R18, 0x40, RZ ;  /* 0x0000004012047824 */ /* 0x008fe400078e00ff */
[----:B------:R-:W-:Y:S02]  /*2330*/  IMAD.SHL.U32 R5, R19, 0x40, RZ ;  /* 0x0000004013057824 */ /* 0x000fe400078e00ff */
[----:B----4-:R-:W-:Y:S01]  /*2340*/  IMAD.SHL.U32 R7, R15, 0x8, RZ ;  /* 0x000000080f077824 */ /* 0x010fe200078e00ff */
[----:B------:R-:W-:-:S04]  /*2350*/  DEPBAR.LE SB0, 0x1 ;  /* 0x000080400000791a */ /* 0x000fc80000000000 */
[----:B------:R-:W-:-:S04]  /*2360*/  DEPBAR.LE SB0, 0x0 ;  /* 0x000080000000791a */ /* 0x000fc80000000000 */
[----:B------:R-:W-:Y:S01]  /*2370*/  IMAD.SHL.U32 R6, R14, 0x8, RZ ;  /* 0x000000080e067824 */ /* 0x000fe200078e00ff */
[----:B------:R-:W-:Y:S02]  /*2380*/  LOP3.LUT R4, R4, 0x1c0, RZ, 0xc0, !PT ;  /* 0x000001c004047812 */ /* 0x000fe400078ec0ff */
[----:B------:R-:W-:Y:S02]  /*2390*/  LOP3.LUT R121, R5, 0xfffffe00, RZ, 0xc0, !PT ;  /* 0xfffffe0005797812 */ /* 0x000fe400078ec0ff */
[----:B------:R-:W-:Y:S02]  /*23a0*/  LOP3.LUT R7, R0, 0x8, R7, 0xf8, !PT ;  /* 0x0000000800077812 */ /* 0x000fe400078ef807 */
[----:B------:R-:W-:Y:S02]  /*23b0*/  LOP3.LUT R5, R4, 0x8, R6, 0xf8, !PT ;  /* 0x0000000804057812 */ /* 0x000fe400078ef806 */
[----:B------:R-:W-:Y:S02]  /*23c0*/  SHF.R.U32.HI R0, RZ, 0x3, R0 ;  /* 0x00000003ff007819 */ /* 0x000fe40000011600 */
[----:B------:R-:W-:-:S02]  /*23d0*/  SHF.R.U32.HI R4, RZ, 0x3, R4 ;  /* 0x00000003ff047819 */ /* 0x000fc40000011604 */
[----:B------:R-:W-:Y:S02]  /*23e0*/  LOP3.LUT R0, R7, R0, RZ, 0x3c, !PT ;  /* 0x0000000007007212 */ /* 0x000fe400078e3cff */
[----:B------:R-:W-:Y:S01]  /*23f0*/  LOP3.LUT R120, R5, R4, RZ, 0x3c, !PT ;  /* 0x0000000405787212 */ /* 0x000fe200078e3cff */
[----:B------:R-:W-:Y:S02]  /*2400*/  IMAD R4, R122, 0x400, R121 ;  /* 0x000004007a047824 */ /* 0x000fe400078e0279 */
[----:B------:R-:W-:Y:S02]  /*2410*/  IMAD R0, R14, 0x200, R0 ;  /* 0x000002000e007824 */ /* 0x000fe400078e0200 */
[----:B------:R-:W-:Y:S02]  /*2420*/  IMAD.IADD R4, R120, 0x1, R4 ;  /* 0x0000000178047824 */ /* 0x000fe400078e0204 */
[----:B------:R-:W-:Y:S01]  /*2430*/  IMAD.SHL.U32 R224, R0, 0x2, RZ ;  /* 0x0000000200e07824 */ /* 0x000fe200078e00ff */
[----:B------:R-:W-:Y:S01]  /*2440*/  BAR.SYNC.DEFER_BLOCKING 0x0 ;  /* 0x0000000000007b1d */ /* 0x000fe20000010000 */
[----:B------:R-:W-:-:S02]  /*2450*/  IMAD.SHL.U32 R231, R4, 0x2, RZ ;  /* 0x0000000204e77824 */ /* 0x000fc400078e00ff */
[----:B------:R-:W-:Y:S01]  /*2460*/  IMAD R0, R16, c[0x0][0x208], RZ ;  /* 0x0000820010007a24 */ /* 0x000fe200078e02ff */
[----:B------:R-:W-:Y:S01]  /*2470*/  IADD3 R235, R224, 0x3120, RZ ;  /* 0x00003120e0eb7810 */ /* 0x000fe20007ffe0ff */
[--C-:B------:R-:W-:Y:S02]  /*2480*/  IMAD R233, R3, 0x2, R231.reuse ;  /* 0x0000000203e97824 */ /* 0x100fe400078e02e7 */
[----:B------:R-:W-:Y:S02]  /*2490*/  IMAD R0, R243, c[0x0][0x20c], R0 ;  /* 0x00008300f3007a24 */ /* 0x000fe400078e0200 */
[C---:B------:R-:W-:Y:S02]  /*24a0*/  IMAD R232, R2.reuse, 0x2, R231 ;  /* 0x0000000202e87824 */ /* 0x040fe400078e02e7 */
[----:B------:R-:W-:Y:S02]  /*24b0*/  IMAD R234, R2, 0x2, R233 ;  /* 0x0000000202ea7824 */ /* 0x000fe400078e02e9 */
[----:B------:R-:W-:Y:S01]  /*24c0*/  IMAD R236, R3, 0x2, R232 ;  /* 0x0000000203ec7824 */ /* 0x000fe200078e02e8 */
[----:B------:R-:W-:Y:S04]  /*24d0*/  LDSM.16.M88.4 R4, [R224+0x3100] ;  /* 0x00310000e004783b */ /* 0x000fe80000000200 */
[----:B--2---:R-:W2:Y:S04]  /*24e0*/  LDSM.16.M88.4 R12, [R231+0x6100] ;  /* 0x00610000e70c783b */ /* 0x004ea80000000200 */
[----:B-1----:R-:W1:Y:S04]  /*24f0*/  LDSM.16.M88.4 R8, [R231+0x8100] ;  /* 0x00810000e708783b */ /* 0x002e680000000200 */
[----:B------:R-:W3:Y:S04]  /*2500*/  LDSM.16.M88.4 R24, [R224+0x3900] ;  /* 0x00390000e018783b */ /* 0x000ee80000000200 */
[----:B------:R-:W4:Y:S01]  /*2510*/  LDSM.16.M88.4 R32, [R224+0x4100] ;  /* 0x00410000e020783b */ /* 0x000f220000000200 */
[-C--:B--2---:R-:W-:Y:S08]  /*2520*/  HMMA.16816.F32 R112, R12, R4.reuse, RZ ;  /* 0x000000040c70723c */ /* 0x084ff000000018ff */
[C---:B-1----:R-:W-:Y:S07]  /*2530*/  HMMA.16816.F32 R68, R8.reuse, R4, RZ ;  /* 0x000000040844723c */ /* 0x042fee00000018ff */
[----:B------:R-:W-:Y:S01]  /*2540*/  IMAD.WIDE.U32 R4, R243, c[0x0][0x208], RZ ;  /* 0x00008200f3047a25 */ /* 0x000fe200078e00ff */
[----:B------:R-:W-:Y:S03]  /*2550*/  HMMA.16816.F32 R72, R8, R6, RZ ;  /* 0x000000060848723c */ /* 0x000fe600000018ff */
[----:B------:R-:W-:-:S02]  /*2560*/  IMAD.IADD R5, R5, 0x1, R0 ;  /* 0x0000000105057824 */ /* 0x000fc400078e0200 */
[----:B------:R-:W-:Y:S02]  /*2570*/  IMAD R0, R17, c[0x0][0x218], RZ ;  /* 0x0000860011007a24 */ /* 0x000fe400078e02ff */
[C---:B------:R-:W-:Y:S01]  /*2580*/  IMAD.WIDE.U32 R4, R242.reuse, c[0x0][0x218], R4 ;  /* 0x00008600f2047a25 */ /* 0x040fe200078e0004 */
[C---:B------:R-:W-:Y:S01]  /*2590*/  HMMA.16816.F32 R116, R12.reuse, R6, RZ ;  /* 0x000000060c74723c */ /* 0x040fe200000018ff */
[----:B------:R-:W-:Y:S06]  /*25a0*/  LDSM.16.M88.4 R16, [R233+0x8100] ;  /* 0x00810000e910783b */ /* 0x000fec0000000200 */
[----:B------:R-:W-:Y:S01]  /*25b0*/  IMAD R6, R242, c[0x0][0x21c], R0 ;  /* 0x00008700f2067a24 */ /* 0x000fe200078e0200 */
[----:B------:R-:W-:Y:S01]  /*25c0*/  IADD3 R0, P0, R4, UR22, RZ ;  /* 0x0000001604007c10 */ /* 0x000fe2000ff1e0ff */
[----:B---3--:R-:W-:Y:S01]  /*25d0*/  HMMA.16816.F32 R92, R12, R24, RZ ;  /* 0x000000180c5c723c */ /* 0x008fe200000018ff */
[----:B------:R-:W-:-:S02]  /*25e0*/  IADD3 R7, R224, 0x3100, RZ ;  /* 0x00003100e0077810 */ /* 0x000fc40007ffe0ff */
[----:B------:R-:W-:Y:S02]  /*25f0*/  IADD3.X R5, R5, UR16, R6, P0, !PT ;  /* 0x0000001005057c10 */ /* 0x000fe400087fe406 */
[C---:B------:R-:W-:Y:S02]  /*2600*/  LEA R4, P0, R0.reuse, c[0x0][0x1f8], 0x1 ;  /* 0x00007e0000047a11 */ /* 0x040fe400078008ff */
[----:B------:R-:W-:Y:S01]  /*2610*/  @P1 IADD3 R235, R7, -0x20, RZ ;  /* 0xffffffe007eb1810 */ /* 0x000fe20007ffe0ff */
[C---:B------:R-:W-:Y:S01]  /*2620*/  HMMA.16816.F32 R60, R8.reuse, R24, RZ ;  /* 0x00000018083c723c */ /* 0x040fe200000018ff */
[----:B------:R-:W-:Y:S01]  /*2630*/  LEA.HI.X R0, R0, c[0x0][0x1fc], R5, 0x1, P0 ;  /* 0x00007f0000007a11 */ /* 0x000fe200000f0c05 */
[----:B------:R-:W1:Y:S01]  /*2640*/  SHFL.IDX PT, R20, R4, 0x2, 0x181f ;  /* 0x00581f0004147f89 */ /* 0x000e6200000e0000 */
[C---:B------:R-:W-:Y:S02]  /*2650*/  IADD3 R241, R235.reuse, 0x800, RZ ;  /* 0x00000800ebf17810 */ /* 0x040fe40007ffe0ff */
[----:B------:R-:W-:Y:S01]  /*2660*/  IADD3 R240, R235, 0x1000, RZ ;  /* 0x00001000ebf07810 */ /* 0x000fe20007ffe0ff */
[----:B------:R-:W2:Y:S01]  /*2670*/  SHFL.IDX PT, R7, R4, 0x1, 0x181f ;  /* 0x00381f0004077f89 */ /* 0x000ea200000e0000 */
[----:B------:R-:W-:Y:S01]  /*2680*/  IMAD.WIDE R24, R127, 0x2, RZ ;  /* 0x000000027f187825 */ /* 0x000fe200078e02ff */
[----:B------:R-:W-:Y:S01]  /*2690*/  HMMA.16816.F32 R56, R8, R26, RZ ;  /* 0x0000001a0838723c */ /* 0x000fe200000018ff */
[C---:B------:R-:W-:Y:S01]  /*26a0*/  IADD3 R239, R235.reuse, 0x1800, RZ ;  /* 0x00001800ebef7810 */ /* 0x040fe20007ffe0ff */
[----:B------:R3:W5:Y:S01]  /*26b0*/  SHFL.IDX PT, R6, R4, RZ, 0x181f ;  /* 0x00181fff04067589 */ /* 0x00076200000e0000 */
[----:B------:R-:W-:-:S02]  /*26c0*/  IADD3 R238, R235, 0x2000, RZ ;  /* 0x00002000ebee7810 */ /* 0x000fc40007ffe0ff */
[----:B------:R-:W-:Y:S01]  /*26d0*/  IADD3 R237, R235, 0x2800, RZ ;  /* 0x00002800ebed7810 */ /* 0x000fe20007ffe0ff */
[----:B------:R-:W5:Y:S02]  /*26e0*/  SHFL.IDX PT, R21, R0, RZ, 0x181f ;  /* 0x00181fff00157589 */ /* 0x000f6400000e0000 */
[----:B------:R-:W-:Y:S02]  /*26f0*/  HMMA.16816.F32 R104, R12, R26, RZ ;  /* 0x0000001a0c68723c */ /* 0x000fe400000018ff */
[----:B------:R-:W5:Y:S04]  /*2700*/  SHFL.IDX PT, R22, R0, 0x1, 0x181f ;  /* 0x00381f0000167f89 */ /* 0x000f6800000e0000 */
[----:B------:R-:W5:Y:S02]  /*2710*/  SHFL.IDX PT, R0, R0, 0x2, 0x181f ;  /* 0x00581f0000007f89 */ /* 0x000f6400000e0000 */
[----:B----4-:R-:W-:Y:S01]  /*2720*/  HMMA.16816.F32 R48, R8, R32, RZ ;  /* 0x000000200830723c */ /* 0x010fe200000018ff */
[C---:B-1----:R-:W-:Y:S01]  /*2730*/  IADD3 R30, P0, R24.reuse, R20, RZ ;  /* 0x00000014181e7210 */ /* 0x042fe20007f1e0ff */
[----:B------:R-:W1:Y:S01]  /*2740*/  LDSM.16.M88.4 R44, [R235] ;  /* 0x00000000eb2c783b */ /* 0x000e620000000200 */
[----:B--2---:R-:W-:-:S03]  /*2750*/  IADD3 R26, P1, R24, R7, RZ ;  /* 0x00000007181a7210 */ /* 0x004fc60007f3e0ff */
[----:B------:R-:W2:Y:S02]  /*2760*/  LDSM.16.M88.4 R40, [R235+0x800] ;  /* 0x00080000eb28783b */ /* 0x000ea40000000200 */
[----:B------:R-:W-:Y:S01]  /*2770*/  HMMA.16816.F32 R64, R8, R34, RZ ;  /* 0x000000220840723c */ /* 0x000fe200000018ff */
[----:B---3--:R-:W-:Y:S01]  /*2780*/  IMAD.WIDE R4, R126, 0x2, RZ ;  /* 0x000000027e047825 */ /* 0x008fe200078e02ff */
[----:B-----5:R-:W-:Y:S01]  /*2790*/  IADD3 R28, P3, R6, R24, RZ ;  /* 0x00000018061c7210 */ /* 0x020fe20007f7e0ff */
[----:B------:R-:W3:Y:S04]  /*27a0*/  LDSM.16.M88.4 R52, [R235+0x1000] ;  /* 0x00100000eb34783b */ /* 0x000ee80000000200 */
[----:B------:R-:W-:Y:S01]  /*27b0*/  IMAD.X R29, R21, 0x1, R25, P3 ;  /* 0x00000001151d7824 */ /* 0x000fe200018e0619 */
[----:B------:R-:W-:Y:S01]  /*27c0*/  ISETP.GE.AND P3, PT, R127, c[0x0][0x1d4], PT ;  /* 0x000075007f007a0c */ /* 0x000fe20003f66270 */
[----:B------:R-:W-:Y:S01]  /*27d0*/  HMMA.16816.F32 R84, R12, R32, RZ ;  /* 0x000000200c54723c */ /* 0x000fe200000018ff */
[----:B------:R-:W-:-:S02]  /*27e0*/  IMAD.X R27, R25, 0x1, R22, P1 ;  /* 0x00000001191b7824 */ /* 0x000fc400008e0616 */
[----:B------:R-:W-:Y:S01]  /*27f0*/  IMAD.X R31, R25, 0x1, R0, P0 ;  /* 0x00000001191f7824 */ /* 0x000fe200000e0600 */
[----:B------:R-:W-:Y:S02]  /*2800*/  IADD3 R24, P0, R6, R4, RZ ;  /* 0x0000000406187210 */ /* 0x000fe40007f1e0ff */
[C---:B------:R-:W-:Y:S02]  /*2810*/  IADD3 R6, P1, R4.reuse, R7, RZ ;  /* 0x0000000704067210 */ /* 0x040fe40007f3e0ff */
[----:B------:R-:W-:Y:S01]  /*2820*/  HMMA.16816.F32 R100, R12, R34, RZ ;  /* 0x000000220c64723c */ /* 0x000fe200000018ff */
[----:B------:R-:W-:Y:S01]  /*2830*/  IMAD.X R25, R21, 0x1, R5, P0 ;  /* 0x0000000115197824 */ /* 0x000fe200000e0605 */
[----:B------:R-:W-:Y:S01]  /*2840*/  IADD3 R4, P0, R4, R20, RZ ;  /* 0x0000001404047210 */ /* 0x000fe20007f1e0ff */
[----:B------:R-:W-:Y:S01]  /*2850*/  IMAD.X R7, R5, 0x1, R22, P1 ;  /* 0x0000000105077824 */ /* 0x000fe200008e0616 */
[----:B------:R-:W-:Y:S01]  /*2860*/  ISETP.LT.OR P1, PT, R37, 0x1, P3 ;  /* 0x000000012500780c */ /* 0x000fe20001f21670 */
[----:B------:R-:W4:Y:S02]  /*2870*/  LDSM.16.M88.4 R20, [R233+0x6100] ;  /* 0x00610000e914783b */ /* 0x000f240000000200 */
[----:B------:R-:W-:Y:S01]  /*2880*/  IMAD.X R5, R5, 0x1, R0, P0 ;  /* 0x0000000105057824 */ /* 0x000fe200000e0600 */
[C---:B------:R-:W-:Y:S01]  /*2890*/  ISETP.LT.OR P0, PT, R37.reuse, 0x1, P2 ;  /* 0x000000012500780c */ /* 0x040fe20001701670 */
[----:B------:R-:W-:Y:S01]  /*28a0*/  IMAD.MOV.U32 R0, RZ, RZ, 0x40 ;  /* 0x00000040ff007424 */ /* 0x000fe200078e00ff */
[----:B-1----:R-:W-:Y:S07]  /*28b0*/  HMMA.16816.F32 R80, R16, R46, R72 ;  /* 0x0000002e1050723c */ /* 0x002fee0000001848 */
[----:B------:R-:W-:Y:S01]  /*28c0*/  @!PT LDS RZ, [RZ] ;  /* 0x00000000fffff984 */ /* 0x000fe20000000800 */
[----:B------:R-:W-:Y:S01]  /*28d0*/  @!PT LDS RZ, [RZ] ;  /* 0x00000000fffff984 */ /* 0x000fe20000000800 */
[----:B------:R-:W-:Y:S01]  /*28e0*/  @!PT LDS RZ, [RZ] ;  /* 0x00000000fffff984 */ /* 0x000fe20000000800 */
[----:B------:R1:W-:Y:S01]  /*28f0*/  LDGSTS.E.BYPASS.LTC128B.128 [R252+0x100], [R28.64], !P1 ;  /* 0x001000001cfc7fae */ /* 0x0003e2000c901d54 */
[----:B------:R-:W-:-:S02]  /*2900*/  ISETP.LT.OR P1, PT, R37, 0x11, P3 ;  /* 0x000000112500780c */ /* 0x000fc40001f21670 */
[C---:B------:R-:W-:Y:S01]  /*2910*/  ISETP.LT.OR P3, PT, R37.reuse, 0x21, P3 ;  /* 0x000000212500780c */ /* 0x040fe20001f61670 */
[----:B------:R5:W-:Y:S01]  /*2920*/  LDGSTS.E.BYPASS.LTC128B.128 [R252+0x1900], [R24.64], !P0 ;  /* 0x0190000018fc7fae */ /* 0x000be2000c101d54 */
[C---:B------:R-:W-:Y:S02]  /*2930*/  ISETP.LT.OR P0, PT, R37.reuse, 0x11, P2 ;  /* 0x000000112500780c */ /* 0x040fe40001701670 */
[----:B------:R-:W-:Y:S01]  /*2940*/  ISETP.LT.OR P2, PT, R37, 0x21, P2 ;  /* 0x000000212500780c */ /* 0x000fe20001741670 */
[C---:B--2---:R-:W-:Y:S06]  /*2950*/  HMMA.16816.F32 R76, R16.reuse, R42, R56 ;  /* 0x0000002a104c723c */ /* 0x044fec0000001838 */
[----:B------:R5:W-:Y:S01]  /*2960*/  LDGSTS.E.BYPASS.LTC128B.128 [R252+0x900], [R26.64], !P1 ;  /* 0x009000001afc7fae */ /* 0x000be2000c901d54 */
[----:B------:R-:W-:Y:S01]  /*2970*/  LOP3.LUT P1, RZ, R36, 0x4, RZ, 0xc0, !PT ;  /* 0x0000000424ff7812 */ /* 0x000fe2000782c0ff */
[----:B------:R-:W-:Y:S02]  /*2980*/  HMMA.16816.F32 R108, R16, R44, R68 ;  /* 0x0000002c106c723c */ /* 0x000fe40000001844 */
[----:B------:R2:W-:Y:S01]  /*2990*/  LDGSTS.E.BYPASS.LTC128B.128 [R252+0x2100], [R6.64], !P0 ;  /* 0x0210000006fc7fae */ /* 0x0005e2000c101d54 */
[----:B------:R-:W-:-:S02]  /*29a0*/  SEL R0, R0, 0xffffffc0, !P1 ;  /* 0xffffffc000007807 */ /* 0x000fc40004800000 */
[----:B------:R-:W-:Y:S01]  /*29b0*/  PLOP3.LUT P0, PT, PT, PT, UP0, 0x80, 0x0 ;  /* 0x000000000000781c */ /* 0x000fe20003f0f008 */
[----:B------:R1:W-:Y:S01]  /*29c0*/  LDGSTS.E.BYPASS.LTC128B.128 [R252+0x1100], [R30.64], !P3 ;  /* 0x011000001efc7fae */ /* 0x0003e2000d901d54 */
[----:B------:R-:W-:Y:S01]  /*29d0*/  ISETP.GT.AND P3, PT, R129, 0x2f, PT ;  /* 0x0000002f8100780c */ /* 0x000fe20003f64270 */
[----:B------:R-:W-:Y:S01]  /*29e0*/  IMAD.IADD R230, R224, 0x1, R0 ;  /* 0x00000001e0e67824 */ /* 0x000fe200078e0200 */
[C---:B------:R-:W-:Y:S01]  /*29f0*/  HMMA.16816.F32 R96, R16.reuse, R40, R60 ;  /* 0x000000281060723c */ /* 0x040fe2000000183c */
[----:B------:R2:W-:Y:S01]  /*2a00*/  LDGSTS.E.BYPASS.LTC128B.128 [R252+0x2900], [R4.64], !P2 ;  /* 0x0290000004fc7fae */ /* 0x0005e2000d101d54 */
[----:B------:R-:W-:Y:S01]  /*2a10*/  IMAD.IADD R229, R0, 0x1, R235 ;  /* 0x0000000100e57824 */ /* 0x000fe200078e02eb */
[----:B------:R-:W-:Y:S02]  /*2a20*/  LOP3.LUT R0, R120, R121, RZ, 0xfc, !PT ;  /* 0x0000007978007212 */ /* 0x000fe400078efcff */
[----:B------:R-:W-:Y:S03]  /*2a30*/  LDSM.16.M88.4 R8, [R232+0x8100] ;  /* 0x00810000e808783b */ /* 0x000fe60000000200 */
[C---:B---3--:R-:W-:Y:S01]  /*2a40*/  HMMA.16816.F32 R88, R16.reuse, R52, R48 ;  /* 0x000000341058723c */ /* 0x048fe20000001830 */
[----:B------:R-:W-:Y:S04]  /*2a50*/  LDSM.16.M88.4 R32, [R230+0x4100] ;  /* 0x00410000e620783b */ /* 0x000fe80000000200 */
[----:B------:R-:W-:Y:S03]  /*2a60*/  LDSM.16.M88.4 R12, [R232+0x6100] ;  /* 0x00610000e80c783b */ /* 0x000fe60000000200 */
[----:B------:R-:W-:Y:S01]  /*2a70*/  HMMA.16816.F32 R72, R16, R54, R64 ;  /* 0x000000361048723c */ /* 0x000fe20000001840 */
[----:B-----5:R-:W3:Y:S04]  /*2a80*/  LDSM.16.M88.4 R24, [R230+0x3900] ;  /* 0x00390000e618783b */ /* 0x020ee80000000200 */
[----:B------:R-:W-:Y:S03]  /*2a90*/  LDSM.16.M88.4 R36, [R229] ;  /* 0x00000000e524783b */ /* 0x000fe60000000200 */
[C---:B----4-:R-:W-:Y:S01]  /*2aa0*/  HMMA.16816.F32 R68, R20.reuse, R44, R112 ;  /* 0x0000002c1444723c */ /* 0x050fe20000001870 */
[----:B-1----:R-:W1:Y:S04]  /*2ab0*/  LDSM.16.M88.4 R28, [R230+0x3100] ;  /* 0x00310000e61c783b */ /* 0x002e680000000200 */
[----:B--2---:R-:W2:Y:S03]  /*2ac0*/  LDSM.16.M88.4 R4, [R234+0x8100] ;  /* 0x00810000ea04783b */ /* 0x004ea60000000200 */
[C---:B------:R-:W-:Y:S01]  /*2ad0*/  HMMA.16816.F32 R48, R20.reuse, R52, R84 ;  /* 0x000000341430723c */ /* 0x040fe20000001854 */
[----:B------:R-:W4:Y:S04]  /*2ae0*/  LDSM.16.M88.4 R60, [R229+0x800] ;  /* 0x00080000e53c783b */ /* 0x000f280000000200 */
[----:B------:R-:W-:Y:S03]  /*2af0*/  LDSM.16.M88.4 R64, [R229+0x1000] ;  /* 0x00100000e540783b */ /* 0x000fe60000000200 */
[C---:B------:R-:W-:Y:S01]  /*2b00*/  HMMA.16816.F32 R44, R20.reuse, R46, R116 ;  /* 0x0000002e142c723c */ /* 0x040fe20000001874 */
[----:B------:R-:W0:Y:S07]  /*2b10*/  LDGDEPBAR ;  /* 0x00000000000079af */ /* 0x000e2e0000000000 */
[C---:B------:R-:W-:Y:S08]  /*2b20*/  HMMA.16816.F32 R16, R20.reuse, R42, R104 ;  /* 0x0000002a1410723c */ /* 0x040ff00000001868 */
[C---:B------:R-:W-:Y:S08]  /*2b30*/  HMMA.16816.F32 R56, R20.reuse, R40, R92 ;  /* 0x000000281438723c */ /* 0x040ff0000000185c */
[----:B------:R-:W-:Y:S01]  /*2b40*/  HMMA.16816.F32 R52, R20, R54, R100 ;  /* 0x000000361434723c */ /* 0x000fe20000001864 */
[----:B------:R-:W5:Y:S07]  /*2b50*/  LDSM.16.M88.4 R20, [R234+0x6100] ;  /* 0x00610000ea14783b */ /* 0x000f6e0000000200 */
[C---:B---3--:R-:W-:Y:S08]  /*2b60*/  HMMA.16816.F32 R84, R8.reuse, R26, R76 ;  /* 0x0000001a0854723c */ /* 0x048ff0000000184c */
[C---:B-1----:R-:W-:Y:S08]  /*2b70*/  HMMA.16816.F32 R40, R8.reuse, R28, R108 ;  /* 0x0000001c0828723c */ /* 0x042ff0000000186c */
[C---:B------:R-:W-:Y:S08]  /*2b80*/  HMMA.16816.F32 R92, R8.reuse, R24, R96 ;  /* 0x00000018085c723c */ /* 0x040ff00000001860 */
[C---:B------:R-:W-:Y:S08]  /*2b90*/  HMMA.16816.F32 R88, R8.reuse, R32, R88 ;  /* 0x000000200858723c */ /* 0x040ff00000001858 */
[C---:B------:R-:W-:Y:S08]  /*2ba0*/  HMMA.16816.F32 R80, R8.reuse, R30, R80 ;  /* 0x0000001e0850723c */ /* 0x040ff00000001850 */
[----:B------:R-:W-:Y:S08]  /*2bb0*/  HMMA.16816.F32 R76, R8, R34, R72 ;  /* 0x00000022084c723c */ /* 0x000ff00000001848 */
[C---:B------:R-:W-:Y:S08]  /*2bc0*/  HMMA.16816.F32 R8, R12.reuse, R28, R68 ;  /* 0x0000001c0c08723c */ /* 0x040ff00000001844 */
[C---:B------:R-:W-:Y:S01]  /*2bd0*/  HMMA.16816.F32 R44, R12.reuse, R30, R44 ;  /* 0x0000001e0c2c723c */ /* 0x040fe2000000182c */
[----:B------:R-:W-:Y:S07]  /*2be0*/  LDSM.16.M88.4 R28, [R224+0x4900] ;  /* 0x00490000e01c783b */ /* 0x000fee0000000200 */
[C---:B------:R-:W-:Y:S01]  /*2bf0*/  HMMA.16816.F32 R104, R12.reuse, R26, R16 ;  /* 0x0000001a0c68723c */ /* 0x040fe20000001810 */
[----:B------:R-:W1:Y:S07]  /*2c00*/  LDSM.16.M88.4 R16, [R231+0xc100] ;  /* 0x00c10000e710783b */ /* 0x000e6e0000000200 */
[C---:B------:R-:W-:Y:S01]  /*2c10*/  HMMA.16816.F32 R56, R12.reuse, R24, R56 ;  /* 0x000000180c38723c */ /* 0x040fe20000001838 */
[----:B------:R-:W3:Y:S07]  /*2c20*/  LDSM.16.M88.4 R24, [R224+0x5100] ;  /* 0x00510000e018783b */ /* 0x000eee0000000200 */
[C---:B------:R-:W-:Y:S01]  /*2c30*/  HMMA.16816.F32 R108, R12.reuse, R32, R48 ;  /* 0x000000200c6c723c */ /* 0x040fe20000001830 */
[----:B------:R-:W-:Y:S07]  /*2c40*/  LDSM.16.M88.4 R48, [R235+0x1800] ;  /* 0x00180000eb30783b */ /* 0x000fee0000000200 */
[----:B------:R-:W-:Y:S01]  /*2c50*/  HMMA.16816.F32 R52, R12, R34, R52 ;  /* 0x000000220c34723c */ /* 0x000fe20000001834 */
[----:B------:R-:W1:Y:S07]  /*2c60*/  LDSM.16.M88.4 R12, [R224+0x5900] ;  /* 0x00590000e00c783b */ /* 0x000e6e0000000200 */
[C---:B--2---:R-:W-:Y:S08]  /*2c70*/  HMMA.16816.F32 R40, R4.reuse, R36, R40 ;  /* 0x000000240428723c */ /* 0x044ff00000001828 */
[C---:B----4-:R-:W-:Y:S08]  /*2c80*/  HMMA.16816.F32 R68, R4.reuse, R60, R92 ;  /* 0x0000003c0444723c */ /* 0x050ff0000000185c */
[----:B------:R-:W-:Y:S08]  /*2c90*/  HMMA.16816.F32 R32, R4, R38, R80 ;  /* 0x000000260420723c */ /* 0x000ff00000001850 */
[----:B-----5:R-:W-:Y:S01]  /*2ca0*/  HMMA.16816.F32 R92, R20, R36, R8 ;  /* 0x00000024145c723c */ /* 0x020fe20000001808 */
[----:B------:R-:W2:Y:S07]  /*2cb0*/  LDSM.16.M88.4 R8, [R231+0xa100] ;  /* 0x00a10000e708783b */ /* 0x000eae0000000200 */
[C---:B------:R-:W-:Y:S08]  /*2cc0*/  HMMA.16816.F32 R72, R4.reuse, R62, R84 ;  /* 0x0000003e0448723c */ /* 0x040ff00000001854 */
[C---:B------:R-:W-:Y:S08]  /*2cd0*/  HMMA.16816.F32 R100, R4.reuse, R64, R88 ;  /* 0x000000400464723c */ /* 0x040ff00000001858 */
[----:B------:R-:W-:Y:S01]  /*2ce0*/  HMMA.16816.F32 R96, R4, R66, R76 ;  /* 0x000000420460723c */ /* 0x000fe2000000184c */
[----:B------:R-:W-:Y:S07]  /*2cf0*/  LDSM.16.M88.4 R4, [R233+0xc100] ;  /* 0x00c10000e904783b */ /* 0x000fee0000000200 */
[C---:B------:R-:W-:Y:S01]  /*2d00*/  HMMA.16816.F32 R84, R20.reuse, R38, R44 ;  /* 0x000000261454723c */ /* 0x040fe2000000182c */
[----:B------:R-:W4:Y:S07]  /*2d10*/  LDSM.16.M88.4 R44, [R235+0x2000] ;  /* 0x00200000eb2c783b */ /* 0x000f2e0000000200 */
[C---:B------:R-:W-:Y:S01]  /*2d20*/  HMMA.16816.F32 R88, R20.reuse, R60, R56 ;  /* 0x0000003c1458723c */ /* 0x040fe20000001838 */
[----:B------:R-:W5:Y:S07]  /*2d30*/  LDSM.16.M88.4 R56, [R235+0x2800] ;  /* 0x00280000eb38783b */ /* 0x000f6e0000000200 */
[C---:B------:R-:W-:Y:S08]  /*2d40*/  HMMA.16816.F32 R104, R20.reuse, R62, R104 ;  /* 0x0000003e1468723c */ /* 0x040ff00000001868 */
[C---:B------:R-:W-:Y:S08]  /*2d50*/  HMMA.16816.F32 R108, R20.reuse, R64, R108 ;  /* 0x00000040146c723c */ /* 0x040ff0000000186c */
[----:B------:R-:W-:Y:S01]  /*2d60*/  HMMA.16816.F32 R80, R20, R66, R52 ;  /* 0x000000421450723c */ /* 0x000fe20000001834 */
[----:B------:R-:W2:Y:S07]  /*2d70*/  LDSM.16.M88.4 R20, [R233+0xa100] ;  /* 0x00a10000e914783b */ /* 0x000eae0000000200 */
[C---:B-1----:R-:W-:Y:S08]  /*2d80*/  HMMA.16816.F32 R76, R16.reuse, R28, R40 ;  /* 0x0000001c104c723c */ /* 0x042ff00000001828 */
[C---:B------:R-:W-:Y:S08]  /*2d90*/  HMMA.16816.F32 R52, R16.reuse, R30, R32 ;  /* 0x0000001e1034723c */ /* 0x040ff00000001820 */
[C---:B---3--:R-:W-:Y:S08]  /*2da0*/  HMMA.16816.F32 R40, R16.reuse, R24, R68 ;  /* 0x000000181028723c */ /* 0x048ff00000001844 */
[C---:B------:R-:W-:Y:S08]  /*2db0*/  HMMA.16816.F32 R36, R16.reuse, R26, R72 ;  /* 0x0000001a1024723c */ /* 0x040ff00000001848 */
[----:B------:R-:W-:Y:S08]  /*2dc0*/  HMMA.16816.F32 R32, R16, R12, R100 ;  /* 0x0000000c1020723c */ /* 0x000ff00000001864 */
[C---:B--2---:R-:W-:Y:S08]  /*2dd0*/  HMMA.16816.F32 R72, R8.reuse, R28, R92 ;  /* 0x0000001c0848723c */ /* 0x044ff0000000185c */
[----:B------:R-:W-:Y:S08]  /*2de0*/  HMMA.16816.F32 R68, R8, R30, R84 ;  /* 0x0000001e0844723c */ /* 0x000ff00000001854 */
[----:B------:R-:W-:Y:S01]  /*2df0*/  HMMA.16816.F32 R64, R16, R14, R96 ;  /* 0x0000000e1040723c */ /* 0x000fe20000001860 */
[----:B------:R-:W-:Y:S07]  /*2e00*/  LDSM.16.M88.4 R16, [R232+0xc100] ;  /* 0x00c10000e810783b */ /* 0x000fee0000000200 */
[C---:B------:R-:W-:Y:S08]  /*2e10*/  HMMA.16816.F32 R60, R8.reuse, R24, R88 ;  /* 0x00000018083c723c */ /* 0x040ff00000001858 */
[C---:B------:R-:W-:Y:S08]  /*2e20*/  HMMA.16816.F32 R28, R8.reuse, R26, R104 ;  /* 0x0000001a081c723c */ /* 0x040ff00000001868 */
[C---:B------:R-:W-:Y:S08]  /*2e30*/  HMMA.16816.F32 R24, R8.reuse, R12, R108 ;  /* 0x0000000c0818723c */ /* 0x040ff0000000186c */
[----:B------:R-:W-:Y:S01]  /*2e40*/  HMMA.16816.F32 R80, R8, R14, R80 ;  /* 0x0000000e0850723c */ /* 0x000fe20000001850 */
[----:B------:R-:W-:Y:S04]  /*2e50*/  LDSM.16.M88.4 R12, [R232+0xa100] ;  /* 0x00a10000e80c783b */ /* 0x000fe80000000200 */
[----:B------:R-:W-:Y:S03]  /*2e60*/  LDSM.16.M88.4 R8, [R234+0xa100] ;  /* 0x00a10000ea08783b */ /* 0x000fe60000000200 */
[C---:B----4-:R-:W-:Y:S01]  /*2e70*/  HMMA.16816.F32 R108, R4.reuse, R44, R40 ;  /* 0x0000002c046c723c */ /* 0x050fe20000001828 */
[----:B------:R-:W1:Y:S07]  /*2e80*/  LDSM.16.M88.4 R40, [R230+0x4900] ;  /* 0x00490000e628783b */ /* 0x000e6e0000000200 */
[C---:B------:R-:W-:Y:S01]  /*2e90*/  HMMA.16816.F32 R104, R4.reuse, R46, R36 ;  /* 0x0000002e0468723c */ /* 0x040fe20000001824 */
[----:B------:R-:W2:Y:S07]  /*2ea0*/  LDSM.16.M88.4 R36, [R230+0x5100] ;  /* 0x00510000e624783b */ /* 0x000eae0000000200 */
[C---:B-----5:R-:W-:Y:S01]  /*2eb0*/  HMMA.16816.F32 R100, R4.reuse, R56, R32 ;  /* 0x000000380464723c */ /* 0x060fe20000001820 */
[----:B------:R-:W3:Y:S07]  /*2ec0*/  LDSM.16.M88.4 R32, [R230+0x5900] ;  /* 0x00590000e620783b */ /* 0x000eee0000000200 */
[C---:B------:R-:W-:Y:S08]  /*2ed0*/  HMMA.16816.F32 R112, R4.reuse, R48, R76 ;  /* 0x000000300470723c */ /* 0x040ff0000000184c */
[----:B------:R-:W-:Y:S08]  /*2ee0*/  HMMA.16816.F32 R76, R4, R50, R52 ;  /* 0x00000032044c723c */ /* 0x000ff00000001834 */
[C---:B------:R-:W-:Y:S08]  /*2ef0*/  HMMA.16816.F32 R96, R20.reuse, R48, R72 ;  /* 0x000000301460723c */ /* 0x040ff00000001848 */
[----:B------:R-:W-:Y:S08]  /*2f00*/  HMMA.16816.F32 R92, R20, R50, R68 ;  /* 0x00000032145c723c */ /* 0x000ff00000001844 */
[----:B------:R-:W-:Y:S01]  /*2f10*/  HMMA.16816.F32 R52, R4, R58, R64 ;  /* 0x0000003a0434723c */ /* 0x000fe20000001840 */
[----:B------:R-:W-:Y:S07]  /*2f20*/  LDSM.16.M88.4 R4, [R236+0xc100] ;  /* 0x00c10000ec04783b */ /* 0x000fee0000000200 */
[C---:B------:R-:W-:Y:S08]  /*2f30*/  HMMA.16816.F32 R88, R20.reuse, R44, R60 ;  /* 0x0000002c1458723c */ /* 0x040ff0000000183c */
[C---:B------:R-:W-:Y:S01]  /*2f40*/  HMMA.16816.F32 R84, R20.reuse, R46, R28 ;  /* 0x0000002e1454723c */ /* 0x040fe2000000181c */
[----:B------:R-:W4:Y:S07]  /*2f50*/  LDSM.16.M88.4 R28, [R229+0x1800] ;  /* 0x00180000e51c783b */ /* 0x000f2e0000000200 */
[C---:B------:R-:W-:Y:S01]  /*2f60*/  HMMA.16816.F32 R60, R20.reuse, R56, R24 ;  /* 0x00000038143c723c */ /* 0x040fe20000001818 */
[----:B------:R-:W5:Y:S07]  /*2f70*/  LDSM.16.M88.4 R24, [R229+0x2000] ;  /* 0x00200000e518783b */ /* 0x000f6e0000000200 */
[----:B------:R-:W-:Y:S01]  /*2f80*/  HMMA.16816.F32 R56, R20, R58, R80 ;  /* 0x0000003a1438723c */ /* 0x000fe20000001850 */
[----:B------:R-:W3:Y:S01]  /*2f90*/  LDSM.16.M88.4 R20, [R229+0x2800] ;  /* 0x00280000e514783b */ /* 0x000ee20000000200 */
[----:B------:R-:W-:-:S06]  /*2fa0*/  DEPBAR.LE SB0, 0x0 ;  /* 0x000080000000791a */ /* 0x000fcc0000000000 */
[C---:B-1----:R-:W-:Y:S08]  /*2fb0*/  HMMA.16816.F32 R80, R16.reuse, R40, R112 ;  /* 0x000000281050723c */ /* 0x042ff00000001870 */
[----:B------:R-:W-:Y:S08]  /*2fc0*/  HMMA.16816.F32 R76, R16, R42, R76 ;  /* 0x0000002a104c723c */ /* 0x000ff0000000184c */
[C---:B------:R-:W-:Y:S08]  /*2fd0*/  HMMA.16816.F32 R48, R12.reuse, R40, R96 ;  /* 0x000000280c30723c */ /* 0x040ff00000001860 */
[----:B------:R-:W-:Y:S08]  /*2fe0*/  HMMA.16816.F32 R44, R12, R42, R92 ;  /* 0x0000002a0c2c723c */ /* 0x000ff0000000185c */
[C---:B--2---:R-:W-:Y:S08]  /*2ff0*/  HMMA.16816.F32 R72, R16.reuse, R36, R108 ;  /* 0x000000241048723c */ /* 0x044ff0000000186c */
[C---:B------:R-:W-:Y:S08]  /*3000*/  HMMA.16816.F32 R68, R16.reuse, R38, R104 ;  /* 0x000000261044723c */ /* 0x040ff00000001868 */
[C---:B---3--:R-:W-:Y:S08]  /*3010*/  HMMA.16816.F32 R64, R16.reuse, R32, R100 ;  /* 0x000000201040723c */ /* 0x048ff00000001864 */
[----:B------:R-:W-:Y:S08]  /*3020*/  HMMA.16816.F32 R52, R16, R34, R52 ;  /* 0x000000221034723c */ /* 0x000ff00000001834 */
[C---:B------:R-:W-:Y:S08]  /*3030*/  HMMA.16816.F32 R40, R12.reuse, R36, R88 ;  /* 0x000000240c28723c */ /* 0x040ff00000001858 */
[C---:B------:R-:W-:Y:S08]  /*3040*/  HMMA.16816.F32 R36, R12.reuse, R38, R84 ;  /* 0x000000260c24723c */ /* 0x040ff00000001854 */
[C---:B------:R-:W-:Y:S08]  /*3050*/  HMMA.16816.F32 R16, R12.reuse, R32, R60 ;  /* 0x000000200c10723c */ /* 0x040ff0000000183c */
[----:B------:R-:W-:Y:S08]  /*3060*/  HMMA.16816.F32 R12, R12, R34, R56 ;  /* 0x000000220c0c723c */ /* 0x000ff00000001838 */
[C---:B----4-:R-:W-:Y:S08]  /*3070*/  HMMA.16816.F32 R56, R8.reuse, R28, R48 ;  /* 0x0000001c0838723c */ /* 0x050ff00000001830 */
[C---:B------:R-:W-:Y:S08]  /*3080*/  HMMA.16816.F32 R48, R8.reuse, R30, R44 ;  /* 0x0000001e0830723c */ /* 0x040ff0000000182c */
[C---:B-----5:R-:W-:Y:S08]  /*3090*/  HMMA.16816.F32 R44, R8.reuse, R24, R40 ;  /* 0x00000018082c723c */ /* 0x060ff00000001828 */
[----:B------:R-:W-:Y:S07]  /*30a0*/  HMMA.16816.F32 R40, R8, R22, R12 ;  /* 0x000000160828723c */ /* 0x000fee000000180c */
[----:B------:R-:W-:Y:S01]  /*30b0*/  SHF.R.S32.HI R12, RZ, 0x1f, R126 ;  /* 0x0000001fff0c7819 */ /* 0x000fe2000001147e */
[C---:B------:R-:W-:Y:S04]  /*30c0*/  HMMA.16816.F32 R84, R4.reuse, R24, R72 ;  /* 0x000000180454723c */ /* 0x040fe80000001848 */
[----:B------:R1:W-:Y:S04]  /*30d0*/  STL [R1+0x3c], R12 ;  /* 0x00003c0c01007387 */ /* 0x0003e80000100800 */
[C---:B------:R-:W-:Y:S08]  /*30e0*/  HMMA.16816.F32 R92, R4.reuse, R28, R80 ;  /* 0x0000001c045c723c */ /* 0x040ff00000001850 */
[C---:B------:R-:W-:Y:S08]  /*30f0*/  HMMA.16816.F32 R88, R4.reuse, R30, R76 ;  /* 0x0000001e0458723c */ /* 0x040ff0000000184c */
[C---:B------:R-:W-:Y:S08]  /*3100*/  HMMA.16816.F32 R72, R4.reuse, R22, R52 ;  /* 0x000000160448723c */ /* 0x040ff00000001834 */
[C---:B------:R-:W-:Y:S08]  /*3110*/  HMMA.16816.F32 R76, R4.reuse, R26, R68 ;  /* 0x0000001a044c723c */ /* 0x040ff00000001844 */
[----:B------:R-:W-:Y:S07]  /*3120*/  HMMA.16816.F32 R80, R4, R20, R64 ;  /* 0x000000140450723c */ /* 0x000fee0000001840 */
[----:B------:R-:W-:Y:S01]  /*3130*/  IADD3 R4, R252, 0x100, RZ ;  /* 0x00000100fc047810 */ /* 0x000fe20007ffe0ff */
[C---:B------:R-:W-:Y:S08]  /*3140*/  HMMA.16816.F32 R52, R8.reuse, R26, R36 ;  /* 0x0000001a0834723c */ /* 0x040ff00000001824 */
[----:B------:R-:W-:Y:S01]  /*3150*/  HMMA.16816.F32 R32, R8, R20, R16 ;  /* 0x000000140820723c */ /* 0x000fe20000001810 */
[----:B------:R-:W-:Y:S06]  /*3160*/  BAR.SYNC.DEFER_BLOCKING 0x0 ;  /* 0x0000000000007b1d */ /* 0x000fec0000010000 */
[----:B------:R-:W-:Y:S05]  /*3170*/  @!P0 BRA `(.L_x_590) ;  /* 0x000003e000008947 */ /* 0x000fea0003800000 */
[----:B-1----:R-:W-:Y:S02]  /*3180*/  IMAD.U32 R4, RZ, RZ, UR17 ;  /* 0x00000011ff047e24 */ /* 0x002fe4000f8e00ff */
[----:B------:R-:W-:-:S03]  /*3190*/  IMAD.MOV.U32 R242, RZ, RZ, RZ ;  /* 0x000000fffff27224 */ /* 0x000fc600078e00ff */
[----:B------:R-:W-:-:S04]  /*31a0*/  IADD3 R4, R129, UR10, R4 ;  /* 0x0000000a81047c10 */ /* 0x000fc8000fffe004 */
[----:B------:R-:W-:-:S05]  /*31b0*/  IADD3 R5, R4, -0x30, RZ ;  /* 0xffffffd004057810 */ /* 0x000fca0007ffe0ff */
[----:B------:R-:W-:-:S04]  /*31c0*/  @P4 IMAD.HI.U32 R6, R5, c[0x0][0x2bc], RZ ;  /* 0x0000af0005064a27 */ /* 0x000fc800078e00ff */
[----:B------:R-:W-:Y:S01]  /*31d0*/  IMAD.MOV.U32 R4, RZ, RZ, R5 ;  /* 0x000000ffff047224 */ /* 0x000fe200078e0005 */
        /* <DEDUP_REMOVED lines=9> */
[----:B------:R-:W-:Y:S01]  /*3270*/  IADD3 R8, -R125, 0x10, RZ ;  /* 0x000000107d087810 */ /* 0x000fe20007ffe1ff */
        /* <DEDUP_REMOVED lines=9> */
[----:B------:R-:W-:-:S03]  /*3310*/  IADD3 R4, P0, R4, UR14, RZ ;  /* 0x0000000e04047c10 */ /* 0x000fc6000ff1e0ff */
[----:B------:R-:W-:-:S05]  /*3320*/  IMAD R6, R242, c[0x0][0x1f4], R6 ;  /* 0x00007d00f2067a24 */ /* 0x000fca00078e0206 */
[----:B------:R-:W-:Y:S02]  /*3330*/  IADD3.X R6, R5, UR6, R6, P0, !PT ;  /* 0x0000000605067c10 */ /* 0x000fe400087fe406 */
[----:B------:R-:W-:-:S04]  /*3340*/  LEA R5, P0, R4, c[0x0][0x1c8], 0x1 ;  /* 0x0000720004057a11 */ /* 0x000fc800078008ff */
[----:B------:R-:W-:Y:S01]  /*3350*/  LEA.HI.X R4, R4, c[0x0][0x1cc], R6, 0x1, P0 ;  /* 0x0000730004047a11 */ /* 0x000fe200000f0c06 */
[----:B------:R-:W-:Y:S01]  /*3360*/  SHFL.IDX PT, R7, R5, 0x2, 0x181f ;  /* 0x00581f0005077f89 */ /* 0x000fe200000e0000 */
[----:B------:R-:W-:-:S03]  /*3370*/  SHF.L.U64.HI R6, R127, 0x1, R128 ;  /* 0x000000017f067819 */ /* 0x000fc60000010280 */
[----:B------:R-:W-:Y:S04]  /*3380*/  SHFL.IDX PT, R9, R4, 0x2, 0x181f ;  /* 0x00581f0004097f89 */ /* 0x000fe800000e0000 */
[----:B------:R-:W1:Y:S04]  /*3390*/  SHFL.IDX PT, R10, R5, RZ, 0x181f ;  /* 0x00181fff050a7589 */ /* 0x000e6800000e0000 */
[----:B------:R2:W3:Y:S04]  /*33a0*/  SHFL.IDX PT, R11, R5, 0x1, 0x181f ;  /* 0x00381f00050b7f89 */ /* 0x0004e800000e0000 */
[----:B------:R-:W4:Y:S04]  /*33b0*/  SHFL.IDX PT, R13, R4, RZ, 0x181f ;  /* 0x00181fff040d7589 */ /* 0x000f2800000e0000 */
[----:B------:R5:W3:Y:S01]  /*33c0*/  SHFL.IDX PT, R18, R4, 0x1, 0x181f ;  /* 0x00381f0004127f89 */ /* 0x000ae200000e0000 */
[----:B-1----:R-:W-:-:S02]  /*33d0*/  IADD3 R14, P2, R10, R15, RZ ;  /* 0x0000000f0a0e7210 */ /* 0x002fc40007f5e0ff */
[----:B--2---:R-:W-:-:S04]  /*33e0*/  IADD3 R5, -R19, 0x10, RZ ;  /* 0x0000001013057810 */ /* 0x004fc80007ffe1ff */
[----:B------:R-:W-:Y:S01]  /*33f0*/  LOP3.LUT R5, R5, 0xf, RZ, 0xc0, !PT ;  /* 0x0000000f05057812 */ /* 0x000fe200078ec0ff */
[----:B-----5:R-:W-:-:S03]  /*3400*/  IMAD.SHL.U32 R4, R126, 0x2, RZ ;  /* 0x000000027e047824 */ /* 0x020fc600078e00ff */
[----:B------:R-:W-:Y:S02]  /*3410*/  IADD3 R16, P1, P0, R5, R7, R15 ;  /* 0x0000000705107210 */ /* 0x000fe4000783e00f */
[----:B------:R-:W-:Y:S02]  /*3420*/  LOP3.LUT R5, R8, 0xf, RZ, 0xc0, !PT ;  /* 0x0000000f08057812 */ /* 0x000fe400078ec0ff */
[----:B------:R-:W-:Y:S02]  /*3430*/  IADD3.X R17, RZ, R9, R6, P1, P0 ;  /* 0x00000009ff117210 */ /* 0x000fe40000fe0406 */
[----:B------:R-:W-:Y:S02]  /*3440*/  IADD3 R8, P1, P0, R5, R7, R4 ;  /* 0x0000000705087210 */ /* 0x000fe4000783e004 */
[----:B------:R-:W-:-:S04]  /*3450*/  SHF.L.U64.HI R5, R126, 0x1, R12 ;  /* 0x000000017e057819 */ /* 0x000fc8000001020c */
[--C-:B------:R-:W-:Y:S02]  /*3460*/  IADD3.X R9, RZ, R9, R5.reuse, P1, P0 ;  /* 0x00000009ff097210 */ /* 0x100fe40000fe0405 */
[-C--:B------:R-:W-:Y:S02]  /*3470*/  IADD3 R12, P1, R10, R4.reuse, RZ ;  /* 0x000000040a0c7210 */ /* 0x080fe40007f3e0ff */
[----:B---3--:R-:W-:Y:S01]  /*3480*/  IADD3 R10, P0, R11, R15, RZ ;  /* 0x0000000f0b0a7210 */ /* 0x008fe20007f1e0ff */
[--C-:B----4-:R-:W-:Y:S01]  /*3490*/  IMAD.X R15, R13, 0x1, R6.reuse, P2 ;  /* 0x000000010d0f7824 */ /* 0x110fe200010e0606 */
        /* <DEDUP_REMOVED lines=10> */
[----:B------:R1:W-:Y:S04]  /*3540*/  LDGSTS.E.BYPASS.LTC128B.128.ZFILL [R252+0x4100], [R16.64], P1 ;  /* 0x0410000010fc7fae */ /* 0x0003e80008941d54 */
[----:B------:R1:W-:Y:S02]  /*3550*/  LDGSTS.E.BYPASS.LTC128B.128.ZFILL [R252+0x5900], [R8.64], P0 ;  /* 0x0590000008fc7fae */ /* 0x0003e40008141d54 */
.L_x_590:
[----:B-1----:R-:W-:Y:S01]  /*3560*/  FMUL.FTZ R4, R48, c[0x0][0x320] ;  /* 0x0000c80030047a20 */ /* 0x002fe20000410000 */
[----:B------:R-:W-:Y:S01]  /*3570*/  SHF.R.S32.HI R7, RZ, 0x1f, R122 ;  /* 0x0000001fff077819 */ /* 0x000fe2000001147a */
[----:B------:R-:W-:Y:S01]  /*3580*/  FMUL.FTZ R5, R45, c[0x0][0x320] ;  /* 0x0000c8002d057a20 */ /* 0x000fe20000410000 */
[----:B------:R-:W-:Y:S01]  /*3590*/  LEA.HI R6, R124, R132, RZ, 0x2 ;  /* 0x000000847c067211 */ /* 0x000fe200078f10ff */
[----:B------:R1:W2:Y:S01]  /*35a0*/  MUFU.TANH R20, R4 ;  /* 0x0000000400147308 */ /* 0x0002a20000002400 */
[----:B------:R-:W-:Y:S01]  /*35b0*/  FMUL.FTZ R8, R52, c[0x0][0x320] ;  /* 0x0000c80034087a20 */ /* 0x000fe20000410000 */
[----:B------:R-:W-:Y:S01]  /*35c0*/  UISETP.NE.AND UP1, UPT, UR13, URZ, UPT ;  /* 0x0000003f0d00728c */ /* 0x000fe2000bf25270 */
[----:B------:R-:W-:Y:S01]  /*35d0*/  LOP3.LUT R6, R6, 0xfffffffc, RZ, 0xc0, !PT ;  /* 0xfffffffc06067812 */ /* 0x000fe200078ec0ff */
[----:B------:R-:W-:Y:S01]  /*35e0*/  UISETP.NE.AND UP0, UPT, UR12, URZ, UPT ;  /* 0x0000003f0c00728c */ /* 0x000fe2000bf05270 */
[----:B------:R-:W-:Y:S01]  /*35f0*/  FMUL.FTZ R10, R53, c[0x0][0x320] ;  /* 0x0000c800350a7a20 */ /* 0x000fe20000410000 */
[----:B------:R-:W-:Y:S01]  /*3600*/  ULDC UR17, c[0x0][0x324] ;  /* 0x0000c90000117ab9 */ /* 0x000fe20000000800 */
[----:B------:R-:W0:Y:S01]  /*3610*/  LDGDEPBAR ;  /* 0x00000000000079af */ /* 0x000e220000000000 */
[----:B------:R3:W4:Y:S01]  /*3620*/  MUFU.TANH R29, R5 ;  /* 0x00000005001d7308 */ /* 0x0007220000002400 */
[----:B------:R-:W-:Y:S01]  /*3630*/  IMAD.IADD R6, R132, 0x1, -R6 ;  /* 0x0000000184067824 */ /* 0x000fe200078e0a06 */
[----:B------:R-:W-:Y:S01]  /*3640*/  PLOP3.LUT P1, PT, PT, PT, UP1, 0x80, 0x0 ;  /* 0x000000000000781c */ /* 0x000fe20003f2f018 */
[----:B------:R-:W-:Y:S01]  /*3650*/  ULDC UR5, c[0x0][0x2ac] ;  /* 0x0000ab0000057ab9 */ /* 0x000fe20000000800 */
[----:B------:R-:W-:Y:S01]  /*3660*/  PLOP3.LUT P0, PT, PT, PT, UP1, 0x80, 0x0 ;  /* 0x000000000000781c */ /* 0x000fe20003f0f018 */
[----:B------:R-:W-:-:S02]  /*3670*/  ULDC UR4, c[0x0][0x1d0] ;  /* 0x0000740000047ab9 */ /* 0x000fc40000000800 */
[----:B------:R-:W-:Y:S01]  /*3680*/  ULOP3.LUT UR17, URZ, UR17, URZ, 0x33, !UPT ;  /* 0x000000113f117292 */ /* 0x000fe2000f8e333f */
[----:B-1----:R-:W-:Y:S01]  /*3690*/  FMUL.FTZ R4, R49, c[0x0][0x320] ;  /* 0x0000c80031047a20 */ /* 0x002fe20000410000 */
[----:B------:R-:W1:Y:S01]  /*36a0*/  MUFU.TANH R28, R8 ;  /* 0x00000008001c7308 */ /* 0x000e620000002400 */
[----:B------:R-:W-:Y:S01]  /*36b0*/  UIMAD UR4, UR5, UR4, UR30 ;  /* 0x00000004050472a4 */ /* 0x000fe2000f8e021e */
[----:B---3--:R-:W-:-:S06]  /*36c0*/  LEA.HI R5, R7, R122, RZ, 0x2 ;  /* 0x0000007a07057211 */ /* 0x008fcc00078f10ff */
[----:B------:R3:W1:Y:S01]  /*36d0*/  MUFU.TANH R36, R4 ;  /* 0x0000000400247308 */ /* 0x0006620000002400 */
[----:B------:R-:W-:-:S05]  /*36e0*/  LOP3.LUT R5, R5, 0xffffffc, RZ, 0xc0, !PT ;  /* 0x0ffffffc05057812 */ /* 0x000fca00078ec0ff */
[----:B------:R-:W-:Y:S01]  /*36f0*/  IMAD.IADD R9, R122, 0x1, -R5 ;  /* 0x000000017a097824 */ /* 0x000fe200078e0a05 */
[----:B------:R-:W-:Y:S01]  /*3700*/  LEA.HI R5, R6, R6, RZ, 0x1 ;  /* 0x0000000606057211 */ /* 0x000fe200078f08ff */
[----:B------:R5:W1:Y:S01]  /*3710*/  MUFU.TANH R27, R10 ;  /* 0x0000000a001b7308 */ /* 0x000a620000002400 */
[----:B---3--:R-:W-:-:S07]  /*3720*/  FMUL.FTZ R4, R44, c[0x0][0x320] ;  /* 0x0000c8002c047a20 */ /* 0x008fce0000410000 */
[----:B------:R3:W1:Y:S01]  /*3730*/  MUFU.TANH R30, R4 ;  /* 0x00000004001e7308 */ /* 0x0006620000002400 */
[----:B-----5:R-:W-:-:S07]  /*3740*/  FMUL.FTZ R10, R32, c[0x0][0x320] ;  /* 0x0000c800200a7a20 */ /* 0x020fce0000410000 */
[----:B------:R-:W1:Y:S01]  /*3750*/  MUFU.TANH R22, R10 ;  /* 0x0000000a00167308 */ /* 0x000e620000002400 */
[----:B---3--:R-:W-:-:S05]  /*3760*/  LOP3.LUT R4, R123, 0xffffffe0, RZ, 0xc0, !PT ;  /* 0xffffffe07b047812 */ /* 0x008fca00078ec0ff */
[----:B------:R-:W-:-:S05]  /*3770*/  IMAD.IADD R4, R132, 0x1, -R4 ;  /* 0x0000000184047824 */ /* 0x000fca00078e0a04 */
[----:B------:R-:W-:-:S04]  /*3780*/  SHF.R.S32.HI R7, RZ, 0x1f, R4 ;  /* 0x0000001fff077819 */ /* 0x000fc80000011404 */
[----:B------:R-:W-:-:S04]  /*3790*/  LEA.HI R7, R7, R4, RZ, 0x2 ;  /* 0x0000000407077211 */ /* 0x000fc800078f10ff */
[C---:B------:R-:W-:Y:S02]  /*37a0*/  LEA.HI.SX32 R8, R7.reuse, UR26, 0x1e ;  /* 0x0000001a07087c11 */ /* 0x040fe4000f8ff2ff */
[----:B------:R-:W-:-:S03]  /*37b0*/  LOP3.LUT R7, R7, 0x7ffffffc, RZ, 0xc0, !PT ;  /* 0x7ffffffc07077812 */ /* 0x000fc600078ec0ff */
[----:B------:R-:W-:Y:S01]  /*37c0*/  IMAD R11, R9, 0x10, R8 ;  /* 0x00000010090b7824 */ /* 0x000fe200078e0208 */
[C---:B------:R-:W-:Y:S01]  /*37d0*/  LOP3.LUT R9, R5.reuse, 0x1ffffffe, RZ, 0xc0, !PT ;  /* 0x1ffffffe05097812 */ /* 0x040fe200078ec0ff */
[----:B------:R-:W-:Y:S02]  /*37e0*/  IMAD.SHL.U32 R8, R5, 0x20, RZ ;  /* 0x0000002005087824 */ /* 0x000fe400078e00ff */
[----:B------:R-:W-:Y:S02]  /*37f0*/  IMAD.IADD R7, R4, 0x1, -R7 ;  /* 0x0000000104077824 */ /* 0x000fe400078e0a07 */
[----:B------:R-:W-:Y:S01]  /*3800*/  IMAD.IADD R6, R6, 0x1, -R9 ;  /* 0x0000000106067824 */ /* 0x000fe200078e0a09 */
[----:B------:R-:W-:Y:S01]  /*3810*/  LOP3.LUT R5, R8, 0xffffffc0, RZ, 0xc0, !PT ;  /* 0xffffffc008057812 */ /* 0x000fe200078ec0ff */
[----:B------:R-:W-:Y:S01]  /*3820*/  IMAD.U32 R4, RZ, RZ, UR27 ;  /* 0x0000001bff047e24 */ /* 0x000fe2000f8e00ff */
[----:B------:R-:W-:Y:S02]  /*3830*/  SHF.L.U32 R8, R7, 0x1, RZ ;  /* 0x0000000107087819 */ /* 0x000fe400000006ff */
[----:B------:R-:W-:-:S02]  /*3840*/  IADD3 R5, R5, R11, RZ ;  /* 0x0000000b05057210 */ /* 0x000fc40007ffe0ff */
[C---:B------:R-:W-:Y:S02]  /*3850*/  IADD3 R4, -R8.reuse, 0x1, R4 ;  /* 0x0000000108047810 */ /* 0x040fe40007ffe104 */
[----:B------:R-:W-:Y:S01]  /*3860*/  IADD3 R14, -R8, UR4, RZ ;  /* 0x00000004080e7c10 */ /* 0x000fe2000fffe1ff */
[----:B------:R-:W-:Y:S01]  /*3870*/  IMAD R12, R6, 0x8, R5 ;  /* 0x00000008060c7824 */ /* 0x000fe200078e0205 */
[----:B------:R-:W-:Y:S01]  /*3880*/  IADD3 R4, R4, -c[0x0][0x168], RZ ;  /* 0x80005a0004047a10 */ /* 0x000fe20007ffe0ff */
[----:B------:R-:W-:Y:S01]  /*3890*/  FMUL.FTZ R5, R40, c[0x0][0x320] ;  /* 0x0000c80028057a20 */ /* 0x000fe20000410000 */
[----:B------:R-:W-:Y:S01]  /*38a0*/  IADD3 R16, -R8, UR30, RZ ;  /* 0x0000001e08107c10 */ /* 0x000fe2000fffe1ff */
[----:B------:R-:W-:Y:S01]  /*38b0*/  @P1 IMAD.HI.U32 R6, R12, c[0x0][0x2c8], RZ ;  /* 0x0000b2000c061a27 */ /* 0x000fe200078e00ff */
[----:B------:R3:W-:Y:S01]  /*38c0*/  STL [R1+0x30], R12 ;  /* 0x0000300c01007387 */ /* 0x0007e20000100800 */
[----:B------:R5:W1:Y:S01]  /*38d0*/  MUFU.TANH R26, R5 ;  /* 0x00000005001a7308 */ /* 0x000a620000002400 */
[----:B------:R-:W-:-:S02]  /*38e0*/  IADD3 R13, R4, c[0x0][0x328], RZ ;  /* 0x0000ca00040d7a10 */ /* 0x000fc40007ffe0ff */
[----:B------:R-:W-:Y:S01]  /*38f0*/  STL [R1+0x1c], R8 ;  /* 0x00001c0801007387 */ /* 0x000fe20000100800 */
[----:B------:R-:W-:Y:S01]  /*3900*/  IADD3 R15, R4, UR17, RZ ;  /* 0x00000011040f7c10 */ /* 0x000fe2000fffe0ff */
[----:B-----5:R-:W-:-:S04]  /*3910*/  FMUL.FTZ R5, R41, c[0x0][0x320] ;  /* 0x0000c80029057a20 */ /* 0x020fc80000410000 */
[----:B------:R5:W1:Y:S01]  /*3920*/  MUFU.TANH R25, R5 ;  /* 0x0000000500197308 */ /* 0x000a620000002400 */
[----:B---3--:R-:W-:Y:S02]  /*3930*/  @P0 SHF.R.U32.HI R12, RZ, c[0x0][0x2cc], R6 ;  /* 0x0000b300ff0c0a19 */ /* 0x008fe40000011606 */
[----:B------:R-:W-:-:S03]  /*3940*/  PLOP3.LUT P0, PT, PT, PT, UP0, 0x40, 0x0 ;  /* 0x000000000000781c */ /* 0x000fc60003f0e808 */
[----:B------:R-:W3:Y:S01]  /*3950*/  SHFL.IDX PT, R6, R12, RZ, 0x1c1f ;  /* 0x001c1fff0c067589 */ /* 0x000ee200000e0000 */
[----:B-----5:R-:W-:-:S04]  /*3960*/  FMUL.FTZ R5, R56, c[0x0][0x320] ;  /* 0x0000c80038057a20 */ /* 0x020fc80000410000 */
[----:B------:R5:W1:Y:S01]  /*3970*/  MUFU.TANH R18, R5 ;  /* 0x0000000500127308 */ /* 0x000a620000002400 */
[----:B---3--:R-:W-:Y:S02]  /*3980*/  IMAD.IADD R4, R15, 0x1, R6 ;  /* 0x000000010f047824 */ /* 0x008fe400078e0206 */
[----:B-----5:R-:W-:-:S05]  /*3990*/  FMUL.FTZ R5, R57, c[0x0][0x320] ;  /* 0x0000c80039057a20 */ /* 0x020fca0000410000 */
[----:B------:R3:W1:Y:S02]  /*39a0*/  MUFU.TANH R17, R5 ;  /* 0x0000000500117308 */ /* 0x0006640000002400 */
[----:B---3--:R-:W-:-:S06]  /*39b0*/  FMUL.FTZ R5, R33, c[0x0][0x320] ;  /* 0x0000c80021057a20 */ /* 0x008fcc0000410000 */
[----:B------:R3:W1:Y:S02]  /*39c0*/  MUFU.TANH R19, R5 ;  /* 0x0000000500137308 */ /* 0x0006640000002400 */
[----:B---3--:R-:W-:-:S05]  /*39d0*/  IMAD.IADD R5, R13, 0x1, R6 ;  /* 0x000000010d057824 */ /* 0x008fca00078e0206 */
[----:B------:R-:W-:Y:S01]  /*39e0*/  IMNMX R5, R5, R14, PT ;  /* 0x0000000e05057217 */ /* 0x000fe20003800200 */
[----:B------:R-:W-:Y:S05]  /*39f0*/  @P0 BRA `(.L_x_591) ;  /* 0x0000015000000947 */ /* 0x000fea0003800000 */
[----:B-12-4-:R-:W-:Y:S01]  /*3a00*/  IMAD.U32 R7, RZ, RZ, UR9 ;  /* 0x00000009ff077e24 */ /* 0x016fe2000f8e00ff */
        /* <DEDUP_REMOVED lines=11> */
.L_x_593:
[----:B------:R-:W-:-:S04]  /*3ac0*/  MOV R7, c[0x0][0x32c] ;  /* 0x0000cb0000077a02 */ /* 0x000fc80000000f00 */
[----:B------:R-:W-:-:S13]  /*3ad0*/  ISETP.NE.AND P0, PT, R7, 0x1, PT ;  /* 0x000000010700780c */ /* 0x000fda0003f05270 */
[----:B------:R-:W-:-:S05]  /*3ae0*/  @P0 IMAD.HI.U32 R7, R6, c[0x0][0x330], RZ ;  /* 0x0000cc0006070a27 */ /* 0x000fca00078e00ff */
[----:B------:R-:W-:Y:S02]  /*3af0*/  @P0 SHF.R.U32.HI R6, RZ, c[0x0][0x334], R7 ;  /* 0x0000cd00ff060a19 */ /* 0x000fe40000011607 */
.L_x_594:
[----:B------:R-:W-:Y:S05]  /*3b00*/  BSYNC B0 ;  /* 0x0000000000007941 */ /* 0x000fea0003800000 */
.L_x_592:
[----:B------:R-:W-:-:S05]  /*3b10*/  IMAD R6, R6, c[0x0][0x32c], R16 ;  /* 0x0000cb0006067a24 */ /* 0x000fca00078e0210 */
[----:B------:R-:W-:Y:S02]  /*3b20*/  IADD3 R7, R6, c[0x0][0x32c], RZ ;  /* 0x0000cb0006077a10 */ /* 0x000fe40007ffe0ff */
[----:B------:R-:W-:Y:S02]  /*3b30*/  IMNMX R4, R4, R6, !PT ;  /* 0x0000000604047217 */ /* 0x000fe40007800200 */
[----:B------:R-:W-:Y:S02]  /*3b40*/  IMNMX R5, R5, R7, PT ;  /* 0x0000000705057217 */ /* 0x000fe40003800200 */
.L_x_591:
[----:B-12-4-:R-:W-:Y:S01]  /*3b50*/  UISETP.GE.AND UP0, UPT, UR30, 0x1, UPT ;  /* 0x000000011e00788c */ /* 0x016fe2000bf06270 */
[----:B------:R-:W-:Y:S01]  /*3b60*/  FMUL.FTZ R6, R34, c[0x0][0x320] ;  /* 0x0000c80022067a20 */ /* 0x000fe20000410000 */
[----:B------:R-:W-:Y:S01]  /*3b70*/  UISETP.GE.AND UP1, UPT, UR30, 0xa, UPT ;  /* 0x0000000a1e00788c */ /* 0x000fe2000bf26270 */
[----:B------:R-:W-:Y:S01]  /*3b80*/  FMUL.FTZ R10, R51, c[0x0][0x320] ;  /* 0x0000c800330a7a20 */ /* 0x000fe20000410000 */
[----:B------:R-:W-:Y:S01]  /*3b90*/  UISETP.GE.AND UP3, UPT, UR30, 0x2, UPT ;  /* 0x000000021e00788c */ /* 0x000fe2000bf66270 */
[----:B------:R1:W2:Y:S01]  /*3ba0*/  MUFU.TANH R32, R6 ;  /* 0x0000000600207308 */ /* 0x0002a20000002400 */
[----:B------:R-:W-:Y:S01]  /*3bb0*/  PLOP3.LUT P0, PT, PT, PT, UP0, 0x40, 0x0 ;  /* 0x000000000000781c */ /* 0x000fe20003f0e808 */
[----:B------:R-:W-:Y:S01]  /*3bc0*/  UISETP.GE.AND UP2, UPT, UR30, 0x9, UPT ;  /* 0x000000091e00788c */ /* 0x000fe2000bf46270 */
[----:B------:R-:W-:Y:S01]  /*3bd0*/  FMUL.FTZ R8, R58, c[0x0][0x320] ;  /* 0x0000c8003a087a20 */ /* 0x000fe20000410000 */
[----:B------:R-:W-:Y:S01]  /*3be0*/  UP2UR UR29, UPR, URZ, 0x1 ;  /* 0x000000013f1d7883 */ /* 0x000fe20008000000 */
[----:B------:R-:W-:Y:S01]  /*3bf0*/  ISETP.GT.AND P0, PT, R4, RZ, P0 ;  /* 0x000000ff0400720c */ /* 0x000fe20000704270 */
[----:B------:R-:W-:Y:S01]  /*3c00*/  UISETP.GE.AND UP5, UPT, UR30, 0x19, UPT ;  /* 0x000000191e00788c */ /* 0x000fe2000bfa6270 */
[----:B------:R-:W-:Y:S01]  /*3c10*/  PLOP3.LUT P2, PT, PT, PT, UP3, 0x40, 0x0 ;  /* 0x000000000000781c */ /* 0x000fe20003f4e838 */
[----:B------:R-:W-:Y:S01]  /*3c20*/  UISETP.GE.AND UP0, UPT, UR30, 0x11, UPT ;  /* 0x000000111e00788c */ /* 0x000fe2000bf06270 */
[----:B------:R-:W-:Y:S01]  /*3c30*/  ISETP.LT.OR P0, PT, R5, 0x1, P0 ;  /* 0x000000010500780c */ /* 0x000fe20000701670 */
[----:B------:R-:W-:Y:S01]  /*3c40*/  UISETP.GE.AND UP6, UPT, UR30, 0x12, UPT ;  /* 0x000000121e00788c */ /* 0x000fe2000bfc6270 */
[----:B------:R-:W-:Y:S01]  /*3c50*/  PLOP3.LUT P1, PT, PT, PT, UP2, 0x40, 0x0 ;  /* 0x000000000000781c */ /* 0x000fe20003f2e828 */
[----:B------:R-:W-:Y:S01]  /*3c60*/  UP2UR UR27, UPR, URZ, 0x4 ;  /* 0x000000043f1b7883 */ /* 0x000fe20008000000 */
[----:B------:R-:W-:Y:S01]  /*3c70*/  FSEL R38, R18, -INF , !P0 ;  /* 0xff80000012267808 */ /* 0x000fe20004000000 */
[----:B------:R-:W-:Y:S01]  /*3c80*/  UP2UR UR28, UPR, URZ, 0x8 ;  /* 0x000000083f1c7883 */ /* 0x000fe20008000000 */
[----:B------:R-:W-:Y:S01]  /*3c90*/  PLOP3.LUT P0, PT, PT, PT, UP1, 0x40, 0x0 ;  /* 0x000000000000781c */ /* 0x000fe20003f0e818 */
[----:B-1----:R-:W-:Y:S01]  /*3ca0*/  FMUL.FTZ R6, R35, c[0x0][0x320] ;  /* 0x0000c80023067a20 */ /* 0x002fe20000410000 */
[C---:B------:R-:W-:Y:S01]  /*3cb0*/  ISETP.GT.AND P2, PT, R4.reuse, 0x1, P2 ;  /* 0x000000010400780c */ /* 0x040fe20001744270 */
[----:B------:R-:W-:Y:S01]  /*3cc0*/  UISETP.GE.AND UP2, UPT, UR30, 0x22, UPT ;  /* 0x000000221e00788c */ /* 0x000fe2000bf46270 */
[C---:B------:R-:W-:Y:S01]  /*3cd0*/  ISETP.GT.AND P0, PT, R4.reuse, 0x9, P0 ;  /* 0x000000090400780c */ /* 0x040fe20000704270 */
[----:B------:R1:W3:Y:S01]  /*3ce0*/  MUFU.TANH R35, R6 ;  /* 0x0000000600237308 */ /* 0x0002e20000002400 */
[----:B------:R-:W-:Y:S01]  /*3cf0*/  ISETP.GT.AND P1, PT, R4, 0x8, P1 ;  /* 0x000000080400780c */ /* 0x000fe20000f24270 */
[----:B------:R-:W-:Y:S01]  /*3d00*/  UISETP.GE.AND UP4, UPT, UR30, 0x1a, UPT ;  /* 0x0000001a1e00788c */ /* 0x000fe2000bf86270 */
[C---:B------:R-:W-:Y:S01]  /*3d10*/  ISETP.LT.OR P0, PT, R5.reuse, 0xa, P0 ;  /* 0x0000000a0500780c */ /* 0x040fe20000701670 */
[----:B------:R-:W-:Y:S01]  /*3d20*/  UISETP.GE.AND UP3, UPT, UR30, 0x21, UPT ;  /* 0x000000211e00788c */ /* 0x000fe2000bf66270 */
[C---:B------:R-:W-:Y:S01]  /*3d30*/  ISETP.LT.OR P2, PT, R5.reuse, 0x2, P2 ;  /* 0x000000020500780c */ /* 0x040fe20001741670 */
[----:B------:R-:W-:Y:S01]  /*3d40*/  UP2UR UR31, UPR, URZ, 0x40 ;  /* 0x000000403f1f7883 */ /* 0x000fe20008000000 */
[----:B------:R-:W-:Y:S01]  /*3d50*/  ISETP.LT.OR P1, PT, R5, 0x9, P1 ;  /* 0x000000090500780c */ /* 0x000fe20000f21670 */
[----:B------:R-:W-:Y:S01]  /*3d60*/  UP2UR UR5, UPR, URZ, 0x2 ;  /* 0x000000023f057883 */ /* 0x000fe20008000000 */
[----:B------:R-:W-:Y:S01]  /*3d70*/  FSEL R40, R17, -INF , !P2 ;  /* 0xff80000011287808 */ /* 0x000fe20005000000 */
[----:B------:R-:W-:Y:S01]  /*3d80*/  UP2UR UR4, UPR, URZ, 0x1 ;  /* 0x000000013f047883 */ /* 0x000fe20008000000 */
[----:B------:R-:W-:Y:S01]  /*3d90*/  FSEL R41, R20, -INF , !P1 ;  /* 0xff80000014297808 */ /* 0x000fe20004800000 */
[----:B------:R-:W-:Y:S01]  /*3da0*/  UISETP.GE.AND UP1, UPT, UR30, 0x29, UPT ;  /* 0x000000291e00788c */ /* 0x000fe2000bf26270 */
[----:B------:R-:W-:Y:S01]  /*3db0*/  PLOP3.LUT P2, PT, PT, PT, UP0, 0x40, 0x0 ;  /* 0x000000000000781c */ /* 0x000fe20003f4e808 */
[----:B------:R-:W-:Y:S01]  /*3dc0*/  UISETP.GE.AND UP0, UPT, UR30, 0x2a, UPT ;  /* 0x0000002a1e00788c */ /* 0x000fe2000bf06270 */
[----:B------:R-:W-:Y:S01]  /*3dd0*/  PLOP3.LUT P1, PT, PT, PT, UP6, 0x40, 0x0 ;  /* 0x000000000000781c */ /* 0x000fe20003f2e868 */
[----:B-1----:R-:W-:Y:S01]  /*3de0*/  FMUL.FTZ R6, R47, c[0x0][0x320] ;  /* 0x0000c8002f067a20 */ /* 0x002fe20000410000 */
[C---:B------:R-:W-:Y:S01]  /*3df0*/  ISETP.GT.AND P2, PT, R4.reuse, 0x10, P2 ;  /* 0x000000100400780c */ /* 0x040fe20001744270 */
[----:B------:R-:W-:Y:S01]  /*3e00*/  UISETP.NE.AND UP6, UPT, UR12, URZ, UPT ;  /* 0x0000003f0c00728c */ /* 0x000fe2000bfc5270 */
[----:B------:R-:W-:Y:S01]  /*3e10*/  ISETP.GT.AND P1, PT, R4, 0x11, P1 ;  /* 0x000000110400780c */ /* 0x000fe20000f24270 */
[----:B------:R1:W4:Y:S01]  /*3e20*/  MUFU.TANH R31, R6 ;  /* 0x00000006001f7308 */ /* 0x0003220000002400 */
[----:B------:R-:W-:Y:S01]  /*3e30*/  ISETP.LT.OR P2, PT, R5, 0x11, P2 ;  /* 0x000000110500780c */ /* 0x000fe20001741670 */
[----:B------:R-:W-:Y:S01]  /*3e40*/  FMUL.FTZ R7, R59, c[0x0][0x320] ;  /* 0x0000c8003b077a20 */ /* 0x000fe20000410000 */
[----:B------:R-:W-:Y:S01]  /*3e50*/  ISETP.LT.OR P1, PT, R5, 0x12, P1 ;  /* 0x000000120500780c */ /* 0x000fe20000f21670 */
[----:B------:R-:W-:Y:S01]  /*3e60*/  FMUL.FTZ R9, R54, c[0x0][0x320] ;  /* 0x0000c80036097a20 */ /* 0x000fe20000410000 */
[----:B------:R-:W-:Y:S01]  /*3e70*/  FSEL R64, R30, -INF , !P2 ;  /* 0xff8000001e407808 */ /* 0x000fe20005000000 */
[----:B------:R-:W-:Y:S01]  /*3e80*/  FMUL.FTZ R11, R46, c[0x0][0x320] ;  /* 0x0000c8002e0b7a20 */ /* 0x000fe20000410000 */
[----:B------:R-:W-:Y:S01]  /*3e90*/  FSEL R70, R29, -INF , !P1 ;  /* 0xff8000001d467808 */ /* 0x000fe20004800000 */
[----:B------:R-:W2:Y:S01]  /*3ea0*/  MUFU.TANH R21, R10 ;  /* 0x0000000a00157308 */ /* 0x000ea20000002400 */
[----:B------:R-:W-:-:S02]  /*3eb0*/  PLOP3.LUT P2, PT, PT, PT, UP4, 0x40, 0x0 ;  /* 0x000000000000781c */ /* 0x000fc40003f4e848 */
[----:B------:R-:W-:Y:S02]  /*3ec0*/  PLOP3.LUT P1, PT, PT, PT, UP3, 0x40, 0x0 ;  /* 0x000000000000781c */ /* 0x000fe40003f2e838 */
[C---:B------:R-:W-:Y:S02]  /*3ed0*/  ISETP.GT.AND P2, PT, R4.reuse, 0x19, P2 ;  /* 0x000000190400780c */ /* 0x040fe40001744270 */
[----:B------:R-:W-:Y:S01]  /*3ee0*/  ISETP.GT.AND P1, PT, R4, 0x20, P1 ;  /* 0x000000200400780c */ /* 0x000fe20000f24270 */
[----:B-1----:R-:W-:Y:S01]  /*3ef0*/  FMUL.FTZ R6, R50, c[0x0][0x320] ;  /* 0x0000c80032067a20 */ /* 0x002fe20000410000 */
[C---:B------:R-:W-:Y:S01]  /*3f00*/  ISETP.LT.OR P2, PT, R5.reuse, 0x1a, P2 ;  /* 0x0000001a0500780c */ /* 0x040fe20001741670 */
[----:B------:R-:W1:Y:S01]  /*3f10*/  MUFU.TANH R23, R9 ;  /* 0x0000000900177308 */ /* 0x000e620000002400 */
[----:B------:R-:W-:Y:S02]  /*3f20*/  ISETP.LT.OR P1, PT, R5, 0x21, P1 ;  /* 0x000000210500780c */ /* 0x000fe40000f21670 */
[----:B------:R-:W-:-:S02]  /*3f30*/  FSEL R71, R27, -INF , !P2 ;  /* 0xff8000001b477808 */ /* 0x000fc40005000000 */
[----:B------:R-:W-:Y:S02]  /*3f40*/  FSEL R193, R22, -INF , !P1 ;  /* 0xff80000016c17808 */ /* 0x000fe40004800000 */
[----:B------:R-:W-:Y:S01]  /*3f50*/  PLOP3.LUT P2, PT, PT, PT, UP1, 0x40, 0x0 ;  /* 0x000000000000781c */ /* 0x000fe20003f4e818 */
[----:B------:R5:W1:Y:S01]  /*3f60*/  MUFU.TANH R24, R6 ;  /* 0x0000000600187308 */ /* 0x000a620000002400 */
[----:B------:R-:W-:Y:S02]  /*3f70*/  PLOP3.LUT P1, PT, PT, PT, UP0, 0x40, 0x0 ;  /* 0x000000000000781c */ /* 0x000fe40003f2e808 */
[C---:B------:R-:W-:Y:S02]  /*3f80*/  ISETP.GT.AND P2, PT, R4.reuse, 0x28, P2 ;  /* 0x000000280400780c */ /* 0x040fe40001744270 */
[----:B------:R-:W-:Y:S02]  /*3f90*/  ISETP.GT.AND P1, PT, R4, 0x29, P1 ;  /* 0x000000290400780c */ /* 0x000fe40000f24270 */
[C---:B------:R-:W-:Y:S01]  /*3fa0*/  ISETP.LT.OR P2, PT, R5.reuse, 0x29, P2 ;  /* 0x000000290500780c */ /* 0x040fe20001741670 */
[----:B------:R-:W1:Y:S01]  /*3fb0*/  MUFU.TANH R20, R8 ;  /* 0x0000000800147308 */ /* 0x000e620000002400 */
[----:B------:R-:W-:-:S02]  /*3fc0*/  ISETP.LT.OR P1, PT, R5, 0x2a, P1 ;  /* 0x0000002a0500780c */ /* 0x000fc40000f21670 */
[----:B------:R-:W-:Y:S02]  /*3fd0*/  FSEL R207, R26, -INF , !P2 ;  /* 0xff8000001acf7808 */ /* 0x000fe40005000000 */
[----:B------:R-:W-:Y:S01]  /*3fe0*/  FSEL R191, R25, -INF , !P1 ;  /* 0xff80000019bf7808 */ /* 0x000fe20004800000 */
[----:B-----5:R-:W-:Y:S01]  /*3ff0*/  FMUL.FTZ R6, R42, c[0x0][0x320] ;  /* 0x0000c8002a067a20 */ /* 0x020fe20000410000 */
[----:B------:R-:W-:Y:S01]  /*4000*/  FSEL R42, R36, -INF , !P0 ;  /* 0xff800000242a7808 */ /* 0x000fe20004000000 */
[----:B------:R-:W1:Y:S01]  /*4010*/  MUFU.TANH R17, R7 ;  /* 0x0000000700117308 */ /* 0x000e620000002400 */
[----:B------:R-:W-:-:S04]  /*4020*/  PLOP3.LUT P0, PT, PT, PT, UP5, 0x40, 0x0 ;  /* 0x000000000000781c */ /* 0x000fc80003f0e858 */
[----:B------:R-:W-:-:S03]  /*4030*/  ISETP.GT.AND P0, PT, R4, 0x18, P0 ;  /* 0x000000180400780c */ /* 0x000fc60000704270 */
[----:B------:R5:W1:Y:S01]  /*4040*/  MUFU.TANH R34, R6 ;  /* 0x0000000600227308 */ /* 0x000a620000002400 */
[----:B------:R-:W-:-:S04]  /*4050*/  ISETP.LT.OR P0, PT, R5, 0x19, P0 ;  /* 0x000000190500780c */ /* 0x000fc80000701670 */
[----:B------:R-:W-:Y:S02]  /*4060*/  FSEL R69, R28, -INF , !P0 ;  /* 0xff8000001c457808 */ /* 0x000fe40004000000 */
[----:B------:R-:W-:Y:S01]  /*4070*/  PLOP3.LUT P0, PT, PT, PT, UP2, 0x40, 0x0 ;  /* 0x000000000000781c */ /* 0x000fe20003f0e828 */
[----:B------:R-:W1:Y:S03]  /*4080*/  MUFU.TANH R18, R11 ;  /* 0x0000000b00127308 */ /* 0x000e660000002400 */
[----:B------:R-:W-:Y:S01]  /*4090*/  ISETP.GT.AND P0, PT, R4, 0x21, P0 ;  /* 0x000000210400780c */ /* 0x000fe20000704270 */
[----:B------:R-:W-:-:S03]  /*40a0*/  FMUL.FTZ R4, R55, c[0x0][0x320] ;  /* 0x0000c80037047a20 */ /* 0x000fc60000410000 */
[----:B------:R-:W-:Y:S01]  /*40b0*/  ISETP.LT.OR P0, PT, R5, 0x22, P0 ;  /* 0x000000220500780c */ /* 0x000fe20000701670 */
[----:B-----5:R-:W-:Y:S01]  /*40c0*/  FMUL.FTZ R6, R43, c[0x0][0x320] ;  /* 0x0000c8002b067a20 */ /* 0x020fe20000410000 */
[----:B------:R-:W1:Y:S02]  /*40d0*/  MUFU.TANH R11, R4 ;  /* 0x00000004000b7308 */ /* 0x000e640000002400 */
[----:B------:R-:W-:Y:S02]  /*40e0*/  FSEL R216, R19, -INF , !P0 ;  /* 0xff80000013d87808 */ /* 0x000fe40004000000 */
[----:B------:R-:W-:Y:S01]  /*40f0*/  PLOP3.LUT P0, PT, PT, PT, UP6, 0x40, 0x0 ;  /* 0x000000000000781c */ /* 0x000fe20003f0e868 */
[----:B------:R-:W-:-:S03]  /*4100*/  UISETP.NE.AND UP6, UPT, UR31, URZ, UPT ;  /* 0x0000003f1f00728c */ /* 0x000fc6000bfc5270 */
[----:B------:R5:W1:Y:S02]  /*4110*/  MUFU.TANH R33, R6 ;  /* 0x0000000600217308 */ /* 0x000a640000002400 */
[----:B-----5:R-:W5:Y:S02]  /*4120*/  SHFL.IDX PT, R6, R12, 0x1, 0x1c1f ;  /* 0x003c1f000c067f89 */ /* 0x020f6400000e0000 */
[--C-:B-----5:R-:W-:Y:S02]  /*4130*/  IMAD.IADD R5, R13, 0x1, R6.reuse ;  /* 0x000000010d057824 */ /* 0x120fe400078e0206 */
[----:B------:R-:W-:-:S03]  /*4140*/  IMAD.IADD R4, R15, 0x1, R6 ;  /* 0x000000010f047824 */ /* 0x000fc600078e0206 */
[----:B------:R-:W-:Y:S01]  /*4150*/  IMNMX R5, R5, R14, PT ;  /* 0x0000000e05057217 */ /* 0x000fe20003800200 */
        /* <DEDUP_REMOVED lines=13> */
.L_x_597:
[----:B------:R-:W-:-:S04]  /*4230*/  MOV R7, c[0x0][0x32c] ;  /* 0x0000cb0000077a02 */ /* 0x000fc80000000f00 */
[----:B------:R-:W-:-:S13]  /*4240*/  ISETP.NE.AND P0, PT, R7, 0x1, PT ;  /* 0x000000010700780c */ /* 0x000fda0003f05270 */
[----:B------:R-:W-:-:S05]  /*4250*/  @P0 IMAD.HI.U32 R7, R6, c[0x0][0x330], RZ ;  /* 0x0000cc0006070a27 */ /* 0x000fca00078e00ff */
[----:B------:R-:W-:Y:S02]  /*4260*/  @P0 SHF.R.U32.HI R6, RZ, c[0x0][0x334], R7 ;  /* 0x0000cd00ff060a19 */ /* 0x000fe40000011607 */
.L_x_598:
[----:B------:R-:W-:Y:S05]  /*4270*/  BSYNC B0 ;  /* 0x0000000000007941 */ /* 0x000fea0003800000 */
.L_x_596:
[----:B------:R-:W-:-:S05]  /*4280*/  IMAD R6, R6, c[0x0][0x32c], R16 ;  /* 0x0000cb0006067a24 */ /* 0x000fca00078e0210 */
[----:B------:R-:W-:Y:S02]  /*4290*/  IADD3 R7, R6, c[0x0][0x32c], RZ ;  /* 0x0000cb0006077a10 */ /* 0x000fe40007ffe0ff */
[----:B------:R-:W-:Y:S02]  /*42a0*/  IMNMX R4, R4, R6, !PT ;  /* 0x0000000604047217 */ /* 0x000fe40007800200 */
[----:B------:R-:W-:Y:S02]  /*42b0*/  IMNMX R5, R5, R7, PT ;  /* 0x0000000705057217 */ /* 0x000fe40003800200 */
.L_x_595:
[----:B-1234-:R-:W-:Y:S01]  /*42c0*/  UP2UR UR30, UPR, URZ, 0x1 ;  /* 0x000000013f1e7883 */ /* 0x01efe20008000000 */
[----:B------:R-:W-:Y:S01]  /*42d0*/  FMUL.FTZ R6, R77, c[0x0][0x320] ;  /* 0x0000c8004d067a20 */ /* 0x000fe20000410000 */
[----:B------:R-:W-:Y:S01]  /*42e0*/  UISETP.NE.AND UP0, UPT, UR29, URZ, UPT ;  /* 0x0000003f1d00728c */ /* 0x000fe2000bf05270 */
[----:B------:R-:W-:Y:S01]  /*42f0*/  FMUL.FTZ R8, R84, c[0x0][0x320] ;  /* 0x0000c80054087a20 */ /* 0x000fe20000410000 */
[----:B------:R-:W-:Y:S01]  /*4300*/  UP2UR UR31, UPR, URZ, 0x2 ;  /* 0x000000023f1f7883 */ /* 0x000fe20008000000 */
[----:B------:R1:W2:Y:S01]  /*4310*/  MUFU.TANH R30, R6 ;  /* 0x00000006001e7308 */ /* 0x0002a20000002400 */
[----:B------:R-:W-:Y:S01]  /*4320*/  UP2UR UR33, UPR, URZ, 0x8 ;  /* 0x000000083f217883 */ /* 0x000fe20008000000 */
[----:B------:R-:W-:Y:S01]  /*4330*/  FMUL.FTZ R10, R72, c[0x0][0x320] ;  /* 0x0000c800480a7a20 */ /* 0x000fe20000410000 */
[----:B------:R-:W-:Y:S01]  /*4340*/  PLOP3.LUT P0, PT, PT, PT, UP0, 0x40, 0x0 ;  /* 0x000000000000781c */ /* 0x000fe20003f0e808 */
[----:B------:R-:W-:Y:S01]  /*4350*/  UP2UR UR32, UPR, URZ, 0x4 ;  /* 0x000000043f207883 */ /* 0x000fe20008000000 */
[----:B------:R-:W-:Y:S01]  /*4360*/  FMUL.FTZ R7, R73, c[0x0][0x320] ;  /* 0x0000c80049077a20 */ /* 0x000fe20000410000 */
[----:B------:R-:W-:Y:S01]  /*4370*/  UISETP.NE.AND UP1, UPT, UR5, URZ, UPT ;  /* 0x0000003f0500728c */ /* 0x000fe2000bf25270 */
[----:B------:R-:W-:Y:S01]  /*4380*/  ISETP.GT.AND P0, PT, R4, RZ, P0 ;  /* 0x000000ff0400720c */ /* 0x000fe20000704270 */
[----:B------:R-:W-:Y:S01]  /*4390*/  UISETP.NE.AND UP3, UPT, UR28, URZ, UPT ;  /* 0x0000003f1c00728c */ /* 0x000fe2000bf65270 */
[----:B------:R3:W4:Y:S01]  /*43a0*/  MUFU.TANH R22, R8 ;  /* 0x0000000800167308 */ /* 0x0007220000002400 */
[----:B------:R-:W-:Y:S01]  /*43b0*/  UISETP.NE.AND UP2, UPT, UR27, URZ, UPT ;  /* 0x0000003f1b00728c */ /* 0x000fe2000bf45270 */
[----:B------:R-:W-:Y:S01]  /*43c0*/  ISETP.LT.OR P0, PT, R5, 0x1, P0 ;  /* 0x000000010500780c */ /* 0x000fe20000701670 */
[----:B------:R-:W-:Y:S01]  /*43d0*/  UISETP.NE.AND UP0, UPT, UR4, URZ, UPT ;  /* 0x0000003f0400728c */ /* 0x000fe2000bf05270 */
[----:B------:R-:W-:Y:S01]  /*43e0*/  FMUL.FTZ R9, R89, c[0x0][0x320] ;  /* 0x0000c80059097a20 */ /* 0x000fe20000410000 */
[----:B------:R-:W-:Y:S01]  /*43f0*/  PLOP3.LUT P2, PT, PT, PT, UP3, 0x40, 0x0 ;  /* 0x000000000000781c */ /* 0x000fe20003f4e838 */
[----:B------:R-:W-:Y:S01]  /*4400*/  UISETP.NE.AND UP3, UPT, UR33, URZ, UPT ;  /* 0x0000003f2100728c */ /* 0x000fe2000bf65270 */
[----:B-1----:R-:W-:Y:S01]  /*4410*/  FMUL.FTZ R6, R92, c[0x0][0x320] ;  /* 0x0000c8005c067a20 */ /* 0x002fe20000410000 */
[----:B------:R-:W-:Y:S01]  /*4420*/  FSEL R36, R20, -INF , !P0 ;  /* 0xff80000014247808 */ /* 0x000fe20004000000 */
[----:B------:R-:W1:Y:S01]  /*4430*/  MUFU.TANH R27, R10 ;  /* 0x0000000a001b7308 */ /* 0x000e620000002400 */
[----:B------:R-:W-:Y:S01]  /*4440*/  PLOP3.LUT P0, PT, PT, PT, UP1, 0x40, 0x0 ;  /* 0x000000000000781c */ /* 0x000fe20003f0e818 */
[----:B------:R-:W-:Y:S01]  /*4450*/  UISETP.NE.AND UP1, UPT, UR31, URZ, UPT ;  /* 0x0000003f1f00728c */ /* 0x000fe2000bf25270 */
[----:B------:R-:W-:Y:S01]  /*4460*/  PLOP3.LUT P1, PT, PT, PT, UP2, 0x40, 0x0 ;  /* 0x000000000000781c */ /* 0x000fe20003f2e828 */
[----:B------:R-:W-:Y:S01]  /*4470*/  UISETP.NE.AND UP2, UPT, UR32, URZ, UPT ;  /* 0x0000003f2000728c */ /* 0x000fe2000bf45270 */
[----:B------:R-:W-:-:S02]  /*4480*/  ISETP.GT.AND P0, PT, R4, 0x9, P0 ;  /* 0x000000090400780c */ /* 0x000fc40000704270 */
[C---:B------:R-:W-:Y:S01]  /*4490*/  ISETP.GT.AND P2, PT, R4.reuse, 0x1, P2 ;  /* 0x000000010400780c */ /* 0x040fe20001744270 */
[----:B------:R5:W1:Y:S01]  /*44a0*/  MUFU.TANH R28, R6 ;  /* 0x00000006001c7308 */ /* 0x000a620000002400 */
[----:B------:R-:W-:Y:S01]  /*44b0*/  ISETP.GT.AND P1, PT, R4, 0x8, P1 ;  /* 0x000000080400780c */ /* 0x000fe20000f24270 */
[----:B---3--:R-:W-:Y:S01]  /*44c0*/  FMUL.FTZ R8, R76, c[0x0][0x320] ;  /* 0x0000c8004c087a20 */ /* 0x008fe20000410000 */
[C---:B------:R-:W-:Y:S02]  /*44d0*/  ISETP.LT.OR P0, PT, R5.reuse, 0xa, P0 ;  /* 0x0000000a0500780c */ /* 0x040fe40000701670 */
[C---:B------:R-:W-:Y:S02]  /*44e0*/  ISETP.LT.OR P2, PT, R5.reuse, 0x2, P2 ;  /* 0x000000020500780c */ /* 0x040fe40001741670 */
[----:B------:R-:W-:Y:S01]  /*44f0*/  ISETP.LT.OR P1, PT, R5, 0x9, P1 ;  /* 0x000000090500780c */ /* 0x000fe20000f21670 */
[----:B------:R-:W3:Y:S01]  /*4500*/  MUFU.TANH R19, R9 ;  /* 0x0000000900137308 */ /* 0x000ee20000002400 */
[----:B------:R-:W-:-:S02]  /*4510*/  FSEL R21, R21, -INF , !P0 ;  /* 0xff80000015157808 */ /* 0x000fc40004000000 */
[----:B------:R-:W-:Y:S02]  /*4520*/  FSEL R37, R17, -INF , !P2 ;  /* 0xff80000011257808 */ /* 0x000fe40005000000 */
[----:B------:R-:W-:Y:S02]  /*4530*/  FSEL R39, R24, -INF , !P1 ;  /* 0xff80000018277808 */ /* 0x000fe40004800000 */
[----:B------:R-:W-:Y:S01]  /*4540*/  PLOP3.LUT P0, PT, PT, PT, UP5, 0x40, 0x0 ;  /* 0x000000000000781c */ /* 0x000fe20003f0e858 */
[----:B-----5:R-:W-:Y:S01]  /*4550*/  FMUL.FTZ R6, R93, c[0x0][0x320] ;  /* 0x0000c8005d067a20 */ /* 0x020fe20000410000 */
[----:B------:R-:W-:Y:S01]  /*4560*/  PLOP3.LUT P2, PT, PT, PT, UP0, 0x40, 0x0 ;  /* 0x000000000000781c */ /* 0x000fe20003f4e808 */
[----:B------:R-:W-:Y:S01]  /*4570*/  UISETP.NE.AND UP0, UPT, UR30, URZ, UPT ;  /* 0x0000003f1e00728c */ /* 0x000fe2000bf05270 */
[----:B------:R-:W-:Y:S01]  /*4580*/  PLOP3.LUT P1, PT, PT, PT, UP6, 0x40, 0x0 ;  /* 0x000000000000781c */ /* 0x000fe20003f2e868 */
[----:B------:R5:W1:Y:S01]  /*4590*/  MUFU.TANH R26, R6 ;  /* 0x00000006001a7308 */ /* 0x000a620000002400 */
[C---:B------:R-:W-:Y:S01]  /*45a0*/  ISETP.GT.AND P0, PT, R4.reuse, 0x18, P0 ;  /* 0x000000180400780c */ /* 0x040fe20000704270 */
[----:B------:R-:W-:Y:S01]  /*45b0*/  UP2UR UR30, UPR, URZ, 0x40 ;  /* 0x000000403f1e7883 */ /* 0x000fe20008000000 */
[C---:B------:R-:W-:Y:S01]  /*45c0*/  ISETP.GT.AND P2, PT, R4.reuse, 0x10, P2 ;  /* 0x000000100400780c */ /* 0x040fe20001744270 */
[----:B------:R-:W-:Y:S01]  /*45d0*/  UISETP.NE.AND UP6, UPT, UR12, URZ, UPT ;  /* 0x0000003f0c00728c */ /* 0x000fe2000bfc5270 */
[----:B------:R-:W-:-:S02]  /*45e0*/  ISETP.GT.AND P1, PT, R4, 0x11, P1 ;  /* 0x000000110400780c */ /* 0x000fc40000f24270 */
[C---:B------:R-:W-:Y:S01]  /*45f0*/  ISETP.LT.OR P0, PT, R5.reuse, 0x19, P0 ;  /* 0x000000190500780c */ /* 0x040fe20000701670 */
[----:B------:R-:W1:Y:S01]  /*4600*/  MUFU.TANH R24, R7 ;  /* 0x0000000700187308 */ /* 0x000e620000002400 */
[C---:B------:R-:W-:Y:S02]  /*4610*/  ISETP.LT.OR P2, PT, R5.reuse, 0x11, P2 ;  /* 0x000000110500780c */ /* 0x040fe40001741670 */
[----:B------:R-:W-:Y:S02]  /*4620*/  ISETP.LT.OR P1, PT, R5, 0x12, P1 ;  /* 0x000000120500780c */ /* 0x000fe40000f21670 */
[----:B------:R-:W-:Y:S02]  /*4630*/  FSEL R62, R23, -INF , !P0 ;  /* 0xff800000173e7808 */ /* 0x000fe40004000000 */
[----:B------:R-:W-:Y:S01]  /*4640*/  FSEL R61, R18, -INF , !P2 ;  /* 0xff800000123d7808 */ /* 0x000fe20005000000 */
[----:B-----5:R-:W-:Y:S01]  /*4650*/  FMUL.FTZ R6, R80, c[0x0][0x320] ;  /* 0x0000c80050067a20 */ /* 0x020fe20000410000 */
[----:B------:R-:W-:Y:S01]  /*4660*/  FSEL R63, R31, -INF , !P1 ;  /* 0xff8000001f3f7808 */ /* 0x000fe20004800000 */
[----:B------:R-:W1:Y:S01]  /*4670*/  MUFU.TANH R18, R8 ;  /* 0x0000000800127308 */ /* 0x000e620000002400 */
[----:B------:R-:W-:-:S02]  /*4680*/  PLOP3.LUT P0, PT, PT, PT, UP2, 0x40, 0x0 ;  /* 0x000000000000781c */ /* 0x000fc40003f0e828 */
[----:B------:R-:W-:Y:S02]  /*4690*/  PLOP3.LUT P2, PT, PT, PT, UP4, 0x40, 0x0 ;  /* 0x000000000000781c */ /* 0x000fe40003f4e848 */
[----:B------:R-:W-:Y:S02]  /*46a0*/  PLOP3.LUT P1, PT, PT, PT, UP3, 0x40, 0x0 ;  /* 0x000000000000781c */ /* 0x000fe40003f2e838 */
[C---:B------:R-:W-:Y:S01]  /*46b0*/  ISETP.GT.AND P0, PT, R4.reuse, 0x21, P0 ;  /* 0x000000210400780c */ /* 0x040fe20000704270 */
[----:B------:R5:W1:Y:S01]  /*46c0*/  MUFU.TANH R25, R6 ;  /* 0x0000000600197308 */ /* 0x000a620000002400 */
[C---:B------:R-:W-:Y:S02]  /*46d0*/  ISETP.GT.AND P2, PT, R4.reuse, 0x19, P2 ;  /* 0x000000190400780c */ /* 0x040fe40001744270 */
[----:B------:R-:W-:Y:S02]  /*46e0*/  ISETP.GT.AND P1, PT, R4, 0x20, P1 ;  /* 0x000000200400780c */ /* 0x000fe40000f24270 */
[----:B------:R-:W-:-:S02]  /*46f0*/  ISETP.LT.OR P0, PT, R5, 0x22, P0 ;  /* 0x000000220500780c */ /* 0x000fc40000701670 */
[C---:B------:R-:W-:Y:S02]  /*4700*/  ISETP.LT.OR P2, PT, R5.reuse, 0x1a, P2 ;  /* 0x0000001a0500780c */ /* 0x040fe40001741670 */
[----:B------:R-:W-:Y:S02]  /*4710*/  ISETP.LT.OR P1, PT, R5, 0x21, P1 ;  /* 0x000000210500780c */ /* 0x000fe40000f21670 */
[----:B------:R-:W-:Y:S02]  /*4720*/  FSEL R189, R35, -INF , !P0 ;  /* 0xff80000023bd7808 */ /* 0x000fe40004000000 */
[----:B------:R-:W-:Y:S02]  /*4730*/  FSEL R68, R11, -INF , !P2 ;  /* 0xff8000000b447808 */ /* 0x000fe40005000000 */
[----:B------:R-:W-:Y:S01]  /*4740*/  FSEL R190, R32, -INF , !P1 ;  /* 0xff80000020be7808 */ /* 0x000fe20004800000 */
[----:B-----5:R-:W-:Y:S01]  /*4750*/  FMUL.FTZ R6, R81, c[0x0][0x320] ;  /* 0x0000c80051067a20 */ /* 0x020fe20000410000 */
[----:B------:R-:W-:Y:S01]  /*4760*/  PLOP3.LUT P0, PT, PT, PT, UP6, 0x40, 0x0 ;  /* 0x000000000000781c */ /* 0x000fe20003f0e868 */
[----:B------:R-:W-:Y:S01]  /*4770*/  UISETP.NE.AND UP6, UPT, UR30, URZ, UPT ;  /* 0x0000003f1e00728c */ /* 0x000fe2000bfc5270 */
[----:B------:R-:W-:Y:S01]  /*4780*/  PLOP3.LUT P2, PT, PT, PT, UP1, 0x40, 0x0 ;  /* 0x000000000000781c */ /* 0x000fe20003f4e818 */
[----:B------:R5:W1:Y:S01]  /*4790*/  MUFU.TANH R29, R6 ;  /* 0x00000006001d7308 */ /* 0x000a620000002400 */
[----:B------:R-:W-:-:S02]  /*47a0*/  PLOP3.LUT P1, PT, PT, PT, UP0, 0x40, 0x0 ;  /* 0x000000000000781c */ /* 0x000fc40003f2e808 */
[C---:B------:R-:W-:Y:S02]  /*47b0*/  ISETP.GT.AND P2, PT, R4.reuse, 0x28, P2 ;  /* 0x000000280400780c */ /* 0x040fe40001744270 */
[----:B------:R-:W-:Y:S01]  /*47c0*/  ISETP.GT.AND P1, PT, R4, 0x29, P1 ;  /* 0x000000290400780c */ /* 0x000fe20000f24270 */
[----:B------:R-:W-:Y:S01]  /*47d0*/  FMUL.FTZ R4, R85, c[0x0][0x320] ;  /* 0x0000c80055047a20 */ /* 0x000fe20000410000 */
[C---:B------:R-:W-:Y:S02]  /*47e0*/  ISETP.LT.OR P2, PT, R5.reuse, 0x29, P2 ;  /* 0x000000290500780c */ /* 0x040fe40001741670 */
[----:B------:R-:W-:Y:S01]  /*47f0*/  ISETP.LT.OR P1, PT, R5, 0x2a, P1 ;  /* 0x0000002a0500780c */ /* 0x000fe20000f21670 */
[----:B------:R-:W1:Y:S01]  /*4800*/  MUFU.TANH R17, R4 ;  /* 0x0000000400117308 */ /* 0x000e620000002400 */
[----:B------:R-:W-:Y:S02]  /*4810*/  FSEL R188, R34, -INF , !P2 ;  /* 0xff80000022bc7808 */ /* 0x000fe40005000000 */
[----:B------:R-:W-:Y:S01]  /*4820*/  FSEL R139, R33, -INF , !P1 ;  /* 0xff800000218b7808 */ /* 0x000fe20004800000 */
[----:B-----5:R-:W-:-:S04]  /*4830*/  FMUL.FTZ R6, R88, c[0x0][0x320] ;  /* 0x0000c80058067a20 */ /* 0x020fc80000410000 */
        /* <DEDUP_REMOVED lines=18> */
.L_x_601:
[----:B------:R-:W-:-:S04]  /*4960*/  MOV R7, c[0x0][0x32c] ;  /* 0x0000cb0000077a02 */ /* 0x000fc80000000f00 */
[----:B------:R-:W-:-:S13]  /*4970*/  ISETP.NE.AND P0, PT, R7, 0x1, PT ;  /* 0x000000010700780c */ /* 0x000fda0003f05270 */
[----:B------:R-:W-:-:S05]  /*4980*/  @P0 IMAD.HI.U32 R7, R6, c[0x0][0x330], RZ ;  /* 0x0000cc0006070a27 */ /* 0x000fca00078e00ff */
[----:B------:R-:W-:Y:S02]  /*4990*/  @P0 SHF.R.U32.HI R6, RZ, c[0x0][0x334], R7 ;  /* 0x0000cd00ff060a19 */ /* 0x000fe40000011607 */
.L_x_602:
[----:B------:R-:W-:Y:S05]  /*49a0*/  BSYNC B0 ;  /* 0x0000000000007941 */ /* 0x000fea0003800000 */
.L_x_600:
[----:B------:R-:W-:-:S05]  /*49b0*/  IMAD R6, R6, c[0x0][0x32c], R16 ;  /* 0x0000cb0006067a24 */ /* 0x000fca00078e0210 */
[----:B------:R-:W-:Y:S02]  /*49c0*/  IADD3 R7, R6, c[0x0][0x32c], RZ ;  /* 0x0000cb0006077a10 */ /* 0x000fe40007ffe0ff */
[----:B------:R-:W-:Y:S02]  /*49d0*/  IMNMX R4, R4, R6, !PT ;  /* 0x0000000604047217 */ /* 0x000fe40007800200 */
[----:B------:R-:W-:Y:S02]  /*49e0*/  IMNMX R5, R5, R7, PT ;  /* 0x0000000705057217 */ /* 0x000fe40003800200 */
.L_x_599:
        /* <DEDUP_REMOVED lines=14> */
[----:B------:R-:W-:Y:S01]  /*4ad0*/  FMUL.FTZ R8, R82, c[0x0][0x320] ;  /* 0x0000c80052087a20 */ /* 0x000fe20000410000 */
[----:B------:R-:W-:Y:S01]  /*4ae0*/  UISETP.NE.AND UP2, UPT, UR27, URZ, UPT ;  /* 0x0000003f1b00728c */ /* 0x000fe2000bf45270 */
[----:B------:R-:W-:Y:S01]  /*4af0*/  ISETP.LT.OR P0, PT, R5, 0x1, P0 ;  /* 0x000000010500780c */ /* 0x000fe20000701670 */
[----:B------:R-:W-:Y:S01]  /*4b00*/  UISETP.NE.AND UP0, UPT, UR4, URZ, UPT ;  /* 0x0000003f0400728c */ /* 0x000fe2000bf05270 */
[----:B------:R-:W3:Y:S01]  /*4b10*/  MUFU.TANH R48, R10 ;  /* 0x0000000a00307308 */ /* 0x000ee20000002400 */
[----:B------:R-:W-:Y:S01]  /*4b20*/  PLOP3.LUT P2, PT, PT, PT, UP3, 0x40, 0x0 ;  /* 0x000000000000781c */ /* 0x000fe20003f4e838 */
[----:B------:R-:W-:Y:S01]  /*4b30*/  UISETP.NE.AND UP3, UPT, UR33, URZ, UPT ;  /* 0x0000003f2100728c */ /* 0x000fe2000bf65270 */
[----:B------:R-:W-:Y:S01]  /*4b40*/  FSEL R55, R28, -INF , !P0 ;  /* 0xff8000001c377808 */ /* 0x000fe20004000000 */
[----:B-1----:R-:W-:Y:S01]  /*4b50*/  FMUL.FTZ R6, R86, c[0x0][0x320] ;  /* 0x0000c80056067a20 */ /* 0x002fe20000410000 */
[----:B------:R-:W-:Y:S01]  /*4b60*/  PLOP3.LUT P0, PT, PT, PT, UP1, 0x40, 0x0 ;  /* 0x000000000000781c */ /* 0x000fe20003f0e818 */
[----:B------:R-:W-:Y:S01]  /*4b70*/  UISETP.NE.AND UP1, UPT, UR31, URZ, UPT ;  /* 0x0000003f1f00728c */ /* 0x000fe2000bf25270 */
[----:B------:R-:W-:Y:S01]  /*4b80*/  PLOP3.LUT P1, PT, PT, PT, UP2, 0x40, 0x0 ;  /* 0x000000000000781c */ /* 0x000fe20003f2e828 */
[----:B------:R1:W4:Y:S01]  /*4b90*/  MUFU.TANH R52, R6 ;  /* 0x0000000600347308 */ /* 0x0003220000002400 */
[C---:B------:R-:W-:Y:S01]  /*4ba0*/  ISETP.GT.AND P0, PT, R4.reuse, 0x9, P0 ;  /* 0x000000090400780c */ /* 0x040fe20000704270 */
[----:B------:R-:W-:Y:S01]  /*4bb0*/  UISETP.NE.AND UP2, UPT, UR32, URZ, UPT ;  /* 0x0000003f2000728c */ /* 0x000fe2000bf45270 */
[C---:B------:R-:W-:Y:S01]  /*4bc0*/  ISETP.GT.AND P2, PT, R4.reuse, 0x1, P2 ;  /* 0x000000010400780c */ /* 0x040fe20001744270 */
[----:B------:R-:W-:Y:S01]  /*4bd0*/  FMUL.FTZ R9, R75, c[0x0][0x320] ;  /* 0x0000c8004b097a20 */ /* 0x000fe20000410000 */
[----:B------:R-:W-:-:S02]  /*4be0*/  ISETP.GT.AND P1, PT, R4, 0x8, P1 ;  /* 0x000000080400780c */ /* 0x000fc40000f24270 */
[C---:B------:R-:W-:Y:S01]  /*4bf0*/  ISETP.LT.OR P0, PT, R5.reuse, 0xa, P0 ;  /* 0x0000000a0500780c */ /* 0x040fe20000701670 */
[----:B------:R-:W2:Y:S01]  /*4c00*/  MUFU.TANH R11, R11 ;  /* 0x0000000b000b7308 */ /* 0x000ea20000002400 */
[C---:B------:R-:W-:Y:S02]  /*4c10*/  ISETP.LT.OR P2, PT, R5.reuse, 0x2, P2 ;  /* 0x000000020500780c */ /* 0x040fe40001741670 */
[----:B------:R-:W-:Y:S02]  /*4c20*/  ISETP.LT.OR P1, PT, R5, 0x9, P1 ;  /* 0x000000090500780c */ /* 0x000fe40000f21670 */
[----:B------:R-:W-:Y:S02]  /*4c30*/  FSEL R56, R19, -INF , !P0 ;  /* 0xff80000013387808 */ /* 0x000fe40004000000 */
[----:B------:R-:W-:Y:S01]  /*4c40*/  FSEL R54, R26, -INF , !P2 ;  /* 0xff8000001a367808 */ /* 0x000fe20005000000 */
[----:B-1----:R-:W-:Y:S01]  /*4c50*/  FMUL.FTZ R6, R79, c[0x0][0x320] ;  /* 0x0000c8004f067a20 */ /* 0x002fe20000410000 */
[----:B------:R-:W-:Y:S01]  /*4c60*/  FSEL R57, R20, -INF , !P1 ;  /* 0xff80000014397808 */ /* 0x000fe20004800000 */
[----:B------:R1:W1:Y:S01]  /*4c70*/  MUFU.TANH R19, R7 ;  /* 0x0000000700137308 */ /* 0x0002620000002400 */
[----:B------:R-:W-:-:S02]  /*4c80*/  PLOP3.LUT P0, PT, PT, PT, UP5, 0x40, 0x0 ;  /* 0x000000000000781c */ /* 0x000fc40003f0e858 */
[----:B------:R-:W-:Y:S01]  /*4c90*/  PLOP3.LUT P2, PT, PT, PT, UP0, 0x40, 0x0 ;  /* 0x000000000000781c */ /* 0x000fe20003f4e808 */
[----:B------:R-:W-:Y:S01]  /*4ca0*/  UISETP.NE.AND UP0, UPT, UR30, URZ, UPT ;  /* 0x0000003f1e00728c */ /* 0x000fe2000bf05270 */
[----:B------:R-:W-:Y:S01]  /*4cb0*/  PLOP3.LUT P1, PT, PT, PT, UP6, 0x40, 0x0 ;  /* 0x000000000000781c */ /* 0x000fe20003f2e868 */
[----:B------:R-:W-:Y:S01]  /*4cc0*/  UP2UR UR30, UPR, URZ, 0x40 ;  /* 0x000000403f1e7883 */ /* 0x000fe20008000000 */
[C---:B------:R-:W-:Y:S01]  /*4cd0*/  ISETP.GT.AND P0, PT, R4.reuse, 0x18, P0 ;  /* 0x000000180400780c */ /* 0x040fe20000704270 */
[----:B------:R5:W2:Y:S01]  /*4ce0*/  MUFU.TANH R53, R6 ;  /* 0x0000000600357308 */ /* 0x000aa20000002400 */
[C---:B------:R-:W-:Y:S01]  /*4cf0*/  ISETP.GT.AND P2, PT, R4.reuse, 0x10, P2 ;  /* 0x000000100400780c */ /* 0x040fe20001744270 */
[----:B------:R-:W-:Y:S01]  /*4d00*/  UISETP.NE.AND UP6, UPT, UR12, URZ, UPT ;  /* 0x0000003f0c00728c */ /* 0x000fe2000bfc5270 */
[----:B------:R-:W-:Y:S02]  /*4d10*/  ISETP.GT.AND P1, PT, R4, 0x11, P1 ;  /* 0x000000110400780c */ /* 0x000fe40000f24270 */
[----:B------:R-:W-:-:S02]  /*4d20*/  ISETP.LT.OR P0, PT, R5, 0x19, P0 ;  /* 0x000000190500780c */ /* 0x000fc40000701670 */
[----:B------:R-:W-:Y:S01]  /*4d30*/  ISETP.LT.OR P2, PT, R5, 0x11, P2 ;  /* 0x000000110500780c */ /* 0x000fe20001741670 */
[----:B-1----:R-:W-:Y:S01]  /*4d40*/  FMUL.FTZ R7, R95, c[0x0][0x320] ;  /* 0x0000c8005f077a20 */ /* 0x002fe20000410000 */
[----:B------:R-:W-:Y:S01]  /*4d50*/  ISETP.LT.OR P1, PT, R5, 0x12, P1 ;  /* 0x000000120500780c */ /* 0x000fe20000f21670 */
[----:B------:R-:W1:Y:S01]  /*4d60*/  MUFU.TANH R20, R8 ;  /* 0x0000000800147308 */ /* 0x000e620000002400 */
[----:B------:R-:W-:Y:S02]  /*4d70*/  FSEL R59, R18, -INF , !P0 ;  /* 0xff800000123b7808 */ /* 0x000fe40004000000 */
[----:B------:R-:W-:Y:S02]  /*4d80*/  FSEL R58, R22, -INF , !P2 ;  /* 0xff800000163a7808 */ /* 0x000fe40005000000 */
[----:B------:R-:W-:Y:S01]  /*4d90*/  FSEL R60, R17, -INF , !P1 ;  /* 0xff800000113c7808 */ /* 0x000fe20004800000 */
[----:B-----5:R-:W-:Y:S01]  /*4da0*/  FMUL.FTZ R6, R91, c[0x0][0x320] ;  /* 0x0000c8005b067a20 */ /* 0x020fe20000410000 */
[----:B------:R-:W-:Y:S01]  /*4db0*/  PLOP3.LUT P0, PT, PT, PT, UP2, 0x40, 0x0 ;  /* 0x000000000000781c */ /* 0x000fe20003f0e828 */
[----:B------:R-:W1:Y:S01]  /*4dc0*/  MUFU.TANH R10, R7 ;  /* 0x00000007000a7308 */ /* 0x000e620000002400 */
[----:B------:R-:W-:-:S02]  /*4dd0*/  PLOP3.LUT P2, PT, PT, PT, UP4, 0x40, 0x0 ;  /* 0x000000000000781c */ /* 0x000fc40003f4e848 */
[----:B------:R-:W-:Y:S02]  /*4de0*/  PLOP3.LUT P1, PT, PT, PT, UP3, 0x40, 0x0 ;  /* 0x000000000000781c */ /* 0x000fe40003f2e838 */
[C---:B------:R-:W-:Y:S02]  /*4df0*/  ISETP.GT.AND P0, PT, R4.reuse, 0x21, P0 ;  /* 0x000000210400780c */ /* 0x040fe40000704270 */
[C---:B------:R-:W-:Y:S01]  /*4e00*/  ISETP.GT.AND P2, PT, R4.reuse, 0x19, P2 ;  /* 0x000000190400780c */ /* 0x040fe20001744270 */
[----:B------:R5:W1:Y:S01]  /*4e10*/  MUFU.TANH R49, R6 ;  /* 0x0000000600317308 */ /* 0x000a620000002400 */
[----:B------:R-:W-:Y:S02]  /*4e20*/  ISETP.GT.AND P1, PT, R4, 0x20, P1 ;  /* 0x000000200400780c */ /* 0x000fe40000f24270 */
[C---:B------:R-:W-:Y:S02]  /*4e30*/  ISETP.LT.OR P0, PT, R5.reuse, 0x22, P0 ;  /* 0x000000220500780c */ /* 0x040fe40000701670 */
[----:B------:R-:W-:-:S02]  /*4e40*/  ISETP.LT.OR P2, PT, R5, 0x1a, P2 ;  /* 0x0000001a0500780c */ /* 0x000fc40001741670 */
[----:B------:R-:W-:Y:S01]  /*4e50*/  ISETP.LT.OR P1, PT, R5, 0x21, P1 ;  /* 0x000000210500780c */ /* 0x000fe20000f21670 */
[----:B------:R-:W1:Y:S01]  /*4e60*/  MUFU.TANH R31, R9 ;  /* 0x00000009001f7308 */ /* 0x000e620000002400 */
[----:B------:R-:W-:Y:S02]  /*4e70*/  FSEL R132, R29, -INF , !P0 ;  /* 0xff8000001d847808 */ /* 0x000fe40004000000 */
        /* <DEDUP_REMOVED lines=8> */
[----:B------:R-:W-:-:S02]  /*4f00*/  ISETP.GT.AND P2, PT, R4, 0x28, P2 ;  /* 0x000000280400780c */ /* 0x000fc40001744270 */
[----:B------:R-:W-:Y:S01]  /*4f10*/  ISETP.GT.AND P1, PT, R4, 0x29, P1 ;  /* 0x000000290400780c */ /* 0x000fe20000f24270 */
[----:B------:R-:W-:Y:S01]  /*4f20*/  FMUL.FTZ R4, R94, c[0x0][0x320] ;  /* 0x0000c8005e047a20 */ /* 0x000fe20000410000 */
[C---:B------:R-:W-:Y:S02]  /*4f30*/  ISETP.LT.OR P2, PT, R5.reuse, 0x29, P2 ;  /* 0x000000290500780c */ /* 0x040fe40001741670 */
[----:B------:R-:W-:Y:S01]  /*4f40*/  ISETP.LT.OR P1, PT, R5, 0x2a, P1 ;  /* 0x0000002a0500780c */ /* 0x000fe20000f21670 */
[----:B------:R1:W1:Y:S01]  /*4f50*/  MUFU.TANH R9, R4 ;  /* 0x0000000400097308 */ /* 0x0002620000002400 */
[----:B------:R-:W-:Y:S02]  /*4f60*/  FSEL R133, R27, -INF , !P2 ;  /* 0xff8000001b857808 */ /* 0x000fe40005000000 */
[----:B------:R-:W-:Y:S01]  /*4f70*/  FSEL R138, R24, -INF , !P1 ;  /* 0xff800000188a7808 */ /* 0x000fe20004800000 */
[----:B-----5:R-:W5:Y:S02]  /*4f80*/  SHFL.IDX PT, R6, R12, 0x3, 0x1c1f ;  /* 0x007c1f000c067f89 */ /* 0x020f6400000e0000 */
[----:B-----5:R-:W-:-:S02]  /*4f90*/  IMAD.IADD R5, R13, 0x1, R6 ;  /* 0x000000010d057824 */ /* 0x020fc400078e0206 */
[----:B-1----:R-:W-:-:S03]  /*4fa0*/  IMAD.IADD R4, R15, 0x1, R6 ;  /* 0x000000010f047824 */ /* 0x002fc600078e0206 */
[----:B------:R-:W-:Y:S01]  /*4fb0*/  IMNMX R5, R5, R14, PT ;  /* 0x0000000e05057217 */ /* 0x000fe20003800200 */
[----:B------:R-:W-:Y:S05]  /*4fc0*/  @P0 BRA `(.L_x_603) ;  /* 0x0000015000000947 */ /* 0x000fea0003800000 */
[----:B--234-:R-:W-:Y:S01]  /*4fd0*/  IMAD.U32 R7, RZ, RZ, UR9 ;  /* 0x00000009ff077e24 */ /* 0x01cfe2000f8e00ff */
        /* <DEDUP_REMOVED lines=11> */
.L_x_605:
[----:B------:R-:W-:-:S04]  /*5090*/  MOV R7, c[0x0][0x32c] ;  /* 0x0000cb0000077a02 */ /* 0x000fc80000000f00 */
[----:B------:R-:W-:-:S13]  /*50a0*/  ISETP.NE.AND P0, PT, R7, 0x1, PT ;  /* 0x000000010700780c */ /* 0x000fda0003f05270 */
[----:B------:R-:W-:-:S05]  /*50b0*/  @P0 IMAD.HI.U32 R7, R6, c[0x0][0x330], RZ ;  /* 0x0000cc0006070a27 */ /* 0x000fca00078e00ff */
[----:B------:R-:W-:Y:S02]  /*50c0*/  @P0 SHF.R.U32.HI R6, RZ, c[0x0][0x334], R7 ;  /* 0x0000cd00ff060a19 */ /* 0x000fe40000011607 */
.L_x_606:
[----:B------:R-:W-:Y:S05]  /*50d0*/  BSYNC B0 ;  /* 0x0000000000007941 */ /* 0x000fea0003800000 */
.L_x_604:
[----:B------:R-:W-:-:S05]  /*50e0*/  IMAD R6, R6, c[0x0][0x32c], R16 ;  /* 0x0000cb0006067a24 */ /* 0x000fca00078e0210 */
[----:B------:R-:W-:Y:S02]  /*50f0*/  IADD3 R7, R6, c[0x0][0x32c], RZ ;  /* 0x0000cb0006077a10 */ /* 0x000fe40007ffe0ff */
[----:B------:R-:W-:Y:S02]  /*5100*/  IMNMX R4, R4, R6, !PT ;  /* 0x0000000604047217 */ /* 0x000fe40007800200 */
[----:B------:R-:W-:Y:S02]  /*5110*/  IMNMX R5, R5, R7, PT ;  /* 0x0000000705057217 */ /* 0x000fe40003800200 */
.L_x_603:
[----:B--234-:R-:W-:Y:S01]  /*5120*/  FMNMX.FTZ R7, R38, R40, !PT ;  /* 0x0000002826077209 */ /* 0x01cfe20007810000 */
[----:B------:R-:W-:Y:S01]  /*5130*/  UP2UR UR30, UPR, URZ, 0x4 ;  /* 0x000000043f1e7883 */ /* 0x000fe20008000000 */
[----:B------:R-:W-:Y:S01]  /*5140*/  FMNMX.FTZ R6, R36, R37, !PT ;  /* 0x0000002524067209 */ /* 0x000fe20007810000 */
[----:B------:R-:W-:Y:S01]  /*5150*/  UISETP.NE.AND UP2, UPT, UR28, URZ, UPT ;  /* 0x0000003f1c00728c */ /* 0x000fe2000bf45270 */
[----:B------:R-:W-:Y:S01]  /*5160*/  FMNMX.FTZ R7, R41, R7, !PT ;  /* 0x0000000729077209 */ /* 0x000fe20007810000 */
        /* <DEDUP_REMOVED lines=8> */
[----:B------:R-:W-:Y:S01]  /*51f0*/  IMAD.SHL.U32 R225, R0, 0x2, RZ ;  /* 0x0000000200e17824 */ /* 0x000fe200078e00ff */
[----:B------:R-:W-:Y:S01]  /*5200*/  FMNMX.FTZ R6, R61, R6, !PT ;  /* 0x000000063d067209 */ /* 0x000fe20007810000 */
[----:B------:R-:W-:Y:S01]  /*5210*/  STL [R1+0x70], R239 ;  /* 0x000070ef01007387 */ /* 0x000fe20000100800 */
[----:B------:R-:W-:Y:S01]  /*5220*/  FMNMX.FTZ R137, R70, R137, !PT ;  /* 0x0000008946897209 */ /* 0x000fe20007810000 */
[----:B------:R-:W-:Y:S01]  /*5230*/  IMAD R226, R3, 0x2, R225 ;  /* 0x0000000203e27824 */ /* 0x000fe200078e02e1 */
[----:B------:R-:W-:Y:S01]  /*5240*/  FMNMX.FTZ R6, R63, R6, !PT ;  /* 0x000000063f067209 */ /* 0x000fe20007810000 */
[----:B------:R-:W-:Y:S01]  /*5250*/  LDSM.16.MT88.4 R32, [R225+0x100] ;  /* 0x00010000e120783b */ /* 0x000fe20000004200 */
[----:B------:R-:W-:Y:S01]  /*5260*/  FMNMX.FTZ R137, R69, R137, !PT ;  /* 0x0000008945897209 */ /* 0x000fe20007810000 */
[----:B------:R-:W-:Y:S01]  /*5270*/  IMAD R227, R2, 0x2, R226 ;  /* 0x0000000202e37824 */ /* 0x000fe200078e02e2 */
[----:B------:R-:W-:Y:S01]  /*5280*/  FMNMX.FTZ R6, R62, R6, !PT ;  /* 0x000000063e067209 */ /* 0x000fe20007810000 */
[----:B------:R-:W-:Y:S01]  /*5290*/  STL [R1+0x6c], R238 ;  /* 0x00006cee01007387 */ /* 0x000fe20000100800 */
[----:B------:R-:W-:-:S02]  /*52a0*/  FMNMX.FTZ R137, R71, R137, !PT ;  /* 0x0000008947897209 */ /* 0x000fc40007810000 */
[----:B------:R-:W-:Y:S01]  /*52b0*/  FMNMX.FTZ R6, R68, R6, !PT ;  /* 0x0000000644067209 */ /* 0x000fe20007810000 */
[----:B------:R-:W-:Y:S01]  /*52c0*/  LDSM.16.MT88.4 R44, [R227+0x1900] ;  /* 0x00190000e32c783b */ /* 0x000fe20000004200 */
[----:B------:R-:W-:Y:S02]  /*52d0*/  FMNMX.FTZ R137, R193, R137, !PT ;  /* 0x00000089c1897209 */ /* 0x000fe40007810000 */
[----:B------:R-:W-:Y:S01]  /*52e0*/  FMNMX.FTZ R6, R190, R6, !PT ;  /* 0x00000006be067209 */ /* 0x000fe20007810000 */
[----:B------:R-:W-:Y:S01]  /*52f0*/  STL [R1+0x68], R237 ;  /* 0x000068ed01007387 */ /* 0x000fe20000100800 */
[----:B------:R-:W-:Y:S02]  /*5300*/  FMNMX.FTZ R137, R216, R137, !PT ;  /* 0x00000089d8897209 */ /* 0x000fe40007810000 */
[----:B------:R-:W-:Y:S01]  /*5310*/  FMNMX.FTZ R6, R189, R6, !PT ;  /* 0x00000006bd067209 */ /* 0x000fe20007810000 */
[----:B------:R-:W-:Y:S01]  /*5320*/  STL [R1+0x64], R236 ;  /* 0x000064ec01007387 */ /* 0x000fe20000100800 */
[----:B------:R-:W-:-:S02]  /*5330*/  FMNMX.FTZ R137, R207, R137, !PT ;  /* 0x00000089cf897209 */ /* 0x000fc40007810000 */
[----:B------:R-:W-:Y:S01]  /*5340*/  FMNMX.FTZ R6, R188, R6, !PT ;  /* 0x00000006bc067209 */ /* 0x000fe20007810000 */
[----:B------:R-:W-:Y:S01]  /*5350*/  STL [R1+0x60], R235 ;  /* 0x000060eb01007387 */ /* 0x000fe20000100800 */
[----:B------:R-:W-:Y:S02]  /*5360*/  FMNMX.FTZ R137, R191, R137, !PT ;  /* 0x00000089bf897209 */ /* 0x000fe40007810000 */
[----:B------:R-:W-:Y:S01]  /*5370*/  FMNMX.FTZ R6, R139, R6, !PT ;  /* 0x000000068b067209 */ /* 0x000fe20007810000 */
[----:B------:R-:W-:Y:S01]  /*5380*/  STL [R1+0x5c], R234 ;  /* 0x00005cea01007387 */ /* 0x000fe20000100800 */
[----:B------:R-:W-:Y:S01]  /*5390*/  PLOP3.LUT P1, PT, PT, PT, UP2, 0x40, 0x0 ;  /* 0x000000000000781c */ /* 0x000fe20003f2e828 */
[----:B------:R-:W-:Y:S01]  /*53a0*/  UISETP.NE.AND UP2, UPT, UR27, URZ, UPT ;  /* 0x0000003f1b00728c */ /* 0x000fe2000bf45270 */
[----:B------:R-:W-:Y:S01]  /*53b0*/  PLOP3.LUT P2, PT, PT, PT, UP1, 0x40, 0x0 ;  /* 0x000000000000781c */ /* 0x000fe20003f4e818 */
[----:B------:R-:W1:Y:S01]  /*53c0*/  SHFL.BFLY PT, R7, R137, 0x2, 0x1f ;  /* 0x0c401f0089077f89 */ /* 0x000e6200000e0000 */
[C---:B------:R-:W-:Y:S01]  /*53d0*/  ISETP.GT.AND P1, PT, R4.reuse, 0x1, P1 ;  /* 0x000000010400780c */ /* 0x040fe20000f24270 */
[----:B------:R-:W-:Y:S01]  /*53e0*/  UISETP.NE.AND UP1, UPT, UR5, URZ, UPT ;  /* 0x0000003f0500728c */ /* 0x000fe2000bf25270 */
[----:B------:R-:W-:Y:S01]  /*53f0*/  ISETP.GT.AND P2, PT, R4, RZ, P2 ;  /* 0x000000ff0400720c */ /* 0x000fe20001744270 */
[----:B------:R-:W2:Y:S01]  /*5400*/  SHFL.BFLY PT, R8, R6, 0x2, 0x1f ;  /* 0x0c401f0006087f89 */ /* 0x000ea200000e0000 */
[C---:B------:R-:W-:Y:S01]  /*5410*/  ISETP.LT.OR P1, PT, R5.reuse, 0x2, P1 ;  /* 0x000000020500780c */ /* 0x040fe20000f21670 */
[----:B------:R-:W-:Y:S01]  /*5420*/  ULDC.64 UR4, c[0x0][0x2c8] ;  /* 0x0000b20000047ab9 */ /* 0x000fe20000000a00 */
[----:B------:R-:W-:Y:S01]  /*5430*/  ISETP.LT.OR P2, PT, R5, 0x1, P2 ;  /* 0x000000010500780c */ /* 0x000fe20001741670 */
[----:B------:R-:W-:Y:S01]  /*5440*/  STL [R1+0x58], R233 ;  /* 0x000058e901007387 */ /* 0x000fe20000100800 */
[----:B------:R-:W-:-:S02]  /*5450*/  FSEL R15, R10, -INF , !P1 ;  /* 0xff8000000a0f7808 */ /* 0x000fc40004800000 */
[----:B------:R-:W-:Y:S01]  /*5460*/  FSEL R14, R9, -INF , !P2 ;  /* 0xff800000090e7808 */ /* 0x000fe20005000000 */
[----:B------:R-:W-:Y:S01]  /*5470*/  STL [R1+0x54], R232 ;  /* 0x000054e801007387 */ /* 0x000fe20000100800 */
[----:B------:R-:W-:Y:S01]  /*5480*/  PLOP3.LUT P2, PT, PT, PT, UP1, 0x40, 0x0 ;  /* 0x000000000000781c */ /* 0x000fe20003f4e818 */
[----:B------:R-:W-:Y:S01]  /*5490*/  UISETP.NE.AND UP1, UPT, UR28, URZ, UPT ;  /* 0x0000003f1c00728c */ /* 0x000fe2000bf25270 */
[----:B------:R-:W-:Y:S01]  /*54a0*/  PLOP3.LUT P1, PT, PT, PT, UP0, 0x40, 0x0 ;  /* 0x000000000000781c */ /* 0x000fe20003f2e808 */
[----:B------:R-:W-:Y:S01]  /*54b0*/  UISETP.NE.AND UP0, UPT, UR29, URZ, UPT ;  /* 0x0000003f1d00728c */ /* 0x000fe2000bf05270 */
[C---:B------:R-:W-:Y:S01]  /*54c0*/  ISETP.GT.AND P2, PT, R4.reuse, 0x9, P2 ;  /* 0x000000090400780c */ /* 0x040fe20001744270 */
[----:B------:R-:W-:Y:S01]  /*54d0*/  STL [R1+0x50], R231 ;  /* 0x000050e701007387 */ /* 0x000fe20000100800 */
[----:B------:R-:W-:Y:S02]  /*54e0*/  ISETP.GT.AND P1, PT, R4, 0x10, P1 ;  /* 0x000000100400780c */ /* 0x000fe40000f24270 */
[C---:B------:R-:W-:Y:S01]  /*54f0*/  ISETP.LT.OR P2, PT, R5.reuse, 0xa, P2 ;  /* 0x0000000a0500780c */ /* 0x040fe20001741670 */
[----:B------:R-:W-:Y:S01]  /*5500*/  STL [R1+0x4c], R230 ;  /* 0x00004ce601007387 */ /* 0x000fe20000100800 */
[----:B------:R-:W-:-:S02]  /*5510*/  ISETP.LT.OR P1, PT, R5, 0x11, P1 ;  /* 0x000000110500780c */ /* 0x000fc40000f21670 */
[----:B-1----:R-:W-:Y:S01]  /*5520*/  FMNMX.FTZ R137, R137, R7, !PT ;  /* 0x0000000789897209 */ /* 0x002fe20007810000 */
[----:B------:R-:W-:Y:S01]  /*5530*/  STL [R1+0x48], R229 ;  /* 0x000048e501007387 */ /* 0x000fe20000100800 */
[----:B------:R-:W-:Y:S02]  /*5540*/  FSEL R49, R49, -INF , !P2 ;  /* 0xff80000031317808 */ /* 0x000fe40005000000 */
[----:B--2---:R-:W-:Y:S01]  /*5550*/  FMNMX.FTZ R6, R6, R8, !PT ;  /* 0x0000000806067209 */ /* 0x004fe20007810000 */
[----:B------:R-:W1:Y:S01]  /*5560*/  SHFL.BFLY PT, R7, R137, 0x1, 0x1f ;  /* 0x0c201f0089077f89 */ /* 0x000e6200000e0000 */
[----:B------:R-:W-:Y:S02]  /*5570*/  FMNMX.FTZ R8, R14, R15, !PT ;  /* 0x0000000f0e087209 */ /* 0x000fe40007810000 */
[----:B------:R-:W-:Y:S01]  /*5580*/  FSEL R52, R52, -INF , !P1 ;  /* 0xff80000034347808 */ /* 0x000fe20004800000 */
[----:B------:R-:W2:Y:S01]  /*5590*/  SHFL.BFLY PT, R136, R6, 0x1, 0x1f ;  /* 0x0c201f0006887f89 */ /* 0x000ea200000e0000 */
[----:B------:R-:W-:Y:S01]  /*55a0*/  PLOP3.LUT P2, PT, PT, PT, UP5, 0x40, 0x0 ;  /* 0x000000000000781c */ /* 0x000fe20003f4e858 */
[----:B------:R-:W-:Y:S01]  /*55b0*/  UISETP.NE.AND UP5, UPT, UR13, URZ, UPT ;  /* 0x0000003f0d00728c */ /* 0x000fe2000bfa5270 */
[----:B------:R-:W-:Y:S01]  /*55c0*/  PLOP3.LUT P1, PT, PT, PT, UP4, 0x40, 0x0 ;  /* 0x000000000000781c */ /* 0x000fe20003f2e848 */
[----:B------:R-:W-:Y:S01]  /*55d0*/  STL [R1+0x44], R224 ;  /* 0x000044e001007387 */ /* 0x000fe20000100800 */
[----:B------:R-:W-:-:S02]  /*55e0*/  ISETP.GT.AND P2, PT, R4, 0x18, P2 ;  /* 0x000000180400780c */ /* 0x000fc40001744270 */
[----:B------:R-:W-:Y:S02]  /*55f0*/  ISETP.GT.AND P1, PT, R4, 0x19, P1 ;  /* 0x000000190400780c */ /* 0x000fe40000f24270 */
[C---:B------:R-:W-:Y:S02]  /*5600*/  ISETP.LT.OR P2, PT, R5.reuse, 0x19, P2 ;  /* 0x000000190500780c */ /* 0x040fe40001741670 */
[----:B------:R-:W-:Y:S02]  /*5610*/  ISETP.LT.OR P1, PT, R5, 0x1a, P1 ;  /* 0x0000001a0500780c */ /* 0x000fe40000f21670 */
[----:B------:R-:W-:Y:S02]  /*5620*/  FSEL R50, R50, -INF , !P2 ;  /* 0xff80000032327808 */ /* 0x000fe40005000000 */
[----:B------:R-:W-:Y:S02]  /*5630*/  FSEL R53, R53, -INF , !P1 ;  /* 0xff80000035357808 */ /* 0x000fe40004800000 */
[----:B------:R-:W-:-:S02]  /*5640*/  PLOP3.LUT P1, PT, PT, PT, UP1, 0x40, 0x0 ;  /* 0x000000000000781c */ /* 0x000fc40003f2e818 */
[----:B------:R-:W-:Y:S02]  /*5650*/  LEA R228, R2, R225, 0x1 ;  /* 0x000000e102e47211 */ /* 0x000fe400078e08ff */
[----:B-1----:R-:W-:Y:S02]  /*5660*/  FMNMX.FTZ R137, R137, R7, !PT ;  /* 0x0000000789897209 */ /* 0x002fe40007810000 */
[----:B------:R-:W-:Y:S01]  /*5670*/  ISETP.GT.AND P1, PT, R4, 0x28, P1 ;  /* 0x000000280400780c */ /* 0x000fe20000f24270 */
[----:B------:R-:W-:Y:S01]  /*5680*/  LDSM.16.MT88.4 R24, [R228+0x100] ;  /* 0x00010000e418783b */ /* 0x000fe20000004200 */
[----:B--2---:R-:W-:Y:S01]  /*5690*/  FMNMX.FTZ R136, R6, R136, !PT ;  /* 0x0000008806887209 */ /* 0x004fe20007810000 */
[C---:B------:R-:W-:Y:S01]  /*56a0*/  FMUL.FTZ R13, R137.reuse, c[0x0][0x2d0] ;  /* 0x0000b400890d7a20 */ /* 0x040fe20000410000 */
[----:B------:R-:W-:Y:S02]  /*56b0*/  FSETP.NEU.FTZ.AND P0, PT, R137, -INF , PT ;  /* 0xff8000008900780b */ /* 0x000fe40003f1d000 */
[----:B------:R-:W-:Y:S01]  /*56c0*/  FMNMX.FTZ R6, R55, R54, !PT ;  /* 0x0000003637067209 */ /* 0x000fe20007810000 */
[----:B------:R-:W-:Y:S01]  /*56d0*/  FMUL.FTZ R12, R136, c[0x0][0x2d0] ;  /* 0x0000b400880c7a20 */ /* 0x000fe20000410000 */
[----:B------:R-:W-:-:S02]  /*56e0*/  FSEL R13, R13, RZ, P0 ;  /* 0x000000ff0d0d7208 */ /* 0x000fc40000000000 */
[----:B------:R-:W-:Y:S02]  /*56f0*/  FSETP.NEU.FTZ.AND P0, PT, R136, -INF , PT ;  /* 0xff8000008800780b */ /* 0x000fe40003f1d000 */
[----:B------:R-:W-:Y:S01]  /*5700*/  FMNMX.FTZ R6, R57, R6, !PT ;  /* 0x0000000639067209 */ /* 0x000fe20007810000 */
[----:B------:R-:W-:Y:S01]  /*5710*/  FFMA.FTZ R7, R38, c[0x0][0x2d0], -R13 ;  /* 0x0000b40026077a23 */ /* 0x000fe2000001080d */
[----:B------:R-:W-:Y:S02]  /*5720*/  FSEL R12, R12, RZ, P0 ;  /* 0x000000ff0c0c7208 */ /* 0x000fe40000000000 */
[----:B------:R-:W-:Y:S01]  /*5730*/  PLOP3.LUT P0, PT, PT, PT, UP2, 0x40, 0x0 ;  /* 0x000000000000781c */ /* 0x000fe20003f0e828 */
[----:B------:R-:W-:Y:S01]  /*5740*/  UISETP.NE.AND UP2, UPT, UR30, URZ, UPT ;  /* 0x0000003f1e00728c */ /* 0x000fe2000bf45270 */
[----:B------:R-:W-:Y:S01]  /*5750*/  FMNMX.FTZ R6, R56, R6, !PT ;  /* 0x0000000638067209 */ /* 0x000fe20007810000 */
[----:B------:R1:W-:Y:S01]  /*5760*/  MUFU.EX2 R211, R7 ;  /* 0x0000000700d37308 */ /* 0x0003e20000000800 */
[----:B------:R-:W-:Y:S01]  /*5770*/  ISETP.GT.AND P0, PT, R4, 0x8, P0 ;  /* 0x000000080400780c */ /* 0x000fe20000704270 */
[----:B------:R-:W-:Y:S01]  /*5780*/  FFMA.FTZ R2, R21, c[0x0][0x2d0], -R12 ;  /* 0x0000b40015027a23 */ /* 0x000fe2000001080c */
[----:B------:R-:W-:-:S02]  /*5790*/  FMNMX.FTZ R6, R58, R6, !PT ;  /* 0x000000063a067209 */ /* 0x000fc40007810000 */
[----:B------:R-:W-:Y:S02]  /*57a0*/  ISETP.LT.OR P0, PT, R5, 0x9, P0 ;  /* 0x000000090500780c */ /* 0x000fe40000701670 */
[----:B------:R-:W-:Y:S01]  /*57b0*/  FMNMX.FTZ R6, R60, R6, !PT ;  /* 0x000000063c067209 */ /* 0x000fe20007810000 */
[----:B------:R-:W-:Y:S01]  /*57c0*/  MUFU.EX2 R196, R2 ;  /* 0x0000000200c47308 */ /* 0x000fe20000000800 */
[----:B------:R-:W-:Y:S02]  /*57d0*/  FSEL R48, R48, -INF , !P0 ;  /* 0xff80000030307808 */ /* 0x000fe40004000000 */
[----:B------:R-:W-:Y:S01]  /*57e0*/  PLOP3.LUT P0, PT, PT, PT, UP6, 0x40, 0x0 ;  /* 0x000000000000781c */ /* 0x000fe20003f0e868 */
[----:B------:R-:W-:Y:S01]  /*57f0*/  UISETP.NE.AND UP6, UPT, UR12, URZ, UPT ;  /* 0x0000003f0c00728c */ /* 0x000fe2000bfc5270 */
[----:B------:R-:W-:Y:S02]  /*5800*/  FMNMX.FTZ R6, R59, R6, !PT ;  /* 0x000000063b067209 */ /* 0x000fe40007810000 */
[----:B------:R-:W-:Y:S01]  /*5810*/  ISETP.GT.AND P0, PT, R4, 0x11, P0 ;  /* 0x000000110400780c */ /* 0x000fe20000704270 */
[----:B-1----:R-:W-:Y:S01]  /*5820*/  FFMA.FTZ R7, R40, c[0x0][0x2d0], -R13 ;  /* 0x0000b40028077a23 */ /* 0x002fe2000001080d */
[----:B------:R-:W-:-:S02]  /*5830*/  FMNMX.FTZ R6, R72, R6, !PT ;  /* 0x0000000648067209 */ /* 0x000fc40007810000 */
[----:B------:R-:W-:Y:S01]  /*5840*/  ISETP.LT.OR P0, PT, R5, 0x12, P0 ;  /* 0x000000120500780c */ /* 0x000fe20000701670 */
[----:B------:R1:W2:Y:S01]  /*5850*/  MUFU.EX2 R210, R7 ;  /* 0x0000000700d27308 */ /* 0x0002a20000000800 */
[----:B------:R-:W-:Y:S02]  /*5860*/  FMNMX.FTZ R8, R48, R8, !PT ;  /* 0x0000000830087209 */ /* 0x000fe40007810000 */
[----:B------:R-:W-:Y:S02]  /*5870*/  FSEL R51, R11, -INF , !P0 ;  /* 0xff8000000b337808 */ /* 0x000fe40004000000 */
[----:B------:R-:W-:Y:S02]  /*5880*/  PLOP3.LUT P0, PT, PT, PT, UP3, 0x40, 0x0 ;  /* 0x000000000000781c */ /* 0x000fe40003f0e838 */
[----:B------:R-:W-:Y:S02]  /*5890*/  FMNMX.FTZ R6, R134, R6, !PT ;  /* 0x0000000686067209 */ /* 0x000fe40007810000 */
[----:B------:R-:W-:-:S02]  /*58a0*/  ISETP.GT.AND P0, PT, R4, 0x20, P0 ;  /* 0x000000200400780c */ /* 0x000fc40000704270 */
[----:B------:R-:W-:Y:S02]  /*58b0*/  FMNMX.FTZ R8, R49, R8, !PT ;  /* 0x0000000831087209 */ /* 0x000fe40007810000 */
[----:B------:R-:W-:Y:S02]  /*58c0*/  FMNMX.FTZ R6, R132, R6, !PT ;  /* 0x0000000684067209 */ /* 0x000fe40007810000 */
[----:B------:R-:W-:Y:S01]  /*58d0*/  ISETP.LT.OR P0, PT, R5, 0x21, P0 ;  /* 0x000000210500780c */ /* 0x000fe20000701670 */
[----:B-1----:R-:W-:Y:S01]  /*58e0*/  FFMA.FTZ R7, R41, c[0x0][0x2d0], -R13 ;  /* 0x0000b40029077a23 */ /* 0x002fe2000001080d */
[----:B------:R-:W-:Y:S02]  /*58f0*/  FMNMX.FTZ R8, R52, R8, !PT ;  /* 0x0000000834087209 */ /* 0x000fe40007810000 */
[----:B------:R-:W-:Y:S01]  /*5900*/  FMNMX.FTZ R6, R133, R6, !PT ;  /* 0x0000000685067209 */ /* 0x000fe20007810000 */
[----:B------:R1:W-:Y:S01]  /*5910*/  MUFU.EX2 R195, R7 ;  /* 0x0000000700c37308 */ /* 0x0003e20000000800 */
[----:B------:R-:W-:-:S02]  /*5920*/  FSEL R87, R20, -INF , !P0 ;  /* 0xff80000014577808 */ /* 0x000fc40004000000 */
[----:B------:R-:W-:Y:S02]  /*5930*/  PLOP3.LUT P2, PT, PT, PT, UP2, 0x40, 0x0 ;  /* 0x000000000000781c */ /* 0x000fe40003f4e828 */
[----:B------:R-:W-:Y:S02]  /*5940*/  PLOP3.LUT P0, PT, PT, PT, UP0, 0x40, 0x0 ;  /* 0x000000000000781c */ /* 0x000fe40003f0e808 */
[----:B------:R-:W-:Y:S02]  /*5950*/  FMNMX.FTZ R8, R51, R8, !PT ;  /* 0x0000000833087209 */ /* 0x000fe40007810000 */
[----:B------:R-:W-:Y:S02]  /*5960*/  FMNMX.FTZ R6, R138, R6, !PT ;  /* 0x000000068a067209 */ /* 0x000fe40007810000 */
[C---:B------:R-:W-:Y:S02]  /*5970*/  ISETP.GT.AND P2, PT, R4.reuse, 0x21, P2 ;  /* 0x000000210400780c */ /* 0x040fe40001744270 */
[----:B------:R-:W-:-:S02]  /*5980*/  ISETP.GT.AND P0, PT, R4, 0x29, P0 ;  /* 0x000000290400780c */ /* 0x000fc40000704270 */
[----:B------:R-:W-:Y:S01]  /*5990*/  FMNMX.FTZ R4, R50, R8, !PT ;  /* 0x0000000832047209 */ /* 0x000fe20007810000 */
[----:B-1----:R-:W-:Y:S01]  /*59a0*/  FFMA.FTZ R7, R42, c[0x0][0x2d0], -R13 ;  /* 0x0000b4002a077a23 */ /* 0x002fe2000001080d */
[----:B------:R-:W1:Y:S01]  /*59b0*/  SHFL.BFLY PT, R8, R6, 0x2, 0x1f ;  /* 0x0c401f0006087f89 */ /* 0x000e6200000e0000 */
[----:B------:R-:W-:Y:S02]  /*59c0*/  ISETP.LT.OR P2, PT, R5, 0x22, P2 ;  /* 0x000000220500780c */ /* 0x000fe40001741670 */
[----:B------:R-:W-:Y:S01]  /*59d0*/  FMNMX.FTZ R4, R53, R4, !PT ;  /* 0x0000000435047209 */ /* 0x000fe20007810000 */
[----:B------:R-:W-:Y:S01]  /*59e0*/  LDSM.16.MT88.4 R40, [R228+0x1900] ;  /* 0x00190000e428783b */ /* 0x000fe20000004200 */
[----:B------:R-:W-:Y:S01]  /*59f0*/  ISETP.LT.OR P1, PT, R5, 0x29, P1 ;  /* 0x000000290500780c */ /* 0x000fe20000f21670 */
[----:B------:R-:W3:Y:S01]  /*5a00*/  MUFU.EX2 R192, R7 ;  /* 0x0000000700c07308 */ /* 0x000ee20000000800 */
[----:B------:R-:W-:Y:S02]  /*5a10*/  FSEL R86, R19, -INF , !P2 ;  /* 0xff80000013567808 */ /* 0x000fe40005000000 */
[----:B------:R-:W-:Y:S01]  /*5a20*/  FMNMX.FTZ R4, R87, R4, !PT ;  /* 0x0000000457047209 */ /* 0x000fe20007810000 */
[----:B------:R-:W-:Y:S01]  /*5a30*/  LDSM.16.MT88.4 R16, [R225+0x1900] ;  /* 0x00190000e110783b */ /* 0x000fe20000004200 */
[----:B------:R-:W-:Y:S01]  /*5a40*/  ISETP.LT.OR P0, PT, R5, 0x2a, P0 ;  /* 0x0000002a0500780c */ /* 0x000fe20000701670 */
[----:B------:R-:W-:Y:S01]  /*5a50*/  FFMA.FTZ R5, R36, c[0x0][0x2d0], -R12 ;  /* 0x0000b40024057a23 */ /* 0x000fe2000001080c */
[----:B------:R-:W-:-:S02]  /*5a60*/  FSEL R85, R23, -INF , !P1 ;  /* 0xff80000017557808 */ /* 0x000fc40004800000 */
[----:B------:R-:W-:Y:S01]  /*5a70*/  FMNMX.FTZ R4, R86, R4, !PT ;  /* 0x0000000456047209 */ /* 0x000fe20007810000 */
[----:B------:R4:W-:Y:S01]  /*5a80*/  MUFU.EX2 R222, R5 ;  /* 0x0000000500de7308 */ /* 0x0009e20000000800 */
[----:B------:R-:W-:Y:S01]  /*5a90*/  FSEL R84, R31, -INF , !P0 ;  /* 0xff8000001f547808 */ /* 0x000fe20004000000 */
[----:B------:R-:W-:Y:S01]  /*5aa0*/  LDSM.16.MT88.4 R20, [R227+0x100] ;  /* 0x00010000e314783b */ /* 0x000fe20000004200 */
[----:B------:R-:W-:Y:S01]  /*5ab0*/  FMNMX.FTZ R0, R85, R4, !PT ;  /* 0x0000000455007209 */ /* 0x000fe20007810000 */
[----:B------:R-:W-:Y:S02]  /*5ac0*/  FFMA.FTZ R4, R37, c[0x0][0x2d0], -R12 ;  /* 0x0000b40025047a23 */ /* 0x000fe4000001080c */
[----:B------:R-:W-:Y:S01]  /*5ad0*/  LDSM.16.MT88.4 R28, [R226+0x100] ;  /* 0x00010000e21c783b */ /* 0x000fe20000004200 */
[----:B------:R-:W-:Y:S01]  /*5ae0*/  FMNMX.FTZ R0, R84, R0, !PT ;  /* 0x0000000054007209 */ /* 0x000fe20007810000 */
[----:B------:R4:W4:Y:S01]  /*5af0*/  MUFU.EX2 R209, R4 ;  /* 0x0000000400d17308 */ /* 0x0009220000000800 */
[----:B-1----:R-:W-:-:S02]  /*5b00*/  FMNMX.FTZ R3, R6, R8, !PT ;  /* 0x0000000806037209 */ /* 0x002fc40007810000 */
[----:B--2---:R-:W-:Y:S02]  /*5b10*/  F2FP.PACK_AB R8, R210, R211 ;  /* 0x000000d3d208723e */ /* 0x004fe400000000ff */
[----:B---3--:R-:W-:Y:S01]  /*5b20*/  F2FP.PACK_AB R10, R192, R195 ;  /* 0x000000c3c00a723e */ /* 0x008fe200000000ff */
[----:B------:R-:W1:Y:S04]  /*5b30*/  SHFL.BFLY PT, R135, R3, 0x1, 0x1f ;  /* 0x0c201f0003877f89 */ /* 0x000e6800000e0000 */
[----:B----4-:R-:W2:Y:S01]  /*5b40*/  SHFL.BFLY PT, R5, R0, 0x2, 0x1f ;  /* 0x0c401f0000057f89 */ /* 0x010ea200000e0000 */
[----:B------:R-:W-:Y:S01]  /*5b50*/  FFMA.FTZ R4, R39, c[0x0][0x2d0], -R12 ;  /* 0x0000b40027047a23 */ /* 0x000fe2000001080c */
[----:B------:R-:W-:Y:S02]  /*5b60*/  F2FP.PACK_AB R9, R209, R222 ;  /* 0x000000ded109723e */ /* 0x000fe400000000ff */
[----:B------:R-:W-:Y:S01]  /*5b70*/  LDSM.16.MT88.4 R36, [R226+0x1900] ;  /* 0x00190000e224783b */ /* 0x000fe20000004200 */
[----:B------:R-:W3:Y:S01]  /*5b80*/  MUFU.EX2 R65, R4 ;  /* 0x0000000400417308 */ /* 0x000ee20000000800 */
[----:B-1----:R-:W-:-:S02]  /*5b90*/  FMNMX.FTZ R135, R3, R135, !PT ;  /* 0x0000008703877209 */ /* 0x002fc40007810000 */
[----:B--2---:R-:W-:-:S03]  /*5ba0*/  FMNMX.FTZ R0, R0, R5, !PT ;  /* 0x0000000500007209 */ /* 0x004fc60007810000 */
[C---:B------:R-:W-:Y:S01]  /*5bb0*/  FMUL.FTZ R2, R135.reuse, c[0x0][0x2d0] ;  /* 0x0000b40087027a20 */ /* 0x040fe20000410000 */
[----:B------:R-:W-:Y:S02]  /*5bc0*/  FSETP.NEU.FTZ.AND P0, PT, R135, -INF , PT ;  /* 0xff8000008700780b */ /* 0x000fe40003f1d000 */
[----:B---3--:R-:W-:Y:S01]  /*5bd0*/  F2FP.PACK_AB R11, R196, R65 ;  /* 0x00000041c40b723e */ /* 0x008fe200000000ff */
[----:B------:R-:W1:Y:S01]  /*5be0*/  SHFL.BFLY PT, R4, R0, 0x1, 0x1f ;  /* 0x0c201f0000047f89 */ /* 0x000e6200000e0000 */
[----:B------:R-:W-:-:S05]  /*5bf0*/  FSEL R2, R2, RZ, P0 ;  /* 0x000000ff02027208 */ /* 0x000fca0000000000 */
[--C-:B------:R-:W-:Y:S01]  /*5c00*/  FFMA.FTZ R3, R55, c[0x0][0x2d0], -R2.reuse ;  /* 0x0000b40037037a23 */ /* 0x100fe20000010802 */
[C---:B------:R-:W-:Y:S03]  /*5c10*/  HMMA.16816.F32 R144, R8.reuse, R32, RZ ;  /* 0x000000200890723c */ /* 0x040fe600000018ff */
[----:B------:R2:W-:Y:S05]  /*5c20*/  MUFU.EX2 R221, R3 ;  /* 0x0000000300dd7308 */ /* 0x0005ea0000000800 */
[C---:B------:R-:W-:Y:S08]  /*5c30*/  HMMA.16816.F32 R184, R8.reuse, R28, RZ ;  /* 0x0000001c08b8723c */ /* 0x040ff000000018ff */
[----:B------:R-:W-:Y:S01]  /*5c40*/  HMMA.16816.F32 R180, R8, R24, RZ ;  /* 0x0000001808b4723c */ /* 0x000fe200000018ff */
[----:B--2---:R-:W-:-:S04]  /*5c50*/  FFMA.FTZ R3, R54, c[0x0][0x2d0], -R2 ;  /* 0x0000b40036037a23 */ /* 0x004fc80000010802 */
[----:B------:R1:W-:Y:S03]  /*5c60*/  MUFU.EX2 R208, R3 ;  /* 0x0000000300d07308 */ /* 0x0003e60000000800 */
[C---:B------:R-:W-:Y:S08]  /*5c70*/  HMMA.16816.F32 R176, R8.reuse, R20, RZ ;  /* 0x0000001408b0723c */ /* 0x040ff000000018ff */
[----:B------:R-:W-:Y:S01]  /*5c80*/  HMMA.16816.F32 R172, R8, R16, RZ ;  /* 0x0000001008ac723c */ /* 0x000fe200000018ff */
[----:B-1----:R-:W-:Y:S01]  /*5c90*/  FMNMX.FTZ R3, R4, R0, !PT ;  /* 0x0000000004037209 */ /* 0x002fe20007810000 */
[----:B------:R-:W-:-:S06]  /*5ca0*/  FFMA.FTZ R0, R57, c[0x0][0x2d0], -R2 ;  /* 0x0000b40039007a23 */ /* 0x000fcc0000010802 */
[C---:B------:R-:W-:Y:S01]  /*5cb0*/  HMMA.16816.F32 R168, R8.reuse, R36, RZ ;  /* 0x0000002408a8723c */ /* 0x040fe200000018ff */
[----:B------:R-:W-:Y:S01]  /*5cc0*/  FFMA.FTZ R4, R56, c[0x0][0x2d0], -R2 ;  /* 0x0000b40038047a23 */ /* 0x000fe20000010802 */
[C---:B------:R-:W-:Y:S01]  /*5cd0*/  FSETP.NEU.FTZ.AND P0, PT, R3.reuse, -INF , PT ;  /* 0xff8000000300780b */ /* 0x040fe20003f1d000 */
[----:B------:R1:W-:Y:S05]  /*5ce0*/  MUFU.EX2 R194, R0 ;  /* 0x0000000000c27308 */ /* 0x0003ea0000000800 */
[C---:B------:R-:W-:Y:S03]  /*5cf0*/  HMMA.16816.F32 R164, R8.reuse, R40, RZ ;  /* 0x0000002808a4723c */ /* 0x040fe600000018ff */
[----:B------:R-:W2:Y:S05]  /*5d00*/  MUFU.EX2 R197, R4 ;  /* 0x0000000400c57308 */ /* 0x000eaa0000000800 */
[----:B------:R-:W-:Y:S01]  /*5d10*/  HMMA.16816.F32 R160, R8, R44, RZ ;  /* 0x0000002c08a0723c */ /* 0x000fe200000018ff */
[----:B-1----:R-:W-:-:S07]  /*5d20*/  FMUL.FTZ R0, R3, c[0x0][0x2d0] ;  /* 0x0000b40003007a20 */ /* 0x002fce0000410000 */
[----:B------:R-:W-:Y:S01]  /*5d30*/  HMMA.16816.F32 R156, R8, R34, RZ ;  /* 0x00000022089c723c */ /* 0x000fe200000018ff */
[----:B------:R-:W-:Y:S02]  /*5d40*/  FSEL R0, R0, RZ, P0 ;  /* 0x000000ff00007208 */ /* 0x000fe40000000000 */
[----:B--2---:R-:W-:-:S03]  /*5d50*/  F2FP.PACK_AB R6, R197, R194 ;  /* 0x000000c2c506723e */ /* 0x004fc600000000ff */
[--C-:B------:R-:W-:Y:S02]  /*5d60*/  FFMA.FTZ R4, R14, c[0x0][0x2d0], -R0.reuse ;  /* 0x0000b4000e047a23 */ /* 0x100fe40000010800 */
[C---:B------:R-:W-:Y:S01]  /*5d70*/  HMMA.16816.F32 R152, R8.reuse, R30, RZ ;  /* 0x0000001e0898723c */ /* 0x040fe200000018ff */
[----:B------:R-:W-:Y:S01]  /*5d80*/  IMAD.MOV.U32 R14, RZ, RZ, R65 ;  /* 0x000000ffff0e7224 */ /* 0x000fe200078e0041 */
[----:B------:R1:W-:Y:S06]  /*5d90*/  MUFU.EX2 R220, R4 ;  /* 0x0000000400dc7308 */ /* 0x0003ec0000000800 */
[C---:B------:R-:W-:Y:S08]  /*5da0*/  HMMA.16816.F32 R148, R8.reuse, R26, RZ ;  /* 0x0000001a0894723c */ /* 0x040ff000000018ff */
[----:B------:R-:W-:Y:S01]  /*5db0*/  HMMA.16816.F32 R140, R8, R22, RZ ;  /* 0x00000016088c723c */ /* 0x000fe200000018ff */
[----:B-1----:R-:W-:-:S04]  /*5dc0*/  FFMA.FTZ R4, R15, c[0x0][0x2d0], -R0 ;  /* 0x0000b4000f047a23 */ /* 0x002fc80000010800 */
[----:B------:R1:W2:Y:S03]  /*5dd0*/  MUFU.EX2 R237, R4 ;  /* 0x0000000400ed7308 */ /* 0x0002a60000000800 */
[C---:B------:R-:W-:Y:S08]  /*5de0*/  HMMA.16816.F32 R128, R8.reuse, R18, RZ ;  /* 0x000000120880723c */ /* 0x040ff000000018ff */
[----:B------:R-:W-:Y:S01]  /*5df0*/  HMMA.16816.F32 R124, R8, R38, RZ ;  /* 0x00000026087c723c */ /* 0x000fe200000018ff */
[----:B-1----:R-:W-:Y:S01]  /*5e00*/  FFMA.FTZ R4, R48, c[0x0][0x2d0], -R0 ;  /* 0x0000b40030047a23 */ /* 0x002fe20000010800 */
[----:B--2---:R-:W-:-:S06]  /*5e10*/  F2FP.PACK_AB R5, R237, R220 ;  /* 0x000000dced05723e */ /* 0x004fcc00000000ff */
[C---:B------:R-:W-:Y:S01]  /*5e20*/  HMMA.16816.F32 R120, R8.reuse, R42, RZ ;  /* 0x0000002a0878723c */ /* 0x040fe200000018ff */
[----:B------:R1:W-:Y:S07]  /*5e30*/  MUFU.EX2 R234, R4 ;  /* 0x0000000400ea7308 */ /* 0x0003ee0000000800 */
[----:B------:R-:W-:Y:S07]  /*5e40*/  HMMA.16816.F32 R112, R8, R46, RZ ;  /* 0x0000002e0870723c */ /* 0x000fee00000018ff */
[----:B------:R-:W-:-:S02]  /*5e50*/  FFMA.FTZ R8, R64, c[0x0][0x2d0], -R13 ;  /* 0x0000b40040087a23 */ /* 0x000fc4000001080d */
[----:B-1----:R-:W-:Y:S02]  /*5e60*/  FFMA.FTZ R4, R49, c[0x0][0x2d0], -R0 ;  /* 0x0000b40031047a23 */ /* 0x002fe40000010800 */
[----:B------:R1:W-:Y:S08]  /*5e70*/  MUFU.EX2 R198, R8 ;  /* 0x0000000800c67308 */ /* 0x0003f00000000800 */
[----:B------:R2:W3:Y:S01]  /*5e80*/  MUFU.EX2 R230, R4 ;  /* 0x0000000400e67308 */ /* 0x0004e20000000800 */
[----:B-1----:R-:W-:-:S07]  /*5e90*/  FFMA.FTZ R8, R70, c[0x0][0x2d0], -R13 ;  /* 0x0000b40046087a23 */ /* 0x002fce000001080d */
[----:B------:R1:W-:Y:S01]  /*5ea0*/  MUFU.EX2 R238, R8 ;  /* 0x0000000800ee7308 */ /* 0x0003e20000000800 */
[----:B--2---:R-:W-:Y:S02]  /*5eb0*/  F2FP.PACK_AB R4, R208, R221 ;  /* 0x000000ddd004723e */ /* 0x004fe400000000ff */
[----:B---3--:R-:W-:-:S07]  /*5ec0*/  F2FP.PACK_AB R7, R230, R234 ;  /* 0x000000eae607723e */ /* 0x008fce00000000ff */
[----:B------:R-:W-:Y:S01]  /*5ed0*/  HMMA.16816.F32 R92, R4, R24, RZ ;  /* 0x00000018045c723c */ /* 0x000fe200000018ff */
[----:B-1----:R-:W-:-:S04]  /*5ee0*/  FFMA.FTZ R8, R69, c[0x0][0x2d0], -R13 ;  /* 0x0000b40045087a23 */ /* 0x002fc8000001080d */
[----:B------:R1:W-:Y:S03]  /*5ef0*/  MUFU.EX2 R235, R8 ;  /* 0x0000000800eb7308 */ /* 0x0003e60000000800 */
[C---:B------:R-:W-:Y:S01]  /*5f00*/  HMMA.16816.F32 R100, R4.reuse, R26, RZ ;  /* 0x0000001a0464723c */ /* 0x040fe200000018ff */
[----:B------:R-:W2:Y:S07]  /*5f10*/  LDSM.16.MT88.4 R24, [R226+0x900] ;  /* 0x00090000e218783b */ /* 0x000eae0000004200 */
[----:B------:R-:W-:Y:S01]  /*5f20*/  HMMA.16816.F32 R88, R4, R18, RZ ;  /* 0x000000120458723c */ /* 0x000fe200000018ff */
[----:B-1----:R-:W-:-:S07]  /*5f30*/  FFMA.FTZ R8, R71, c[0x0][0x2d0], -R13 ;  /* 0x0000b40047087a23 */ /* 0x002fce000001080d */
[C---:B------:R-:W-:Y:S01]  /*5f40*/  HMMA.16816.F32 R76, R4.reuse, R38, RZ ;  /* 0x00000026044c723c */ /* 0x040fe200000018ff */
[----:B------:R1:W3:Y:S07]  /*5f50*/  MUFU.EX2 R229, R8 ;  /* 0x0000000800e57308 */ /* 0x0002ee0000000800 */
[C---:B------:R-:W-:Y:S08]  /*5f60*/  HMMA.16816.F32 R80, R4.reuse, R20, RZ ;  /* 0x000000140450723c */ /* 0x040ff000000018ff */
[----:B------:R-:W-:Y:S01]  /*5f70*/  HMMA.16816.F32 R96, R4, R22, RZ ;  /* 0x000000160460723c */ /* 0x000fe200000018ff */
[----:B------:R-:W-:Y:S01]  /*5f80*/  LDSM.16.MT88.4 R20, [R228+0x900] ;  /* 0x00090000e414783b */ /* 0x000fe20000004200 */
[----:B-1----:R-:W-:Y:S01]  /*5f90*/  FFMA.FTZ R8, R61, c[0x0][0x2d0], -R12 ;  /* 0x0000b4003d087a23 */ /* 0x002fe2000001080c */
[----:B---3--:R-:W-:-:S03]  /*5fa0*/  F2FP.PACK_AB R10, R229, R235 ;  /* 0x000000ebe50a723e */ /* 0x008fc600000000ff */
[----:B------:R1:W-:Y:S02]  /*5fb0*/  MUFU.EX2 R199, R8 ;  /* 0x0000000800c77308 */ /* 0x0003e40000000800 */
[C---:B------:R-:W-:Y:S08]  /*5fc0*/  HMMA.16816.F32 R64, R4.reuse, R32, RZ ;  /* 0x000000200440723c */ /* 0x040ff000000018ff */
[----:B------:R-:W-:Y:S01]  /*5fd0*/  HMMA.16816.F32 R116, R4, R34, RZ ;  /* 0x000000220474723c */ /* 0x000fe200000018ff */
[----:B------:R-:W-:Y:S01]  /*5fe0*/  LDSM.16.MT88.4 R32, [R225+0x900] ;  /* 0x00090000e120783b */ /* 0x000fe20000004200 */
[----:B-1----:R-:W-:-:S06]  /*5ff0*/  FFMA.FTZ R8, R63, c[0x0][0x2d0], -R12 ;  /* 0x0000b4003f087a23 */ /* 0x002fcc000001080c */
[C---:B------:R-:W-:Y:S01]  /*6000*/  HMMA.16816.F32 R104, R4.reuse, R28, RZ ;  /* 0x0000001c0468723c */ /* 0x040fe200000018ff */
[----:B------:R1:W3:Y:S07]  /*6010*/  MUFU.EX2 R236, R8 ;  /* 0x0000000800ec7308 */ /* 0x0002ee0000000800 */
[----:B------:R-:W-:Y:S01]  /*6020*/  HMMA.16816.F32 R108, R4, R30, RZ ;  /* 0x0000001e046c723c */ /* 0x000fe200000018ff */
[----:B------:R-:W-:Y:S01]  /*6030*/  LDSM.16.MT88.4 R28, [R225+0x2100] ;  /* 0x00210000e11c783b */ /* 0x000fe20000004200 */
[----:B-1----:R-:W-:Y:S01]  /*6040*/  FFMA.FTZ R8, R62, c[0x0][0x2d0], -R12 ;  /* 0x0000b4003e087a23 */ /* 0x002fe2000001080c */
[----:B---3--:R-:W-:-:S03]  /*6050*/  F2FP.PACK_AB R9, R236, R199 ;  /* 0x000000c7ec09723e */ /* 0x008fc600000000ff */
[----:B------:R1:W-:Y:S02]  /*6060*/  MUFU.EX2 R232, R8 ;  /* 0x0000000800e87308 */ /* 0x0003e40000000800 */
[----:B-1----:R-:W-:Y:S02]  /*6070*/  FFMA.FTZ R8, R68, c[0x0][0x2d0], -R12 ;  /* 0x0000b40044087a23 */ /* 0x002fe4000001080c */
[----:B------:R-:W-:Y:S01]  /*6080*/  HMMA.16816.F32 R68, R4, R16, RZ ;  /* 0x000000100444723c */ /* 0x000fe200000018ff */
[----:B------:R-:W1:Y:S03]  /*6090*/  LDSM.16.MT88.4 R16, [R227+0x900] ;  /* 0x00090000e310783b */ /* 0x000e660000004200 */
[----:B------:R3:W4:Y:S02]  /*60a0*/  MUFU.EX2 R224, R8 ;  /* 0x0000000800e07308 */ /* 0x0007240000000800 */
[----:B---3--:R-:W-:Y:S01]  /*60b0*/  FFMA.FTZ R8, R58, c[0x0][0x2d0], -R2 ;  /* 0x0000b4003a087a23 */ /* 0x008fe20000010802 */
[----:B----4-:R-:W-:-:S05]  /*60c0*/  F2FP.PACK_AB R11, R224, R232 ;  /* 0x000000e8e00b723e */ /* 0x010fca00000000ff */
[----:B------:R3:W-:Y:S02]  /*60d0*/  MUFU.EX2 R239, R8 ;  /* 0x0000000800ef7308 */ /* 0x0007e40000000800 */
[--C-:B---3--:R-:W-:Y:S02]  /*60e0*/  FFMA.FTZ R8, R60, c[0x0][0x2d0], -R2.reuse ;  /* 0x0000b4003c087a23 */ /* 0x108fe40000010802 */
[----:B------:R-:W-:Y:S01]  /*60f0*/  HMMA.16816.F32 R60, R4, R36, RZ ;  /* 0x00000024043c723c */ /* 0x000fe200000018ff */
[----:B------:R-:W3:Y:S03]  /*6100*/  LDSM.16.MT88.4 R36, [R226+0x2100] ;  /* 0x00210000e224783b */ /* 0x000ee60000004200 */
[----:B------:R4:W1:Y:S02]  /*6110*/  MUFU.EX2 R223, R8 ;  /* 0x0000000800df7308 */ /* 0x0008640000000800 */
[----:B----4-:R-:W-:-:S02]  /*6120*/  FFMA.FTZ R8, R59, c[0x0][0x2d0], -R2 ;  /* 0x0000b4003b087a23 */ /* 0x010fc40000010802 */
[C---:B------:R-:W-:Y:S04]  /*6130*/  HMMA.16816.F32 R56, R4.reuse, R40, RZ ;  /* 0x000000280438723c */ /* 0x040fe800000018ff */
[----:B------:R4:W-:Y:S02]  /*6140*/  MUFU.EX2 R231, R8 ;  /* 0x0000000800e77308 */ /* 0x0009e40000000800 */
[----:B----4-:R-:W-:Y:S02]  /*6150*/  FFMA.FTZ R8, R72, c[0x0][0x2d0], -R2 ;  /* 0x0000b40048087a23 */ /* 0x010fe40000010802 */
[----:B------:R-:W-:Y:S01]  /*6160*/  HMMA.16816.F32 R72, R4, R42, RZ ;  /* 0x0000002a0448723c */ /* 0x000fe200000018ff */
[----:B------:R-:W4:Y:S03]  /*6170*/  LDSM.16.MT88.4 R40, [R228+0x2100] ;  /* 0x00210000e428783b */ /* 0x000f260000004200 */
[----:B------:R1:W1:Y:S02]  /*6180*/  MUFU.EX2 R233, R8 ;  /* 0x0000000800e97308 */ /* 0x0002640000000800 */
[----:B-1----:R-:W-:-:S06]  /*6190*/  FFMA.FTZ R8, R52, c[0x0][0x2d0], -R0 ;  /* 0x0000b40034087a23 */ /* 0x002fcc0000010800 */
[----:B------:R1:W-:Y:S02]  /*61a0*/  MUFU.EX2 R15, R8 ;  /* 0x00000008000f7308 */ /* 0x0003e40000000800 */
[----:B-1----:R-:W-:-:S06]  /*61b0*/  FFMA.FTZ R8, R51, c[0x0][0x2d0], -R0 ;  /* 0x0000b40033087a23 */ /* 0x002fcc0000010800 */
[----:B------:R1:W1:Y:S02]  /*61c0*/  MUFU.EX2 R206, R8 ;  /* 0x0000000800ce7308 */ /* 0x0002640000000800 */
[--C-:B-1----:R-:W-:Y:S02]  /*61d0*/  FFMA.FTZ R8, R50, c[0x0][0x2d0], -R0.reuse ;  /* 0x0000b40032087a23 */ /* 0x102fe40000010800 */
[----:B------:R-:W-:Y:S04]  /*61e0*/  HMMA.16816.F32 R48, R4, R44, RZ ;  /* 0x0000002c0430723c */ /* 0x000fe800000018ff */
[----:B------:R1:W-:Y:S02]  /*61f0*/  MUFU.EX2 R205, R8 ;  /* 0x0000000800cd7308 */ /* 0x0003e40000000800 */
[----:B-1----:R-:W-:-:S02]  /*6200*/  FFMA.FTZ R8, R53, c[0x0][0x2d0], -R0 ;  /* 0x0000b40035087a23 */ /* 0x002fc40000010800 */
[----:B------:R-:W-:Y:S01]  /*6210*/  HMMA.16816.F32 R52, R4, R46, RZ ;  /* 0x0000002e0434723c */ /* 0x000fe200000018ff */
[----:B------:R-:W1:Y:S03]  /*6220*/  LDSM.16.MT88.4 R44, [R227+0x2100] ;  /* 0x00210000e32c783b */ /* 0x000e660000004200 */
[----:B------:R2:W2:Y:S03]  /*6230*/  MUFU.EX2 R204, R8 ;  /* 0x0000000800cc7308 */ /* 0x0004a60000000800 */
[----:B------:R-:W-:Y:S02]  /*6240*/  F2FP.PACK_AB R4, R223, R239 ;  /* 0x000000efdf04723e */ /* 0x000fe400000000ff */
[----:B------:R-:W-:Y:S02]  /*6250*/  F2FP.PACK_AB R6, R233, R231 ;  /* 0x000000e7e906723e */ /* 0x000fe400000000ff */
[----:B------:R-:W-:-:S02]  /*6260*/  F2FP.PACK_AB R5, R206, R15 ;  /* 0x0000000fce05723e */ /* 0x000fc400000000ff */
[----:B--2---:R-:W-:Y:S02]  /*6270*/  F2FP.PACK_AB R8, R238, R198 ;  /* 0x000000c6ee08723e */ /* 0x004fe400000000ff */
[----:B------:R-:W-:-:S05]  /*6280*/  F2FP.PACK_AB R7, R204, R205 ;  /* 0x000000cdcc07723e */ /* 0x000fca00000000ff */
[----:B------:R-:W-:Y:S08]  /*6290*/  HMMA.16816.F32 R200, R8, R24, R184 ;  /* 0x0000001808c8723c */ /* 0x000ff000000018b8 */
[C---:B------:R-:W-:Y:S08]  /*62a0*/  HMMA.16816.F32 R80, R4.reuse, R16, R80 ;  /* 0x000000100450723c */ /* 0x040ff00000001850 */
[----:B---3--:R-:W-:Y:S08]  /*62b0*/  HMMA.16816.F32 R60, R4, R36, R60 ;  /* 0x00000024043c723c */ /* 0x008ff0000000183c */
[----:B------:R-:W-:Y:S01]  /*62c0*/  HMMA.16816.F32 R244, R8, R20, R180 ;  /* 0x0000001408f4723c */ /* 0x000fe200000018b4 */
[----:B------:R-:W-:Y:S01]  /*62d0*/  IMAD.MOV.U32 R187, RZ, RZ, R200 ;  /* 0x000000ffffbb7224 */ /* 0x000fe200078e00c8 */
[----:B------:R-:W-:Y:S01]  /*62e0*/  MOV R186, R201 ;  /* 0x000000c900ba7202 */ /* 0x000fe20000000f00 */
[----:B------:R-:W-:-:S02]  /*62f0*/  IMAD.MOV.U32 R185, RZ, RZ, R202 ;  /* 0x000000ffffb97224 */ /* 0x000fc400078e00ca */
[----:B------:R-:W-:Y:S02]  /*6300*/  IMAD.MOV.U32 R184, RZ, RZ, R203 ;  /* 0x000000ffffb87224 */ /* 0x000fe400078e00cb */
[----:B------:R-:W-:Y:S01]  /*6310*/  MOV R182, R193 ;  /* 0x000000c100b67202 */ /* 0x000fe20000000f00 */
[----:B------:R-:W-:Y:S01]  /*6320*/  HMMA.16816.F32 R248, R8, R26, R152 ;  /* 0x0000001a08f8723c */ /* 0x000fe20000001898 */
[----:B------:R-:W-:-:S06]  /*6330*/  IMAD.MOV.U32 R183, RZ, RZ, R192 ;  /* 0x000000ffffb77224 */ /* 0x000fcc00078e00c0 */
[----:B------:R-:W-:Y:S01]  /*6340*/  IMAD.MOV.U32 R152, RZ, RZ, R216 ;  /* 0x000000ffff987224 */ /* 0x000fe200078e00d8 */
[----:B------:R-:W-:Y:S01]  /*6350*/  HMMA.16816.F32 R144, R8, R32, R144 ;  /* 0x000000200890723c */ /* 0x000fe20000001890 */
[----:B------:R-:W-:Y:S01]  /*6360*/  IMAD.MOV.U32 R155, RZ, RZ, R183 ;  /* 0x000000ffff9b7224 */ /* 0x000fe200078e00b7 */
[----:B------:R-:W-:Y:S01]  /*6370*/  MOV R153, R197 ;  /* 0x000000c500997202 */ /* 0x000fe20000000f00 */
[----:B------:R-:W-:-:S05]  /*6380*/  IMAD.MOV.U32 R154, RZ, RZ, R196 ;  /* 0x000000ffff9a7224 */ /* 0x000fca00078e00c4 */
[----:B------:R-:W-:Y:S07]  /*6390*/  HMMA.16816.F32 R64, R4, R32, R64 ;  /* 0x000000200440723c */ /* 0x000fee0000001840 */
[----:B------:R-:W-:Y:S01]  /*63a0*/  MOV R32, R195 ;  /* 0x000000c300207202 */ /* 0x000fe20000000f00 */
[----:B------:R-:W-:Y:S01]  /*63b0*/  HMMA.16816.F32 R200, R8, R28, R172 ;  /* 0x0000001c08c8723c */ /* 0x000fe200000018ac */
[----:B------:R-:W-:-:S07]  /*63c0*/  IMAD.MOV.U32 R33, RZ, RZ, R194 ;  /* 0x000000ffff217224 */ /* 0x000fce00078e00c2 */
[C---:B----4-:R-:W-:Y:S08]  /*63d0*/  HMMA.16816.F32 R172, R8.reuse, R40, R164 ;  /* 0x0000002808ac723c */ /* 0x050ff000000018a4 */
[C---:B------:R-:W-:Y:S07]  /*63e0*/  HMMA.16816.F32 R216, R8.reuse, R22, R148 ;  /* 0x0000001608d8723c */ /* 0x040fee0000001894 */
[----:B------:R-:W-:Y:S01]  /*63f0*/  MOV R151, R182 ;  /* 0x000000b600977202 */ /* 0x000fe20000000f00 */
[----:B------:R-:W-:Y:S01]  /*6400*/  HMMA.16816.F32 R192, R8, R36, R168 ;  /* 0x0000002408c0723c */ /* 0x000fe200000018a8 */
[----:B------:R-:W-:Y:S01]  /*6410*/  MOV R148, R32 ;  /* 0x0000002000947202 */ /* 0x000fe20000000f00 */
[----:B------:R-:W-:-:S02]  /*6420*/  IMAD.MOV.U32 R150, RZ, RZ, R154 ;  /* 0x000000ffff967224 */ /* 0x000fc400078e009a */
[----:B------:R-:W-:-:S03]  /*6430*/  IMAD.MOV.U32 R149, RZ, RZ, R155 ;  /* 0x000000ffff957224 */ /* 0x000fc600078e009b */
[----:B------:R-:W-:Y:S01]  /*6440*/  IMAD.MOV.U32 R168, RZ, RZ, R210 ;  /* 0x000000ffffa87224 */ /* 0x000fe200078e00d2 */
[----:B-1----:R-:W-:Y:S01]  /*6450*/  HMMA.16816.F32 R164, R8, R44, R160 ;  /* 0x0000002c08a4723c */ /* 0x002fe200000018a0 */
[----:B------:R-:W-:Y:S01]  /*6460*/  IMAD.MOV.U32 R169, RZ, RZ, R209 ;  /* 0x000000ffffa97224 */ /* 0x000fe200078e00d1 */
[----:B------:R-:W-:Y:S01]  /*6470*/  MOV R170, R208 ;  /* 0x000000d000aa7202 */ /* 0x000fe20000000f00 */
[----:B------:R-:W-:-:S04]  /*6480*/  IMAD.MOV.U32 R171, RZ, RZ, R220 ;  /* 0x000000ffffab7224 */ /* 0x000fc800078e00dc */
[----:B------:R-:W-:Y:S01]  /*6490*/  MOV R163, R211 ;  /* 0x000000d300a37202 */ /* 0x000fe20000000f00 */
[----:B------:R-:W-:Y:S01]  /*64a0*/  IMAD.MOV.U32 R161, RZ, RZ, R199 ;  /* 0x000000ffffa17224 */ /* 0x000fe200078e00c7 */
[----:B------:R-:W-:Y:S01]  /*64b0*/  HMMA.16816.F32 R208, R8, R18, R140 ;  /* 0x0000001208d0723c */ /* 0x000fe2000000188c */
[----:B------:R-:W-:Y:S02]  /*64c0*/  IMAD.MOV.U32 R160, RZ, RZ, R198 ;  /* 0x000000ffffa07224 */ /* 0x000fe400078e00c6 */
[----:B------:R-:W-:-:S05]  /*64d0*/  IMAD.MOV.U32 R162, RZ, RZ, R223 ;  /* 0x000000ffffa27224 */ /* 0x000fca00078e00df */
[C---:B------:R-:W-:Y:S08]  /*64e0*/  HMMA.16816.F32 R140, R8.reuse, R42, R120 ;  /* 0x0000002a088c723c */ /* 0x040ff00000001878 */
[C---:B------:R-:W-:Y:S07]  /*64f0*/  HMMA.16816.F32 R212, R8.reuse, R16, R176 ;  /* 0x0000001008d4723c */ /* 0x040fee00000018b0 */
[----:B------:R-:W-:Y:S01]  /*6500*/  MOV R178, R222 ;  /* 0x000000de00b27202 */ /* 0x000fe20000000f00 */
[----:B------:R-:W-:Y:S01]  /*6510*/  HMMA.16816.F32 R156, R8, R34, R156 ;  /* 0x00000022089c723c */ /* 0x000fe2000000189c */
[----:B------:R-:W-:-:S07]  /*6520*/  IMAD.MOV.U32 R179, RZ, RZ, R221 ;  /* 0x000000ffffb37224 */ /* 0x000fce00078e00dd */
[C---:B------:R-:W-:Y:S07]  /*6530*/  HMMA.16816.F32 R196, R8.reuse, R30, R128 ;  /* 0x0000001e08c4723c */ /* 0x040fee0000001880 */
[----:B------:R-:W-:Y:S01]  /*6540*/  IMAD.MOV.U32 R130, RZ, RZ, R14 ;  /* 0x000000ffff827224 */ /* 0x000fe200078e000e */
[----:B------:R-:W-:Y:S01]  /*6550*/  HMMA.16816.F32 R180, R8, R38, R124 ;  /* 0x0000002608b4723c */ /* 0x000fe2000000187c */
[----:B------:R-:W-:-:S07]  /*6560*/  IMAD.MOV.U32 R131, RZ, RZ, R33 ;  /* 0x000000ffff837224 */ /* 0x000fce00078e0021 */
[----:B------:R-:W-:Y:S07]  /*6570*/  HMMA.16816.F32 R120, R8, R46, R112 ;  /* 0x0000002e0878723c */ /* 0x000fee0000001870 */
[----:B------:R-:W-:Y:S01]  /*6580*/  FFMA.FTZ R8, R151, c[0x0][0x2d0], -R13 ;  /* 0x0000b40097087a23 */ /* 0x000fe2000001080d */
[----:B------:R-:W-:Y:S01]  /*6590*/  HMMA.16816.F32 R220, R4, R20, R92 ;  /* 0x0000001404dc723c */ /* 0x000fe2000000185c */
[----:B------:R-:W-:Y:S01]  /*65a0*/  IMAD.MOV.U32 R9, RZ, RZ, R80 ;  /* 0x000000ffff097224 */ /* 0x000fe200078e0050 */
[----:B------:R-:W-:Y:S01]  /*65b0*/  MOV R151, R153 ;  /* 0x0000009900977202 */ /* 0x000fe20000000f00 */
[----:B------:R-:W-:Y:S01]  /*65c0*/  IMAD.MOV.U32 R112, RZ, RZ, R63 ;  /* 0x000000ffff707224 */ /* 0x000fe200078e003f */
[----:B------:R-:W-:Y:S01]  /*65d0*/  MOV R114, R148 ;  /* 0x0000009400727202 */ /* 0x000fe20000000f00 */
[----:B------:R-:W-:-:S02]  /*65e0*/  IMAD.MOV.U32 R80, RZ, RZ, R62 ;  /* 0x000000ffff507224 */ /* 0x000fc400078e003e */
[----:B------:R-:W-:Y:S01]  /*65f0*/  IMAD.MOV.U32 R92, RZ, RZ, R83 ;  /* 0x000000ffff5c7224 */ /* 0x000fe200078e0053 */
[----:B------:R-:W-:Y:S01]  /*6600*/  MOV R93, R82 ;  /* 0x00000052005d7202 */ /* 0x000fe20000000f00 */
[----:B------:R1:W-:Y:S01]  /*6610*/  MUFU.EX2 R83, R8 ;  /* 0x0000000800537308 */ /* 0x0003e20000000800 */
[----:B------:R-:W-:Y:S01]  /*6620*/  IMAD.MOV.U32 R82, RZ, RZ, R60 ;  /* 0x000000ffff527224 */ /* 0x000fe200078e003c */
[----:B------:R-:W-:Y:S01]  /*6630*/  HMMA.16816.F32 R56, R4, R40, R56 ;  /* 0x000000280438723c */ /* 0x000fe20000001838 */
[----:B------:R-:W-:Y:S01]  /*6640*/  IMAD.MOV.U32 R94, RZ, RZ, R81 ;  /* 0x000000ffff5e7224 */ /* 0x000fe200078e0051 */
[----:B------:R-:W-:Y:S01]  /*6650*/  MOV R81, R61 ;  /* 0x0000003d00517202 */ /* 0x000fe20000000f00 */
[----:B------:R-:W-:-:S05]  /*6660*/  IMAD.MOV.U32 R115, RZ, RZ, R130 ;  /* 0x000000ffff737224 */ /* 0x000fca00078e0082 */
[----:B------:R-:W-:Y:S01]  /*6670*/  HMMA.16816.F32 R88, R4, R30, R88 ;  /* 0x0000001e0458723c */ /* 0x000fe20000001858 */
[----:B-1----:R-:W-:-:S07]  /*6680*/  FFMA.FTZ R8, R152, c[0x0][0x2d0], -R13 ;  /* 0x0000b40098087a23 */ /* 0x002fce000001080d */
[C---:B------:R-:W-:Y:S01]  /*6690*/  HMMA.16816.F32 R32, R4.reuse, R34, R116 ;  /* 0x000000220420723c */ /* 0x040fe20000001874 */
[----:B------:R-:W-:Y:S01]  /*66a0*/  LDSM.16.MT88.4 R152, [R225+0x1100] ;  /* 0x00110000e198783b */ /* 0x000fe20000004200 */
[----:B------:R1:W2:Y:S06]  /*66b0*/  MUFU.EX2 R10, R8 ;  /* 0x00000008000a7308 */ /* 0x0002ac0000000800 */
[----:B------:R-:W-:Y:S01]  /*66c0*/  MOV R37, R58 ;  /* 0x0000003a00257202 */ /* 0x000fe20000000f00 */
[----:B------:R-:W-:Y:S01]  /*66d0*/  IMAD.MOV.U32 R36, RZ, RZ, R59 ;  /* 0x000000ffff247224 */ /* 0x000fe200078e003b */
[----:B------:R-:W-:Y:S01]  /*66e0*/  HMMA.16816.F32 R20, R4, R22, R100 ;  /* 0x000000160414723c */ /* 0x000fe20000001864 */
[----:B------:R-:W-:Y:S01]  /*66f0*/  IMAD.MOV.U32 R40, RZ, RZ, R57 ;  /* 0x000000ffff287224 */ /* 0x000fe200078e0039 */
[----:B------:R-:W-:Y:S01]  /*6700*/  MOV R117, R37 ;  /* 0x0000002500757202 */ /* 0x000fe20000000f00 */
[----:B------:R-:W-:Y:S01]  /*6710*/  IMAD.MOV.U32 R118, RZ, RZ, R36 ;  /* 0x000000ffff767224 */ /* 0x000fe200078e0024 */
[----:B------:R-:W-:Y:S01]  /*6720*/  MOV R59, R92 ;  /* 0x0000005c003b7202 */ /* 0x000fe20000000f00 */
[----:B------:R-:W-:-:S02]  /*6730*/  IMAD.MOV.U32 R57, RZ, RZ, R94 ;  /* 0x000000ffff397224 */ /* 0x000fc400078e005e */
[----:B------:R-:W-:Y:S01]  /*6740*/  IMAD.MOV.U32 R100, RZ, RZ, R160 ;  /* 0x000000ffff647224 */ /* 0x000fe200078e00a0 */
[C---:B------:R-:W-:Y:S01]  /*6750*/  HMMA.16816.F32 R36, R4.reuse, R38, R76 ;  /* 0x000000260424723c */ /* 0x040fe2000000184c */
[----:B-1----:R-:W-:Y:S01]  /*6760*/  FFMA.FTZ R8, R207, c[0x0][0x2d0], -R13 ;  /* 0x0000b400cf087a23 */ /* 0x002fe2000001080d */
[----:B------:R-:W-:Y:S01]  /*6770*/  LDSM.16.MT88.4 R76, [R225+0x2900] ;  /* 0x00290000e14c783b */ /* 0x000fe20000004200 */
[----:B------:R-:W-:Y:S01]  /*6780*/  IMAD.MOV.U32 R160, RZ, RZ, R187 ;  /* 0x000000ffffa07224 */ /* 0x000fe200078e00bb */
[----:B--2---:R-:W-:Y:S01]  /*6790*/  F2FP.PACK_AB R128, R10, R83 ;  /* 0x000000530a80723e */ /* 0x004fe200000000ff */
[----:B------:R1:W2:Y:S01]  /*67a0*/  MUFU.EX2 R60, R8 ;  /* 0x00000008003c7308 */ /* 0x0002a20000000800 */
[----:B------:R-:W-:Y:S02]  /*67b0*/  IMAD.MOV.U32 R58, RZ, RZ, R93 ;  /* 0x000000ffff3a7224 */ /* 0x000fe400078e005d */
[----:B------:R-:W-:Y:S01]  /*67c0*/  HMMA.16816.F32 R104, R4, R24, R104 ;  /* 0x000000180468723c */ /* 0x000fe20000001868 */
[----:B------:R-:W-:Y:S01]  /*67d0*/  LDSM.16.MT88.4 R92, [R226+0x2900] ;  /* 0x00290000e25c783b */ /* 0x000fe20000004200 */
[----:B------:R-:W-:-:S02]  /*67e0*/  IMAD.MOV.U32 R116, RZ, RZ, R40 ;  /* 0x000000ffff747224 */ /* 0x000fc400078e0028 */
[----:B------:R-:W-:Y:S02]  /*67f0*/  IMAD.MOV.U32 R103, RZ, RZ, R118 ;  /* 0x000000ffff677224 */ /* 0x000fe400078e0076 */
[----:B------:R-:W-:Y:S01]  /*6800*/  IMAD.MOV.U32 R102, RZ, RZ, R117 ;  /* 0x000000ffff667224 */ /* 0x000fe200078e0075 */
[----:B------:R-:W-:Y:S01]  /*6810*/  MOV R101, R116 ;  /* 0x0000007400657202 */ /* 0x000fe20000000f00 */
[C---:B------:R-:W-:Y:S01]  /*6820*/  HMMA.16816.F32 R24, R4.reuse, R26, R108 ;  /* 0x0000001a0418723c */ /* 0x040fe2000000186c */
[----:B------:R-:W-:Y:S01]  /*6830*/  LDSM.16.MT88.4 R108, [R228+0x2900] ;  /* 0x00290000e46c783b */ /* 0x000fe20000004200 */
[----:B-1----:R-:W-:Y:S01]  /*6840*/  FFMA.FTZ R8, R191, c[0x0][0x2d0], -R13 ;  /* 0x0000b400bf087a23 */ /* 0x002fe2000001080d */
[----:B--2---:R-:W-:Y:S01]  /*6850*/  MOV R31, R60 ;  /* 0x0000003c001f7202 */ /* 0x004fe20000000f00 */
[----:B------:R-:W-:Y:S01]  /*6860*/  IMAD.MOV.U32 R13, RZ, RZ, R56 ;  /* 0x000000ffff0d7224 */ /* 0x000fe200078e0038 */
[----:B------:R-:W-:Y:S01]  /*6870*/  MOV R191, R162 ;  /* 0x000000a200bf7202 */ /* 0x000fe20000000f00 */
[----:B------:R1:W-:Y:S01]  /*6880*/  MUFU.EX2 R16, R8 ;  /* 0x0000000800107308 */ /* 0x0003e20000000800 */
[----:B------:R-:W2:Y:S01]  /*6890*/  LDSM.16.MT88.4 R60, [R227+0x1100] ;  /* 0x00110000e33c783b */ /* 0x000ea20000004200 */
[----:B------:R-:W-:Y:S01]  /*68a0*/  MOV R162, R185 ;  /* 0x000000b900a27202 */ /* 0x000fe20000000f00 */
[----:B------:R-:W-:Y:S01]  /*68b0*/  IMAD.MOV.U32 R56, RZ, RZ, R9 ;  /* 0x000000ffff387224 */ /* 0x000fe200078e0009 */
[----:B------:R-:W-:Y:S01]  /*68c0*/  MOV R9, R171 ;  /* 0x000000ab00097202 */ /* 0x000fe20000000f00 */
[----:B------:R-:W-:Y:S01]  /*68d0*/  HMMA.16816.F32 R68, R4, R28, R68 ;  /* 0x0000001c0444723c */ /* 0x000fe20000001844 */
[----:B------:R-:W-:-:S07]  /*68e0*/  IMAD.MOV.U32 R119, RZ, RZ, R13 ;  /* 0x000000ffff777224 */ /* 0x000fce00078e000d */
[C---:B------:R-:W-:Y:S01]  /*68f0*/  HMMA.16816.F32 R48, R4.reuse, R44, R48 ;  /* 0x0000002c0430723c */ /* 0x040fe20000001830 */
[----:B-1----:R-:W-:Y:S02]  /*6900*/  FFMA.FTZ R8, R190, c[0x0][0x2d0], -R12 ;  /* 0x0000b400be087a23 */ /* 0x002fe4000001080c */
[----:B------:R-:W-:Y:S02]  /*6910*/  IMAD.MOV.U32 R190, RZ, RZ, R163 ;  /* 0x000000ffffbe7224 */ /* 0x000fe400078e00a3 */
[----:B------:R1:W-:Y:S01]  /*6920*/  MUFU.EX2 R207, R8 ;  /* 0x0000000800cf7308 */ /* 0x0003e20000000800 */
[----:B------:R-:W-:Y:S02]  /*6930*/  IMAD.MOV.U32 R163, RZ, RZ, R184 ;  /* 0x000000ffffa37224 */ /* 0x000fe400078e00b8 */
[----:B------:R-:W-:Y:S08]  /*6940*/  HMMA.16816.F32 R44, R4, R46, R52 ;  /* 0x0000002e042c723c */ /* 0x000ff00000001834 */
[----:B------:R-:W-:Y:S01]  /*6950*/  MOV R11, R71 ;  /* 0x00000047000b7202 */ /* 0x000fe20000000f00 */
[----:B------:R-:W-:Y:S01]  /*6960*/  IMAD.MOV.U32 R71, RZ, RZ, R131 ;  /* 0x000000ffff477224 */ /* 0x000fe200078e0083 */
[----:B------:R-:W-:Y:S01]  /*6970*/  MOV R177, R68 ;  /* 0x0000004400b17202 */ /* 0x000fe20000000f00 */
[----:B------:R-:W-:Y:S01]  /*6980*/  IMAD.MOV.U32 R176, RZ, RZ, R69 ;  /* 0x000000ffffb07224 */ /* 0x000fe200078e0045 */
[----:B------:R-:W-:Y:S01]  /*6990*/  MOV R68, R151 ;  /* 0x0000009700447202 */ /* 0x000fe20000000f00 */
[----:B------:R-:W-:-:S02]  /*69a0*/  IMAD.MOV.U32 R113, RZ, RZ, R70 ;  /* 0x000000ffff717224 */ /* 0x000fc400078e0046 */
[----:B-1----:R-:W-:Y:S01]  /*69b0*/  FFMA.FTZ R8, R189, c[0x0][0x2d0], -R12 ;  /* 0x0000b400bd087a23 */ /* 0x002fe2000001080c */
[----:B------:R-:W-:Y:S01]  /*69c0*/  MOV R189, R168 ;  /* 0x000000a800bd7202 */ /* 0x000fe20000000f00 */
[----:B------:R-:W-:Y:S02]  /*69d0*/  IMAD.MOV.U32 R69, RZ, RZ, R150 ;  /* 0x000000ffff457224 */ /* 0x000fe400078e0096 */
[----:B------:R1:W3:Y:S01]  /*69e0*/  MUFU.EX2 R41, R8 ;  /* 0x0000000800297308 */ /* 0x0002e20000000800 */
[----:B------:R-:W-:Y:S01]  /*69f0*/  IMAD.MOV.U32 R70, RZ, RZ, R149 ;  /* 0x000000ffff467224 */ /* 0x000fe200078e0095 */
[----:B------:R-:W-:Y:S01]  /*6a00*/  MOV R118, R189 ;  /* 0x000000bd00767202 */ /* 0x000fe20000000f00 */
[----:B------:R-:W-:Y:S02]  /*6a10*/  IMAD.MOV.U32 R189, RZ, RZ, R176 ;  /* 0x000000ffffbd7224 */ /* 0x000fe400078e00b0 */
[----:B-1----:R-:W-:Y:S02]  /*6a20*/  FFMA.FTZ R8, R188, c[0x0][0x2d0], -R12 ;  /* 0x0000b400bc087a23 */ /* 0x002fe4000001080c */
[----:B------:R-:W-:-:S02]  /*6a30*/  IMAD.MOV.U32 R188, RZ, RZ, R169 ;  /* 0x000000ffffbc7224 */ /* 0x000fc400078e00a9 */
[----:B------:R1:W4:Y:S01]  /*6a40*/  MUFU.EX2 R14, R8 ;  /* 0x00000008000e7308 */ /* 0x0003220000000800 */
[----:B---3--:R-:W-:Y:S02]  /*6a50*/  IMAD.MOV.U32 R30, RZ, RZ, R41 ;  /* 0x000000ffff1e7224 */ /* 0x008fe400078e0029 */
[----:B------:R-:W-:Y:S01]  /*6a60*/  HMMA.16816.F32 R40, R4, R42, R72 ;  /* 0x0000002a0428723c */ /* 0x000fe20000001848 */
[----:B------:R-:W-:Y:S01]  /*6a70*/  IMAD.MOV.U32 R117, RZ, RZ, R188 ;  /* 0x000000ffff757224 */ /* 0x000fe200078e00bc */
[----:B------:R-:W-:Y:S02]  /*6a80*/  MOV R188, R177 ;  /* 0x000000b100bc7202 */ /* 0x000fe40000000f00 */
[----:B------:R-:W-:-:S03]  /*6a90*/  F2FP.PACK_AB R129, R30, R207 ;  /* 0x000000cf1e81723e */ /* 0x000fc600000000ff */
[----:B------:R-:W-:Y:S01]  /*6aa0*/  MOV R72, R188 ;  /* 0x000000bc00487202 */ /* 0x000fe20000000f00 */
[----:B------:R-:W-:Y:S02]  /*6ab0*/  IMAD.MOV.U32 R73, RZ, RZ, R189 ;  /* 0x000000ffff497224 */ /* 0x000fe400078e00bd */
[----:B-1----:R-:W-:Y:S02]  /*6ac0*/  FFMA.FTZ R8, R139, c[0x0][0x2d0], -R12 ;  /* 0x0000b4008b087a23 */ /* 0x002fe4000001080c */
[----:B------:R-:W-:Y:S02]  /*6ad0*/  IMAD.MOV.U32 R12, RZ, RZ, R170 ;  /* 0x000000ffff0c7224 */ /* 0x000fe400078e00aa */
[----:B------:R1:W-:Y:S01]  /*6ae0*/  MUFU.EX2 R139, R8 ;  /* 0x00000008008b7308 */ /* 0x0003e20000000800 */
[----:B------:R-:W3:Y:S01]  /*6af0*/  LDSM.16.MT88.4 R168, [R226+0x1100] ;  /* 0x00110000e2a8783b */ /* 0x000ee20000004200 */
[----:B------:R-:W-:Y:S02]  /*6b00*/  IMAD.MOV.U32 R116, RZ, RZ, R12 ;  /* 0x000000ffff747224 */ /* 0x000fe400078e000c */
[----:B------:R-:W-:Y:S01]  /*6b10*/  IMAD.MOV.U32 R12, RZ, RZ, R191 ;  /* 0x000000ffff0c7224 */ /* 0x000fe200078e00bf */
[----:B------:R-:W-:Y:S01]  /*6b20*/  MOV R191, R11 ;  /* 0x0000000b00bf7202 */ /* 0x000fe20000000f00 */
[----:B------:R-:W-:-:S04]  /*6b30*/  IMAD.MOV.U32 R11, RZ, RZ, R179 ;  /* 0x000000ffff0b7224 */ /* 0x000fc800078e00b3 */
[----:B------:R-:W-:Y:S02]  /*6b40*/  IMAD.MOV.U32 R75, RZ, RZ, R191 ;  /* 0x000000ffff4b7224 */ /* 0x000fe400078e00bf */
[----:B-1----:R-:W-:-:S04]  /*6b50*/  FFMA.FTZ R8, R134, c[0x0][0x2d0], -R2 ;  /* 0x0000b40086087a23 */ /* 0x002fc80000010802 */
[----:B------:R1:W-:Y:S02]  /*6b60*/  MUFU.EX2 R134, R8 ;  /* 0x0000000800867308 */ /* 0x0003e40000000800 */
[----:B-1----:R-:W-:-:S06]  /*6b70*/  FFMA.FTZ R8, R132, c[0x0][0x2d0], -R2 ;  /* 0x0000b40084087a23 */ /* 0x002fcc0000010802 */
[----:B------:R1:W1:Y:S02]  /*6b80*/  MUFU.EX2 R132, R8 ;  /* 0x0000000800847308 */ /* 0x0002640000000800 */
[--C-:B-1----:R-:W-:Y:S01]  /*6b90*/  FFMA.FTZ R8, R133, c[0x0][0x2d0], -R2.reuse ;  /* 0x0000b40085087a23 */ /* 0x102fe20000010802 */
[----:B------:R-:W-:Y:S01]  /*6ba0*/  MOV R133, R16 ;  /* 0x0000001000857202 */ /* 0x000fe20000000f00 */
[----:B------:R-:W-:Y:S01]  /*6bb0*/  FFMA.FTZ R2, R138, c[0x0][0x2d0], -R2 ;  /* 0x0000b4008a027a23 */ /* 0x000fe20000010802 */
[----:B------:R-:W-:Y:S01]  /*6bc0*/  HMMA.16816.F32 R16, R4, R18, R96 ;  /* 0x000000120410723c */ /* 0x000fe20000001860 */
[----:B----4-:R-:W-:Y:S02]  /*6bd0*/  IMAD.MOV.U32 R138, RZ, RZ, R14 ;  /* 0x000000ffff8a7224 */ /* 0x010fe400078e000e */
[----:B------:R1:W-:Y:S01]  /*6be0*/  MUFU.EX2 R29, R8 ;  /* 0x00000008001d7308 */ /* 0x0003e20000000800 */
[----:B------:R-:W-:Y:S01]  /*6bf0*/  F2FP.PACK_AB R130, R133, R31 ;  /* 0x0000001f8582723e */ /* 0x000fe200000000ff */
[----:B------:R-:W-:Y:S01]  /*6c00*/  LDSM.16.MT88.4 R4, [R227+0x2900] ;  /* 0x00290000e304783b */ /* 0x000fe20000004200 */
[----:B------:R-:W-:Y:S01]  /*6c10*/  F2FP.PACK_AB R124, R132, R134 ;  /* 0x00000086847c723e */ /* 0x000fe200000000ff */
[----:B------:R-:W-:Y:S01]  /*6c20*/  IMAD.MOV.U32 R99, RZ, RZ, R161 ;  /* 0x000000ffff637224 */ /* 0x000fe200078e00a1 */
[----:B------:R-:W-:Y:S01]  /*6c30*/  F2FP.PACK_AB R131, R139, R138 ;  /* 0x0000008a8b83723e */ /* 0x000fe200000000ff */
[----:B------:R-:W-:-:S02]  /*6c40*/  IMAD.MOV.U32 R161, RZ, RZ, R186 ;  /* 0x000000ffffa17224 */ /* 0x000fc400078e00ba */
[----:B------:R-:W4:Y:S01]  /*6c50*/  MUFU.EX2 R28, R2 ;  /* 0x00000002001c7308 */ /* 0x000f220000000800 */
[----:B------:R-:W3:Y:S03]  /*6c60*/  LDSM.16.MT88.4 R184, [R228+0x1100] ;  /* 0x00110000e4b8783b */ /* 0x000ee60000004200 */
[----:B--2---:R-:W-:Y:S01]  /*6c70*/  HMMA.16816.F32 R52, R128, R60, R212 ;  /* 0x0000003c8034723c */ /* 0x004fe200000018d4 */
[----:B-1----:R-:W-:Y:S01]  /*6c80*/  MOV R8, R119 ;  /* 0x0000007700087202 */ /* 0x002fe20000000f00 */
[----:B------:R-:W-:Y:S02]  /*6c90*/  IMAD.MOV.U32 R119, RZ, RZ, R190 ;  /* 0x000000ffff777224 */ /* 0x000fe400078e00be */
[----:B------:R-:W-:-:S03]  /*6ca0*/  IMAD.MOV.U32 R190, RZ, RZ, R113 ;  /* 0x000000ffffbe7224 */ /* 0x000fc600078e0071 */
[----:B------:R-:W-:Y:S01]  /*6cb0*/  MOV R214, R69 ;  /* 0x0000004500d67202 */ /* 0x000fe20000000f00 */
[----:B------:R-:W-:Y:S01]  /*6cc0*/  IMAD.MOV.U32 R113, RZ, RZ, R178 ;  /* 0x000000ffff717224 */ /* 0x000fe200078e00b2 */
[C---:B------:R-:W-:Y:S01]  /*6cd0*/  HMMA.16816.F32 R144, R128.reuse, R152, R144 ;  /* 0x000000988090723c */ /* 0x040fe20000001890 */
[----:B------:R-:W-:Y:S01]  /*6ce0*/  IMAD.MOV.U32 R215, RZ, RZ, R68 ;  /* 0x000000ffffd77224 */ /* 0x000fe200078e0044 */
[----:B----4-:R-:W-:Y:S01]  /*6cf0*/  F2FP.PACK_AB R126, R28, R29 ;  /* 0x0000001d1c7e723e */ /* 0x010fe200000000ff */
[----:B------:R-:W-:Y:S01]  /*6d00*/  FFMA.FTZ R2, R87, c[0x0][0x2d0], -R0 ;  /* 0x0000b40057027a23 */ /* 0x000fe20000010800 */
[----:B------:R-:W-:Y:S01]  /*6d10*/  MOV R74, R190 ;  /* 0x000000be004a7202 */ /* 0x000fe20000000f00 */
[----:B------:R-:W-:Y:S02]  /*6d20*/  IMAD.MOV.U32 R213, RZ, RZ, R70 ;  /* 0x000000ffffd57224 */ /* 0x000fe400078e0046 */
[----:B------:R1:W-:Y:S01]  /*6d30*/  MUFU.EX2 R14, R2 ;  /* 0x00000002000e7308 */ /* 0x0003e20000000800 */
[----:B------:R-:W-:Y:S01]  /*6d40*/  IMAD.MOV.U32 R212, RZ, RZ, R71 ;  /* 0x000000ffffd47224 */ /* 0x000fe200078e0047 */
[C---:B---3--:R-:W-:Y:S08]  /*6d50*/  HMMA.16816.F32 R160, R128.reuse, R168, R160 ;  /* 0x000000a880a0723c */ /* 0x048ff000000018a0 */
[----:B------:R-:W-:Y:S01]  /*6d60*/  HMMA.16816.F32 R68, R128, R76, R200 ;  /* 0x0000004c8044723c */ /* 0x000fe200000018c8 */
[----:B-1----:R-:W-:-:S06]  /*6d70*/  FFMA.FTZ R2, R86, c[0x0][0x2d0], -R0 ;  /* 0x0000b40056027a23 */ /* 0x002fcc0000010800 */
[----:B------:R-:W-:Y:S01]  /*6d80*/  MOV R201, R101 ;  /* 0x0000006500c97202 */ /* 0x000fe20000000f00 */
[----:B------:R-:W-:Y:S01]  /*6d90*/  IMAD.MOV.U32 R202, RZ, RZ, R102 ;  /* 0x000000ffffca7224 */ /* 0x000fe200078e0066 */
[----:B------:R-:W-:Y:S01]  /*6da0*/  MOV R203, R103 ;  /* 0x0000006700cb7202 */ /* 0x000fe20000000f00 */
[----:B------:R1:W2:Y:S01]  /*6db0*/  MUFU.EX2 R13, R2 ;  /* 0x00000002000d7308 */ /* 0x0002a20000000800 */
[----:B------:R-:W-:Y:S01]  /*6dc0*/  HMMA.16816.F32 R176, R128, R184, R244 ;  /* 0x000000b880b0723c */ /* 0x000fe200000018f4 */
[----:B------:R-:W-:Y:S02]  /*6dd0*/  IMAD.MOV.U32 R200, RZ, RZ, R8 ;  /* 0x000000ffffc87224 */ /* 0x000fe400078e0008 */
[----:B------:R-:W-:-:S04]  /*6de0*/  IMAD.MOV.U32 R8, RZ, RZ, R119 ;  /* 0x000000ffff087224 */ /* 0x000fc800078e0077 */
[----:B------:R-:W-:Y:S01]  /*6df0*/  IMAD.MOV.U32 R244, RZ, RZ, R100 ;  /* 0x000000fffff47224 */ /* 0x000fe200078e0064 */
[----:B------:R-:W-:Y:S01]  /*6e00*/  HMMA.16816.F32 R188, R128, R186, R216 ;  /* 0x000000ba80bc723c */ /* 0x000fe200000018d8 */
[----:B------:R-:W-:Y:S01]  /*6e10*/  IMAD.MOV.U32 R246, RZ, RZ, R83 ;  /* 0x000000fffff67224 */ /* 0x000fe200078e0053 */
[----:B------:R-:W-:Y:S01]  /*6e20*/  MOV R247, R10 ;  /* 0x0000000a00f77202 */ /* 0x000fe20000000f00 */
[----:B------:R-:W-:Y:S01]  /*6e30*/  IMAD.MOV.U32 R10, RZ, RZ, R113 ;  /* 0x000000ffff0a7224 */ /* 0x000fe200078e0071 */
[----:B------:R-:W-:Y:S01]  /*6e40*/  MOV R245, R99 ;  /* 0x0000006300f57202 */ /* 0x000fe20000000f00 */
[----:B-1----:R-:W-:-:S03]  /*6e50*/  FFMA.FTZ R2, R85, c[0x0][0x2d0], -R0 ;  /* 0x0000b40055027a23 */ /* 0x002fc60000010800 */
[C---:B------:R-:W-:Y:S01]  /*6e60*/  HMMA.16816.F32 R100, R128.reuse, R108, R172 ;  /* 0x0000006c8064723c */ /* 0x040fe200000018ac */
[----:B------:R-:W-:Y:S01]  /*6e70*/  FFMA.FTZ R0, R84, c[0x0][0x2d0], -R0 ;  /* 0x0000b40054007a23 */ /* 0x000fe20000010800 */
[----:B--2---:R-:W-:Y:S02]  /*6e80*/  F2FP.PACK_AB R125, R13, R14 ;  /* 0x0000000e0d7d723e */ /* 0x004fe400000000ff */
[----:B------:R-:W-:Y:S01]  /*6e90*/  MOV R219, R115 ;  /* 0x0000007300db7202 */ /* 0x000fe20000000f00 */
[----:B------:R-:W-:Y:S03]  /*6ea0*/  MUFU.EX2 R2, R2 ;  /* 0x0000000200027308 */ /* 0x000fe60000000800 */
[C---:B------:R-:W-:Y:S05]  /*6eb0*/  HMMA.16816.F32 R84, R128.reuse, R92, R192 ;  /* 0x0000005c8054723c */ /* 0x040fea00000018c0 */
[----:B------:R-:W1:Y:S02]  /*6ec0*/  MUFU.EX2 R0, R0 ;  /* 0x0000000000007308 */ /* 0x000e640000000800 */
[----:B------:R-:W-:Y:S01]  /*6ed0*/  MOV R193, R118 ;  /* 0x0000007600c17202 */ /* 0x000fe20000000f00 */
[----:B------:R-:W-:Y:S01]  /*6ee0*/  HMMA.16816.F32 R172, R128, R170, R248 ;  /* 0x000000aa80ac723c */ /* 0x000fe200000018f8 */
[----:B------:R-:W-:Y:S01]  /*6ef0*/  IMAD.MOV.U32 R194, RZ, RZ, R117 ;  /* 0x000000ffffc27224 */ /* 0x000fe200078e0075 */
[----:B------:R-:W-:-:S02]  /*6f00*/  MOV R195, R116 ;  /* 0x0000007400c37202 */ /* 0x000fc40000000f00 */
[----:B------:R-:W-:-:S03]  /*6f10*/  MOV R192, R112 ;  /* 0x0000007000c07202 */ /* 0x000fc60000000f00 */
[----:B------:R-:W-:Y:S01]  /*6f20*/  IMAD.MOV.U32 R249, RZ, RZ, R82 ;  /* 0x000000fffff97224 */ /* 0x000fe200078e0052 */
[----:B------:R-:W-:Y:S01]  /*6f30*/  MOV R250, R81 ;  /* 0x0000005100fa7202 */ /* 0x000fe20000000f00 */
[----:B------:R-:W-:Y:S01]  /*6f40*/  IMAD.MOV.U32 R251, RZ, RZ, R80 ;  /* 0x000000fffffb7224 */ /* 0x000fe200078e0050 */
[----:B------:R-:W-:Y:S01]  /*6f50*/  MOV R248, R114 ;  /* 0x0000007200f87202 */ /* 0x000fe20000000f00 */
[----:B------:R-:W-:Y:S01]  /*6f60*/  IMAD.MOV.U32 R217, RZ, RZ, R249 ;  /* 0x000000ffffd97224 */ /* 0x000fe200078e00f9 */
[----:B------:R-:W-:Y:S01]  /*6f70*/  MOV R218, R250 ;  /* 0x000000fa00da7202 */ /* 0x000fe20000000f00 */
[----:B------:R-:W-:Y:S01]  /*6f80*/  IMAD.MOV.U32 R249, RZ, RZ, R193 ;  /* 0x000000fffff97224 */ /* 0x000fe200078e00c1 */
[----:B-1----:R-:W-:Y:S01]  /*6f90*/  F2FP.PACK_AB R127, R0, R2 ;  /* 0x00000002007f723e */ /* 0x002fe200000000ff */
[----:B------:R-:W-:Y:S01]  /*6fa0*/  HMMA.16816.F32 R80, R128, R78, R196 ;  /* 0x0000004e8050723c */ /* 0x000fe200000018c4 */
[----:B------:R-:W-:Y:S01]  /*6fb0*/  MOV R216, R248 ;  /* 0x000000f800d87202 */ /* 0x000fe20000000f00 */
[----:B------:R-:W-:Y:S01]  /*6fc0*/  IMAD.MOV.U32 R193, RZ, RZ, R201 ;  /* 0x000000ffffc17224 */ /* 0x000fe200078e00c9 */
[----:B------:R-:W-:Y:S01]  /*6fd0*/  MOV R250, R194 ;  /* 0x000000c200fa7202 */ /* 0x000fe20000000f00 */
[----:B------:R-:W-:Y:S01]  /*6fe0*/  IMAD.MOV.U32 R201, RZ, RZ, R213 ;  /* 0x000000ffffc97224 */ /* 0x000fe200078e00d5 */
[----:B------:R-:W-:Y:S01]  /*6ff0*/  MOV R248, R192 ;  /* 0x000000c000f87202 */ /* 0x000fe20000000f00 */
[----:B------:R-:W-:Y:S01]  /*7000*/  IMAD.MOV.U32 R213, RZ, RZ, R245 ;  /* 0x000000ffffd57224 */ /* 0x000fe200078e00f5 */
[----:B------:R-:W-:Y:S01]  /*7010*/  MOV R192, R200 ;  /* 0x000000c800c07202 */ /* 0x000fe20000000f00 */
[----:B------:R-:W-:Y:S01]  /*7020*/  HMMA.16816.F32 R148, R124, R152, R64 ;  /* 0x000000987c94723c */ /* 0x000fe20000001840 */
[----:B------:R-:W-:Y:S01]  /*7030*/  IMAD.MOV.U32 R199, RZ, RZ, R249 ;  /* 0x000000ffffc77224 */ /* 0x000fe200078e00f9 */
[----:B------:R-:W-:-:S02]  /*7040*/  MOV R194, R202 ;  /* 0x000000ca00c27202 */ /* 0x000fc40000000f00 */
[----:B------:R-:W-:-:S04]  /*7050*/  MOV R200, R212 ;  /* 0x000000d400c87202 */ /* 0x000fc80000000f00 */
[----:B------:R-:W-:Y:S01]  /*7060*/  HMMA.16816.F32 R64, R128, R62, R208 ;  /* 0x0000003e8040723c */ /* 0x000fe200000018d0 */
[----:B------:R-:W-:Y:S01]  /*7070*/  FADD.FTZ R8, R8, R199 ;  /* 0x000000c708087221 */ /* 0x000fe20000010000 */
[----:B------:R-:W-:Y:S01]  /*7080*/  MOV R202, R214 ;  /* 0x000000d600ca7202 */ /* 0x000fe20000000f00 */
[----:B------:R-:W-:Y:S01]  /*7090*/  IMAD.MOV.U32 R249, RZ, RZ, R201 ;  /* 0x000000fffff97224 */ /* 0x000fe200078e00c9 */
[----:B------:R-:W-:-:S03]  /*70a0*/  MOV R212, R244 ;  /* 0x000000f400d47202 */ /* 0x000fc60000000f00 */
[----:B------:R-:W-:Y:S01]  /*70b0*/  IMAD.MOV.U32 R211, RZ, RZ, R219 ;  /* 0x000000ffffd37224 */ /* 0x000fe200078e00db */
[----:B------:R-:W-:Y:S01]  /*70c0*/  MOV R210, R216 ;  /* 0x000000d800d27202 */ /* 0x000fe20000000f00 */
[----:B------:R-:W-:Y:S01]  /*70d0*/  IMAD.MOV.U32 R219, RZ, RZ, R251 ;  /* 0x000000ffffdb7224 */ /* 0x000fe200078e00fb */
[----:B------:R-:W-:Y:S01]  /*70e0*/  MOV R208, R250 ;  /* 0x000000fa00d07202 */ /* 0x000fe20000000f00 */
[----:B------:R-:W-:Y:S01]  /*70f0*/  IMAD.MOV.U32 R251, RZ, RZ, R195 ;  /* 0x000000fffffb7224 */ /* 0x000fe200078e00c3 */
[----:B------:R-:W-:Y:S01]  /*7100*/  HMMA.16816.F32 R112, R128, R110, R140 ;  /* 0x0000006e8070723c */ /* 0x000fe2000000188c */
[----:B------:R-:W-:Y:S01]  /*7110*/  FADD.FTZ R8, R210, R8 ;  /* 0x00000008d2087221 */ /* 0x000fe20000010000 */
[----:B------:R-:W-:Y:S01]  /*7120*/  MOV R214, R239 ;  /* 0x000000ef00d67202 */ /* 0x000fe20000000f00 */
[----:B------:R-:W-:Y:S01]  /*7130*/  IMAD.MOV.U32 R209, RZ, RZ, R251 ;  /* 0x000000ffffd17224 */ /* 0x000fe200078e00fb */
[----:B------:R-:W-:Y:S01]  /*7140*/  MOV R216, R192 ;  /* 0x000000c000d87202 */ /* 0x000fe20000000f00 */
[----:B------:R-:W-:-:S02]  /*7150*/  FADD.FTZ R10, R10, R208 ;  /* 0x000000d00a0a7221 */ /* 0x000fc40000010000 */
[----:B------:R-:W-:Y:S01]  /*7160*/  MOV R143, R248 ;  /* 0x000000f8008f7202 */ /* 0x000fe20000000f00 */
[----:B------:R-:W-:Y:S01]  /*7170*/  IMAD.MOV.U32 R195, RZ, RZ, R203 ;  /* 0x000000ffffc37224 */ /* 0x000fe200078e00cb */
[----:B------:R-:W-:Y:S01]  /*7180*/  MOV R248, R200 ;  /* 0x000000c800f87202 */ /* 0x000fe20000000f00 */
[----:B------:R-:W-:Y:S01]  /*7190*/  IMAD.MOV.U32 R203, RZ, RZ, R215 ;  /* 0x000000ffffcb7224 */ /* 0x000fe200078e00d7 */
[----:B------:R-:W-:Y:S01]  /*71a0*/  MOV R250, R202 ;  /* 0x000000ca00fa7202 */ /* 0x000fe20000000f00 */
[----:B------:R-:W-:Y:S01]  /*71b0*/  FADD.FTZ R11, R11, R209 ;  /* 0x000000d10b0b7221 */ /* 0x000fe20000010000 */
[----:B------:R-:W-:Y:S01]  /*71c0*/  MOV R192, R212 ;  /* 0x000000d400c07202 */ /* 0x000fe20000000f00 */
[----:B------:R-:W-:Y:S01]  /*71d0*/  IMAD.MOV.U32 R215, RZ, RZ, R238 ;  /* 0x000000ffffd77224 */ /* 0x000fe200078e00ee */
[----:B------:R-:W-:Y:S01]  /*71e0*/  MOV R244, R237 ;  /* 0x000000ed00f47202 */ /* 0x000fe20000000f00 */
[----:B------:R-:W-:Y:S01]  /*71f0*/  FADD.FTZ R10, R211, R10 ;  /* 0x0000000ad30a7221 */ /* 0x000fe20000010000 */
[----:B------:R-:W-:Y:S01]  /*7200*/  HMMA.16816.F32 R116, R128, R4, R164 ;  /* 0x000000048074723c */ /* 0x000fe200000018a4 */
[----:B------:R-:W-:-:S02]  /*7210*/  FADD.FTZ R8, R249, R8 ;  /* 0x00000008f9087221 */ /* 0x000fc40000010000 */
[----:B------:R-:W-:Y:S02]  /*7220*/  IMAD.MOV.U32 R140, RZ, RZ, R217 ;  /* 0x000000ffff8c7224 */ /* 0x000fe400078e00d9 */
        /* <DEDUP_REMOVED lines=8> */
[----:B------:R-:W-:Y:S01]  /*72b0*/  FADD.FTZ R11, R248, R11 ;  /* 0x0000000bf80b7221 */ /* 0x000fe20000010000 */
[----:B------:R-:W-:Y:S01]  /*72c0*/  MOV R218, R194 ;  /* 0x000000c200da7202 */ /* 0x000fe20000000f00 */
[----:B------:R-:W-:-:S02]  /*72d0*/  IMAD.MOV.U32 R245, RZ, RZ, R236 ;  /* 0x000000fffff57224 */ /* 0x000fc400078e00ec */
[----:B------:R-:W-:Y:S01]  /*72e0*/  IMAD.MOV.U32 R193, RZ, RZ, R213 ;  /* 0x000000ffffc17224 */ /* 0x000fe200078e00d5 */
[----:B------:R-:W-:Y:S01]  /*72f0*/  MOV R202, R12 ;  /* 0x0000000c00ca7202 */ /* 0x000fe20000000f00 */
[----:B------:R-:W-:Y:S01]  /*7300*/  IMAD.MOV.U32 R195, RZ, RZ, R215 ;  /* 0x000000ffffc37224 */ /* 0x000fe200078e00d7 */
[----:B------:R-:W-:Y:S01]  /*7310*/  MOV R212, R232 ;  /* 0x000000e800d47202 */ /* 0x000fe20000000f00 */
[----:B------:R-:W-:Y:S01]  /*7320*/  FADD.FTZ R10, R250, R10 ;  /* 0x0000000afa0a7221 */ /* 0x000fe20000010000 */
[C---:B------:R-:W-:Y:S01]  /*7330*/  HMMA.16816.F32 R96, R128.reuse, R94, R180 ;  /* 0x0000005e8060723c */ /* 0x040fe200000018b4 */
[----:B------:R-:W-:Y:S01]  /*7340*/  FADD.FTZ R8, R192, R8 ;  /* 0x00000008c0087221 */ /* 0x000fe20000010000 */
[----:B------:R-:W-:Y:S01]  /*7350*/  MOV R194, R214 ;  /* 0x000000d600c27202 */ /* 0x000fe20000000f00 */
[----:B------:R-:W-:Y:S01]  /*7360*/  FADD.FTZ R11, R251, R11 ;  /* 0x0000000bfb0b7221 */ /* 0x000fe20000010000 */
[----:B------:R-:W-:Y:S01]  /*7370*/  MOV R203, R234 ;  /* 0x000000ea00cb7202 */ /* 0x000fe20000000f00 */
[----:B------:R-:W-:Y:S01]  /*7380*/  IMAD.MOV.U32 R201, RZ, RZ, R245 ;  /* 0x000000ffffc97224 */ /* 0x000fe200078e00f5 */
[----:B------:R-:W-:Y:S01]  /*7390*/  MOV R244, R224 ;  /* 0x000000e000f47202 */ /* 0x000fe20000000f00 */
[----:B------:R-:W-:Y:S01]  /*73a0*/  IMAD.MOV.U32 R12, RZ, RZ, R235 ;  /* 0x000000ffff0c7224 */ /* 0x000fe200078e00eb */
[----:B------:R-:W-:Y:S01]  /*73b0*/  HMMA.16816.F32 R128, R128, R6, R120 ;  /* 0x000000068080723c */ /* 0x000fe20000001878 */
[----:B------:R-:W-:Y:S01]  /*73c0*/  FADD.FTZ R10, R193, R10 ;  /* 0x0000000ac10a7221 */ /* 0x000fe20000010000 */
[----:B------:R1:W5:Y:S01]  /*73d0*/  LDL.LU R238, [R1+0x6c] ;  /* 0x00006c0001ee7983 */ /* 0x0003620000300800 */
[----:B------:R-:W-:-:S02]  /*73e0*/  FADD.FTZ R8, R195, R8 ;  /* 0x00000008c3087221 */ /* 0x000fc40000010000 */
[----:B------:R-:W-:Y:S01]  /*73f0*/  FADD.FTZ R9, R9, R200 ;  /* 0x000000c809097221 */ /* 0x000fe20000010000 */
[----:B------:R-:W-:Y:S01]  /*7400*/  MOV R214, R230 ;  /* 0x000000e600d67202 */ /* 0x000fe20000000f00 */
[----:B------:R-:W-:Y:S01]  /*7410*/  FADD.FTZ R11, R194, R11 ;  /* 0x0000000bc20b7221 */ /* 0x000fe20000010000 */
[C---:B------:R-:W-:Y:S01]  /*7420*/  HMMA.16816.F32 R120, R124.reuse, R4, R48 ;  /* 0x000000047c78723c */ /* 0x040fe20000001830 */
[----:B------:R-:W-:Y:S01]  /*7430*/  FADD.FTZ R10, R201, R10 ;  /* 0x0000000ac90a7221 */ /* 0x000fe20000010000 */
[----:B------:R1:W5:Y:S01]  /*7440*/  LDL.LU R237, [R1+0x68] ;  /* 0x0000680001ed7983 */ /* 0x0003620000300800 */
[----:B------:R-:W-:Y:S02]  /*7450*/  FADD.FTZ R12, R12, R8 ;  /* 0x000000080c0c7221 */ /* 0x000fe40000010000 */
[----:B------:R-:W-:Y:S01]  /*7460*/  FADD.FTZ R8, R203, R9 ;  /* 0x00000009cb087221 */ /* 0x000fe20000010000 */
[----:B------:R1:W5:Y:S01]  /*7470*/  LDL.LU R236, [R1+0x64] ;  /* 0x0000640001ec7983 */ /* 0x0003620000300800 */
[----:B------:R-:W-:Y:S01]  /*7480*/  IMAD.MOV.U32 R213, RZ, RZ, R231 ;  /* 0x000000ffffd57224 */ /* 0x000fe200078e00e7 */
[----:B------:R-:W-:Y:S01]  /*7490*/  HMMA.16816.F32 R72, R124, R76, R72 ;  /* 0x0000004c7c48723c */ /* 0x000fe20000001848 */
[----:B------:R-:W-:Y:S01]  /*74a0*/  FADD.FTZ R11, R202, R11 ;  /* 0x0000000bca0b7221 */ /* 0x000fe20000010000 */
[----:B------:R1:W5:Y:S01]  /*74b0*/  LDL.LU R235, [R1+0x60] ;  /* 0x0000600001eb7983 */ /* 0x0003620000300800 */
[----:B------:R-:W-:-:S02]  /*74c0*/  IMAD.MOV.U32 R215, RZ, RZ, R229 ;  /* 0x000000ffffd77224 */ /* 0x000fc400078e00e5 */
[----:B------:R-:W-:Y:S01]  /*74d0*/  FADD.FTZ R5, R212, R10 ;  /* 0x0000000ad4057221 */ /* 0x000fe20000010000 */
[----:B------:R1:W5:Y:S01]  /*74e0*/  LDL.LU R234, [R1+0x5c] ;  /* 0x00005c0001ea7983 */ /* 0x0003620000300800 */
[----:B------:R-:W-:Y:S01]  /*74f0*/  FADD.FTZ R8, R214, R8 ;  /* 0x00000008d6087221 */ /* 0x000fe20000010000 */
[C---:B------:R-:W-:Y:S01]  /*7500*/  HMMA.16816.F32 R164, R124.reuse, R168, R104 ;  /* 0x000000a87ca4723c */ /* 0x040fe20000001868 */
[----:B------:R-:W-:Y:S02]  /*7510*/  IMAD.MOV.U32 R245, RZ, RZ, R233 ;  /* 0x000000fffff57224 */ /* 0x000fe400078e00e9 */
[----:B------:R-:W-:Y:S01]  /*7520*/  FADD.FTZ R4, R213, R11 ;  /* 0x0000000bd5047221 */ /* 0x000fe20000010000 */
[----:B------:R1:W5:Y:S01]  /*7530*/  LDL.LU R233, [R1+0x58] ;  /* 0x0000580001e97983 */ /* 0x0003620000300800 */
[----:B------:R-:W-:Y:S02]  /*7540*/  FADD.FTZ R10, R215, R12 ;  /* 0x0000000cd70a7221 */ /* 0x000fe40000010000 */
[----:B------:R-:W-:Y:S01]  /*7550*/  FADD.FTZ R9, R244, R5 ;  /* 0x00000005f4097221 */ /* 0x000fe20000010000 */
[----:B------:R-:W-:Y:S01]  /*7560*/  HMMA.16816.F32 R76, R124, R78, R88 ;  /* 0x0000004e7c4c723c */ /* 0x000fe20000001858 */
[----:B------:R-:W-:Y:S01]  /*7570*/  FADD.FTZ R5, R15, R8 ;  /* 0x000000080f057221 */ /* 0x000fe20000010000 */
[----:B------:R1:W5:Y:S01]  /*7580*/  LDL.LU R232, [R1+0x54] ;  /* 0x0000540001e87983 */ /* 0x0003620000300800 */
[----:B------:R-:W-:-:S02]  /*7590*/  FADD.FTZ R11, R245, R4 ;  /* 0x00000004f50b7221 */ /* 0x000fc40000010000 */
[----:B------:R-:W-:Y:S01]  /*75a0*/  FADD.FTZ R4, R246, R10 ;  /* 0x0000000af6047221 */ /* 0x000fe20000010000 */
[----:B------:R1:W5:Y:S01]  /*75b0*/  LDL.LU R231, [R1+0x50] ;  /* 0x0000500001e77983 */ /* 0x0003620000300800 */
[----:B------:R-:W-:Y:S01]  /*75c0*/  FADD.FTZ R5, R206, R5 ;  /* 0x00000005ce057221 */ /* 0x000fe20000010000 */
[C---:B------:R-:W-:Y:S08]  /*75d0*/  HMMA.16816.F32 R180, R124.reuse, R184, R220 ;  /* 0x000000b87cb4723c */ /* 0x040ff000000018dc */
[C---:B------:R-:W-:Y:S08]  /*75e0*/  HMMA.16816.F32 R56, R124.reuse, R60, R56 ;  /* 0x0000003c7c38723c */ /* 0x040ff00000001838 */
[C---:B------:R-:W-:Y:S08]  /*75f0*/  HMMA.16816.F32 R88, R124.reuse, R92, R140 ;  /* 0x0000005c7c58723c */ /* 0x040ff0000000188c */
[C---:B------:R-:W-:Y:S08]  /*7600*/  HMMA.16816.F32 R104, R124.reuse, R108, R216 ;  /* 0x0000006c7c68723c */ /* 0x040ff000000018d8 */
[C---:B------:R-:W-:Y:S08]  /*7610*/  HMMA.16816.F32 R152, R124.reuse, R154, R32 ;  /* 0x0000009a7c98723c */ /* 0x040ff00000001820 */
[C---:B------:R-:W-:Y:S01]  /*7620*/  HMMA.16816.F32 R168, R124.reuse, R170, R24 ;  /* 0x000000aa7ca8723c */ /* 0x040fe20000001818 */
[----:B------:R-:W-:Y:S01]  /*7630*/  FADD.FTZ R8, R134, R11 ;  /* 0x0000000b86087221 */ /* 0x000fe20000010000 */
[----:B------:R1:W5:Y:S04]  /*7640*/  LDL.LU R230, [R1+0x4c] ;  /* 0x00004c0001e67983 */ /* 0x0003680000300800 */
[----:B------:R1:W5:Y:S02]  /*7650*/  LDL.LU R229, [R1+0x48] ;  /* 0x0000480001e57983 */ /* 0x0003640000300800 */
[C---:B------:R-:W-:Y:S02]  /*7660*/  HMMA.16816.F32 R184, R124.reuse, R186, R20 ;  /* 0x000000ba7cb8723c */ /* 0x040fe40000001814 */
[----:B------:R1:W5:Y:S06]  /*7670*/  LDL.LU R224, [R1+0x44] ;  /* 0x0000440001e07983 */ /* 0x00036c0000300800 */
[C---:B------:R-:W-:Y:S08]  /*7680*/  HMMA.16816.F32 R60, R124.reuse, R62, R16 ;  /* 0x0000003e7c3c723c */ /* 0x040ff00000001810 */
[C---:B------:R-:W-:Y:S08]  /*7690*/  HMMA.16816.F32 R92, R124.reuse, R94, R36 ;  /* 0x0000005e7c5c723c */ /* 0x040ff00000001824 */
[C---:B------:R-:W-:Y:S08]  /*76a0*/  HMMA.16816.F32 R108, R124.reuse, R110, R40 ;  /* 0x0000006e7c6c723c */ /* 0x040ff00000001828 */
[----:B------:R-:W-:Y:S07]  /*76b0*/  HMMA.16816.F32 R124, R124, R6, R44 ;  /* 0x000000067c7c723c */ /* 0x000fee000000182c */
[----:B------:R-:W-:-:S02]  /*76c0*/  FADD.FTZ R7, R247, R4 ;  /* 0x00000004f7077221 */ /* 0x000fc40000010000 */
[----:B------:R-:W-:-:S04]  /*76d0*/  FADD.FTZ R4, R205, R5 ;  /* 0x00000005cd047221 */ /* 0x000fc80000010000 */
        /* <DEDUP_REMOVED lines=13> */
[----:B------:R-:W-:Y:S01]  /*77b0*/  FADD.FTZ R2, R28, R6 ;  /* 0x000000061c027221 */ /* 0x000fe20000010000 */
[----:B------:R1:W-:Y:S01]  /*77c0*/  STL [R1+0x20], R7 ;  /* 0x0000200701007387 */ /* 0x0003e20000100800 */
[----:B------:R-:W-:-:S03]  /*77d0*/  UIMAD.WIDE.U32 UR28, UR26, UR4, URZ ;  /* 0x000000041a1c72a5 */ /* 0x000fc6000f8e003f */
[----:B------:R1:W-:Y:S04]  /*77e0*/  STL [R1+0x24], R5 ;  /* 0x0000240501007387 */ /* 0x0003e80000100800 */
[----:B------:R1:W-:Y:S04]  /*77f0*/  STL [R1+0x2c], R0 ;  /* 0x00002c0001007387 */ /* 0x0003e80000100800 */
[----:B------:R1:W-:Y:S01]  /*7800*/  STL [R1+0x28], R2 ;  /* 0x0000280201007387 */ /* 0x0003e20000100800 */
[----:B------:R-:W-:Y:S01]  /*7810*/  PLOP3.LUT P0, PT, PT, PT, UP6, 0x40, 0x0 ;  /* 0x000000000000781c */ /* 0x000fe20003f0e868 */
[----:B------:R-:W-:-:S02]  /*7820*/  @UP5 UMOV UR27, UR29 ;  /* 0x0000001d001b5c82 */ /* 0x000fc40008000000 */
[----:B------:R-:W-:-:S04]  /*7830*/  @UP5 USHF.R.U32.HI UR26, URZ, UR5, UR27 ;  /* 0x000000053f1a5299 */ /* 0x000fc8000801161b */
[----:B------:R-:W-:-:S03]  /*7840*/  UIADD3 UR4, UR25, UR26, URZ ;  /* 0x0000001a19047290 */ /* 0x000fc6000fffe03f */
[----:B------:R-:W-:Y:S02]  /*7850*/  ULDC UR25, c[0x0][0x328] ;  /* 0x0000ca0000197ab9 */ /* 0x000fe40000000800 */
[----:B------:R-:W-:Y:S02]  /*7860*/  UIADD3 UR24, UR24, -0x2, URZ ;  /* 0xfffffffe18187890 */ /* 0x000fe4000fffe03f */
[----:B------:R-:W-:Y:S01]  /*7870*/  UIADD3 UR25, UR4, UR25, URZ ;  /* 0x0000001904197290 */ /* 0x000fe2000fffe03f */
[----:B------:R-:W-:Y:S05]  /*7880*/  @P0 BRA `(.L_x_607) ;  /* 0x0000018000000947 */ /* 0x000fea0003800000 */
        /* <DEDUP_REMOVED lines=8> */
[----:B------:R-:W-:-:S07]  /*7910*/  UIMAD.WIDE.U32 UR28, UR26, UR4, URZ ;  /* 0x000000041a1c72a5 */ /* 0x000fce000f8e003f */
[----:B------:R-:W-:Y:S02]  /*7920*/  @UP0 UMOV UR27, UR29 ;  /* 0x0000001d001b0c82 */ /* 0x000fe40008000000 */
[----:B------:R-:W-:-:S04]  /*7930*/  @UP0 USHF.R.U32.HI UR26, URZ, UR5, UR27 ;  /* 0x000000053f1a0299 */ /* 0x000fc8000801161b */
[----:B------:R-:W-:Y:S01]  /*7940*/  ULOP3.LUT UR26, URZ, UR26, URZ, 0x33, !UPT ;  /* 0x0000001a3f1a7292 */ /* 0x000fe2000f8e333f */
[----:B------:R-:W-:Y:S05]  /*7950*/  BRA `(.L_x_609) ;  /* 0x0000007000007947 */ /* 0x000fea0003800000 */
.L_x_608:
[----:B------:R-:W-:Y:S02]  /*7960*/  UMOV UR5, 0x1 ;  /* 0x0000000100057882 */ /* 0x000fe40000000000 */
[----:B------:R-:W-:Y:S02]  /*7970*/  ULDC UR4, c[0x0][0x32c] ;  /* 0x0000cb0000047ab9 */ /* 0x000fe40000000800 */
[----:B------:R-:W-:-:S03]  /*7980*/  UISETP.NE.AND UP0, UPT, UR5, UR4, UPT ;  /* 0x000000040500728c */ /* 0x000fc6000bf05270 */
[----:B------:R-:W-:Y:S02]  /*7990*/  ULDC.64 UR4, c[0x0][0x330] ;  /* 0x0000cc0000047ab9 */ /* 0x000fe40000000a00 */
[----:B------:R-:W-:-:S07]  /*79a0*/  UIMAD.WIDE.U32 UR28, UR26, UR4, URZ ;  /* 0x000000041a1c72a5 */ /* 0x000fce000f8e003f */
[----:B------:R-:W-:Y:S02]  /*79b0*/  @UP0 UMOV UR27, UR29 ;  /* 0x0000001d001b0c82 */ /* 0x000fe40008000000 */
[----:B------:R-:W-:Y:S02]  /*79c0*/  @UP0 USHF.R.U32.HI UR26, URZ, UR5, UR27 ;  /* 0x000000053f1a0299 */ /* 0x000fe4000801161b */
.L_x_609:
[----:B------:R-:W-:Y:S02]  /*79d0*/  ULDC UR4, c[0x0][0x32c] ;  /* 0x0000cb0000047ab9 */ /* 0x000fe40000000800 */
[----:B------:R-:W-:-:S04]  /*79e0*/  UIMAD UR4, UR26, UR4, UR4 ;  /* 0x000000041a0472a4 */ /* 0x000fc8000f8e0204 */
[----:B------:R-:W-:-:S04]  /*79f0*/  UISETP.LT.AND UP0, UPT, UR25, UR4, UPT ;  /* 0x000000041900728c */ /* 0x000fc8000bf01270 */
[----:B------:R-:W-:-:S04]  /*7a00*/  USEL UR25, UR25, UR4, UP0 ;  /* 0x0000000419197287 */ /* 0x000fc80008000000 */
.L_x_607:
[----:B------:R-:W-:-:S04]  /*7a10*/  UIMAD.WIDE UR4, UR25, 0x2aaaaaab, URZ ;  /* 0x2aaaaaab190478a5 */ /* 0x000fc8000f8e023f */
[----:B------:R-:W-:-:S04]  /*7a20*/  USHF.R.U32.HI UR4, URZ, 0x1f, UR5 ;  /* 0x0000001f3f047899 */ /* 0x000fc80008011605 */
[----:B------:R-:W-:-:S04]  /*7a30*/  ULEA.HI.SX32 UR4, UR5, UR4, 0x1d ;  /* 0x0000000405047291 */ /* 0x000fc8000f8fea3f */
[----:B------:R-:W-:-:S04]  /*7a40*/  UISETP.LT.AND UP0, UPT, UR8, UR4, UPT ;  /* 0x000000040800728c */ /* 0x000fc8000bf01270 */
[----:B------:R-:W-:-:S04]  /*7a50*/  USEL UR5, UR8, UR4, !UP0 ;  /* 0x0000000408057287 */ /* 0x000fc8000c000000 */
[----:B------:R-:W-:-:S06]  /*7a60*/  UISETP.GE.AND UP0, UPT, UR24, UR5, UPT ;  /* 0x000000051800728c */ /* 0x000fcc000bf06270 */
[----:B------:R-:W-:-:S13]  /*7a70*/  PLOP3.LUT P0, PT, PT, PT, UP0, 0x80, 0x0 ;  /* 0x000000000000781c */ /* 0x000fda0003f0f008 */
[----:B------:R-:W-:Y:S05]  /*7a80*/  @!P0 BRA `(.L_x_610) ;  /* 0x0000538000008947 */ /* 0x000fea0003800000 */
[----:B------:R-:W2:Y:S04]  /*7a90*/  LDL R4, [R1+0xc] ;  /* 0x00000c0001047983 */ /* 0x000ea80000100800 */
[----:B-1----:R-:W3:Y:S04]  /*7aa0*/  LDL R2, [R1+0x3c] ;  /* 0x00003c0001027983 */ /* 0x002ee80000100800 */
[----:B------:R-:W3:Y:S04]  /*7ab0*/  LDL R0, [R1+0x34] ;  /* 0x0000340001007983 */ /* 0x000ee80000100800 */
[----:B------:R-:W4:Y:S01]  /*7ac0*/  LDL.LU R5, [R1+0x40] ;  /* 0x0000400001057983 */ /* 0x000f220000300800 */
[----:B------:R-:W-:Y:S01]  /*7ad0*/  MOV R139, R3 ;  /* 0x00000003008b7202 */ /* 0x000fe20000000f00 */
[----:B------:R-:W-:-:S02]  /*7ae0*/  IMAD.MOV.U32 R134, RZ, RZ, R136 ;  /* 0x000000ffff867224 */ /* 0x000fc400078e0088 */
[----:B------:R-:W-:Y:S02]  /*7af0*/  IMAD.MOV.U32 R132, RZ, RZ, R137 ;  /* 0x000000ffff847224 */ /* 0x000fe400078e0089 */
[----:B------:R-:W-:Y:S01]  /*7b00*/  IMAD.MOV.U32 R138, RZ, RZ, R135 ;  /* 0x000000ffff8a7224 */ /* 0x000fe200078e0087 */
[----:B--2---:R-:W-:Y:S02]  /*7b10*/  SHF.L.U32 R3, R4, 0x1, RZ ;  /* 0x0000000104037819 */ /* 0x004fe400000006ff */
[C---:B---3--:R-:W-:Y:S01]  /*7b20*/  SHF.L.U64.HI R2, R0.reuse, 0x1, R2 ;  /* 0x0000000100027819 */ /* 0x048fe20000010202 */
[----:B------:R-:W-:Y:S01]  /*7b30*/  IMAD.SHL.U32 R0, R0, 0x2, RZ ;  /* 0x0000000200007824 */ /* 0x000fe200078e00ff */
[----:B----4-:R-:W-:-:S05]  /*7b40*/  SHF.L.U64.HI R5, R4, 0x1, R5 ;  /* 0x0000000104057819 */ /* 0x010fca0000010205 */
[----:B------:R1:W-:Y:S04]  /*7b50*/  STL [R1+0x8], R5 ;  /* 0x0000080501007387 */ /* 0x0003e80000100800 */
[----:B------:R1:W-:Y:S04]  /*7b60*/  STL [R1+0x18], R3 ;  /* 0x0000180301007387 */ /* 0x0003e80000100800 */
[----:B------:R1:W-:Y:S04]  /*7b70*/  STL [R1+0x4], R2 ;  /* 0x0000040201007387 */ /* 0x0003e80000100800 */
[----:B------:R1:W-:Y:S02]  /*7b80*/  STL [R1], R0 ;  /* 0x0000000001007387 */ /* 0x0003e40000100800 */
.L_x_629:
[----:B-----5:R2:W5:Y:S01]  /*7b90*/  LDL R247, [R1+0x18] ;  /* 0x0000180001f77983 */ /* 0x0205620000100800 */
[----:B------:R-:W-:Y:S04]  /*7ba0*/  DEPBAR.LE SB0, 0x0 ;  /* 0x000080000000791a */ /* 0x000fe80000000000 */
[----:B------:R-:W-:Y:S01]  /*7bb0*/  BAR.SYNC.DEFER_BLOCKING 0x0 ;  /* 0x0000000000007b1d */ /* 0x000fe20000010000 */
[----:B------:R-:W-:Y:S01]  /*7bc0*/  UISETP.GT.AND UP0, UPT, UR8, UR24, UPT ;  /* 0x000000180800728c */ /* 0x000fe2000bf04270 */
[----:B------:R-:W-:Y:S04]  /*7bd0*/  SEL R244, RZ, 0x10, P5 ;  /* 0x00000010fff47807 */ /* 0x000fe80002800000 */
[----:B------:R2:W5:Y:S01]  /*7be0*/  LDL R246, [R1] ;  /* 0x0000000001f67983 */ /* 0x0005620000100800 */
[----:B------:R-:W-:Y:S03]  /*7bf0*/  PLOP3.LUT P0, PT, PT, PT, UP0, 0x80, 0x0 ;  /* 0x000000000000781c */ /* 0x000fe60003f0f008 */
[----:B------:R2:W5:Y:S04]  /*7c00*/  LDL R245, [R1+0x8] ;  /* 0x0000080001f57983 */ /* 0x0005680000100800 */
[----:B------:R2:W5:Y:S04]  /*7c10*/  LDL R223, [R1+0x4] ;  /* 0x0000040001df7983 */ /* 0x0005680000100800 */
[----:B------:R2:W3:Y:S04]  /*7c20*/  LDSM.16.M88.4 R48, [R231+0x6100] ;  /* 0x00610000e730783b */ /* 0x0004e80000000200 */
[----:B------:R2:W4:Y:S04]  /*7c30*/  LDSM.16.M88.4 R44, [R231+0x8100] ;  /* 0x00810000e72c783b */ /* 0x0005280000000200 */
[----:B-1----:R2:W1:Y:S04]  /*7c40*/  LDSM.16.M88.4 R16, [R224+0x3100] ;  /* 0x00310000e010783b */ /* 0x0024680000000200 */
[----:B------:R2:W1:Y:S04]  /*7c50*/  LDSM.16.M88.4 R32, [R224+0x3900] ;  /* 0x00390000e020783b */ /* 0x0004680000000200 */
[----:B------:R2:W1:Y:S04]  /*7c60*/  LDSM.16.M88.4 R140, [R224+0x4100] ;  /* 0x00410000e08c783b */ /* 0x0004680000000200 */
[----:B------:R2:W1:Y:S04]  /*7c70*/  LDSM.16.M88.4 R192, [R233+0x6100] ;  /* 0x00610000e9c0783b */ /* 0x0004680000000200 */
[----:B------:R2:W1:Y:S04]  /*7c80*/  LDSM.16.M88.4 R200, [R233+0x8100] ;  /* 0x00810000e9c8783b */ /* 0x0004680000000200 */
[----:B------:R2:W1:Y:S04]  /*7c90*/  LDSM.16.M88.4 R196, [R235] ;  /* 0x00000000ebc4783b */ /* 0x0004680000000200 */
[----:B------:R2:W1:Y:S04]  /*7ca0*/  LDSM.16.M88.4 R204, [R241] ;  /* 0x00000000f1cc783b */ /* 0x0004680000000200 */
[----:B------:R2:W1:Y:S01]  /*7cb0*/  LDSM.16.M88.4 R208, [R240] ;  /* 0x00000000f0d0783b */ /* 0x0004620000000200 */
[----:B------:R-:W-:-:S05]  /*7cc0*/  @P0 BRA `(.L_x_611) ;  /* 0x0000029000000947 */ /* 0x000fca0003800000 */
[----:B-1----:R-:W-:Y:S01]  /*7cd0*/  SHF.R.S32.HI R0, RZ, 0x1f, R243 ;  /* 0x0000001fff007819 */ /* 0x002fe200000114f3 */
[C---:B------:R-:W-:Y:S01]  /*7ce0*/  IMAD.WIDE.U32 R2, R243.reuse, c[0x0][0x208], RZ ;  /* 0x00008200f3027a25 */ /* 0x040fe200078e00ff */
[----:B------:R-:W-:Y:S02]  /*7cf0*/  SHF.R.S32.HI R4, RZ, 0x1f, R242 ;  /* 0x0000001fff047819 */ /* 0x000fe400000114f2 */
[----:B------:R-:W-:Y:S01]  /*7d00*/  IADD3 R15, R252, 0x100, RZ ;  /* 0x00000100fc0f7810 */ /* 0x000fe20007ffe0ff */
[----:B------:R-:W-:Y:S01]  /*7d10*/  IMAD R0, R0, c[0x0][0x208], RZ ;  /* 0x0000820000007a24 */ /* 0x000fe200078e02ff */
[----:B------:R-:W-:Y:S01]  /*7d20*/  IADD3 R14, -R244, 0x10, RZ ;  /* 0x00000010f40e7810 */ /* 0x000fe20007ffe1ff */
[----:B------:R-:W-:Y:S02]  /*7d30*/  IMAD R4, R4, c[0x0][0x218], RZ ;  /* 0x0000860004047a24 */ /* 0x000fe400078e02ff */
[----:B------:R-:W-:Y:S01]  /*7d40*/  IMAD R0, R243, c[0x0][0x20c], R0 ;  /* 0x00008300f3007a24 */ /* 0x000fe200078e0200 */
[----:B------:R-:W-:Y:S01]  /*7d50*/  LOP3.LUT R14, R14, 0xf, RZ, 0xc0, !PT ;  /* 0x0000000f0e0e7812 */ /* 0x000fe200078ec0ff */
[C---:B------:R-:W-:Y:S02]  /*7d60*/  IMAD R4, R242.reuse, c[0x0][0x21c], R4 ;  /* 0x00008700f2047a24 */ /* 0x040fe400078e0204 */
[----:B------:R-:W-:Y:S04]  /*7d70*/  IMAD.IADD R3, R3, 0x1, R0 ;  /* 0x0000000103037824 */ /* 0x000fe800078e0200 */
[----:B------:R-:W-:Y:S05]  /*7d80*/  IMAD.WIDE.U32 R2, R242, c[0x0][0x218], R2 ;  /* 0x00008600f2027a25 */ /* 0x000fea00078e0002 */
[----:B------:R-:W-:Y:S04]  /*7d90*/  IADD3 R0, P0, R2, UR22, RZ ;  /* 0x0000001602007c10 */ /* 0x000fe8000ff1e0ff */
[----:B------:R-:W-:Y:S02]  /*7da0*/  IADD3.X R3, R3, UR16, R4, P0, !PT ;  /* 0x0000001003037c10 */ /* 0x000fe400087fe404 */
[C---:B------:R-:W-:Y:S04]  /*7db0*/  LEA R2, P0, R0.reuse, c[0x0][0x1f8], 0x1 ;  /* 0x00007e0000027a11 */ /* 0x040fe800078008ff */
[----:B------:R-:W-:Y:S01]  /*7dc0*/  LEA.HI.X R0, R0, c[0x0][0x1fc], R3, 0x1, P0 ;  /* 0x00007f0000007a11 */ /* 0x000fe200000f0c03 */
[----:B------:R-:W1:Y:S04]  /*7dd0*/  SHFL.IDX PT, R6, R2, 0x1, 0x181f ;  /* 0x00381f0002067f89 */ /* 0x000e6800000e0000 */
[----:B------:R-:W2:Y:S04]  /*7de0*/  SHFL.IDX PT, R3, R2, RZ, 0x181f ;  /* 0x00181fff02037589 */ /* 0x000ea800000e0000 */
[----:B------:R-:W4:Y:S04]  /*7df0*/  SHFL.IDX PT, R4, R0, RZ, 0x181f ;  /* 0x00181fff00047589 */ /* 0x000f2800000e0000 */
[----:B------:R-:W3:Y:S04]  /*7e00*/  SHFL.IDX PT, R2, R2, 0x2, 0x181f ;  /* 0x00581f0002027f89 */ /* 0x000ee800000e0000 */
[----:B------:R-:W3:Y:S04]  /*7e10*/  SHFL.IDX PT, R5, R0, 0x1, 0x181f ;  /* 0x00381f0000057f89 */ /* 0x000ee800000e0000 */
[----:B------:R-:W3:Y:S01]  /*7e20*/  SHFL.IDX PT, R0, R0, 0x2, 0x181f ;  /* 0x00581f0000007f89 */ /* 0x000ee200000e0000 */
[-C--:B-1---5:R-:W-:Y:S02]  /*7e30*/  IADD3 R8, P1, R6, R247.reuse, RZ ;  /* 0x000000f706087210 */ /* 0x0a2fe40007f3e0ff */
[CC--:B--2---:R-:W-:Y:S02]  /*7e40*/  IADD3 R12, P0, R3.reuse, R247.reuse, RZ ;  /* 0x000000f7030c7210 */ /* 0x0c4fe40007f1e0ff */
[-C--:B------:R-:W-:Y:S03]  /*7e50*/  IADD3 R10, P2, R3, R246.reuse, RZ ;  /* 0x000000f6030a7210 */ /* 0x080fe60007f5e0ff */
[----:B----4-:R-:W-:Y:S01]  /*7e60*/  IMAD.X R13, R4, 0x1, R245, P0 ;  /* 0x00000001040d7824 */ /* 0x010fe200000e06f5 */
[----:B------:R-:W-:Y:S01]  /*7e70*/  IADD3 R6, P0, R6, R246, RZ ;  /* 0x000000f606067210 */ /* 0x000fe20007f1e0ff */
[----:B------:R-:W-:Y:S01]  /*7e80*/  IMAD.X R11, R4, 0x1, R223, P2 ;  /* 0x00000001040b7824 */ /* 0x000fe200010e06df */
[----:B---3--:R-:W-:Y:S02]  /*7e90*/  IADD3 R4, P2, R2, R247, RZ ;  /* 0x000000f702047210 */ /* 0x008fe40007f5e0ff */
[----:B------:R1:W-:Y:S01]  /*7ea0*/  LDGSTS.E.BYPASS.LTC128B.128 [R15], [R12.64], !P6 ;  /* 0x000000000c0f7fae */ /* 0x0003e2000f101d54 */
[C---:B------:R-:W-:Y:S03]  /*7eb0*/  IMAD.X R9, R5.reuse, 0x1, R245, P1 ;  /* 0x0000000105097824 */ /* 0x040fe600008e06f5 */
[----:B------:R1:W-:Y:S01]  /*7ec0*/  LDGSTS.E.BYPASS.LTC128B.128 [R15+0x1800], [R10.64], !P5 ;  /* 0x018000000a0f7fae */ /* 0x0003e2000e901d54 */
[----:B------:R-:W-:Y:S01]  /*7ed0*/  IMAD.X R7, R5, 0x1, R223, P0 ;  /* 0x0000000105077824 */ /* 0x000fe200000e06df */
[----:B------:R-:W-:Y:S01]  /*7ee0*/  IADD3 R2, P1, P0, R14, R2, R246 ;  /* 0x000000020e027210 */ /* 0x000fe2000783e0f6 */
[----:B------:R-:W-:Y:S01]  /*7ef0*/  IMAD.X R5, R0, 0x1, R245, P2 ;  /* 0x0000000100057824 */ /* 0x000fe200010e06f5 */
[----:B------:R1:W-:Y:S01]  /*7f00*/  LDGSTS.E.BYPASS.LTC128B.128 [R15+0x800], [R8.64], !P6 ;  /* 0x00800000080f7fae */ /* 0x0003e2000f101d54 */
[----:B------:R-:W-:Y:S02]  /*7f10*/  ISETP.NE.U32.AND P2, PT, R244, RZ, PT ;  /* 0x000000fff400720c */ /* 0x000fe40003f45070 */
[----:B------:R-:W-:Y:S01]  /*7f20*/  IADD3.X R3, RZ, R0, R223, P1, P0 ;  /* 0x00000000ff037210 */ /* 0x000fe20000fe04df */
[----:B------:R1:W-:Y:S04]  /*7f30*/  LDGSTS.E.BYPASS.LTC128B.128 [R15+0x2000], [R6.64], !P5 ;  /* 0x02000000060f7fae */ /* 0x0003e8000e901d54 */
[----:B------:R1:W-:Y:S06]  /*7f40*/  LDGSTS.E.BYPASS.LTC128B.128 [R15+0x1000], [R4.64], !P6 ;  /* 0x01000000040f7fae */ /* 0x0003ec000f101d54 */
[----:B------:R1:W-:Y:S02]  /*7f50*/  LDGSTS.E.BYPASS.LTC128B.128.ZFILL [R15+0x2800], [R2.64], P2 ;  /* 0x02800000020f7fae */ /* 0x0003e40009141d54 */
.L_x_611:
[-C--:B-1-3--:R-:W-:Y:S01]  /*7f60*/  HMMA.16816.F32 R4, R48, R16.reuse, RZ ;  /* 0x000000103004723c */ /* 0x08afe200000018ff */
[----:B------:R-:W-:Y:S01]  /*7f70*/  LDSM.16.M88.4 R212, [R230+0x3100] ;  /* 0x00310000e6d4783b */ /* 0x000fe20000000200 */
[----:B------:R-:W-:Y:S06]  /*7f80*/  UISETP.GT.AND UP0, UPT, UR24, UR8, UPT ;  /* 0x000000081800728c */ /* 0x000fec000bf04270 */
[C---:B----4-:R-:W-:Y:S01]  /*7f90*/  HMMA.16816.F32 R8, R44.reuse, R16, RZ ;  /* 0x000000102c08723c */ /* 0x050fe200000018ff */
[----:B------:R-:W0:Y:S01]  /*7fa0*/  LDGDEPBAR ;  /* 0x00000000000079af */ /* 0x000e220000000000 */
[----:B------:R-:W-:Y:S06]  /*7fb0*/  PLOP3.LUT P0, PT, PT, PT, UP0, 0x80, 0x0 ;  /* 0x000000000000781c */ /* 0x000fec0003f0f008 */
[-C--:B------:R-:W-:Y:S01]  /*7fc0*/  HMMA.16816.F32 R12, R44, R18.reuse, RZ ;  /* 0x000000122c0c723c */ /* 0x080fe200000018ff */
[----:B------:R-:W-:Y:S07]  /*7fd0*/  LDSM.16.M88.4 R216, [R232+0x8100] ;  /* 0x00810000e8d8783b */ /* 0x000fee0000000200 */
[C---:B------:R-:W-:Y:S08]  /*7fe0*/  HMMA.16816.F32 R16, R48.reuse, R18, RZ ;  /* 0x000000123010723c */ /* 0x040ff000000018ff */
[-C--:B------:R-:W-:Y:S08]  /*7ff0*/  HMMA.16816.F32 R20, R48, R32.reuse, RZ ;  /* 0x000000203014723c */ /* 0x080ff000000018ff */
[C---:B------:R-:W-:Y:S08]  /*8000*/  HMMA.16816.F32 R24, R44.reuse, R32, RZ ;  /* 0x000000202c18723c */ /* 0x040ff000000018ff */
[-C--:B------:R-:W-:Y:S08]  /*8010*/  HMMA.16816.F32 R28, R44, R34.reuse, RZ ;  /* 0x000000222c1c723c */ /* 0x080ff000000018ff */
[C---:B------:R-:W-:Y:S08]  /*8020*/  HMMA.16816.F32 R32, R48.reuse, R34, RZ ;  /* 0x000000223020723c */ /* 0x040ff000000018ff */
[-C--:B------:R-:W-:Y:S08]  /*8030*/  HMMA.16816.F32 R36, R48, R140.reuse, RZ ;  /* 0x0000008c3024723c */ /* 0x080ff000000018ff */
[C---:B------:R-:W-:Y:S08]  /*8040*/  HMMA.16816.F32 R40, R44.reuse, R140, RZ ;  /* 0x0000008c2c28723c */ /* 0x040ff000000018ff */
[-C--:B------:R-:W-:Y:S08]  /*8050*/  HMMA.16816.F32 R44, R44, R142.reuse, RZ ;  /* 0x0000008e2c2c723c */ /* 0x080ff000000018ff */
[----:B------:R-:W-:Y:S01]  /*8060*/  HMMA.16816.F32 R48, R48, R142, RZ ;  /* 0x0000008e3030723c */ /* 0x000fe200000018ff */
[----:B------:R-:W1:Y:S07]  /*8070*/  LDSM.16.M88.4 R140, [R232+0x6100] ;  /* 0x00610000e88c783b */ /* 0x000e6e0000000200 */
[-C--:B------:R-:W-:Y:S08]  /*8080*/  HMMA.16816.F32 R4, R192, R196.reuse, R4 ;  /* 0x000000c4c004723c */ /* 0x080ff00000001804 */
[C---:B------:R-:W-:Y:S08]  /*8090*/  HMMA.16816.F32 R8, R200.reuse, R196, R8 ;  /* 0x000000c4c808723c */ /* 0x040ff00000001808 */
[-C--:B------:R-:W-:Y:S08]  /*80a0*/  HMMA.16816.F32 R12, R200, R198.reuse, R12 ;  /* 0x000000c6c80c723c */ /* 0x080ff0000000180c */
[C---:B------:R-:W-:Y:S01]  /*80b0*/  HMMA.16816.F32 R16, R192.reuse, R198, R16 ;  /* 0x000000c6c010723c */ /* 0x040fe20000001810 */
[----:B------:R-:W3:Y:S07]  /*80c0*/  LDSM.16.M88.4 R196, [R230+0x3900] ;  /* 0x00390000e6c4783b */ /* 0x000eee0000000200 */
[-C--:B------:R-:W-:Y:S08]  /*80d0*/  HMMA.16816.F32 R20, R192, R204.reuse, R20 ;  /* 0x000000ccc014723c */ /* 0x080ff00000001814 */
[C---:B------:R-:W-:Y:S08]  /*80e0*/  HMMA.16816.F32 R24, R200.reuse, R204, R24 ;  /* 0x000000ccc818723c */ /* 0x040ff00000001818 */
[-C--:B------:R-:W-:Y:S08]  /*80f0*/  HMMA.16816.F32 R28, R200, R206.reuse, R28 ;  /* 0x000000cec81c723c */ /* 0x080ff0000000181c */
[C---:B------:R-:W-:Y:S01]  /*8100*/  HMMA.16816.F32 R32, R192.reuse, R206, R32 ;  /* 0x000000cec020723c */ /* 0x040fe20000001820 */
[----:B------:R-:W4:Y:S07]  /*8110*/  LDSM.16.M88.4 R204, [R230+0x4100] ;  /* 0x00410000e6cc783b */ /* 0x000f2e0000000200 */
[-C--:B------:R-:W-:Y:S08]  /*8120*/  HMMA.16816.F32 R36, R192, R208.reuse, R36 ;  /* 0x000000d0c024723c */ /* 0x080ff00000001824 */
[C---:B------:R-:W-:Y:S08]  /*8130*/  HMMA.16816.F32 R40, R200.reuse, R208, R40 ;  /* 0x000000d0c828723c */ /* 0x040ff00000001828 */
[-C--:B------:R-:W-:Y:S01]  /*8140*/  HMMA.16816.F32 R44, R200, R210.reuse, R44 ;  /* 0x000000d2c82c723c */ /* 0x080fe2000000182c */
[----:B------:R-:W-:Y:S07]  /*8150*/  LDSM.16.M88.4 R200, [R229] ;  /* 0x00000000e5c8783b */ /* 0x000fee0000000200 */
[----:B------:R-:W-:Y:S01]  /*8160*/  HMMA.16816.F32 R48, R192, R210, R48 ;  /* 0x000000d2c030723c */ /* 0x000fe20000001830 */
[----:B------:R-:W2:Y:S07]  /*8170*/  LDSM.16.M88.4 R192, [R234+0x6100] ;  /* 0x00610000eac0783b */ /* 0x000eae0000000200 */
[-C--:B-1----:R-:W-:Y:S01]  /*8180*/  HMMA.16816.F32 R4, R140, R212.reuse, R4 ;  /* 0x000000d48c04723c */ /* 0x082fe20000001804 */
[----:B------:R-:W1:Y:S07]  /*8190*/  LDSM.16.M88.4 R208, [R234+0x8100] ;  /* 0x00810000ead0783b */ /* 0x000e6e0000000200 */
[C---:B------:R-:W-:Y:S08]  /*81a0*/  HMMA.16816.F32 R8, R216.reuse, R212, R8 ;  /* 0x000000d4d808723c */ /* 0x040ff00000001808 */
[-C--:B------:R-:W-:Y:S08]  /*81b0*/  HMMA.16816.F32 R12, R216, R214.reuse, R12 ;  /* 0x000000d6d80c723c */ /* 0x080ff0000000180c */
[C---:B------:R-:W-:Y:S01]  /*81c0*/  HMMA.16816.F32 R16, R140.reuse, R214, R16 ;  /* 0x000000d68c10723c */ /* 0x040fe20000001810 */
[----:B------:R-:W-:Y:S07]  /*81d0*/  LDSM.16.M88.4 R212, [R229+0x1000] ;  /* 0x00100000e5d4783b */ /* 0x000fee0000000200 */
[-C--:B---3--:R-:W-:Y:S08]  /*81e0*/  HMMA.16816.F32 R20, R140, R196.reuse, R20 ;  /* 0x000000c48c14723c */ /* 0x088ff00000001814 */
[C---:B------:R-:W-:Y:S08]  /*81f0*/  HMMA.16816.F32 R24, R216.reuse, R196, R24 ;  /* 0x000000c4d818723c */ /* 0x040ff00000001818 */
[-C--:B------:R-:W-:Y:S08]  /*8200*/  HMMA.16816.F32 R28, R216, R198.reuse, R28 ;  /* 0x000000c6d81c723c */ /* 0x080ff0000000181c */
[C---:B------:R-:W-:Y:S01]  /*8210*/  HMMA.16816.F32 R32, R140.reuse, R198, R32 ;  /* 0x000000c68c20723c */ /* 0x040fe20000001820 */
[----:B------:R-:W3:Y:S07]  /*8220*/  LDSM.16.M88.4 R196, [R229+0x800] ;  /* 0x00080000e5c4783b */ /* 0x000eee0000000200 */
[-C--:B----4-:R-:W-:Y:S08]  /*8230*/  HMMA.16816.F32 R36, R140, R204.reuse, R36 ;  /* 0x000000cc8c24723c */ /* 0x090ff00000001824 */
[C---:B------:R-:W-:Y:S08]  /*8240*/  HMMA.16816.F32 R40, R216.reuse, R204, R40 ;  /* 0x000000ccd828723c */ /* 0x040ff00000001828 */
[-C--:B------:R-:W-:Y:S01]  /*8250*/  HMMA.16816.F32 R44, R216, R206.reuse, R44 ;  /* 0x000000ced82c723c */ /* 0x080fe2000000182c */
[----:B------:R-:W-:Y:S07]  /*8260*/  LDSM.16.M88.4 R216, [R231+0xc100] ;  /* 0x00c10000e7d8783b */ /* 0x000fee0000000200 */
[----:B------:R-:W-:Y:S01]  /*8270*/  HMMA.16816.F32 R48, R140, R206, R48 ;  /* 0x000000ce8c30723c */ /* 0x000fe20000001830 */
[----:B------:R-:W-:Y:S07]  /*8280*/  LDSM.16.M88.4 R140, [R231+0xa100] ;  /* 0x00a10000e78c783b */ /* 0x000fee0000000200 */
[-C--:B--2---:R-:W-:Y:S01]  /*8290*/  HMMA.16816.F32 R4, R192, R200.reuse, R4 ;  /* 0x000000c8c004723c */ /* 0x084fe20000001804 */
[----:B------:R-:W2:Y:S07]  /*82a0*/  LDSM.16.M88.4 R204, [R224+0x4900] ;  /* 0x00490000e0cc783b */ /* 0x000eae0000000200 */
[C---:B-1----:R-:W-:Y:S08]  /*82b0*/  HMMA.16816.F32 R8, R208.reuse, R200, R8 ;  /* 0x000000c8d008723c */ /* 0x042ff00000001808 */
[-C--:B------:R-:W-:Y:S08]  /*82c0*/  HMMA.16816.F32 R12, R208, R202.reuse, R12 ;  /* 0x000000cad00c723c */ /* 0x080ff0000000180c */
[C---:B------:R-:W-:Y:S01]  /*82d0*/  HMMA.16816.F32 R16, R192.reuse, R202, R16 ;  /* 0x000000cac010723c */ /* 0x040fe20000001810 */
[----:B------:R-:W1:Y:S07]  /*82e0*/  LDSM.16.M88.4 R200, [R224+0x5100] ;  /* 0x00510000e0c8783b */ /* 0x000e6e0000000200 */
[-C--:B---3--:R-:W-:Y:S08]  /*82f0*/  HMMA.16816.F32 R20, R192, R196.reuse, R20 ;  /* 0x000000c4c014723c */ /* 0x088ff00000001814 */
        /* <DEDUP_REMOVED lines=10> */
[-C--:B--2---:R-:W-:Y:S01]  /*83a0*/  HMMA.16816.F32 R4, R140, R204.reuse, R4 ;  /* 0x000000cc8c04723c */ /* 0x084fe20000001804 */
[----:B------:R-:W-:Y:S07]  /*83b0*/  LDSM.16.M88.4 R212, [R238] ;  /* 0x00000000eed4783b */ /* 0x000fee0000000200 */
[C---:B------:R-:W-:Y:S08]  /*83c0*/  HMMA.16816.F32 R8, R216.reuse, R204, R8 ;  /* 0x000000ccd808723c */ /* 0x040ff00000001808 */
[-C--:B------:R-:W-:Y:S08]  /*83d0*/  HMMA.16816.F32 R12, R216, R206.reuse, R12 ;  /* 0x000000ced80c723c */ /* 0x080ff0000000180c */
[C---:B------:R-:W-:Y:S01]  /*83e0*/  HMMA.16816.F32 R16, R140.reuse, R206, R16 ;  /* 0x000000ce8c10723c */ /* 0x040fe20000001810 */
[----:B------:R-:W2:Y:S07]  /*83f0*/  LDSM.16.M88.4 R204, [R239] ;  /* 0x00000000efcc783b */ /* 0x000eae0000000200 */
[-C--:B-1----:R-:W-:Y:S08]  /*8400*/  HMMA.16816.F32 R20, R140, R200.reuse, R20 ;  /* 0x000000c88c14723c */ /* 0x082ff00000001814 */
[C---:B------:R-:W-:Y:S08]  /*8410*/  HMMA.16816.F32 R24, R216.reuse, R200, R24 ;  /* 0x000000c8d818723c */ /* 0x040ff00000001818 */
[-C--:B------:R-:W-:Y:S08]  /*8420*/  HMMA.16816.F32 R28, R216, R202.reuse, R28 ;  /* 0x000000cad81c723c */ /* 0x080ff0000000181c */
[C---:B------:R-:W-:Y:S01]  /*8430*/  HMMA.16816.F32 R32, R140.reuse, R202, R32 ;  /* 0x000000ca8c20723c */ /* 0x040fe20000001820 */
[----:B------:R-:W1:Y:S07]  /*8440*/  LDSM.16.M88.4 R200, [R237] ;  /* 0x00000000edc8783b */ /* 0x000e6e0000000200 */
[-C--:B---3--:R-:W-:Y:S08]  /*8450*/  HMMA.16816.F32 R36, R140, R192.reuse, R36 ;  /* 0x000000c08c24723c */ /* 0x088ff00000001824 */
[C---:B------:R-:W-:Y:S08]  /*8460*/  HMMA.16816.F32 R40, R216.reuse, R192, R40 ;  /* 0x000000c0d828723c */ /* 0x040ff00000001828 */
[-C--:B------:R-:W-:Y:S01]  /*8470*/  HMMA.16816.F32 R44, R216, R194.reuse, R44 ;  /* 0x000000c2d82c723c */ /* 0x080fe2000000182c */
[----:B------:R-:W-:Y:S07]  /*8480*/  LDSM.16.M88.4 R216, [R236+0xc100] ;  /* 0x00c10000ecd8783b */ /* 0x000fee0000000200 */
[----:B------:R-:W-:Y:S01]  /*8490*/  HMMA.16816.F32 R48, R140, R194, R48 ;  /* 0x000000c28c30723c */ /* 0x000fe20000001830 */
[----:B------:R-:W-:Y:S07]  /*84a0*/  LDSM.16.M88.4 R140, [R232+0xa100] ;  /* 0x00a10000e88c783b */ /* 0x000fee0000000200 */
[-C--:B--2---:R-:W-:Y:S01]  /*84b0*/  HMMA.16816.F32 R4, R196, R204.reuse, R4 ;  /* 0x000000ccc404723c */ /* 0x084fe20000001804 */
[----:B------:R-:W2:Y:S07]  /*84c0*/  LDSM.16.M88.4 R192, [R230+0x4900] ;  /* 0x00490000e6c0783b */ /* 0x000eae0000000200 */
        /* <DEDUP_REMOVED lines=8> */
[----:B------:R-:W-:Y:S07]  /*8550*/  LDSM.16.M88.4 R212, [R230+0x5900] ;  /* 0x00590000e6d4783b */ /* 0x000fee0000000200 */
[-C--:B-1----:R-:W-:Y:S08]  /*8560*/  HMMA.16816.F32 R36, R196, R200.reuse, R36 ;  /* 0x000000c8c424723c */ /* 0x082ff00000001824 */
[C---:B------:R-:W-:Y:S08]  /*8570*/  HMMA.16816.F32 R40, R208.reuse, R200, R40 ;  /* 0x000000c8d028723c */ /* 0x040ff00000001828 */
[-C--:B------:R-:W-:Y:S01]  /*8580*/  HMMA.16816.F32 R44, R208, R202.reuse, R44 ;  /* 0x000000cad02c723c */ /* 0x080fe2000000182c */
[----:B------:R-:W1:Y:S07]  /*8590*/  LDSM.16.M88.4 R208, [R230+0x5100] ;  /* 0x00510000e6d0783b */ /* 0x000e6e0000000200 */
[----:B------:R-:W-:Y:S01]  /*85a0*/  HMMA.16816.F32 R48, R196, R202, R48 ;  /* 0x000000cac430723c */ /* 0x000fe20000001830 */
[----:B------:R-:W-:Y:S07]  /*85b0*/  LDSM.16.M88.4 R196, [R234+0xa100] ;  /* 0x00a10000eac4783b */ /* 0x000fee0000000200 */
[-C--:B--2---:R-:W-:Y:S01]  /*85c0*/  HMMA.16816.F32 R4, R140, R192.reuse, R4 ;  /* 0x000000c08c04723c */ /* 0x084fe20000001804 */
[----:B------:R-:W2:Y:S07]  /*85d0*/  LDSM.16.M88.4 R200, [R229+0x1800] ;  /* 0x00180000e5c8783b */ /* 0x000eae0000000200 */
[C---:B---3--:R-:W-:Y:S08]  /*85e0*/  HMMA.16816.F32 R8, R204.reuse, R192, R8 ;  /* 0x000000c0cc08723c */ /* 0x048ff00000001808 */
[-C--:B------:R-:W-:Y:S08]  /*85f0*/  HMMA.16816.F32 R12, R204, R194.reuse, R12 ;  /* 0x000000c2cc0c723c */ /* 0x080ff0000000180c */
[C---:B------:R-:W-:Y:S08]  /*8600*/  HMMA.16816.F32 R16, R140.reuse, R194, R16 ;  /* 0x000000c28c10723c */ /* 0x040ff00000001810 */
[-C--:B-1----:R-:W-:Y:S08]  /*8610*/  HMMA.16816.F32 R20, R140, R208.reuse, R20 ;  /* 0x000000d08c14723c */ /* 0x082ff00000001814 */
[C---:B------:R-:W-:Y:S08]  /*8620*/  HMMA.16816.F32 R24, R204.reuse, R208, R24 ;  /* 0x000000d0cc18723c */ /* 0x040ff00000001818 */
[-C--:B------:R-:W-:Y:S08]  /*8630*/  HMMA.16816.F32 R28, R204, R210.reuse, R28 ;  /* 0x000000d2cc1c723c */ /* 0x080ff0000000181c */
[C---:B------:R-:W-:Y:S08]  /*8640*/  HMMA.16816.F32 R32, R140.reuse, R210, R32 ;  /* 0x000000d28c20723c */ /* 0x040ff00000001820 */
[-C--:B------:R-:W-:Y:S08]  /*8650*/  HMMA.16816.F32 R36, R140, R212.reuse, R36 ;  /* 0x000000d48c24723c */ /* 0x080ff00000001824 */
[C---:B------:R-:W-:Y:S08]  /*8660*/  HMMA.16816.F32 R40, R204.reuse, R212, R40 ;  /* 0x000000d4cc28723c */ /* 0x040ff00000001828 */
[-C--:B------:R-:W-:Y:S08]  /*8670*/  HMMA.16816.F32 R44, R204, R214.reuse, R44 ;  /* 0x000000d6cc2c723c */ /* 0x080ff0000000182c */
[----:B------:R-:W-:Y:S08]  /*8680*/  HMMA.16816.F32 R48, R140, R214, R48 ;  /* 0x000000d68c30723c */ /* 0x000ff00000001830 */
[-C--:B--2---:R-:W-:Y:S08]  /*8690*/  HMMA.16816.F32 R4, R196, R200.reuse, R4 ;  /* 0x000000c8c404723c */ /* 0x084ff00000001804 */
[C---:B------:R-:W-:Y:S08]  /*86a0*/  HMMA.16816.F32 R8, R216.reuse, R200, R8 ;  /* 0x000000c8d808723c */ /* 0x040ff00000001808 */
[-C--:B------:R-:W-:Y:S08]  /*86b0*/  HMMA.16816.F32 R12, R216, R202.reuse, R12 ;  /* 0x000000cad80c723c */ /* 0x080ff0000000180c */
        /* <DEDUP_REMOVED lines=26> */
[----:B------:R-:W2:Y:S10]  /*8860*/  MUFU.TANH R143, R18 ;  /* 0x00000012008f7308 */ /* 0x000eb40000002400 */
[----:B------:R2:W2:Y:S01]  /*8870*/  MUFU.TANH R142, R19 ;  /* 0x00000013008e7308 */ /* 0x0004a20000002400 */
[----:B-1----:R-:W1:Y:S01]  /*8880*/  LDSM.16.M88.4 R8, [R229+0x2800] ;  /* 0x00280000e508783b */ /* 0x002e620000000200 */
[----:B------:R-:W-:Y:S04]  /*8890*/  DEPBAR.LE SB0, 0x0 ;  /* 0x000080000000791a */ /* 0x000fe80000000000 */
[-C--:B----4-:R-:W-:Y:S04]  /*88a0*/  HMMA.16816.F32 R20, R196, R4.reuse, R20 ;  /* 0x00000004c414723c */ /* 0x090fe80000001814 */
[----:B------:R-:W4:Y:S01]  /*88b0*/  MUFU.TANH R195, R12 ;  /* 0x0000000c00c37308 */ /* 0x000f220000002400 */
[----:B------:R-:W-:Y:S03]  /*88c0*/  BAR.SYNC.DEFER_BLOCKING 0x0 ;  /* 0x0000000000007b1d */ /* 0x000fe60000010000 */
[C---:B------:R-:W-:Y:S06]  /*88d0*/  HMMA.16816.F32 R24, R216.reuse, R4, R24 ;  /* 0x00000004d818723c */ /* 0x040fec0000001818 */
[----:B------:R-:W1:Y:S02]  /*88e0*/  MUFU.TANH R194, R13 ;  /* 0x0000000d00c27308 */ /* 0x000e640000002400 */
[-C--:B------:R-:W-:Y:S08]  /*88f0*/  HMMA.16816.F32 R28, R216, R6.reuse, R28 ;  /* 0x00000006d81c723c */ /* 0x080ff0000000181c */
[----:B------:R-:W2:Y:S01]  /*8900*/  MUFU.TANH R214, R14 ;  /* 0x0000000e00d67308 */ /* 0x000ea20000002400 */
[C---:B------:R-:W-:Y:S04]  /*8910*/  HMMA.16816.F32 R32, R196.reuse, R6, R32 ;  /* 0x00000006c420723c */ /* 0x040fe80000001820 */
[----:B------:R-:W-:Y:S02]  /*8920*/  FMUL.FTZ R20, R20, c[0x0][0x320] ;  /* 0x0000c80014147a20 */ /* 0x000fe40000410000 */
[----:B------:R-:W-:Y:S03]  /*8930*/  FMUL.FTZ R21, R21, c[0x0][0x320] ;  /* 0x0000c80015157a20 */ /* 0x000fe60000410000 */
[----:B------:R-:W2:Y:S03]  /*8940*/  MUFU.TANH R213, R15 ;  /* 0x0000000f00d57308 */ /* 0x000ea60000002400 */
[----:B------:R-:W-:Y:S01]  /*8950*/  FMUL.FTZ R22, R22, c[0x0][0x320] ;  /* 0x0000c80016167a20 */ /* 0x000fe20000410000 */
[-C--:B-1----:R-:W-:Y:S03]  /*8960*/  HMMA.16816.F32 R36, R196, R8.reuse, R36 ;  /* 0x00000008c424723c */ /* 0x082fe60000001824 */
[----:B------:R-:W-:Y:S02]  /*8970*/  FMUL.FTZ R23, R23, c[0x0][0x320] ;  /* 0x0000c80017177a20 */ /* 0x000fe40000410000 */
[----:B------:R-:W-:Y:S01]  /*8980*/  FMUL.FTZ R24, R24, c[0x0][0x320] ;  /* 0x0000c80018187a20 */ /* 0x000fe20000410000 */
[----:B------:R-:W1:Y:S01]  /*8990*/  MUFU.TANH R135, R20 ;  /* 0x0000001400877308 */ /* 0x000e620000002400 */
[----:B------:R-:W-:Y:S01]  /*89a0*/  FMUL.FTZ R25, R25, c[0x0][0x320] ;  /* 0x0000c80019197a20 */ /* 0x000fe20000410000 */
[C---:B------:R-:W-:Y:S04]  /*89b0*/  HMMA.16816.F32 R40, R216.reuse, R8, R40 ;  /* 0x00000008d828723c */ /* 0x040fe80000001828 */
[----:B------:R-:W-:Y:S02]  /*89c0*/  FMUL.FTZ R26, R26, c[0x0][0x320] ;  /* 0x0000c8001a1a7a20 */ /* 0x000fe40000410000 */
[----:B------:R-:W-:Y:S02]  /*89d0*/  FMUL.FTZ R27, R27, c[0x0][0x320] ;  /* 0x0000c8001b1b7a20 */ /* 0x000fe40000410000 */
[----:B------:R-:W1:Y:S01]  /*89e0*/  MUFU.TANH R133, R21 ;  /* 0x0000001500857308 */ /* 0x000e620000002400 */
[-C--:B------:R-:W-:Y:S03]  /*89f0*/  HMMA.16816.F32 R44, R216, R10.reuse, R44 ;  /* 0x0000000ad82c723c */ /* 0x080fe6000000182c */
[----:B------:R-:W-:Y:S02]  /*8a00*/  FMUL.FTZ R28, R28, c[0x0][0x320] ;  /* 0x0000c8001c1c7a20 */ /* 0x000fe40000410000 */
[----:B------:R-:W-:Y:S02]  /*8a10*/  FMUL.FTZ R29, R29, c[0x0][0x320] ;  /* 0x0000c8001d1d7a20 */ /* 0x000fe40000410000 */
[----:B------:R-:W-:Y:S01]  /*8a20*/  FMUL.FTZ R30, R30, c[0x0][0x320] ;  /* 0x0000c8001e1e7a20 */ /* 0x000fe20000410000 */
[----:B------:R-:W-:Y:S01]  /*8a30*/  HMMA.16816.F32 R48, R196, R10, R48 ;  /* 0x0000000ac430723c */ /* 0x000fe20000001830 */
[----:B------:R1:W1:Y:S03]  /*8a40*/  MUFU.TANH R140, R22 ;  /* 0x00000016008c7308 */ /* 0x0002660000002400 */
[----:B------:R-:W-:Y:S03]  /*8a50*/  FMUL.FTZ R31, R31, c[0x0][0x320] ;  /* 0x0000c8001f1f7a20 */ /* 0x000fe60000410000 */
[----:B------:R-:W-:Y:S02]  /*8a60*/  FMUL.FTZ R42, R42, c[0x0][0x320] ;  /* 0x0000c8002a2a7a20 */ /* 0x000fe40000410000 */
[----:B------:R-:W-:Y:S02]  /*8a70*/  FMUL.FTZ R43, R43, c[0x0][0x320] ;  /* 0x0000c8002b2b7a20 */ /* 0x000fe40000410000 */
[----:B------:R3:W3:Y:S05]  /*8a80*/  MUFU.TANH R137, R23 ;  /* 0x0000001700897308 */ /* 0x0006ea0000002400 */
[----:B------:R-:W-:Y:S02]  /*8a90*/  FMUL.FTZ R46, R46, c[0x0][0x320] ;  /* 0x0000c8002e2e7a20 */ /* 0x000fe40000410000 */
[----:B------:R-:W-:Y:S03]  /*8aa0*/  FMUL.FTZ R47, R47, c[0x0][0x320] ;  /* 0x0000c8002f2f7a20 */ /* 0x000fe60000410000 */
[----:B------:R4:W4:Y:S03]  /*8ab0*/  MUFU.TANH R205, R24 ;  /* 0x0000001800cd7308 */ /* 0x0009260000002400 */
[----:B--2---:R-:W-:Y:S02]  /*8ac0*/  FMUL.FTZ R19, R48, c[0x0][0x320] ;  /* 0x0000c80030137a20 */ /* 0x004fe40000410000 */
[----:B-1----:R-:W-:Y:S02]  /*8ad0*/  FMUL.FTZ R22, R37, c[0x0][0x320] ;  /* 0x0000c80025167a20 */ /* 0x002fe40000410000 */
[----:B------:R-:W-:Y:S02]  /*8ae0*/  FMUL.FTZ R18, R49, c[0x0][0x320] ;  /* 0x0000c80031127a20 */ /* 0x000fe40000410000 */
[----:B------:R-:W-:Y:S01]  /*8af0*/  FMUL.FTZ R21, R50, c[0x0][0x320] ;  /* 0x0000c80032157a20 */ /* 0x000fe20000410000 */
[----:B------:R1:W2:Y:S01]  /*8b00*/  MUFU.TANH R208, R25 ;  /* 0x0000001900d07308 */ /* 0x0002a20000002400 */
[----:B------:R-:W-:Y:S02]  /*8b10*/  FMUL.FTZ R20, R51, c[0x0][0x320] ;  /* 0x0000c80033147a20 */ /* 0x000fe40000410000 */
[----:B---3--:R-:W-:Y:S07]  /*8b20*/  FMUL.FTZ R23, R45, c[0x0][0x320] ;  /* 0x0000c8002d177a20 */ /* 0x008fee0000410000 */
[----:B------:R3:W2:Y:S01]  /*8b30*/  MUFU.TANH R220, R26 ;  /* 0x0000001a00dc7308 */ /* 0x0006a20000002400 */
[----:B----4-:R-:W-:Y:S09]  /*8b40*/  FMUL.FTZ R24, R36, c[0x0][0x320] ;  /* 0x0000c80024187a20 */ /* 0x010ff20000410000 */
[----:B------:R4:W2:Y:S01]  /*8b50*/  MUFU.TANH R215, R27 ;  /* 0x0000001b00d77308 */ /* 0x0008a20000002400 */
[----:B-1----:R-:W-:Y:S02]  /*8b60*/  FMUL.FTZ R25, R33, c[0x0][0x320] ;  /* 0x0000c80021197a20 */ /* 0x002fe40000410000 */
[----:B------:R-:W-:Y:S07]  /*8b70*/  FMUL.FTZ R33, R34, c[0x0][0x320] ;  /* 0x0000c80022217a20 */ /* 0x000fee0000410000 */
[----:B------:R1:W1:Y:S01]  /*8b80*/  MUFU.TANH R141, R28 ;  /* 0x0000001c008d7308 */ /* 0x0002620000002400 */
[----:B---3--:R-:W-:Y:S02]  /*8b90*/  FMUL.FTZ R26, R32, c[0x0][0x320] ;  /* 0x0000c800201a7a20 */ /* 0x008fe40000410000 */
[----:B------:R-:W-:Y:S07]  /*8ba0*/  FMUL.FTZ R32, R35, c[0x0][0x320] ;  /* 0x0000c80023207a20 */ /* 0x000fee0000410000 */
[----:B------:R3:W2:Y:S01]  /*8bb0*/  MUFU.TANH R136, R29 ;  /* 0x0000001d00887308 */ /* 0x0006a20000002400 */
[----:B----4-:R-:W-:Y:S09]  /*8bc0*/  FMUL.FTZ R27, R39, c[0x0][0x320] ;  /* 0x0000c800271b7a20 */ /* 0x010ff20000410000 */
[----:B------:R4:W2:Y:S01]  /*8bd0*/  MUFU.TANH R212, R30 ;  /* 0x0000001e00d47308 */ /* 0x0008a20000002400 */
[----:B-1----:R-:W-:Y:S09]  /*8be0*/  FMUL.FTZ R28, R38, c[0x0][0x320] ;  /* 0x0000c800261c7a20 */ /* 0x002ff20000410000 */
[----:B------:R1:W1:Y:S01]  /*8bf0*/  MUFU.TANH R209, R31 ;  /* 0x0000001f00d17308 */ /* 0x0002620000002400 */
[----:B---3--:R-:W-:Y:S09]  /*8c00*/  FMUL.FTZ R29, R44, c[0x0][0x320] ;  /* 0x0000c8002c1d7a20 */ /* 0x008ff20000410000 */
[----:B------:R-:W3:Y:S01]  /*8c10*/  MUFU.TANH R16, R16 ;  /* 0x0000001000107308 */ /* 0x000ee20000002400 */
[----:B----4-:R-:W-:Y:S09]  /*8c20*/  FMUL.FTZ R30, R41, c[0x0][0x320] ;  /* 0x0000c800291e7a20 */ /* 0x010ff20000410000 */
[----:B------:R-:W4:Y:S01]  /*8c30*/  MUFU.TANH R17, R17 ;  /* 0x0000001100117308 */ /* 0x000f220000002400 */
[----:B-1----:R-:W-:Y:S09]  /*8c40*/  FMUL.FTZ R31, R40, c[0x0][0x320] ;  /* 0x0000c800281f7a20 */ /* 0x002ff20000410000 */
        /* <DEDUP_REMOVED lines=21> */
[----:B--234-:R-:W2:Y:S01]  /*8da0*/  LDL R0, [R1+0x14] ;  /* 0x0000140001007983 */ /* 0x01cea20000100800 */
[----:B------:R-:W-:Y:S01]  /*8db0*/  UIMAD UR4, UR24, 0x30, UR10 ;  /* 0x00000030180478a4 */ /* 0x000fe2000f8e020a */
[----:B------:R-:W-:Y:S01]  /*8dc0*/  IMAD.MOV.U32 R242, RZ, RZ, RZ ;  /* 0x000000fffff27224 */ /* 0x000fe200078e00ff */
[----:B------:R-:W-:Y:S04]  /*8dd0*/  IADD3 R14, -R244, 0x10, RZ ;  /* 0x00000010f40e7810 */ /* 0x000fe80007ffe1ff */
[----:B------:R-:W-:Y:S01]  /*8de0*/  IMAD.U32 R2, RZ, RZ, UR4 ;  /* 0x00000004ff027e24 */ /* 0x000fe2000f8e00ff */
[----:B------:R-:W-:Y:S04]  /*8df0*/  LOP3.LUT R14, R14, 0xf, RZ, 0xc0, !PT ;  /* 0x0000000f0e0e7812 */ /* 0x000fe800078ec0ff */
        /* <DEDUP_REMOVED lines=24> */
[----:B------:R-:W2:Y:S04]  /*8f80*/  SHFL.IDX PT, R6, R2, 0x1, 0x181f ;  /* 0x00381f0002067f89 */ /* 0x000ea800000e0000 */
[----:B------:R-:W3:Y:S04]  /*8f90*/  SHFL.IDX PT, R3, R2, RZ, 0x181f ;  /* 0x00181fff02037589 */ /* 0x000ee800000e0000 */
[----:B------:R-:W4:Y:S04]  /*8fa0*/  SHFL.IDX PT, R4, R0, RZ, 0x181f ;  /* 0x00181fff00047589 */ /* 0x000f2800000e0000 */
[----:B------:R-:W1:Y:S04]  /*8fb0*/  SHFL.IDX PT, R2, R2, 0x2, 0x181f ;  /* 0x00581f0002027f89 */ /* 0x000e6800000e0000 */
[----:B------:R-:W1:Y:S04]  /*8fc0*/  SHFL.IDX PT, R5, R0, 0x1, 0x181f ;  /* 0x00381f0000057f89 */ /* 0x000e6800000e0000 */
[----:B------:R-:W1:Y:S01]  /*8fd0*/  SHFL.IDX PT, R0, R0, 0x2, 0x181f ;  /* 0x00581f0000007f89 */ /* 0x000e6200000e0000 */
[-C--:B--2--5:R-:W-:Y:S02]  /*8fe0*/  IADD3 R8, P1, R6, R247.reuse, RZ ;  /* 0x000000f706087210 */ /* 0x0a4fe40007f3e0ff */
[CC--:B---3--:R-:W-:Y:S02]  /*8ff0*/  IADD3 R12, P0, R3.reuse, R247.reuse, RZ ;  /* 0x000000f7030c7210 */ /* 0x0c8fe40007f1e0ff */
[-C--:B------:R-:W-:Y:S03]  /*9000*/  IADD3 R10, P2, R3, R246.reuse, RZ ;  /* 0x000000f6030a7210 */ /* 0x080fe60007f5e0ff */
[----:B----4-:R-:W-:Y:S01]  /*9010*/  IMAD.X R13, R4, 0x1, R245, P0 ;  /* 0x00000001040d7824 */ /* 0x010fe200000e06f5 */
[----:B------:R-:W-:Y:S01]  /*9020*/  IADD3 R6, P0, R6, R246, RZ ;  /* 0x000000f606067210 */ /* 0x000fe20007f1e0ff */
[----:B------:R-:W-:Y:S01]  /*9030*/  IMAD.X R11, R4, 0x1, R223, P2 ;  /* 0x00000001040b7824 */ /* 0x000fe200010e06df */
[----:B-1----:R-:W-:Y:S02]  /*9040*/  IADD3 R4, P2, R2, R247, RZ ;  /* 0x000000f702047210 */ /* 0x002fe40007f5e0ff */
[----:B------:R1:W-:Y:S01]  /*9050*/  LDGSTS.E.BYPASS.LTC128B.128 [R252+0x3100], [R12.64], !P6 ;  /* 0x031000000cfc7fae */ /* 0x0003e2000f101d54 */
        /* <DEDUP_REMOVED lines=11> */
.L_x_612:
[----:B-1234-:R-:W2:Y:S01]  /*9110*/  LDL R2, [R1+0x30] ;  /* 0x0000300001027983 */ /* 0x01eea20000100800 */
[----:B------:R-:W-:Y:S02]  /*9120*/  UISETP.NE.AND UP1, UPT, UR13, URZ, UPT ;  /* 0x0000003f0d00728c */ /* 0x000fe4000bf25270 */
[----:B------:R-:W-:Y:S01]  /*9130*/  UIMAD UR4, UR24, -0x30, URZ ;  /* 0xffffffd0180478a4 */ /* 0x000fe2000f8e023f */
[----:B------:R-:W3:Y:S01]  /*9140*/  LDL R35, [R1+0x1c] ;  /* 0x00001c0001237983 */ /* 0x000ee20000100800 */
[----:B------:R-:W-:Y:S02]  /*9150*/  UISETP.NE.AND UP0, UPT, UR12, URZ, UPT ;  /* 0x0000003f0c00728c */ /* 0x000fe4000bf05270 */
[----:B------:R-:W-:Y:S01]  /*9160*/  PLOP3.LUT P1, PT, PT, PT, UP1, 0x80, 0x0 ;  /* 0x000000000000781c */ /* 0x000fe20003f2f018 */
[----:B------:R-:W0:Y:S01]  /*9170*/  LDGDEPBAR ;  /* 0x00000000000079af */ /* 0x000e220000000000 */
[----:B------:R-:W-:Y:S11]  /*9180*/  PLOP3.LUT P0, PT, PT, PT, UP1, 0x80, 0x0 ;  /* 0x000000000000781c */ /* 0x000ff60003f0f018 */
[----:B--2---:R-:W-:Y:S04]  /*9190*/  @P1 IMAD.HI.U32 R0, R2, c[0x0][0x2c8], RZ ;  /* 0x0000b20002001a27 */ /* 0x004fe800078e00ff */
[----:B------:R-:W-:Y:S01]  /*91a0*/  IMAD.MOV.U32 R4, RZ, RZ, R2 ;  /* 0x000000ffff047224 */ /* 0x000fe200078e0002 */
[----:B------:R-:W-:Y:S01]  /*91b0*/  @P0 SHF.R.U32.HI R4, RZ, c[0x0][0x2cc], R0 ;  /* 0x0000b300ff040a19 */ /* 0x000fe20000011600 */
[----:B------:R-:W-:Y:S01]  /*91c0*/  IMAD.U32 R0, RZ, RZ, UR4 ;  /* 0x00000004ff007e24 */ /* 0x000fe2000f8e00ff */
[----:B------:R-:W-:Y:S01]  /*91d0*/  PLOP3.LUT P0, PT, PT, PT, UP0, 0x40, 0x0 ;  /* 0x000000000000781c */ /* 0x000fe20003f0e808 */
[----:B------:R-:W-:Y:S02]  /*91e0*/  IMAD.MOV.U32 R2, RZ, RZ, c[0x0][0x2ac] ;  /* 0x0000ab00ff027624 */ /* 0x000fe400078e00ff */
[----:B------:R-:W1:Y:S01]  /*91f0*/  SHFL.IDX PT, R3, R4, RZ, 0x1c1f ;  /* 0x001c1fff04037589 */ /* 0x000e6200000e0000 */
[----:B---3--:R-:W-:Y:S05]  /*9200*/  IADD3 R6, -R35, 0x1, R0 ;  /* 0x0000000123067810 */ /* 0x008fea0007ffe100 */
[----:B------:R-:W-:Y:S05]  /*9210*/  IMAD R6, R2, c[0x0][0x1d0], R6 ;  /* 0x0000740002067a24 */ /* 0x000fea00078e0206 */
[----:B------:R-:W-:Y:S04]  /*9220*/  IADD3 R6, R6, -c[0x0][0x168], RZ ;  /* 0x80005a0006067a10 */ /* 0x000fe80007ffe0ff */
[C---:B------:R-:W-:Y:S02]  /*9230*/  IADD3 R5, R6.reuse, c[0x0][0x328], RZ ;  /* 0x0000ca0006057a10 */ /* 0x040fe40007ffe0ff */
[----:B------:R-:W-:Y:S03]  /*9240*/  IADD3 R6, R6, UR17, RZ ;  /* 0x0000001106067c10 */ /* 0x000fe6000fffe0ff */
[--C-:B-1----:R-:W-:Y:S02]  /*9250*/  IMAD.IADD R2, R5, 0x1, R3.reuse ;  /* 0x0000000105027824 */ /* 0x102fe400078e0203 */
        /* <DEDUP_REMOVED lines=17> */
.L_x_615:
[----:B------:R-:W-:Y:S04]  /*9370*/  MOV R7, c[0x0][0x32c] ;  /* 0x0000cb0000077a02 */ /* 0x000fe80000000f00 */
[----:B------:R-:W-:Y:S11]  /*9380*/  ISETP.NE.AND P0, PT, R7, 0x1, PT ;  /* 0x000000010700780c */ /* 0x000ff60003f05270 */
[----:B------:R-:W-:Y:S02]  /*9390*/  @!UPT UIADD3 URZ, URZ, URZ, URZ ;  /* 0x0000003f3f3ff290 */ /* 0x000fe4000fffe03f */
[----:B------:R-:W-:Y:S05]  /*93a0*/  @P0 IMAD.HI.U32 R7, R3, c[0x0][0x330], RZ ;  /* 0x0000cc0003070a27 */ /* 0x000fea00078e00ff */
[----:B------:R-:W-:Y:S02]  /*93b0*/  @P0 SHF.R.U32.HI R3, RZ, c[0x0][0x334], R7 ;  /* 0x0000cd00ff030a19 */ /* 0x000fe40000011607 */
.L_x_616:
[----:B------:R-:W-:Y:S05]  /*93c0*/  BSYNC B0 ;  /* 0x0000000000007941 */ /* 0x000fea0003800000 */
.L_x_614:
[----:B------:R-:W-:Y:S05]  /*93d0*/  IADD3 R7, -R35, UR4, RZ ;  /* 0x0000000423077c10 */ /* 0x000fea000fffe1ff */
[----:B------:R-:W-:Y:S05]  /*93e0*/  IMAD R3, R3, c[0x0][0x32c], R7 ;  /* 0x0000cb0003037a24 */ /* 0x000fea00078e0207 */
[----:B------:R-:W-:Y:S02]  /*93f0*/  IADD3 R7, R3, c[0x0][0x32c], RZ ;  /* 0x0000cb0003077a10 */ /* 0x000fe40007ffe0ff */
[----:B------:R-:W-:Y:S02]  /*9400*/  IMNMX R0, R0, R3, !PT ;  /* 0x0000000300007217 */ /* 0x000fe40007800200 */
[----:B------:R-:W-:Y:S02]  /*9410*/  IMNMX R2, R2, R7, PT ;  /* 0x0000000702027217 */ /* 0x000fe40003800200 */
.L_x_613:
[----:B------:R-:W-:Y:S01]  /*9420*/  UISETP.GE.AND UP2, UPT, UR4, 0x1, UPT ;  /* 0x000000010400788c */ /* 0x000fe2000bf46270 */
[----:B------:R-:W1:Y:S01]  /*9430*/  SHFL.IDX PT, R3, R4, 0x1, 0x1c1f ;  /* 0x003c1f0004037f89 */ /* 0x000e6200000e0000 */
[----:B------:R-:W-:Y:S02]  /*9440*/  UISETP.GE.AND UP1, UPT, UR4, 0x2, UPT ;  /* 0x000000020400788c */ /* 0x000fe4000bf26270 */
[----:B------:R-:W-:Y:S02]  /*9450*/  UISETP.GE.AND UP0, UPT, UR4, 0x9, UPT ;  /* 0x000000090400788c */ /* 0x000fe4000bf06270 */
[----:B------:R-:W-:Y:S01]  /*9460*/  PLOP3.LUT P0, PT, PT, PT, UP2, 0x40, 0x0 ;  /* 0x000000000000781c */ /* 0x000fe20003f0e828 */
[----:B------:R-:W-:Y:S01]  /*9470*/  UP2UR UR28, UPR, URZ, 0x2 ;  /* 0x000000023f1c7883 */ /* 0x000fe20008000000 */
[----:B------:R-:W-:Y:S01]  /*9480*/  PLOP3.LUT P2, PT, PT, PT, UP1, 0x40, 0x0 ;  /* 0x000000000000781c */ /* 0x000fe20003f4e818 */
[----:B------:R-:W-:Y:S01]  /*9490*/  UISETP.GE.AND UP1, UPT, UR4, 0xa, UPT ;  /* 0x0000000a0400788c */ /* 0x000fe2000bf26270 */
[----:B------:R-:W-:Y:S01]  /*94a0*/  ISETP.GT.AND P0, PT, R0, RZ, P0 ;  /* 0x000000ff0000720c */ /* 0x000fe20000704270 */
[----:B------:R-:W-:Y:S01]  /*94b0*/  UISETP.GE.AND UP5, UPT, UR4, 0x19, UPT ;  /* 0x000000190400788c */ /* 0x000fe2000bfa6270 */
[----:B------:R-:W-:Y:S01]  /*94c0*/  PLOP3.LUT P1, PT, PT, PT, UP0, 0x40, 0x0 ;  /* 0x000000000000781c */ /* 0x000fe20003f2e808 */
[----:B------:R-:W-:Y:S01]  /*94d0*/  UP2UR UR27, UPR, URZ, 0x1 ;  /* 0x000000013f1b7883 */ /* 0x000fe20008000000 */
[----:B------:R-:W-:Y:S01]  /*94e0*/  ISETP.LT.OR P0, PT, R2, 0x1, P0 ;  /* 0x000000010200780c */ /* 0x000fe20000701670 */
[----:B------:R-:W-:Y:S01]  /*94f0*/  UISETP.GE.AND UP0, UPT, UR4, 0x11, UPT ;  /* 0x000000110400788c */ /* 0x000fe2000bf06270 */
[C---:B------:R-:W-:Y:S01]  /*9500*/  ISETP.GT.AND P2, PT, R0.reuse, 0x1, P2 ;  /* 0x000000010000780c */ /* 0x040fe20001744270 */
[----:B------:R-:W-:Y:S01]  /*9510*/  UISETP.GE.AND UP6, UPT, UR4, 0x12, UPT ;  /* 0x000000120400788c */ /* 0x000fe2000bfc6270 */
[----:B------:R-:W-:Y:S01]  /*9520*/  FSEL R9, R193, -INF , !P0 ;  /* 0xff800000c1097808 */ /* 0x000fe20004000000 */
[----:B------:R-:W-:Y:S01]  /*9530*/  UP2UR UR29, UPR, URZ, 0x4 ;  /* 0x000000043f1d7883 */ /* 0x000fe20008000000 */
[----:B------:R-:W-:Y:S01]  /*9540*/  PLOP3.LUT P0, PT, PT, PT, UP1, 0x40, 0x0 ;  /* 0x000000000000781c */ /* 0x000fe20003f0e818 */
[----:B------:R-:W-:Y:S01]  /*9550*/  UISETP.GE.AND UP2, UPT, UR4, 0x22, UPT ;  /* 0x000000220400788c */ /* 0x000fe2000bf46270 */
[C---:B------:R-:W-:Y:S01]  /*9560*/  ISETP.GT.AND P1, PT, R0.reuse, 0x8, P1 ;  /* 0x000000080000780c */ /* 0x040fe20000f24270 */
[----:B------:R-:W-:Y:S01]  /*9570*/  UISETP.GE.AND UP4, UPT, UR4, 0x1a, UPT ;  /* 0x0000001a0400788c */ /* 0x000fe2000bf86270 */
[----:B------:R-:W-:Y:S01]  /*9580*/  ISETP.GT.AND P0, PT, R0, 0x9, P0 ;  /* 0x000000090000780c */ /* 0x000fe20000704270 */
[----:B------:R-:W-:Y:S01]  /*9590*/  UISETP.GE.AND UP3, UPT, UR4, 0x21, UPT ;  /* 0x000000210400788c */ /* 0x000fe2000bf66270 */
[C---:B------:R-:W-:Y:S01]  /*95a0*/  ISETP.LT.OR P2, PT, R2.reuse, 0x2, P2 ;  /* 0x000000020200780c */ /* 0x040fe20001741670 */
[----:B------:R-:W-:Y:S01]  /*95b0*/  UP2UR UR30, UPR, URZ, 0x40 ;  /* 0x000000403f1e7883 */ /* 0x000fe20008000000 */
[C---:B------:R-:W-:Y:S01]  /*95c0*/  ISETP.LT.OR P0, PT, R2.reuse, 0xa, P0 ;  /* 0x0000000a0200780c */ /* 0x040fe20000701670 */
[----:B------:R-:W-:Y:S01]  /*95d0*/  UP2UR UR26, UPR, URZ, 0x2 ;  /* 0x000000023f1a7883 */ /* 0x000fe20008000000 */
[----:B------:R-:W-:Y:S01]  /*95e0*/  ISETP.LT.OR P1, PT, R2, 0x9, P1 ;  /* 0x000000090200780c */ /* 0x000fe20000f21670 */
[----:B------:R-:W-:Y:S01]  /*95f0*/  UP2UR UR25, UPR, URZ, 0x1 ;  /* 0x000000013f197883 */ /* 0x000fe20008000000 */
[----:B------:R-:W-:Y:S01]  /*9600*/  FSEL R17, R17, -INF , !P0 ;  /* 0xff80000011117808 */ /* 0x000fe20004000000 */
[----:B------:R-:W-:Y:S01]  /*9610*/  UISETP.GE.AND UP1, UPT, UR4, 0x29, UPT ;  /* 0x000000290400788c */ /* 0x000fe2000bf26270 */
[----:B------:R-:W-:Y:S02]  /*9620*/  PLOP3.LUT P0, PT, PT, PT, UP5, 0x40, 0x0 ;  /* 0x000000000000781c */ /* 0x000fe40003f0e858 */
[----:B------:R-:W-:Y:S02]  /*9630*/  FSEL R15, R192, -INF , !P2 ;  /* 0xff800000c00f7808 */ /* 0x000fe40005000000 */
[----:B------:R-:W-:Y:S01]  /*9640*/  PLOP3.LUT P2, PT, PT, PT, UP0, 0x40, 0x0 ;  /* 0x000000000000781c */ /* 0x000fe20003f4e808 */
[----:B------:R-:W-:Y:S01]  /*9650*/  UISETP.GE.AND UP0, UPT, UR4, 0x2a, UPT ;  /* 0x0000002a0400788c */ /* 0x000fe2000bf06270 */
[----:B------:R-:W-:Y:S02]  /*9660*/  FSEL R16, R16, -INF , !P1 ;  /* 0xff80000010107808 */ /* 0x000fe40004800000 */
[----:B------:R-:W-:Y:S01]  /*9670*/  PLOP3.LUT P1, PT, PT, PT, UP6, 0x40, 0x0 ;  /* 0x000000000000781c */ /* 0x000fe20003f2e868 */
[----:B------:R-:W-:Y:S01]  /*9680*/  UISETP.NE.AND UP6, UPT, UR12, URZ, UPT ;  /* 0x0000003f0c00728c */ /* 0x000fe2000bfc5270 */
[C---:B------:R-:W-:Y:S02]  /*9690*/  ISETP.GT.AND P0, PT, R0.reuse, 0x18, P0 ;  /* 0x000000180000780c */ /* 0x040fe40000704270 */
[C---:B------:R-:W-:Y:S02]  /*96a0*/  ISETP.GT.AND P2, PT, R0.reuse, 0x10, P2 ;  /* 0x000000100000780c */ /* 0x040fe40001744270 */
[----:B------:R-:W-:Y:S02]  /*96b0*/  ISETP.GT.AND P1, PT, R0, 0x11, P1 ;  /* 0x000000110000780c */ /* 0x000fe40000f24270 */
[C---:B------:R-:W-:Y:S02]  /*96c0*/  ISETP.LT.OR P0, PT, R2.reuse, 0x19, P0 ;  /* 0x000000190200780c */ /* 0x040fe40000701670 */
[C---:B------:R-:W-:Y:S02]  /*96d0*/  ISETP.LT.OR P2, PT, R2.reuse, 0x11, P2 ;  /* 0x000000110200780c */ /* 0x040fe40001741670 */
[----:B------:R-:W-:Y:S02]  /*96e0*/  ISETP.LT.OR P1, PT, R2, 0x12, P1 ;  /* 0x000000120200780c */ /* 0x000fe40000f21670 */
[----:B------:R-:W-:Y:S02]  /*96f0*/  FSEL R202, R26, -INF , !P0 ;  /* 0xff8000001aca7808 */ /* 0x000fe40004000000 */
[----:B------:R-:W-:Y:S02]  /*9700*/  PLOP3.LUT P0, PT, PT, PT, UP2, 0x40, 0x0 ;  /* 0x000000000000781c */ /* 0x000fe40003f0e828 */
[----:B------:R-:W-:Y:S02]  /*9710*/  FSEL R196, R135, -INF , !P2 ;  /* 0xff80000087c47808 */ /* 0x000fe40005000000 */
[----:B------:R-:W-:Y:S02]  /*9720*/  PLOP3.LUT P2, PT, PT, PT, UP4, 0x40, 0x0 ;  /* 0x000000000000781c */ /* 0x000fe40003f4e848 */
[----:B------:R-:W-:Y:S02]  /*9730*/  FSEL R198, R133, -INF , !P1 ;  /* 0xff80000085c67808 */ /* 0x000fe40004800000 */
[----:B------:R-:W-:Y:S02]  /*9740*/  PLOP3.LUT P1, PT, PT, PT, UP3, 0x40, 0x0 ;  /* 0x000000000000781c */ /* 0x000fe40003f2e838 */
[C---:B------:R-:W-:Y:S02]  /*9750*/  ISETP.GT.AND P0, PT, R0.reuse, 0x21, P0 ;  /* 0x000000210000780c */ /* 0x040fe40000704270 */
[C---:B------:R-:W-:Y:S02]  /*9760*/  ISETP.GT.AND P2, PT, R0.reuse, 0x19, P2 ;  /* 0x000000190000780c */ /* 0x040fe40001744270 */
[----:B------:R-:W-:Y:S02]  /*9770*/  ISETP.GT.AND P1, PT, R0, 0x20, P1 ;  /* 0x000000200000780c */ /* 0x000fe40000f24270 */
[C---:B------:R-:W-:Y:S02]  /*9780*/  ISETP.LT.OR P0, PT, R2.reuse, 0x22, P0 ;  /* 0x000000220200780c */ /* 0x040fe40000701670 */
[C---:B------:R-:W-:Y:S02]  /*9790*/  ISETP.LT.OR P2, PT, R2.reuse, 0x1a, P2 ;  /* 0x0000001a0200780c */ /* 0x040fe40001741670 */
[----:B------:R-:W-:Y:S02]  /*97a0*/  ISETP.LT.OR P1, PT, R2, 0x21, P1 ;  /* 0x000000210200780c */ /* 0x000fe40000f21670 */
[----:B-----5:R-:W-:Y:S02]  /*97b0*/  FSEL R246, R22, -INF , !P0 ;  /* 0xff80000016f67808 */ /* 0x020fe40004000000 */
[----:B------:R-:W-:Y:S01]  /*97c0*/  PLOP3.LUT P0, PT, PT, PT, UP6, 0x40, 0x0 ;  /* 0x000000000000781c */ /* 0x000fe20003f0e868 */
[----:B------:R-:W-:Y:S01]  /*97d0*/  UISETP.NE.AND UP6, UPT, UR30, URZ, UPT ;  /* 0x0000003f1e00728c */ /* 0x000fe2000bfc5270 */
[----:B------:R-:W-:Y:S02]  /*97e0*/  FSEL R204, R25, -INF , !P2 ;  /* 0xff80000019cc7808 */ /* 0x000fe40005000000 */
[----:B------:R-:W-:Y:S02]  /*97f0*/  PLOP3.LUT P2, PT, PT, PT, UP1, 0x40, 0x0 ;  /* 0x000000000000781c */ /* 0x000fe40003f4e818 */
[----:B------:R-:W-:Y:S02]  /*9800*/  FSEL R244, R24, -INF , !P1 ;  /* 0xff80000018f47808 */ /* 0x000fe40004800000 */
[----:B------:R-:W-:Y:S02]  /*9810*/  PLOP3.LUT P1, PT, PT, PT, UP0, 0x40, 0x0 ;  /* 0x000000000000781c */ /* 0x000fe40003f2e808 */
[C---:B------:R-:W-:Y:S02]  /*9820*/  ISETP.GT.AND P2, PT, R0.reuse, 0x28, P2 ;  /* 0x000000280000780c */ /* 0x040fe40001744270 */
[----:B------:R-:W-:Y:S01]  /*9830*/  ISETP.GT.AND P1, PT, R0, 0x29, P1 ;  /* 0x000000290000780c */ /* 0x000fe20000f24270 */
[--C-:B-1----:R-:W-:Y:S01]  /*9840*/  IMAD.IADD R0, R6, 0x1, R3.reuse ;  /* 0x0000000106007824 */ /* 0x102fe200078e0203 */
[C---:B------:R-:W-:Y:S02]  /*9850*/  ISETP.LT.OR P2, PT, R2.reuse, 0x29, P2 ;  /* 0x000000290200780c */ /* 0x040fe40001741670 */
[----:B------:R-:W-:Y:S01]  /*9860*/  ISETP.LT.OR P1, PT, R2, 0x2a, P1 ;  /* 0x0000002a0200780c */ /* 0x000fe20000f21670 */
[----:B------:R-:W-:Y:S01]  /*9870*/  IMAD.IADD R2, R5, 0x1, R3 ;  /* 0x0000000105027824 */ /* 0x000fe200078e0203 */
[----:B------:R-:W-:Y:S02]  /*9880*/  FSEL R51, R19, -INF , !P2 ;  /* 0xff80000013337808 */ /* 0x000fe40005000000 */
[----:B------:R-:W-:Y:S01]  /*9890*/  FSEL R34, R18, -INF , !P1 ;  /* 0xff80000012227808 */ /* 0x000fe20004800000 */
        /* <DEDUP_REMOVED lines=16> */
.L_x_619:
[----:B------:R-:W-:Y:S04]  /*99a0*/  MOV R7, 0x1 ;  /* 0x0000000100077802 */ /* 0x000fe80000000f00 */
[----:B------:R-:W-:Y:S11]  /*99b0*/  ISETP.NE.AND P0, PT, R7, c[0x0][0x32c], PT ;  /* 0x0000cb0007007a0c */ /* 0x000ff60003f05270 */
[----:B------:R-:W-:Y:S02]  /*99c0*/  @!UPT UIADD3 URZ, URZ, URZ, URZ ;  /* 0x0000003f3f3ff290 */ /* 0x000fe4000fffe03f */
[----:B------:R-:W-:Y:S05]  /*99d0*/  @P0 IMAD.HI.U32 R7, R3, c[0x0][0x330], RZ ;  /* 0x0000cc0003070a27 */ /* 0x000fea00078e00ff */
[----:B------:R-:W-:Y:S02]  /*99e0*/  @P0 SHF.R.U32.HI R3, RZ, c[0x0][0x334], R7 ;  /* 0x0000cd00ff030a19 */ /* 0x000fe40000011607 */
.L_x_620:
[----:B------:R-:W-:Y:S05]  /*99f0*/  BSYNC B0 ;  /* 0x0000000000007941 */ /* 0x000fea0003800000 */
.L_x_618:
[----:B------:R-:W-:Y:S05]  /*9a00*/  IADD3 R7, -R35, UR4, RZ ;  /* 0x0000000423077c10 */ /* 0x000fea000fffe1ff */
[----:B------:R-:W-:Y:S05]  /*9a10*/  IMAD R3, R3, c[0x0][0x32c], R7 ;  /* 0x0000cb0003037a24 */ /* 0x000fea00078e0207 */
[----:B------:R-:W-:Y:S02]  /*9a20*/  IADD3 R7, R3, c[0x0][0x32c], RZ ;  /* 0x0000cb0003077a10 */ /* 0x000fe40007ffe0ff */
[----:B------:R-:W-:Y:S02]  /*9a30*/  IMNMX R0, R0, R3, !PT ;  /* 0x0000000300007217 */ /* 0x000fe40007800200 */
[----:B------:R-:W-:Y:S02]  /*9a40*/  IMNMX R2, R2, R7, PT ;  /* 0x0000000702027217 */ /* 0x000fe40003800200 */
.L_x_617:
[----:B------:R-:W-:Y:S01]  /*9a50*/  UP2UR UR34, UPR, URZ, 0x10 ;  /* 0x000000103f227883 */ /* 0x000fe20008000000 */
[----:B------:R-:W1:Y:S01]  /*9a60*/  SHFL.IDX PT, R3, R4, 0x2, 0x1c1f ;  /* 0x005c1f0004037f89 */ /* 0x000e6200000e0000 */
[----:B------:R-:W-:Y:S02]  /*9a70*/  UISETP.NE.AND UP4, UPT, UR29, URZ, UPT ;  /* 0x0000003f1d00728c */ /* 0x000fe4000bf85270 */
[----:B------:R-:W-:Y:S02]  /*9a80*/  UP2UR UR31, UPR, URZ, 0x2 ;  /* 0x000000023f1f7883 */ /* 0x000fe40008000000 */
[----:B------:R-:W-:Y:S02]  /*9a90*/  UISETP.NE.AND UP1, UPT, UR26, URZ, UPT ;  /* 0x0000003f1a00728c */ /* 0x000fe4000bf25270 */
[----:B------:R-:W-:Y:S01]  /*9aa0*/  PLOP3.LUT P0, PT, PT, PT, UP4, 0x40, 0x0 ;  /* 0x000000000000781c */ /* 0x000fe20003f0e848 */
[----:B------:R-:W-:Y:S02]  /*9ab0*/  UP2UR UR33, UPR, URZ, 0x8 ;  /* 0x000000083f217883 */ /* 0x000fe40008000000 */
[----:B------:R-:W-:Y:S01]  /*9ac0*/  UISETP.NE.AND UP3, UPT, UR28, URZ, UPT ;  /* 0x0000003f1c00728c */ /* 0x000fe2000bf65270 */
[----:B------:R-:W-:Y:S01]  /*9ad0*/  ISETP.GT.AND P0, PT, R0, RZ, P0 ;  /* 0x000000ff0000720c */ /* 0x000fe20000704270 */
[----:B------:R-:W-:Y:S02]  /*9ae0*/  UP2UR UR32, UPR, URZ, 0x4 ;  /* 0x000000043f207883 */ /* 0x000fe40008000000 */
[----:B------:R-:W-:Y:S01]  /*9af0*/  UISETP.NE.AND UP2, UPT, UR27, URZ, UPT ;  /* 0x0000003f1b00728c */ /* 0x000fe2000bf45270 */
[----:B------:R-:W-:Y:S01]  /*9b00*/  ISETP.LT.OR P0, PT, R2, 0x1, P0 ;  /* 0x000000010200780c */ /* 0x000fe20000701670 */
[----:B------:R-:W-:Y:S01]  /*9b10*/  UP2UR UR30, UPR, URZ, 0x1 ;  /* 0x000000013f1e7883 */ /* 0x000fe20008000000 */
[----:B------:R-:W-:Y:S01]  /*9b20*/  PLOP3.LUT P2, PT, PT, PT, UP3, 0x40, 0x0 ;  /* 0x000000000000781c */ /* 0x000fe20003f4e838 */
[----:B------:R-:W-:Y:S01]  /*9b30*/  UISETP.NE.AND UP0, UPT, UR25, URZ, UPT ;  /* 0x0000003f1900728c */ /* 0x000fe2000bf05270 */
[----:B------:R-:W-:Y:S01]  /*9b40*/  FSEL R8, R201, -INF , !P0 ;  /* 0xff800000c9087808 */ /* 0x000fe20004000000 */
[----:B------:R-:W-:Y:S01]  /*9b50*/  UISETP.NE.AND UP4, UPT, UR34, URZ, UPT ;  /* 0x0000003f2200728c */ /* 0x000fe2000bf85270 */
[----:B------:R-:W-:Y:S01]  /*9b60*/  PLOP3.LUT P0, PT, PT, PT, UP1, 0x40, 0x0 ;  /* 0x000000000000781c */ /* 0x000fe20003f0e818 */
[----:B------:R-:W-:Y:S01]  /*9b70*/  UISETP.NE.AND UP3, UPT, UR33, URZ, UPT ;  /* 0x0000003f2100728c */ /* 0x000fe2000bf65270 */
[----:B------:R-:W-:Y:S01]  /*9b80*/  PLOP3.LUT P1, PT, PT, PT, UP2, 0x40, 0x0 ;  /* 0x000000000000781c */ /* 0x000fe20003f2e828 */
[----:B------:R-:W-:Y:S01]  /*9b90*/  UISETP.NE.AND UP2, UPT, UR32, URZ, UPT ;  /* 0x0000003f2000728c */ /* 0x000fe2000bf45270 */
[C---:B------:R-:W-:Y:S01]  /*9ba0*/  ISETP.GT.AND P0, PT, R0.reuse, 0x9, P0 ;  /* 0x000000090000780c */ /* 0x040fe20000704270 */
[----:B------:R-:W-:Y:S01]  /*9bb0*/  UISETP.NE.AND UP1, UPT, UR31, URZ, UPT ;  /* 0x0000003f1f00728c */ /* 0x000fe2000bf25270 */
        /* <DEDUP_REMOVED lines=8> */
[----:B------:R-:W-:Y:S01]  /*9c40*/  PLOP3.LUT P2, PT, PT, PT, UP0, 0x40, 0x0 ;  /* 0x000000000000781c */ /* 0x000fe20003f4e808 */
[----:B------:R-:W-:Y:S01]  /*9c50*/  UISETP.NE.AND UP0, UPT, UR30, URZ, UPT ;  /* 0x0000003f1e00728c */ /* 0x000fe2000bf05270 */
[----:B------:R-:W-:Y:S01]  /*9c60*/  FSEL R14, R143, -INF , !P1 ;  /* 0xff8000008f0e7808 */ /* 0x000fe20004800000 */
[----:B------:R-:W-:Y:S01]  /*9c70*/  UP2UR UR30, UPR, URZ, 0x40 ;  /* 0x000000403f1e7883 */ /* 0x000fe20008000000 */
        /* <DEDUP_REMOVED lines=20> */
[----:B------:R-:W-:Y:S02]  /*9dc0*/  FSEL R223, R27, -INF , !P0 ;  /* 0xff8000001bdf7808 */ /* 0x000fe40004000000 */
        /* <DEDUP_REMOVED lines=30> */
.L_x_623:
[----:B------:R-:W-:Y:S04]  /*9fb0*/  MOV R7, c[0x0][0x32c] ;  /* 0x0000cb0000077a02 */ /* 0x000fe80000000f00 */
[----:B------:R-:W-:Y:S11]  /*9fc0*/  ISETP.NE.AND P0, PT, R7, 0x1, PT ;  /* 0x000000010700780c */ /* 0x000ff60003f05270 */
[----:B------:R-:W-:Y:S02]  /*9fd0*/  @!UPT UIADD3 URZ, URZ, URZ, URZ ;  /* 0x0000003f3f3ff290 */ /* 0x000fe4000fffe03f */
[----:B------:R-:W-:Y:S05]  /*9fe0*/  @P0 IMAD.HI.U32 R7, R3, c[0x0][0x330], RZ ;  /* 0x0000cc0003070a27 */ /* 0x000fea00078e00ff */
[----:B------:R-:W-:Y:S02]  /*9ff0*/  @P0 SHF.R.U32.HI R3, RZ, c[0x0][0x334], R7 ;  /* 0x0000cd00ff030a19 */ /* 0x000fe40000011607 */
.L_x_624:
[----:B------:R-:W-:Y:S05]  /*a000*/  BSYNC B0 ;  /* 0x0000000000007941 */ /* 0x000fea0003800000 */
.L_x_622:
[----:B------:R-:W-:Y:S05]  /*a010*/  IADD3 R7, -R35, UR4, RZ ;  /* 0x0000000423077c10 */ /* 0x000fea000fffe1ff */
[----:B------:R-:W-:Y:S05]  /*a020*/  IMAD R3, R3, c[0x0][0x32c], R7 ;  /* 0x0000cb0003037a24 */ /* 0x000fea00078e0207 */
[----:B------:R-:W-:Y:S02]  /*a030*/  IADD3 R7, R3, c[0x0][0x32c], RZ ;  /* 0x0000cb0003077a10 */ /* 0x000fe40007ffe0ff */
[----:B------:R-:W-:Y:S02]  /*a040*/  IMNMX R0, R0, R3, !PT ;  /* 0x0000000300007217 */ /* 0x000fe40007800200 */
[----:B------:R-:W-:Y:S02]  /*a050*/  IMNMX R2, R2, R7, PT ;  /* 0x0000000702027217 */ /* 0x000fe40003800200 */
.L_x_621:
        /* <DEDUP_REMOVED lines=86> */
.L_x_627:
[----:B------:R-:W-:Y:S04]  /*a5c0*/  MOV R4, c[0x0][0x32c] ;  /* 0x0000cb0000047a02 */ /* 0x000fe80000000f00 */
[----:B------:R-:W-:Y:S11]  /*a5d0*/  ISETP.NE.AND P0, PT, R4, 0x1, PT ;  /* 0x000000010400780c */ /* 0x000ff60003f05270 */
[----:B------:R-:W-:Y:S02]  /*a5e0*/  @!UPT UIADD3 URZ, URZ, URZ, URZ ;  /* 0x0000003f3f3ff290 */ /* 0x000fe4000fffe03f */
[----:B------:R-:W-:Y:S05]  /*a5f0*/  @P0 IMAD.HI.U32 R4, R3, c[0x0][0x330], RZ ;  /* 0x0000cc0003040a27 */ /* 0x000fea00078e00ff */
[----:B------:R-:W-:Y:S02]  /*a600*/  @P0 SHF.R.U32.HI R3, RZ, c[0x0][0x334], R4 ;  /* 0x0000cd00ff030a19 */ /* 0x000fe40000011604 */
.L_x_628:
[----:B------:R-:W-:Y:S05]  /*a610*/  BSYNC B0 ;  /* 0x0000000000007941 */ /* 0x000fea0003800000 */
.L_x_626:
[----:B------:R-:W-:Y:S05]  /*a620*/  IADD3 R4, -R35, UR4, RZ ;  /* 0x0000000423047c10 */ /* 0x000fea000fffe1ff */
[----:B------:R-:W-:Y:S05]  /*a630*/  IMAD R3, R3, c[0x0][0x32c], R4 ;  /* 0x0000cb0003037a24 */ /* 0x000fea00078e0204 */
[----:B------:R-:W-:Y:S02]  /*a640*/  IADD3 R4, R3, c[0x0][0x32c], RZ ;  /* 0x0000cb0003047a10 */ /* 0x000fe40007ffe0ff */
[----:B------:R-:W-:Y:S02]  /*a650*/  IMNMX R0, R0, R3, !PT ;  /* 0x0000000300007217 */ /* 0x000fe40007800200 */
[----:B------:R-:W-:Y:S02]  /*a660*/  IMNMX R2, R2, R4, PT ;  /* 0x0000000402027217 */ /* 0x000fe40003800200 */
.L_x_625:
        /* <DEDUP_REMOVED lines=21> */
[----:B------:R-:W-:Y:S01]  /*a7c0*/  LDSM.16.MT88.4 R36, [R226+0x100] ;  /* 0x00010000e224783b */ /* 0x000fe20000004200 */
        /* <DEDUP_REMOVED lines=13> */
[----:B------:R-:W-:Y:S01]  /*a8a0*/  PLOP3.LUT P0, PT, PT, PT, UP4, 0x40, 0x0 ;  /* 0x000000000000781c */ /* 0x000fe20003f0e848 */
[----:B------:R-:W1:Y:S01]  /*a8b0*/  SHFL.BFLY PT, R6, R137, 0x2, 0x1f ;  /* 0x0c401f0089067f89 */ /* 0x000e6200000e0000 */
[----:B------:R-:W-:Y:S01]  /*a8c0*/  PLOP3.LUT P1, PT, PT, PT, UP2, 0x40, 0x0 ;  /* 0x000000000000781c */ /* 0x000fe20003f2e828 */
[----:B------:R-:W-:Y:S01]  /*a8d0*/  UISETP.NE.AND UP4, UPT, UR4, URZ, UPT ;  /* 0x0000003f0400728c */ /* 0x000fe2000bf85270 */
[C---:B------:R-:W-:Y:S01]  /*a8e0*/  ISETP.GT.AND P0, PT, R0.reuse, RZ, P0 ;  /* 0x000000ff0000720c */ /* 0x040fe20000704270 */
[----:B------:R-:W-:Y:S01]  /*a8f0*/  UISETP.NE.AND UP2, UPT, UR28, URZ, UPT ;  /* 0x0000003f1c00728c */ /* 0x000fe2000bf45270 */
[----:B------:R-:W-:Y:S02]  /*a900*/  ISETP.GT.AND P1, PT, R0, 0x8, P1 ;  /* 0x000000080000780c */ /* 0x000fe40000f24270 */
[----:B------:R-:W-:Y:S01]  /*a910*/  ISETP.LT.OR P0, PT, R2, 0x1, P0 ;  /* 0x000000010200780c */ /* 0x000fe20000701670 */
[----:B------:R-:W2:Y:S01]  /*a920*/  SHFL.BFLY PT, R20, R3, 0x2, 0x1f ;  /* 0x0c401f0003147f89 */ /* 0x000ea200000e0000 */
[----:B------:R-:W-:Y:S01]  /*a930*/  PLOP3.LUT P2, PT, PT, PT, UP3, 0x40, 0x0 ;  /* 0x000000000000781c */ /* 0x000fe20003f4e838 */
[----:B------:R-:W-:Y:S01]  /*a940*/  UISETP.NE.AND UP3, UPT, UR29, URZ, UPT ;  /* 0x0000003f1d00728c */ /* 0x000fe2000bf65270 */
[----:B------:R-:W-:Y:S02]  /*a950*/  FSEL R5, R222, -INF , !P0 ;  /* 0xff800000de057808 */ /* 0x000fe40004000000 */
[----:B------:R-:W-:Y:S01]  /*a960*/  PLOP3.LUT P0, PT, PT, PT, UP1, 0x40, 0x0 ;  /* 0x000000000000781c */ /* 0x000fe20003f0e818 */
[----:B------:R-:W-:Y:S01]  /*a970*/  UISETP.NE.AND UP1, UPT, UR27, URZ, UPT ;  /* 0x0000003f1b00728c */ /* 0x000fe2000bf25270 */
[----:B------:R-:W-:Y:S02]  /*a980*/  ISETP.LT.OR P1, PT, R2, 0x9, P1 ;  /* 0x000000090200780c */ /* 0x000fe40000f21670 */
[C---:B------:R-:W-:Y:S02]  /*a990*/  ISETP.GT.AND P0, PT, R0.reuse, 0x9, P0 ;  /* 0x000000090000780c */ /* 0x040fe40000704270 */
[----:B------:R-:W-:Y:S02]  /*a9a0*/  ISETP.GT.AND P2, PT, R0, 0x1, P2 ;  /* 0x000000010000780c */ /* 0x000fe40001744270 */
[----:B------:R-:W-:Y:S02]  /*a9b0*/  ISETP.LT.OR P0, PT, R2, 0xa, P0 ;  /* 0x0000000a0200780c */ /* 0x000fe40000701670 */
[----:B------:R-:W-:Y:S02]  /*a9c0*/  FSEL R24, R214, -INF , !P1 ;  /* 0xff800000d6187808 */ /* 0x000fe40004800000 */
[----:B------:R-:W-:Y:S02]  /*a9d0*/  FSEL R25, R213, -INF , !P0 ;  /* 0xff800000d5197808 */ /* 0x000fe40004000000 */
[----:B------:R-:W-:Y:S02]  /*a9e0*/  PLOP3.LUT P0, PT, PT, PT, UP5, 0x40, 0x0 ;  /* 0x000000000000781c */ /* 0x000fe40003f0e858 */
[----:B------:R-:W-:Y:S02]  /*a9f0*/  ISETP.LT.OR P2, PT, R2, 0x2, P2 ;  /* 0x000000020200780c */ /* 0x000fe40001741670 */
[C---:B------:R-:W-:Y:S02]  /*aa00*/  ISETP.GT.AND P0, PT, R0.reuse, 0x18, P0 ;  /* 0x000000180000780c */ /* 0x040fe40000704270 */
[----:B-1----:R-:W-:Y:S02]  /*aa10*/  FMNMX.FTZ R137, R137, R6, !PT ;  /* 0x0000000689897209 */ /* 0x002fe40007810000 */
[----:B--2---:R-:W-:Y:S02]  /*aa20*/  FMNMX.FTZ R3, R3, R20, !PT ;  /* 0x0000001403037209 */ /* 0x004fe40007810000 */
[----:B------:R-:W-:Y:S01]  /*aa30*/  PLOP3.LUT P1, PT, PT, PT, UP6, 0x40, 0x0 ;  /* 0x000000000000781c */ /* 0x000fe20003f2e868 */
[----:B------:R-:W1:Y:S01]  /*aa40*/  SHFL.BFLY PT, R6, R137, 0x1, 0x1f ;  /* 0x0c201f0089067f89 */ /* 0x000e6200000e0000 */
[----:B------:R-:W-:Y:S02]  /*aa50*/  FMNMX.FTZ R4, R7, R138, !PT ;  /* 0x0000008a07047209 */ /* 0x000fe40007810000 */
[----:B------:R-:W-:Y:S02]  /*aa60*/  FSEL R19, R221, -INF , !P2 ;  /* 0xff800000dd137808 */ /* 0x000fe40005000000 */
[----:B------:R-:W-:Y:S02]  /*aa70*/  ISETP.GT.AND P1, PT, R0, 0x11, P1 ;  /* 0x000000110000780c */ /* 0x000fe40000f24270 */
[C---:B------:R-:W-:Y:S01]  /*aa80*/  ISETP.LT.OR P0, PT, R2.reuse, 0x19, P0 ;  /* 0x000000190200780c */ /* 0x040fe20000701670 */
[----:B------:R-:W2:Y:S01]  /*aa90*/  SHFL.BFLY PT, R136, R3, 0x1, 0x1f ;  /* 0x0c201f0003887f89 */ /* 0x000ea200000e0000 */
[----:B------:R-:W-:Y:S01]  /*aaa0*/  PLOP3.LUT P2, PT, PT, PT, UP0, 0x40, 0x0 ;  /* 0x000000000000781c */ /* 0x000fe20003f4e808 */
[----:B------:R-:W-:Y:S01]  /*aab0*/  UISETP.NE.AND UP0, UPT, UR26, URZ, UPT ;  /* 0x0000003f1a00728c */ /* 0x000fe2000bf05270 */
[----:B------:R-:W-:Y:S02]  /*aac0*/  FMNMX.FTZ R4, R11, R4, !PT ;  /* 0x000000040b047209 */ /* 0x000fe40007810000 */
[----:B------:R-:W-:Y:S02]  /*aad0*/  ISETP.LT.OR P1, PT, R2, 0x12, P1 ;  /* 0x000000120200780c */ /* 0x000fe40000f21670 */
[----:B------:R-:W-:Y:S02]  /*aae0*/  FSEL R206, R212, -INF , !P0 ;  /* 0xff800000d4ce7808 */ /* 0x000fe40004000000 */
[----:B------:R-:W-:Y:S02]  /*aaf0*/  ISETP.GT.AND P2, PT, R0, 0x10, P2 ;  /* 0x000000100000780c */ /* 0x000fe40001744270 */
[----:B------:R-:W-:Y:S02]  /*ab00*/  PLOP3.LUT P0, PT, PT, PT, UP3, 0x40, 0x0 ;  /* 0x000000000000781c */ /* 0x000fe40003f0e838 */
[----:B------:R-:W-:Y:S02]  /*ab10*/  FMNMX.FTZ R4, R10, R4, !PT ;  /* 0x000000040a047209 */ /* 0x000fe40007810000 */
[----:B------:R-:W-:Y:S02]  /*ab20*/  FSEL R201, R215, -INF , !P1 ;  /* 0xff800000d7c97808 */ /* 0x000fe40004800000 */
[----:B-1----:R-:W-:Y:S02]  /*ab30*/  FMNMX.FTZ R137, R137, R6, !PT ;  /* 0x0000000689897209 */ /* 0x002fe40007810000 */
[----:B------:R-:W-:Y:S02]  /*ab40*/  FMNMX.FTZ R6, R5, R139, !PT ;  /* 0x0000008b05067209 */ /* 0x000fe40007810000 */
[----:B------:R-:W-:Y:S01]  /*ab50*/  ISETP.LT.OR P2, PT, R2, 0x11, P2 ;  /* 0x000000110200780c */ /* 0x000fe20001741670 */
[----:B------:R-:W-:Y:S01]  /*ab60*/  FMUL.FTZ R141, R137, c[0x0][0x2d0] ;  /* 0x0000b400898d7a20 */ /* 0x000fe20000410000 */
[----:B------:R-:W-:Y:S02]  /*ab70*/  FMNMX.FTZ R6, R19, R6, !PT ;  /* 0x0000000613067209 */ /* 0x000fe40007810000 */
[----:B--2---:R-:W-:Y:S02]  /*ab80*/  FMNMX.FTZ R136, R3, R136, !PT ;  /* 0x0000008803887209 */ /* 0x004fe40007810000 */
[----:B------:R-:W-:Y:S02]  /*ab90*/  FMNMX.FTZ R3, R24, R6, !PT ;  /* 0x0000000618037209 */ /* 0x000fe40007810000 */
[----:B------:R-:W-:Y:S01]  /*aba0*/  ISETP.GT.AND P0, PT, R0, 0x20, P0 ;  /* 0x000000200000780c */ /* 0x000fe20000704270 */
[----:B------:R-:W-:Y:S01]  /*abb0*/  FMUL.FTZ R142, R136, c[0x0][0x2d0] ;  /* 0x0000b400888e7a20 */ /* 0x000fe20000410000 */
[----:B------:R-:W-:Y:S02]  /*abc0*/  PLOP3.LUT P1, PT, PT, PT, UP4, 0x40, 0x0 ;  /* 0x000000000000781c */ /* 0x000fe40003f2e848 */
[----:B------:R-:W-:Y:S02]  /*abd0*/  FMNMX.FTZ R3, R25, R3, !PT ;  /* 0x0000000319037209 */ /* 0x000fe40007810000 */
[----:B------:R-:W-:Y:S02]  /*abe0*/  FMNMX.FTZ R4, R13, R4, !PT ;  /* 0x000000040d047209 */ /* 0x000fe40007810000 */
[----:B------:R-:W-:Y:S02]  /*abf0*/  FSEL R200, R220, -INF , !P2 ;  /* 0xff800000dcc87808 */ /* 0x000fe40005000000 */
[----:B------:R-:W-:Y:S02]  /*ac00*/  ISETP.LT.OR P0, PT, R2, 0x21, P0 ;  /* 0x000000210200780c */ /* 0x000fe40000701670 */
[----:B------:R-:W-:Y:S02]  /*ac10*/  ISETP.GT.AND P1, PT, R0, 0x19, P1 ;  /* 0x000000190000780c */ /* 0x000fe40000f24270 */
[----:B------:R-:W-:Y:S02]  /*ac20*/  FMNMX.FTZ R4, R205, R4, !PT ;  /* 0x00000004cd047209 */ /* 0x000fe40007810000 */
[----:B------:R-:W-:Y:S02]  /*ac30*/  FSEL R212, R42, -INF , !P0 ;  /* 0xff8000002ad47808 */ /* 0x000fe40004000000 */
[----:B------:R-:W-:Y:S02]  /*ac40*/  ISETP.LT.OR P1, PT, R2, 0x1a, P1 ;  /* 0x0000001a0200780c */ /* 0x000fe40000f21670 */
[----:B------:R-:W-:Y:S02]  /*ac50*/  FMNMX.FTZ R3, R200, R3, !PT ;  /* 0x00000003c8037209 */ /* 0x000fe40007810000 */
[----:B------:R-:W-:Y:S02]  /*ac60*/  PLOP3.LUT P0, PT, PT, PT, UP1, 0x40, 0x0 ;  /* 0x000000000000781c */ /* 0x000fe40003f0e818 */
[----:B------:R-:W-:Y:S02]  /*ac70*/  FSEL R209, R209, -INF , !P1 ;  /* 0xff800000d1d17808 */ /* 0x000fe40004800000 */
[----:B------:R-:W-:Y:S02]  /*ac80*/  FMNMX.FTZ R3, R201, R3, !PT ;  /* 0x00000003c9037209 */ /* 0x000fe40007810000 */
[----:B------:R-:W-:Y:S02]  /*ac90*/  FMNMX.FTZ R4, R208, R4, !PT ;  /* 0x00000004d0047209 */ /* 0x000fe40007810000 */
[----:B------:R-:W-:Y:S02]  /*aca0*/  ISETP.GT.AND P0, PT, R0, 0x28, P0 ;  /* 0x000000280000780c */ /* 0x000fe40000704270 */
[----:B------:R-:W-:Y:S02]  /*acb0*/  PLOP3.LUT P1, PT, PT, PT, UP2, 0x40, 0x0 ;  /* 0x000000000000781c */ /* 0x000fe40003f2e828 */
[----:B------:R-:W-:Y:S02]  /*acc0*/  FMNMX.FTZ R4, R210, R4, !PT ;  /* 0x00000004d2047209 */ /* 0x000fe40007810000 */
[----:B------:R-:W-:Y:S02]  /*acd0*/  ISETP.LT.OR P0, PT, R2, 0x29, P0 ;  /* 0x000000290200780c */ /* 0x000fe40000701670 */
[----:B------:R-:W-:Y:S02]  /*ace0*/  FMNMX.FTZ R3, R206, R3, !PT ;  /* 0x00000003ce037209 */ /* 0x000fe40007810000 */
[----:B------:R-:W-:Y:S02]  /*acf0*/  ISETP.GT.AND P1, PT, R0, 0x21, P1 ;  /* 0x000000210000780c */ /* 0x000fe40000f24270 */
[----:B------:R-:W-:Y:S02]  /*ad00*/  FSEL R213, R46, -INF , !P0 ;  /* 0xff8000002ed57808 */ /* 0x000fe40004000000 */
[----:B------:R-:W-:Y:S02]  /*ad10*/  FMNMX.FTZ R3, R209, R3, !PT ;  /* 0x00000003d1037209 */ /* 0x000fe40007810000 */
[----:B------:R-:W-:Y:S02]  /*ad20*/  FMNMX.FTZ R4, R211, R4, !PT ;  /* 0x00000004d3047209 */ /* 0x000fe40007810000 */
[----:B------:R-:W-:Y:S02]  /*ad30*/  ISETP.LT.OR P1, PT, R2, 0x22, P1 ;  /* 0x000000220200780c */ /* 0x000fe40000f21670 */
[----:B------:R-:W-:Y:S01]  /*ad40*/  PLOP3.LUT P0, PT, PT, PT, UP0, 0x40, 0x0 ;  /* 0x000000000000781c */ /* 0x000fe20003f0e808 */
[----:B------:R-:W-:Y:S01]  /*ad50*/  UISETP.GT.AND UP0, UPT, UR24, UR5, UPT ;  /* 0x000000051800728c */ /* 0x000fe2000bf04270 */
[----:B------:R-:W-:Y:S01]  /*ad60*/  FSEL R214, R43, -INF , !P1 ;  /* 0xff8000002bd67808 */ /* 0x000fe20004800000 */
[----:B------:R-:W-:Y:S01]  /*ad70*/  UIADD3 UR24, UR24, -0x1, URZ ;  /* 0xffffffff18187890 */ /* 0x000fe2000fffe03f */
[----:B------:R-:W-:Y:S02]  /*ad80*/  FMNMX.FTZ R4, R245, R4, !PT ;  /* 0x00000004f5047209 */ /* 0x000fe40007810000 */
[----:B------:R-:W-:Y:S02]  /*ad90*/  ISETP.GT.AND P0, PT, R0, 0x29, P0 ;  /* 0x000000290000780c */ /* 0x000fe40000704270 */
[----:B------:R-:W-:Y:S02]  /*ada0*/  FMNMX.FTZ R0, R212, R3, !PT ;  /* 0x00000003d4007209 */ /* 0x000fe40007810000 */
[----:B------:R-:W-:Y:S02]  /*adb0*/  FMNMX.FTZ R4, R247, R4, !PT ;  /* 0x00000004f7047209 */ /* 0x000fe40007810000 */
[----:B------:R-:W-:Y:S02]  /*adc0*/  FMNMX.FTZ R0, R214, R0, !PT ;  /* 0x00000000d6007209 */ /* 0x000fe40007810000 */
[----:B------:R-:W-:Y:S02]  /*add0*/  FSETP.NEU.FTZ.AND P1, PT, R136, -INF , PT ;  /* 0xff8000008800780b */ /* 0x000fe40003f3d000 */
[----:B------:R-:W-:Y:S02]  /*ade0*/  ISETP.LT.OR P0, PT, R2, 0x2a, P0 ;  /* 0x0000002a0200780c */ /* 0x000fe40000701670 */
[----:B------:R-:W-:Y:S02]  /*adf0*/  FMNMX.FTZ R4, R248, R4, !PT ;  /* 0x00000004f8047209 */ /* 0x000fe40007810000 */
[----:B------:R-:W-:Y:S02]  /*ae00*/  FSEL R142, R142, RZ, P1 ;  /* 0x000000ff8e8e7208 */ /* 0x000fe40000800000 */
[----:B------:R-:W-:Y:S02]  /*ae10*/  FSEL R140, R47, -INF , !P0 ;  /* 0xff8000002f8c7808 */ /* 0x000fe40004000000 */
[----:B------:R-:W-:Y:S01]  /*ae20*/  FMNMX.FTZ R0, R213, R0, !PT ;  /* 0x00000000d5007209 */ /* 0x000fe20007810000 */
[--C-:B------:R-:W-:Y:S01]  /*ae30*/  FFMA.FTZ R3, R18, c[0x0][0x2d0], -R142.reuse ;  /* 0x0000b40012037a23 */ /* 0x100fe2000001088e */
[----:B------:R-:W-:Y:S01]  /*ae40*/  FMNMX.FTZ R4, R250, R4, !PT ;  /* 0x00000004fa047209 */ /* 0x000fe20007810000 */
[--C-:B------:R-:W-:Y:S01]  /*ae50*/  FFMA.FTZ R8, R8, c[0x0][0x2d0], -R142.reuse ;  /* 0x0000b40008087a23 */ /* 0x100fe2000001088e */
[----:B------:R-:W-:Y:S01]  /*ae60*/  FMNMX.FTZ R0, R140, R0, !PT ;  /* 0x000000008c007209 */ /* 0x000fe20007810000 */
[----:B------:R1:W-:Y:S01]  /*ae70*/  MUFU.EX2 R41, R3 ;  /* 0x0000000300297308 */ /* 0x0003e20000000800 */
[----:B------:R-:W-:Y:S01]  /*ae80*/  FSETP.NEU.FTZ.AND P2, PT, R137, -INF , PT ;  /* 0xff8000008900780b */ /* 0x000fe20003f5d000 */
[----:B------:R-:W2:Y:S01]  /*ae90*/  SHFL.BFLY PT, R20, R4, 0x2, 0x1f ;  /* 0x0c401f0004147f89 */ /* 0x000ea200000e0000 */
[--C-:B------:R-:W-:Y:S02]  /*aea0*/  FFMA.FTZ R12, R12, c[0x0][0x2d0], -R142.reuse ;  /* 0x0000b4000c0c7a23 */ /* 0x100fe4000001088e */
[----:B------:R-:W-:Y:S01]  /*aeb0*/  FSEL R141, R141, RZ, P2 ;  /* 0x000000ff8d8d7208 */ /* 0x000fe20001000000 */
[----:B------:R-:W-:Y:S04]  /*aec0*/  FFMA.FTZ R14, R14, c[0x0][0x2d0], -R142 ;  /* 0x0000b4000e0e7a23 */ /* 0x000fe8000001088e */
[----:B------:R-:W1:Y:S01]  /*aed0*/  SHFL.BFLY PT, R2, R0, 0x2, 0x1f ;  /* 0x0c401f0000027f89 */ /* 0x000e6200000e0000 */
[--C-:B------:R-:W-:Y:S01]  /*aee0*/  FFMA.FTZ R9, R9, c[0x0][0x2d0], -R141.reuse ;  /* 0x0000b40009097a23 */ /* 0x100fe2000001088d */
[----:B------:R-:W-:Y:S01]  /*aef0*/  MUFU.EX2 R30, R8 ;  /* 0x00000008001e7308 */ /* 0x000fe20000000800 */
[--C-:B------:R-:W-:Y:S02]  /*af00*/  FFMA.FTZ R15, R15, c[0x0][0x2d0], -R141.reuse ;  /* 0x0000b4000f0f7a23 */ /* 0x100fe4000001088d */
[--C-:B------:R-:W-:Y:S02]  /*af10*/  FFMA.FTZ R16, R16, c[0x0][0x2d0], -R141.reuse ;  /* 0x0000b40010107a23 */ /* 0x100fe4000001088d */
[----:B------:R-:W-:Y:S05]  /*af20*/  FFMA.FTZ R17, R17, c[0x0][0x2d0], -R141 ;  /* 0x0000b40011117a23 */ /* 0x000fea000001088d */
[----:B------:R-:W-:Y:S01]  /*af30*/  MUFU.EX2 R220, R9 ;  /* 0x0000000900dc7308 */ /* 0x000fe20000000800 */
[----:B--2---:R-:W-:Y:S05]  /*af40*/  FMNMX.FTZ R4, R4, R20, !PT ;  /* 0x0000001404047209 */ /* 0x004fea0007810000 */
[----:B------:R-:W2:Y:S04]  /*af50*/  SHFL.BFLY PT, R135, R4, 0x1, 0x1f ;  /* 0x0c201f0004877f89 */ /* 0x000ea800000e0000 */
[----:B------:R-:W3:Y:S01]  /*af60*/  MUFU.EX2 R222, R15 ;  /* 0x0000000f00de7308 */ /* 0x000ee20000000800 */
[----:B-1----:R-:W-:Y:S02]  /*af70*/  FMNMX.FTZ R3, R0, R2, !PT ;  /* 0x0000000200037209 */ /* 0x002fe40007810000 */
[----:B------:R-:W-:Y:S02]  /*af80*/  FSEL R0, R137, RZ, P2 ;  /* 0x000000ff89007208 */ /* 0x000fe40001000000 */
[----:B------:R-:W-:Y:S03]  /*af90*/  FSEL R2, R136, RZ, P1 ;  /* 0x000000ff88027208 */ /* 0x000fe60000800000 */
[----:B------:R-:W-:Y:S02]  /*afa0*/  FADD.FTZ R0, -R0, R132 ;  /* 0x0000008400007221 */ /* 0x000fe40000010100 */
[----:B------:R-:W-:Y:S01]  /*afb0*/  MUFU.EX2 R27, R16 ;  /* 0x00000010001b7308 */ /* 0x000fe20000000800 */
[----:B------:R-:W-:Y:S02]  /*afc0*/  FADD.FTZ R2, -R2, R134 ;  /* 0x0000008602027221 */ /* 0x000fe40000010100 */
[----:B------:R-:W-:Y:S02]  /*afd0*/  FMUL.FTZ R0, R0, c[0x0][0x2d0] ;  /* 0x0000b40000007a20 */ /* 0x000fe40000410000 */
[----:B------:R-:W-:Y:S05]  /*afe0*/  FMUL.FTZ R2, R2, c[0x0][0x2d0] ;  /* 0x0000b40002027a20 */ /* 0x000fea0000410000 */
[----:B------:R1:W4:Y:S01]  /*aff0*/  MUFU.EX2 R133, R0 ;  /* 0x0000000000857308 */ /* 0x0003220000000800 */
[----:B--2---:R-:W-:Y:S02]  /*b000*/  FMNMX.FTZ R135, R4, R135, !PT ;  /* 0x0000008704877209 */ /* 0x004fe40007810000 */
[----:B------:R-:W2:Y:S01]  /*b010*/  SHFL.BFLY PT, R4, R3, 0x1, 0x1f ;  /* 0x0c201f0003047f89 */ /* 0x000ea200000e0000 */
[----:B---3--:R-:W-:Y:S02]  /*b020*/  F2FP.PACK_AB R192, R222, R220 ;  /* 0x000000dcdec0723e */ /* 0x008fe400000000ff */
[C---:B------:R-:W-:Y:S01]  /*b030*/  FSETP.NEU.FTZ.AND P0, PT, R135.reuse, -INF , PT ;  /* 0xff8000008700780b */ /* 0x040fe20003f1d000 */
[----:B------:R-:W-:Y:S03]  /*b040*/  FMUL.FTZ R143, R135, c[0x0][0x2d0] ;  /* 0x0000b400878f7a20 */ /* 0x000fe60000410000 */
[----:B------:R-:W3:Y:S02]  /*b050*/  MUFU.EX2 R132, R2 ;  /* 0x0000000200847308 */ /* 0x000ee40000000800 */
[----:B------:R-:W-:Y:S05]  /*b060*/  FSEL R143, R143, RZ, P0 ;  /* 0x000000ff8f8f7208 */ /* 0x000fea0000000000 */
[--C-:B------:R-:W-:Y:S03]  /*b070*/  FFMA.FTZ R7, R7, c[0x0][0x2d0], -R143.reuse ;  /* 0x0000b40007077a23 */ /* 0x100fe6000001088f */
[----:B------:R-:W5:Y:S01]  /*b080*/  MUFU.EX2 R26, R12 ;  /* 0x0000000c001a7308 */ /* 0x000f620000000800 */
[--C-:B------:R-:W-:Y:S02]  /*b090*/  FFMA.FTZ R13, R13, c[0x0][0x2d0], -R143.reuse ;  /* 0x0000b4000d0d7a23 */ /* 0x100fe4000001088f */
[--C-:B------:R-:W-:Y:S01]  /*b0a0*/  FFMA.FTZ R11, R11, c[0x0][0x2d0], -R143.reuse ;  /* 0x0000b4000b0b7a23 */ /* 0x100fe2000001088f */
[----:B-1----:R-:W-:Y:S01]  /*b0b0*/  FSEL R0, R135, RZ, P0 ;  /* 0x000000ff87007208 */ /* 0x002fe20000000000 */
[----:B------:R-:W-:Y:S02]  /*b0c0*/  FFMA.FTZ R10, R10, c[0x0][0x2d0], -R143 ;  /* 0x0000b4000a0a7a23 */ /* 0x000fe4000001088f */
[C---:B----4-:R-:W-:Y:S01]  /*b0d0*/  FMUL.FTZ R16, R133.reuse, R156 ;  /* 0x0000009c85107220 */ /* 0x050fe20000410000 */
[----:B------:R-:W-:Y:S01]  /*b0e0*/  MOV R156, R30 ;  /* 0x0000001e009c7202 */ /* 0x000fe20000000f00 */
[----:B------:R-:W-:Y:S01]  /*b0f0*/  FADD.FTZ R0, -R0, R138 ;  /* 0x0000008a00007221 */ /* 0x000fe20000010100 */
[----:B--2---:R-:W-:Y:S01]  /*b100*/  FMNMX.FTZ R3, R4, R3, !PT ;  /* 0x0000000304037209 */ /* 0x004fe20007810000 */
[----:B------:R-:W1:Y:S01]  /*b110*/  MUFU.EX2 R21, R7 ;  /* 0x0000000700157308 */ /* 0x000e620000000800 */
[----:B------:R-:W-:Y:S02]  /*b120*/  FMUL.FTZ R48, R133, R188 ;  /* 0x000000bc85307220 */ /* 0x000fe40000410000 */
[----:B------:R-:W-:Y:S01]  /*b130*/  FMUL.FTZ R0, R0, c[0x0][0x2d0] ;  /* 0x0000b40000007a20 */ /* 0x000fe20000410000 */
[C---:B------:R-:W-:Y:S01]  /*b140*/  FSETP.NEU.FTZ.AND P0, PT, R3.reuse, -INF , PT ;  /* 0xff8000000300780b */ /* 0x040fe20003f1d000 */
[----:B------:R-:W-:Y:S02]  /*b150*/  FMUL.FTZ R134, R3, c[0x0][0x2d0] ;  /* 0x0000b40003867a20 */ /* 0x000fe40000410000 */
[C---:B---3--:R-:W-:Y:S02]  /*b160*/  FMUL.FTZ R6, R132.reuse, R146 ;  /* 0x0000009284067220 */ /* 0x048fe40000410000 */
[----:B------:R-:W-:Y:S01]  /*b170*/  FMUL.FTZ R18, R132, R158 ;  /* 0x0000009e84127220 */ /* 0x000fe20000410000 */
[----:B------:R2:W3:Y:S01]  /*b180*/  MUFU.EX2 R2, R0 ;  /* 0x0000000000027308 */ /* 0x0004e20000000800 */
[----:B------:R-:W-:Y:S01]  /*b190*/  FSEL R134, R134, RZ, P0 ;  /* 0x000000ff86867208 */ /* 0x000fe20000000000 */
[C---:B------:R-:W-:Y:S01]  /*b1a0*/  FMUL.FTZ R32, R133.reuse, R172 ;  /* 0x000000ac85207220 */ /* 0x040fe20000410000 */
[----:B-----5:R-:W-:Y:S01]  /*b1b0*/  F2FP.PACK_AB R193, R26, R30 ;  /* 0x0000001e1ac1723e */ /* 0x020fe200000000ff */
[----:B------:R-:W-:Y:S02]  /*b1c0*/  FMUL.FTZ R33, R133, R173 ;  /* 0x000000ad85217220 */ /* 0x000fe40000410000 */
[--C-:B------:R-:W-:Y:S02]  /*b1d0*/  FFMA.FTZ R4, R25, c[0x0][0x2d0], -R134.reuse ;  /* 0x0000b40019047a23 */ /* 0x100fe40000010886 */
[--C-:B------:R-:W-:Y:S02]  /*b1e0*/  FFMA.FTZ R5, R5, c[0x0][0x2d0], -R134.reuse ;  /* 0x0000b40005057a23 */ /* 0x100fe40000010886 */
[----:B------:R-:W4:Y:S01]  /*b1f0*/  MUFU.EX2 R28, R14 ;  /* 0x0000000e001c7308 */ /* 0x000f220000000800 */
[C---:B------:R-:W-:Y:S02]  /*b200*/  FMUL.FTZ R35, R132.reuse, R175 ;  /* 0x000000af84237220 */ /* 0x040fe40000410000 */
[C---:B------:R-:W-:Y:S01]  /*b210*/  FMUL.FTZ R49, R133.reuse, R189 ;  /* 0x000000bd85317220 */ /* 0x040fe20000410000 */
[----:B-1----:R-:W-:Y:S01]  /*b220*/  MOV R138, R21 ;  /* 0x00000015008a7202 */ /* 0x002fe20000000f00 */
[C---:B------:R-:W-:Y:S01]  /*b230*/  FMUL.FTZ R7, R132.reuse, R147 ;  /* 0x0000009384077220 */ /* 0x040fe20000410000 */
[----:B------:R-:W1:Y:S01]  /*b240*/  LDSM.16.MT88.4 R20, [R225+0x100] ;  /* 0x00010000e114783b */ /* 0x000e620000004200 */
[C---:B------:R-:W-:Y:S02]  /*b250*/  FMUL.FTZ R52, R133.reuse, R52 ;  /* 0x0000003485347220 */ /* 0x040fe40000410000 */
[----:B------:R-:W-:Y:S01]  /*b260*/  FMUL.FTZ R53, R133, R53 ;  /* 0x0000003585357220 */ /* 0x000fe20000410000 */
[----:B------:R-:W5:Y:S01]  /*b270*/  MUFU.EX2 R221, R17 ;  /* 0x0000001100dd7308 */ /* 0x000f620000000800 */
[C---:B------:R-:W-:Y:S02]  /*b280*/  FMUL.FTZ R54, R132.reuse, R54 ;  /* 0x0000003684367220 */ /* 0x040fe40000410000 */
[----:B------:R-:W-:Y:S02]  /*b290*/  FMUL.FTZ R55, R132, R55 ;  /* 0x0000003784377220 */ /* 0x000fe40000410000 */
[--C-:B--2---:R-:W-:Y:S02]  /*b2a0*/  FFMA.FTZ R0, R19, c[0x0][0x2d0], -R134.reuse ;  /* 0x0000b40013007a23 */ /* 0x104fe40000010886 */
[C---:B---3--:R-:W-:Y:S02]  /*b2b0*/  FMUL.FTZ R8, R2.reuse, R148 ;  /* 0x0000009402087220 */ /* 0x048fe40000410000 */
[C---:B------:R-:W-:Y:S01]  /*b2c0*/  FMUL.FTZ R9, R2.reuse, R149 ;  /* 0x0000009502097220 */ /* 0x040fe20000410000 */
[----:B------:R2:W-:Y:S01]  /*b2d0*/  MUFU.EX2 R216, R0 ;  /* 0x0000000000d87308 */ /* 0x0005e20000000800 */
[----:B------:R-:W-:Y:S02]  /*b2e0*/  FMUL.FTZ R12, R2, R152 ;  /* 0x00000098020c7220 */ /* 0x000fe40000410000 */
[----:B------:R-:W-:Y:S01]  /*b2f0*/  FMUL.FTZ R19, R132, R159 ;  /* 0x0000009f84137220 */ /* 0x000fe20000410000 */
[----:B----4-:R-:W-:Y:S01]  /*b300*/  F2FP.PACK_AB R195, R41, R28 ;  /* 0x0000001c29c3723e */ /* 0x010fe200000000ff */
[C---:B------:R-:W-:Y:S01]  /*b310*/  FMUL.FTZ R25, R2.reuse, R165 ;  /* 0x000000a502197220 */ /* 0x040fe20000410000 */
[----:B------:R-:W-:Y:S01]  /*b320*/  MOV R159, R27 ;  /* 0x0000001b009f7202 */ /* 0x000fe20000000f00 */
[C---:B------:R-:W-:Y:S01]  /*b330*/  FMUL.FTZ R40, R2.reuse, R180 ;  /* 0x000000b402287220 */ /* 0x040fe20000410000 */
[----:B------:R-:W-:Y:S01]  /*b340*/  MOV R180, R41 ;  /* 0x0000002900b47202 */ /* 0x000fe20000000f00 */
[C---:B------:R-:W-:Y:S01]  /*b350*/  FMUL.FTZ R41, R2.reuse, R181 ;  /* 0x000000b502297220 */ /* 0x040fe20000410000 */
[----:B------:R3:W4:Y:S01]  /*b360*/  MUFU.EX2 R215, R5 ;  /* 0x0000000500d77308 */ /* 0x0007220000000800 */
[C---:B------:R-:W-:Y:S01]  /*b370*/  FMUL.FTZ R44, R2.reuse, R184 ;  /* 0x000000b8022c7220 */ /* 0x040fe20000410000 */
[----:B------:R-:W-:Y:S01]  /*b380*/  MOV R158, R28 ;  /* 0x0000001c009e7202 */ /* 0x000fe20000000f00 */
[C---:B------:R-:W-:Y:S01]  /*b390*/  FMUL.FTZ R45, R2.reuse, R185 ;  /* 0x000000b9022d7220 */ /* 0x040fe20000410000 */
[----:B-----5:R-:W-:Y:S01]  /*b3a0*/  F2FP.PACK_AB R194, R221, R27 ;  /* 0x0000001bddc2723e */ /* 0x020fe200000000ff */
[C---:B------:R-:W-:Y:S01]  /*b3b0*/  FMUL.FTZ R17, R133.reuse, R157 ;  /* 0x0000009d85117220 */ /* 0x040fe20000410000 */
[----:B------:R-:W-:Y:S01]  /*b3c0*/  MOV R173, R159 ;  /* 0x0000009f00ad7202 */ /* 0x000fe20000000f00 */
[C---:B------:R-:W-:Y:S02]  /*b3d0*/  FMUL.FTZ R28, R2.reuse, R168 ;  /* 0x000000a8021c7220 */ /* 0x040fe40000410000 */
[C---:B------:R-:W-:Y:S01]  /*b3e0*/  FMUL.FTZ R56, R2.reuse, R56 ;  /* 0x0000003802387220 */ /* 0x040fe20000410000 */
[----:B------:R5:W-:Y:S01]  /*b3f0*/  MUFU.EX2 R218, R4 ;  /* 0x0000000400da7308 */ /* 0x000be20000000800 */
[C---:B------:R-:W-:Y:S02]  /*b400*/  FMUL.FTZ R57, R2.reuse, R57 ;  /* 0x0000003902397220 */ /* 0x040fe40000410000 */
[----:B------:R-:W-:Y:S02]  /*b410*/  FMUL.FTZ R60, R2, R60 ;  /* 0x0000003c023c7220 */ /* 0x000fe40000410000 */
[----:B--2---:R-:W-:Y:S02]  /*b420*/  FFMA.FTZ R0, R24, c[0x0][0x2d0], -R134 ;  /* 0x0000b40018007a23 */ /* 0x004fe40000010886 */
[C---:B------:R-:W-:Y:S02]  /*b430*/  FMUL.FTZ R24, R2.reuse, R164 ;  /* 0x000000a402187220 */ /* 0x040fe40000410000 */
[----:B------:R-:W-:Y:S01]  /*b440*/  FMUL.FTZ R61, R2, R61 ;  /* 0x0000003d023d7220 */ /* 0x000fe20000410000 */
[----:B------:R2:W2:Y:S01]  /*b450*/  MUFU.EX2 R217, R0 ;  /* 0x0000000000d97308 */ /* 0x0004a20000000800 */
[C---:B------:R-:W-:Y:S02]  /*b460*/  FMUL.FTZ R64, R133.reuse, R64 ;  /* 0x0000004085407220 */ /* 0x040fe40000410000 */
[C---:B------:R-:W-:Y:S02]  /*b470*/  FMUL.FTZ R65, R133.reuse, R65 ;  /* 0x0000004185417220 */ /* 0x040fe40000410000 */
[C---:B---3--:R-:W-:Y:S01]  /*b480*/  FMUL.FTZ R5, R133.reuse, R145 ;  /* 0x0000009185057220 */ /* 0x048fe20000410000 */
[----:B----4-:R-:W-:Y:S01]  /*b490*/  F2FP.PACK_AB R145, R216, R215 ;  /* 0x000000d7d891723e */ /* 0x010fe200000000ff */
[C---:B------:R-:W-:Y:S02]  /*b4a0*/  FMUL.FTZ R66, R132.reuse, R66 ;  /* 0x0000004284427220 */ /* 0x040fe40000410000 */
[C---:B------:R-:W-:Y:S01]  /*b4b0*/  FMUL.FTZ R67, R132.reuse, R67 ;  /* 0x0000004384437220 */ /* 0x040fe20000410000 */
[----:B------:R-:W3:Y:S01]  /*b4c0*/  MUFU.EX2 R31, R13 ;  /* 0x0000000d001f7308 */ /* 0x000ee20000000800 */
[C---:B------:R-:W-:Y:S02]  /*b4d0*/  FMUL.FTZ R68, R133.reuse, R68 ;  /* 0x0000004485447220 */ /* 0x040fe40000410000 */
[C---:B------:R-:W-:Y:S02]  /*b4e0*/  FMUL.FTZ R69, R133.reuse, R69 ;  /* 0x0000004585457220 */ /* 0x040fe40000410000 */
[----:B-----5:R-:W-:Y:S02]  /*b4f0*/  FMUL.FTZ R4, R133, R144 ;  /* 0x0000009085047220 */ /* 0x020fe40000410000 */
[C---:B------:R-:W-:Y:S02]  /*b500*/  FMUL.FTZ R70, R132.reuse, R70 ;  /* 0x0000004684467220 */ /* 0x040fe40000410000 */
[----:B------:R-:W-:Y:S01]  /*b510*/  FMUL.FTZ R71, R132, R71 ;  /* 0x0000004784477220 */ /* 0x000fe20000410000 */
[----:B------:R-:W4:Y:S01]  /*b520*/  MUFU.EX2 R50, R11 ;  /* 0x0000000b00327308 */ /* 0x000f220000000800 */
[C---:B------:R-:W-:Y:S01]  /*b530*/  FMUL.FTZ R72, R2.reuse, R72 ;  /* 0x0000004802487220 */ /* 0x040fe20000410000 */
[-C--:B-1----:R-:W-:Y:S01]  /*b540*/  HMMA.16816.F32 R4, R192, R20.reuse, R4 ;  /* 0x00000014c004723c */ /* 0x082fe20000001804 */
[C---:B------:R-:W-:Y:S01]  /*b550*/  FMUL.FTZ R73, R2.reuse, R73 ;  /* 0x0000004902497220 */ /* 0x040fe20000410000 */
[----:B--2---:R-:W-:Y:S01]  /*b560*/  FSEL R0, R3, RZ, P0 ;  /* 0x000000ff03007208 */ /* 0x004fe20000000000 */
[----:B------:R-:W-:Y:S01]  /*b570*/  FMUL.FTZ R76, R2, R76 ;  /* 0x0000004c024c7220 */ /* 0x000fe20000410000 */
[----:B------:R-:W-:Y:S01]  /*b580*/  F2FP.PACK_AB R147, R218, R217 ;  /* 0x000000d9da93723e */ /* 0x000fe200000000ff */
[----:B------:R-:W-:Y:S01]  /*b590*/  FMUL.FTZ R77, R2, R77 ;  /* 0x0000004d024d7220 */ /* 0x000fe20000410000 */
[----:B------:R-:W-:Y:S01]  /*b5a0*/  PLOP3.LUT P0, PT, PT, PT, UP0, 0x80, 0x0 ;  /* 0x000000000000781c */ /* 0x000fe20003f0f008 */
[----:B------:R-:W-:Y:S01]  /*b5b0*/  FADD.FTZ R0, -R0, R139 ;  /* 0x0000008b00007221 */ /* 0x000fe20000010100 */
[----:B------:R-:W1:Y:S01]  /*b5c0*/  MUFU.EX2 R29, R10 ;  /* 0x0000000a001d7308 */ /* 0x000e620000000800 */
[C---:B------:R-:W-:Y:S03]  /*b5d0*/  FMUL.FTZ R80, R133.reuse, R80 ;  /* 0x0000005085507220 */ /* 0x040fe60000410000 */
[----:B------:R-:W-:Y:S01]  /*b5e0*/  FMUL.FTZ R0, R0, c[0x0][0x2d0] ;  /* 0x0000b40000007a20 */ /* 0x000fe20000410000 */
[----:B---3--:R-:W-:Y:S01]  /*b5f0*/  MOV R139, R31 ;  /* 0x0000001f008b7202 */ /* 0x008fe20000000f00 */
[----:B------:R-:W-:Y:S02]  /*b600*/  FMUL.FTZ R13, R2, R153 ;  /* 0x00000099020d7220 */ /* 0x000fe40000410000 */
[C---:B------:R-:W-:Y:S02]  /*b610*/  FMUL.FTZ R81, R133.reuse, R81 ;  /* 0x0000005185517220 */ /* 0x040fe40000410000 */
[----:B------:R-:W2:Y:S01]  /*b620*/  MUFU.EX2 R0, R0 ;  /* 0x0000000000007308 */ /* 0x000ea20000000800 */
[C---:B------:R-:W-:Y:S02]  /*b630*/  FMUL.FTZ R82, R132.reuse, R82 ;  /* 0x0000005284527220 */ /* 0x040fe40000410000 */
[----:B------:R-:W-:Y:S01]  /*b640*/  FMUL.FTZ R83, R132, R83 ;  /* 0x0000005384537220 */ /* 0x000fe20000410000 */
[----:B----4-:R-:W-:Y:S01]  /*b650*/  F2FP.PACK_AB R144, R50, R138 ;  /* 0x0000008a3290723e */ /* 0x010fe200000000ff */
[C---:B------:R-:W-:Y:S01]  /*b660*/  FMUL.FTZ R84, R133.reuse, R84 ;  /* 0x0000005485547220 */ /* 0x040fe20000410000 */
[----:B------:R-:W-:Y:S01]  /*b670*/  MOV R172, R50 ;  /* 0x0000003200ac7202 */ /* 0x000fe20000000f00 */
[C---:B------:R-:W-:Y:S01]  /*b680*/  FMUL.FTZ R50, R132.reuse, R190 ;  /* 0x000000be84327220 */ /* 0x040fe20000410000 */
[----:B------:R-:W-:Y:S01]  /*b690*/  MOV R190, R51 ;  /* 0x0000003300be7202 */ /* 0x000fe20000000f00 */
[C---:B------:R-:W-:Y:S02]  /*b6a0*/  FMUL.FTZ R51, R132.reuse, R191 ;  /* 0x000000bf84337220 */ /* 0x040fe40000410000 */
[----:B------:R-:W-:Y:S02]  /*b6b0*/  FMUL.FTZ R85, R133, R85 ;  /* 0x0000005585557220 */ /* 0x000fe40000410000 */
[C---:B------:R-:W-:Y:S01]  /*b6c0*/  FMUL.FTZ R86, R132.reuse, R86 ;  /* 0x0000005684567220 */ /* 0x040fe20000410000 */
[----:B-1----:R-:W-:Y:S01]  /*b6d0*/  F2FP.PACK_AB R146, R139, R29 ;  /* 0x0000001d8b92723e */ /* 0x002fe200000000ff */
[----:B------:R-:W-:Y:S01]  /*b6e0*/  FMUL.FTZ R87, R132, R87 ;  /* 0x0000005784577220 */ /* 0x000fe20000410000 */
[----:B------:R-:W-:Y:S01]  /*b6f0*/  MOV R157, R29 ;  /* 0x0000001d009d7202 */ /* 0x000fe20000000f00 */
[C---:B------:R-:W-:Y:S02]  /*b700*/  FMUL.FTZ R29, R2.reuse, R169 ;  /* 0x000000a9021d7220 */ /* 0x040fe40000410000 */
[C---:B------:R-:W-:Y:S01]  /*b710*/  FMUL.FTZ R88, R2.reuse, R88 ;  /* 0x0000005802587220 */ /* 0x040fe20000410000 */
[----:B------:R-:W-:Y:S01]  /*b720*/  MOV R175, R157 ;  /* 0x0000009d00af7202 */ /* 0x000fe20000000f00 */
[C---:B------:R-:W-:Y:S02]  /*b730*/  FMUL.FTZ R89, R2.reuse, R89 ;  /* 0x0000005902597220 */ /* 0x040fe40000410000 */
[----:B------:R-:W-:Y:S02]  /*b740*/  FMUL.FTZ R92, R2, R92 ;  /* 0x0000005c025c7220 */ /* 0x000fe40000410000 */
[C---:B--2---:R-:W-:Y:S02]  /*b750*/  FMUL.FTZ R10, R0.reuse, R150 ;  /* 0x00000096000a7220 */ /* 0x044fe40000410000 */
[C---:B------:R-:W-:Y:S02]  /*b760*/  FMUL.FTZ R11, R0.reuse, R151 ;  /* 0x00000097000b7220 */ /* 0x040fe40000410000 */
[----:B------:R-:W1:Y:S01]  /*b770*/  LDSM.16.MT88.4 R148, [R228+0x100] ;  /* 0x00010000e494783b */ /* 0x000e620000004200 */
[C---:B------:R-:W-:Y:S02]  /*b780*/  FMUL.FTZ R14, R0.reuse, R154 ;  /* 0x0000009a000e7220 */ /* 0x040fe40000410000 */
[C---:B------:R-:W-:Y:S02]  /*b790*/  FMUL.FTZ R15, R0.reuse, R155 ;  /* 0x0000009b000f7220 */ /* 0x040fe40000410000 */
[C---:B------:R-:W-:Y:S01]  /*b7a0*/  HMMA.16816.F32 R8, R144.reuse, R20, R8 ;  /* 0x000000149008723c */ /* 0x040fe20000001808 */
[C---:B------:R-:W-:Y:S02]  /*b7b0*/  FMUL.FTZ R27, R0.reuse, R167 ;  /* 0x000000a7001b7220 */ /* 0x040fe40000410000 */
[----:B------:R-:W2:Y:S01]  /*b7c0*/  LDSM.16.MT88.4 R152, [R227+0x100] ;  /* 0x00010000e398783b */ /* 0x000ea20000004200 */
[C---:B------:R-:W-:Y:S02]  /*b7d0*/  FMUL.FTZ R42, R0.reuse, R182 ;  /* 0x000000b6002a7220 */ /* 0x040fe40000410000 */
[C---:B------:R-:W-:Y:S02]  /*b7e0*/  FMUL.FTZ R47, R0.reuse, R187 ;  /* 0x000000bb002f7220 */ /* 0x040fe40000410000 */
[-C--:B------:R-:W-:Y:S01]  /*b7f0*/  HMMA.16816.F32 R12, R144, R22.reuse, R12 ;  /* 0x00000016900c723c */ /* 0x080fe2000000180c */
[C---:B------:R-:W-:Y:S03]  /*b800*/  FMUL.FTZ R20, R133.reuse, R160 ;  /* 0x000000a085147220 */ /* 0x040fe60000410000 */
[----:B------:R-:W-:Y:S01]  /*b810*/  MOV R160, R26 ;  /* 0x0000001a00a07202 */ /* 0x000fe20000000f00 */
[C---:B------:R-:W-:Y:S02]  /*b820*/  FMUL.FTZ R26, R0.reuse, R166 ;  /* 0x000000a6001a7220 */ /* 0x040fe40000410000 */
[----:B------:R-:W-:Y:S01]  /*b830*/  LDSM.16.MT88.4 R164, [R227+0x900] ;  /* 0x00090000e3a4783b */ /* 0x000fe20000004200 */
[C---:B------:R-:W-:Y:S01]  /*b840*/  HMMA.16816.F32 R16, R192.reuse, R22, R16 ;  /* 0x00000016c010723c */ /* 0x040fe20000001810 */
[C---:B------:R-:W-:Y:S03]  /*b850*/  FMUL.FTZ R21, R133.reuse, R161 ;  /* 0x000000a185157220 */ /* 0x040fe60000410000 */
[C---:B------:R-:W-:Y:S01]  /*b860*/  FMUL.FTZ R30, R0.reuse, R170 ;  /* 0x000000aa001e7220 */ /* 0x040fe20000410000 */
[----:B------:R-:W-:Y:S01]  /*b870*/  MOV R161, R34 ;  /* 0x0000002200a17202 */ /* 0x000fe20000000f00 */
[----:B------:R-:W-:Y:S01]  /*b880*/  FMUL.FTZ R43, R0, R183 ;  /* 0x000000b7002b7220 */ /* 0x000fe20000410000 */
[----:B------:R-:W-:Y:S01]  /*b890*/  MOV R168, R160 ;  /* 0x000000a000a87202 */ /* 0x000fe20000000f00 */
[C---:B------:R-:W-:Y:S01]  /*b8a0*/  FMUL.FTZ R22, R132.reuse, R162 ;  /* 0x000000a284167220 */ /* 0x040fe20000410000 */
[----:B------:R-:W-:Y:S03]  /*b8b0*/  MOV R189, R161 ;  /* 0x000000a100bd7202 */ /* 0x000fe60000000f00 */
[----:B------:R-:W-:Y:S02]  /*b8c0*/  FMUL.FTZ R23, R132, R163 ;  /* 0x000000a384177220 */ /* 0x000fe40000410000 */
[----:B------:R-:W-:Y:S01]  /*b8d0*/  LDSM.16.MT88.4 R160, [R228+0x900] ;  /* 0x00090000e4a0783b */ /* 0x000fe20000004200 */
[----:B------:R-:W-:Y:S02]  /*b8e0*/  FMUL.FTZ R46, R0, R186 ;  /* 0x000000ba002e7220 */ /* 0x000fe40000410000 */
[----:B------:R-:W-:Y:S01]  /*b8f0*/  FMUL.FTZ R34, R132, R174 ;  /* 0x000000ae84227220 */ /* 0x000fe20000410000 */
[----:B------:R-:W-:Y:S01]  /*b900*/  MOV R174, R158 ;  /* 0x0000009e00ae7202 */ /* 0x000fe20000000f00 */
[-C--:B------:R-:W-:Y:S01]  /*b910*/  HMMA.16816.F32 R20, R192, R36.reuse, R20 ;  /* 0x00000024c014723c */ /* 0x080fe20000001814 */
[C---:B------:R-:W-:Y:S02]  /*b920*/  FMUL.FTZ R58, R0.reuse, R58 ;  /* 0x0000003a003a7220 */ /* 0x040fe40000410000 */
[C---:B------:R-:W-:Y:S02]  /*b930*/  FMUL.FTZ R59, R0.reuse, R59 ;  /* 0x0000003b003b7220 */ /* 0x040fe40000410000 */
[C---:B------:R-:W-:Y:S02]  /*b940*/  FMUL.FTZ R62, R0.reuse, R62 ;  /* 0x0000003e003e7220 */ /* 0x040fe40000410000 */
[C---:B------:R-:W-:Y:S01]  /*b950*/  FMUL.FTZ R63, R0.reuse, R63 ;  /* 0x0000003f003f7220 */ /* 0x040fe20000410000 */
[C---:B------:R-:W-:Y:S01]  /*b960*/  HMMA.16816.F32 R24, R144.reuse, R36, R24 ;  /* 0x000000249018723c */ /* 0x040fe20000001818 */
[C---:B------:R-:W-:Y:S03]  /*b970*/  FMUL.FTZ R31, R0.reuse, R171 ;  /* 0x000000ab001f7220 */ /* 0x040fe60000410000 */
[----:B------:R-:W-:Y:S01]  /*b980*/  MOV R171, R222 ;  /* 0x000000de00ab7202 */ /* 0x000fe20000000f00 */
[----:B------:R-:W-:Y:S02]  /*b990*/  FMUL.FTZ R74, R0, R74 ;  /* 0x0000004a004a7220 */ /* 0x000fe40000410000 */
[C---:B------:R-:W-:Y:S01]  /*b9a0*/  FMUL.FTZ R37, R133.reuse, R177 ;  /* 0x000000b185257220 */ /* 0x040fe20000410000 */
[-C--:B------:R-:W-:Y:S01]  /*b9b0*/  HMMA.16816.F32 R28, R144, R38.reuse, R28 ;  /* 0x00000026901c723c */ /* 0x080fe2000000181c */
[----:B------:R-:W-:Y:S03]  /*b9c0*/  MOV R177, R138 ;  /* 0x0000008a00b17202 */ /* 0x000fe60000000f00 */
[--C-:B------:R-:W-:Y:S02]  /*b9d0*/  FFMA.FTZ R138, R196, c[0x0][0x2d0], -R141.reuse ;  /* 0x0000b400c48a7a23 */ /* 0x100fe4000001088d */
[C---:B------:R-:W-:Y:S01]  /*b9e0*/  FMUL.FTZ R36, R133.reuse, R176 ;  /* 0x000000b085247220 */ /* 0x040fe20000410000 */
[----:B------:R-:W-:Y:S01]  /*b9f0*/  MOV R176, R220 ;  /* 0x000000dc00b07202 */ /* 0x000fe20000000f00 */
[C---:B------:R-:W-:Y:S01]  /*ba00*/  HMMA.16816.F32 R32, R192.reuse, R38, R32 ;  /* 0x00000026c020723c */ /* 0x040fe20000001820 */
[----:B------:R3:W-:Y:S03]  /*ba10*/  MUFU.EX2 R181, R138 ;  /* 0x0000008a00b57308 */ /* 0x0007e60000000800 */
[C---:B------:R-:W-:Y:S02]  /*ba20*/  FMUL.FTZ R75, R0.reuse, R75 ;  /* 0x0000004b004b7220 */ /* 0x040fe40000410000 */
[----:B------:R-:W-:Y:S02]  /*ba30*/  FMUL.FTZ R78, R0, R78 ;  /* 0x0000004e004e7220 */ /* 0x000fe40000410000 */
[C---:B------:R-:W-:Y:S01]  /*ba40*/  FMUL.FTZ R39, R132.reuse, R179 ;  /* 0x000000b384277220 */ /* 0x040fe20000410000 */
[----:B------:R-:W-:Y:S03]  /*ba50*/  MOV R179, R221 ;  /* 0x000000dd00b37202 */ /* 0x000fe60000000f00 */
[----:B------:R-:W-:Y:S01]  /*ba60*/  FMUL.FTZ R38, R132, R178 ;  /* 0x000000b284267220 */ /* 0x000fe20000410000 */
[----:B------:R-:W-:Y:S01]  /*ba70*/  MOV R178, R156 ;  /* 0x0000009c00b27202 */ /* 0x000fe20000000f00 */
[C---:B------:R-:W-:Y:S01]  /*ba80*/  FMUL.FTZ R79, R0.reuse, R79 ;  /* 0x0000004f004f7220 */ /* 0x040fe20000410000 */
[----:B------:R-:W-:Y:S01]  /*ba90*/  LDSM.16.MT88.4 R156, [R226+0x900] ;  /* 0x00090000e29c783b */ /* 0x000fe20000004200 */
[C---:B------:R-:W-:Y:S02]  /*baa0*/  FMUL.FTZ R90, R0.reuse, R90 ;  /* 0x0000005a005a7220 */ /* 0x040fe40000410000 */
[----:B------:R-:W-:Y:S01]  /*bab0*/  FMUL.FTZ R91, R0, R91 ;  /* 0x0000005b005b7220 */ /* 0x000fe20000410000 */
[-C--:B-1----:R-:W-:Y:S01]  /*bac0*/  HMMA.16816.F32 R36, R192, R148.reuse, R36 ;  /* 0x00000094c024723c */ /* 0x082fe20000001824 */
[----:B------:R-:W-:Y:S02]  /*bad0*/  FMUL.FTZ R93, R2, R93 ;  /* 0x0000005d025d7220 */ /* 0x000fe40000410000 */
[C---:B------:R-:W-:Y:S02]  /*bae0*/  FMUL.FTZ R94, R0.reuse, R94 ;  /* 0x0000005e005e7220 */ /* 0x040fe40000410000 */
[----:B------:R-:W-:Y:S02]  /*baf0*/  FMUL.FTZ R95, R0, R95 ;  /* 0x0000005f005f7220 */ /* 0x000fe40000410000 */
[--C-:B---3--:R-:W-:Y:S01]  /*bb00*/  FFMA.FTZ R138, R198, c[0x0][0x2d0], -R141.reuse ;  /* 0x0000b400c68a7a23 */ /* 0x108fe2000001088d */
[C---:B------:R-:W-:Y:S01]  /*bb10*/  HMMA.16816.F32 R40, R144.reuse, R148, R40 ;  /* 0x000000949028723c */ /* 0x040fe20000001828 */
[C---:B------:R-:W-:Y:S02]  /*bb20*/  FMUL.FTZ R96, R133.reuse, R96 ;  /* 0x0000006085607220 */ /* 0x040fe40000410000 */
[----:B------:R1:W3:Y:S01]  /*bb30*/  MUFU.EX2 R184, R138 ;  /* 0x0000008a00b87308 */ /* 0x0002e20000000800 */
[C---:B------:R-:W-:Y:S02]  /*bb40*/  FMUL.FTZ R97, R133.reuse, R97 ;  /* 0x0000006185617220 */ /* 0x040fe40000410000 */
[C---:B------:R-:W-:Y:S02]  /*bb50*/  FMUL.FTZ R98, R132.reuse, R98 ;  /* 0x0000006284627220 */ /* 0x040fe40000410000 */
[-C--:B------:R-:W-:Y:S01]  /*bb60*/  HMMA.16816.F32 R44, R144, R150.reuse, R44 ;  /* 0x00000096902c723c */ /* 0x080fe2000000182c */
[C---:B------:R-:W-:Y:S03]  /*bb70*/  FMUL.FTZ R99, R132.reuse, R99 ;  /* 0x0000006384637220 */ /* 0x040fe60000410000 */
[C---:B------:R-:W-:Y:S02]  /*bb80*/  FMUL.FTZ R100, R133.reuse, R100 ;  /* 0x0000006485647220 */ /* 0x040fe40000410000 */
[----:B------:R-:W-:Y:S02]  /*bb90*/  FMUL.FTZ R101, R133, R101 ;  /* 0x0000006585657220 */ /* 0x000fe40000410000 */
[C---:B------:R-:W-:Y:S01]  /*bba0*/  HMMA.16816.F32 R48, R192.reuse, R150, R48 ;  /* 0x00000096c030723c */ /* 0x040fe20000001830 */
[----:B------:R-:W4:Y:S03]  /*bbb0*/  LDSM.16.MT88.4 R148, [R225+0x1900] ;  /* 0x00190000e194783b */ /* 0x000f260000004200 */
[C---:B------:R-:W-:Y:S02]  /*bbc0*/  FMUL.FTZ R102, R132.reuse, R102 ;  /* 0x0000006684667220 */ /* 0x040fe40000410000 */
[----:B------:R-:W-:Y:S02]  /*bbd0*/  FMUL.FTZ R103, R132, R103 ;  /* 0x0000006784677220 */ /* 0x000fe40000410000 */
[-C--:B--2---:R-:W-:Y:S01]  /*bbe0*/  HMMA.16816.F32 R52, R192, R152.reuse, R52 ;  /* 0x00000098c034723c */ /* 0x084fe20000001834 */
[C---:B------:R-:W-:Y:S03]  /*bbf0*/  FMUL.FTZ R104, R2.reuse, R104 ;  /* 0x0000006802687220 */ /* 0x040fe60000410000 */
[--C-:B-1----:R-:W-:Y:S02]  /*bc00*/  FFMA.FTZ R138, R197, c[0x0][0x2d0], -R142.reuse ;  /* 0x0000b400c58a7a23 */ /* 0x102fe4000001088e */
[----:B------:R-:W-:Y:S02]  /*bc10*/  FMUL.FTZ R105, R2, R105 ;  /* 0x0000006902697220 */ /* 0x000fe40000410000 */
[C---:B------:R-:W-:Y:S01]  /*bc20*/  HMMA.16816.F32 R56, R144.reuse, R152, R56 ;  /* 0x000000989038723c */ /* 0x040fe20000001838 */
[----:B------:R1:W-:Y:S03]  /*bc30*/  MUFU.EX2 R182, R138 ;  /* 0x0000008a00b67308 */ /* 0x0003e60000000800 */
[C---:B------:R-:W-:Y:S02]  /*bc40*/  FMUL.FTZ R106, R0.reuse, R106 ;  /* 0x0000006a006a7220 */ /* 0x040fe40000410000 */
[----:B------:R-:W-:Y:S02]  /*bc50*/  FMUL.FTZ R107, R0, R107 ;  /* 0x0000006b006b7220 */ /* 0x000fe40000410000 */
[-C--:B------:R-:W-:Y:S01]  /*bc60*/  HMMA.16816.F32 R60, R144, R154.reuse, R60 ;  /* 0x0000009a903c723c */ /* 0x080fe2000000183c */
[C---:B------:R-:W-:Y:S03]  /*bc70*/  FMUL.FTZ R108, R2.reuse, R108 ;  /* 0x0000006c026c7220 */ /* 0x040fe60000410000 */
[----:B------:R-:W-:Y:S02]  /*bc80*/  FMUL.FTZ R109, R2, R109 ;  /* 0x0000006d026d7220 */ /* 0x000fe40000410000 */
[C---:B------:R-:W-:Y:S02]  /*bc90*/  FMUL.FTZ R110, R0.reuse, R110 ;  /* 0x0000006e006e7220 */ /* 0x040fe40000410000 */
[C---:B------:R-:W-:Y:S01]  /*bca0*/  HMMA.16816.F32 R64, R192.reuse, R154, R64 ;  /* 0x0000009ac040723c */ /* 0x040fe20000001840 */
[----:B------:R-:W2:Y:S03]  /*bcb0*/  LDSM.16.MT88.4 R152, [R226+0x1900] ;  /* 0x00190000e298783b */ /* 0x000ea60000004200 */
[----:B------:R-:W-:Y:S02]  /*bcc0*/  FMUL.FTZ R111, R0, R111 ;  /* 0x0000006f006f7220 */ /* 0x000fe40000410000 */
[C---:B------:R-:W-:Y:S02]  /*bcd0*/  FMUL.FTZ R112, R133.reuse, R112 ;  /* 0x0000007085707220 */ /* 0x040fe40000410000 */
[----:B------:R-:W-:Y:S01]  /*bce0*/  FMUL.FTZ R113, R133, R113 ;  /* 0x0000007185717220 */ /* 0x000fe20000410000 */
[-C--:B----4-:R-:W-:Y:S03]  /*bcf0*/  HMMA.16816.F32 R68, R192, R148.reuse, R68 ;  /* 0x00000094c044723c */ /* 0x090fe60000001844 */
[--C-:B-1----:R-:W-:Y:S02]  /*bd00*/  FFMA.FTZ R138, R199, c[0x0][0x2d0], -R142.reuse ;  /* 0x0000b400c78a7a23 */ /* 0x102fe4000001088e */
[C---:B------:R-:W-:Y:S02]  /*bd10*/  FMUL.FTZ R114, R132.reuse, R114 ;  /* 0x0000007284727220 */ /* 0x040fe40000410000 */
[----:B------:R1:W4:Y:S01]  /*bd20*/  MUFU.EX2 R185, R138 ;  /* 0x0000008a00b97308 */ /* 0x0003220000000800 */
[C---:B------:R-:W-:Y:S01]  /*bd30*/  HMMA.16816.F32 R72, R144.reuse, R148, R72 ;  /* 0x000000949048723c */ /* 0x040fe20000001848 */
[----:B------:R-:W-:Y:S03]  /*bd40*/  FMUL.FTZ R115, R132, R115 ;  /* 0x0000007384737220 */ /* 0x000fe60000410000 */
[C---:B------:R-:W-:Y:S02]  /*bd50*/  FMUL.FTZ R120, R2.reuse, R120 ;  /* 0x0000007802787220 */ /* 0x040fe40000410000 */
[----:B------:R-:W-:Y:S02]  /*bd60*/  FMUL.FTZ R121, R2, R121 ;  /* 0x0000007902797220 */ /* 0x000fe40000410000 */
[-C--:B------:R-:W-:Y:S01]  /*bd70*/  HMMA.16816.F32 R76, R144, R150.reuse, R76 ;  /* 0x00000096904c723c */ /* 0x080fe2000000184c */
[C---:B------:R-:W-:Y:S03]  /*bd80*/  FMUL.FTZ R122, R0.reuse, R122 ;  /* 0x0000007a007a7220 */ /* 0x040fe60000410000 */
[----:B------:R-:W-:Y:S02]  /*bd90*/  FMUL.FTZ R123, R0, R123 ;  /* 0x0000007b007b7220 */ /* 0x000fe40000410000 */
[C---:B------:R-:W-:Y:S02]  /*bda0*/  FMUL.FTZ R124, R2.reuse, R124 ;  /* 0x0000007c027c7220 */ /* 0x040fe40000410000 */
[C---:B------:R-:W-:Y:S01]  /*bdb0*/  HMMA.16816.F32 R80, R192.reuse, R150, R80 ;  /* 0x00000096c050723c */ /* 0x040fe20000001850 */
[----:B------:R-:W5:Y:S03]  /*bdc0*/  LDSM.16.MT88.4 R148, [R228+0x1900] ;  /* 0x00190000e494783b */ /* 0x000f660000004200 */
[----:B------:R-:W-:Y:S02]  /*bdd0*/  FMUL.FTZ R125, R2, R125 ;  /* 0x0000007d027d7220 */ /* 0x000fe40000410000 */
[----:B------:R-:W-:Y:S02]  /*bde0*/  FMUL.FTZ R126, R0, R126 ;  /* 0x0000007e007e7220 */ /* 0x000fe40000410000 */
[-C--:B--2---:R-:W-:Y:S01]  /*bdf0*/  HMMA.16816.F32 R84, R192, R152.reuse, R84 ;  /* 0x00000098c054723c */ /* 0x084fe20000001854 */
[--C-:B-1----:R-:W-:Y:S03]  /*be00*/  FFMA.FTZ R138, R202, c[0x0][0x2d0], -R141.reuse ;  /* 0x0000b400ca8a7a23 */ /* 0x102fe6000001088d */
[----:B------:R-:W-:Y:S01]  /*be10*/  FMUL.FTZ R127, R0, R127 ;  /* 0x0000007f007f7220 */ /* 0x000fe20000410000 */
[----:B------:R1:W-:Y:S01]  /*be20*/  MUFU.EX2 R187, R138 ;  /* 0x0000008a00bb7308 */ /* 0x0003e20000000800 */
[C---:B------:R-:W-:Y:S02]  /*be30*/  FMUL.FTZ R128, R133.reuse, R128 ;  /* 0x0000008085807220 */ /* 0x040fe40000410000 */
[C---:B------:R-:W-:Y:S01]  /*be40*/  HMMA.16816.F32 R88, R144.reuse, R152, R88 ;  /* 0x000000989058723c */ /* 0x040fe20000001858 */
[C---:B------:R-:W-:Y:S03]  /*be50*/  FMUL.FTZ R129, R133.reuse, R129 ;  /* 0x0000008185817220 */ /* 0x040fe60000410000 */
[C---:B------:R-:W-:Y:S02]  /*be60*/  FMUL.FTZ R130, R132.reuse, R130 ;  /* 0x0000008284827220 */ /* 0x040fe40000410000 */
[C---:B------:R-:W-:Y:S02]  /*be70*/  FMUL.FTZ R131, R132.reuse, R131 ;  /* 0x0000008384837220 */ /* 0x040fe40000410000 */
[-C--:B------:R-:W-:Y:S01]  /*be80*/  HMMA.16816.F32 R92, R144, R154.reuse, R92 ;  /* 0x0000009a905c723c */ /* 0x080fe2000000185c */
[C---:B------:R-:W-:Y:S03]  /*be90*/  FMUL.FTZ R116, R133.reuse, R116 ;  /* 0x0000007485747220 */ /* 0x040fe60000410000 */
[----:B------:R-:W-:Y:S02]  /*bea0*/  FMUL.FTZ R117, R133, R117 ;  /* 0x0000007585757220 */ /* 0x000fe40000410000 */
[C---:B------:R-:W-:Y:S02]  /*beb0*/  FMUL.FTZ R118, R132.reuse, R118 ;  /* 0x0000007684767220 */ /* 0x040fe40000410000 */
[C---:B------:R-:W-:Y:S01]  /*bec0*/  HMMA.16816.F32 R96, R192.reuse, R154, R96 ;  /* 0x0000009ac060723c */ /* 0x040fe20000001860 */
[----:B------:R-:W2:Y:S03]  /*bed0*/  LDSM.16.MT88.4 R152, [R227+0x1900] ;  /* 0x00190000e398783b */ /* 0x000ea60000004200 */
[----:B------:R-:W-:Y:S02]  /*bee0*/  FMUL.FTZ R119, R132, R119 ;  /* 0x0000007784777220 */ /* 0x000fe40000410000 */
[----:B-1----:R-:W-:Y:S02]  /*bef0*/  FFMA.FTZ R138, R204, c[0x0][0x2d0], -R141 ;  /* 0x0000b400cc8a7a23 */ /* 0x002fe4000001088d */
[-C--:B-----5:R-:W-:Y:S02]  /*bf00*/  HMMA.16816.F32 R100, R192, R148.reuse, R100 ;  /* 0x00000094c064723c */ /* 0x0a0fe40000001864 */
[----:B------:R1:W5:Y:S06]  /*bf10*/  MUFU.EX2 R170, R138 ;  /* 0x0000008a00aa7308 */ /* 0x00036c0000000800 */
[C---:B------:R-:W-:Y:S08]  /*bf20*/  HMMA.16816.F32 R104, R144.reuse, R148, R104 ;  /* 0x000000949068723c */ /* 0x040ff00000001868 */
[-C--:B------:R-:W-:Y:S08]  /*bf30*/  HMMA.16816.F32 R108, R144, R150.reuse, R108 ;  /* 0x00000096906c723c */ /* 0x080ff0000000186c */
[C---:B------:R-:W-:Y:S01]  /*bf40*/  HMMA.16816.F32 R112, R192.reuse, R150, R112 ;  /* 0x00000096c070723c */ /* 0x040fe20000001870 */
[--C-:B-1----:R-:W-:Y:S01]  /*bf50*/  FFMA.FTZ R138, R203, c[0x0][0x2d0], -R142.reuse ;  /* 0x0000b400cb8a7a23 */ /* 0x102fe2000001088e */
[----:B------:R-:W1:Y:S03]  /*bf60*/  LDSM.16.MT88.4 R148, [R225+0x900] ;  /* 0x00090000e194783b */ /* 0x000e660000004200 */
[----:B------:R3:W-:Y:S03]  /*bf70*/  MUFU.EX2 R188, R138 ;  /* 0x0000008a00bc7308 */ /* 0x0007e60000000800 */
[-C--:B--2---:R-:W-:Y:S08]  /*bf80*/  HMMA.16816.F32 R116, R192, R152.reuse, R116 ;  /* 0x00000098c074723c */ /* 0x084ff00000001874 */
[C---:B------:R-:W-:Y:S08]  /*bf90*/  HMMA.16816.F32 R120, R144.reuse, R152, R120 ;  /* 0x000000989078723c */ /* 0x040ff00000001878 */
[-C--:B------:R-:W-:Y:S01]  /*bfa0*/  HMMA.16816.F32 R124, R144, R154.reuse, R124 ;  /* 0x0000009a907c723c */ /* 0x080fe2000000187c */
[----:B---3--:R-:W-:Y:S06]  /*bfb0*/  FFMA.FTZ R138, R207, c[0x0][0x2d0], -R142 ;  /* 0x0000b400cf8a7a23 */ /* 0x008fec000001088e */
[----:B------:R-:W-:Y:S01]  /*bfc0*/  F2FP.PACK_AB R144, R184, R181 ;  /* 0x000000b5b890723e */ /* 0x000fe200000000ff */
[----:B------:R-:W-:Y:S01]  /*bfd0*/  HMMA.16816.F32 R128, R192, R154, R128 ;  /* 0x0000009ac080723c */ /* 0x000fe20000001880 */
[----:B------:R2:W3:Y:S03]  /*bfe0*/  MUFU.EX2 R169, R138 ;  /* 0x0000008a00a97308 */ /* 0x0004e60000000800 */
[----:B----4-:R-:W-:Y:S02]  /*bff0*/  F2FP.PACK_AB R145, R185, R182 ;  /* 0x000000b6b991723e */ /* 0x010fe400000000ff */
[----:B-----5:R-:W-:Y:S01]  /*c000*/  F2FP.PACK_AB R146, R170, R187 ;  /* 0x000000bbaa92723e */ /* 0x020fe200000000ff */
[--C-:B--2---:R-:W-:Y:S01]  /*c010*/  FFMA.FTZ R138, R205, c[0x0][0x2d0], -R143.reuse ;  /* 0x0000b400cd8a7a23 */ /* 0x104fe2000001088f */
[----:B---3--:R-:W-:Y:S03]  /*c020*/  F2FP.PACK_AB R147, R169, R188 ;  /* 0x000000bca993723e */ /* 0x008fe600000000ff */
[----:B------:R2:W-:Y:S04]  /*c030*/  MUFU.EX2 R183, R138 ;  /* 0x0000008a00b77308 */ /* 0x0005e80000000800 */
[-C--:B-1----:R-:W-:Y:S01]  /*c040*/  HMMA.16816.F32 R4, R144, R148.reuse, R4 ;  /* 0x000000949004723c */ /* 0x082fe20000001804 */
[--C-:B--2---:R-:W-:Y:S05]  /*c050*/  FFMA.FTZ R138, R208, c[0x0][0x2d0], -R143.reuse ;  /* 0x0000b400d08a7a23 */ /* 0x104fea000001088f */
[----:B------:R1:W2:Y:S02]  /*c060*/  MUFU.EX2 R186, R138 ;  /* 0x0000008a00ba7308 */ /* 0x0002a40000000800 */
[--C-:B-1----:R-:W-:Y:S01]  /*c070*/  FFMA.FTZ R138, R210, c[0x0][0x2d0], -R143.reuse ;  /* 0x0000b400d28a7a23 */ /* 0x102fe2000001088f */
[----:B--2---:R-:W-:Y:S07]  /*c080*/  F2FP.PACK_AB R152, R186, R183 ;  /* 0x000000b7ba98723e */ /* 0x004fee00000000ff */
[----:B------:R1:W-:Y:S02]  /*c090*/  MUFU.EX2 R222, R138 ;  /* 0x0000008a00de7308 */ /* 0x0003e40000000800 */
[----:B-1----:R-:W-:Y:S08]  /*c0a0*/  FFMA.FTZ R138, R211, c[0x0][0x2d0], -R143 ;  /* 0x0000b400d38a7a23 */ /* 0x002ff0000001088f */
[----:B------:R1:W2:Y:S02]  /*c0b0*/  MUFU.EX2 R221, R138 ;  /* 0x0000008a00dd7308 */ /* 0x0002a40000000800 */
[--C-:B-1----:R-:W-:Y:S01]  /*c0c0*/  FFMA.FTZ R138, R200, c[0x0][0x2d0], -R134.reuse ;  /* 0x0000b400c88a7a23 */ /* 0x102fe20000010886 */
[----:B--2---:R-:W-:Y:S07]  /*c0d0*/  F2FP.PACK_AB R154, R221, R222 ;  /* 0x000000dedd9a723e */ /* 0x004fee00000000ff */
[----:B------:R1:W-:Y:S02]  /*c0e0*/  MUFU.EX2 R200, R138 ;  /* 0x0000008a00c87308 */ /* 0x0003e40000000800 */
[--C-:B-1----:R-:W-:Y:S08]  /*c0f0*/  FFMA.FTZ R138, R201, c[0x0][0x2d0], -R134.reuse ;  /* 0x0000b400c98a7a23 */ /* 0x102ff00000010886 */
[----:B------:R1:W2:Y:S02]  /*c100*/  MUFU.EX2 R199, R138 ;  /* 0x0000008a00c77308 */ /* 0x0002a40000000800 */
[--C-:B-1----:R-:W-:Y:S01]  /*c110*/  FFMA.FTZ R138, R206, c[0x0][0x2d0], -R134.reuse ;  /* 0x0000b400ce8a7a23 */ /* 0x102fe20000010886 */
[----:B--2---:R-:W-:Y:S07]  /*c120*/  F2FP.PACK_AB R153, R199, R200 ;  /* 0x000000c8c799723e */ /* 0x004fee00000000ff */
[----:B------:R1:W-:Y:S02]  /*c130*/  MUFU.EX2 R198, R138 ;  /* 0x0000008a00c67308 */ /* 0x0003e40000000800 */
[----:B-1----:R-:W-:Y:S08]  /*c140*/  FFMA.FTZ R138, R209, c[0x0][0x2d0], -R134 ;  /* 0x0000b400d18a7a23 */ /* 0x002ff00000010886 */
[----:B------:R1:W2:Y:S02]  /*c150*/  MUFU.EX2 R197, R138 ;  /* 0x0000008a00c57308 */ /* 0x0002a40000000800 */
[--C-:B-1----:R-:W-:Y:S01]  /*c160*/  FFMA.FTZ R138, R244, c[0x0][0x2d0], -R141.reuse ;  /* 0x0000b400f48a7a23 */ /* 0x102fe2000001088d */
[----:B--2---:R-:W-:Y:S02]  /*c170*/  F2FP.PACK_AB R155, R197, R198 ;  /* 0x000000c6c59b723e */ /* 0x004fe400000000ff */
[----:B------:R-:W-:Y:S05]  /*c180*/  MOV R244, R169 ;  /* 0x000000a900f47202 */ /* 0x000fea0000000f00 */
[----:B------:R1:W-:Y:S01]  /*c190*/  MUFU.EX2 R211, R138 ;  /* 0x0000008a00d37308 */ /* 0x0003e20000000800 */
[C---:B------:R-:W-:Y:S08]  /*c1a0*/  HMMA.16816.F32 R8, R152.reuse, R148, R8 ;  /* 0x000000949808723c */ /* 0x040ff00000001808 */
[-C--:B------:R-:W-:Y:S08]  /*c1b0*/  HMMA.16816.F32 R12, R152, R150.reuse, R12 ;  /* 0x00000096980c723c */ /* 0x080ff0000000180c */
[C---:B------:R-:W-:Y:S01]  /*c1c0*/  HMMA.16816.F32 R16, R144.reuse, R150, R16 ;  /* 0x000000969010723c */ /* 0x040fe20000001810 */
[----:B------:R-:W2:Y:S03]  /*c1d0*/  LDSM.16.MT88.4 R148, [R225+0x2100] ;  /* 0x00210000e194783b */ /* 0x000ea60000004200 */
[--C-:B-1----:R-:W-:Y:S01]  /*c1e0*/  FFMA.FTZ R138, R246, c[0x0][0x2d0], -R141.reuse ;  /* 0x0000b400f68a7a23 */ /* 0x102fe2000001088d */
[----:B------:R-:W-:Y:S03]  /*c1f0*/  MOV R246, R170 ;  /* 0x000000aa00f67202 */ /* 0x000fe60000000f00 */
[-C--:B------:R-:W-:Y:S01]  /*c200*/  HMMA.16816.F32 R20, R144, R156.reuse, R20 ;  /* 0x0000009c9014723c */ /* 0x080fe20000001814 */
[----:B------:R1:W-:Y:S07]  /*c210*/  MUFU.EX2 R220, R138 ;  /* 0x0000008a00dc7308 */ /* 0x0003ee0000000800 */
[C---:B------:R-:W-:Y:S08]  /*c220*/  HMMA.16816.F32 R24, R152.reuse, R156, R24 ;  /* 0x0000009c9818723c */ /* 0x040ff00000001818 */
[-C--:B------:R-:W-:Y:S08]  /*c230*/  HMMA.16816.F32 R28, R152, R158.reuse, R28 ;  /* 0x0000009e981c723c */ /* 0x080ff0000000181c */
[C---:B------:R-:W-:Y:S01]  /*c240*/  HMMA.16816.F32 R32, R144.reuse, R158, R32 ;  /* 0x0000009e9020723c */ /* 0x040fe20000001820 */
[--C-:B-1----:R-:W-:Y:S01]  /*c250*/  FFMA.FTZ R138, R219, c[0x0][0x2d0], -R142.reuse ;  /* 0x0000b400db8a7a23 */ /* 0x102fe2000001088e */
[----:B------:R-:W1:Y:S02]  /*c260*/  LDSM.16.MT88.4 R156, [R226+0x2100] ;  /* 0x00210000e29c783b */ /* 0x000e640000004200 */
[----:B------:R-:W-:Y:S01]  /*c270*/  MOV R219, R188 ;  /* 0x000000bc00db7202 */ /* 0x000fe20000000f00 */
[----:B------:R3:W-:Y:S03]  /*c280*/  MUFU.EX2 R210, R138 ;  /* 0x0000008a00d27308 */ /* 0x0007e60000000800 */
[-C--:B------:R-:W-:Y:S08]  /*c290*/  HMMA.16816.F32 R36, R144, R160.reuse, R36 ;  /* 0x000000a09024723c */ /* 0x080ff00000001824 */
[C---:B------:R-:W-:Y:S08]  /*c2a0*/  HMMA.16816.F32 R40, R152.reuse, R160, R40 ;  /* 0x000000a09828723c */ /* 0x040ff00000001828 */
[-C--:B------:R-:W-:Y:S01]  /*c2b0*/  HMMA.16816.F32 R44, R152, R162.reuse, R44 ;  /* 0x000000a2982c723c */ /* 0x080fe2000000182c */
[--C-:B---3--:R-:W-:Y:S03]  /*c2c0*/  FFMA.FTZ R138, R223, c[0x0][0x2d0], -R142.reuse ;  /* 0x0000b400df8a7a23 */ /* 0x108fe6000001088e */
[----:B------:R-:W-:Y:S04]  /*c2d0*/  MOV R223, R187 ;  /* 0x000000bb00df7202 */ /* 0x000fe80000000f00 */
[C---:B------:R-:W-:Y:S01]  /*c2e0*/  HMMA.16816.F32 R48, R144.reuse, R162, R48 ;  /* 0x000000a29030723c */ /* 0x040fe20000001830 */
[----:B------:R3:W4:Y:S01]  /*c2f0*/  MUFU.EX2 R209, R138 ;  /* 0x0000008a00d17308 */ /* 0x0007220000000800 */
[----:B------:R-:W5:Y:S06]  /*c300*/  LDSM.16.MT88.4 R160, [R228+0x2100] ;  /* 0x00210000e4a0783b */ /* 0x000f6c0000004200 */
[-C--:B------:R-:W-:Y:S08]  /*c310*/  HMMA.16816.F32 R52, R144, R164.reuse, R52 ;  /* 0x000000a49034723c */ /* 0x080ff00000001834 */
[C---:B------:R-:W-:Y:S08]  /*c320*/  HMMA.16816.F32 R56, R152.reuse, R164, R56 ;  /* 0x000000a49838723c */ /* 0x040ff00000001838 */
[-C--:B------:R-:W-:Y:S01]  /*c330*/  HMMA.16816.F32 R60, R152, R166.reuse, R60 ;  /* 0x000000a6983c723c */ /* 0x080fe2000000183c */
[--C-:B---3--:R-:W-:Y:S03]  /*c340*/  FFMA.FTZ R138, R190, c[0x0][0x2d0], -R141.reuse ;  /* 0x0000b400be8a7a23 */ /* 0x108fe6000001088d */
[----:B------:R-:W-:Y:S01]  /*c350*/  FFMA.FTZ R141, R189, c[0x0][0x2d0], -R141 ;  /* 0x0000b400bd8d7a23 */ /* 0x000fe2000001088d */
[----:B------:R3:W-:Y:S01]  /*c360*/  MUFU.EX2 R208, R138 ;  /* 0x0000008a00d07308 */ /* 0x0007e20000000800 */
[----:B------:R-:W-:Y:S02]  /*c370*/  LDSM.16.MT88.4 R188, [R228+0x1100] ;  /* 0x00110000e4bc783b */ /* 0x000fe40000004200 */
[C---:B------:R-:W-:Y:S07]  /*c380*/  HMMA.16816.F32 R64, R144.reuse, R166, R64 ;  /* 0x000000a69040723c */ /* 0x040fee0000001840 */
[----:B------:R4:W1:Y:S01]  /*c390*/  MUFU.EX2 R207, R141 ;  /* 0x0000008d00cf7308 */ /* 0x0008620000000800 */
[-C--:B--2---:R-:W-:Y:S08]  /*c3a0*/  HMMA.16816.F32 R68, R144, R148.reuse, R68 ;  /* 0x000000949044723c */ /* 0x084ff00000001844 */
[C---:B------:R-:W-:Y:S01]  /*c3b0*/  HMMA.16816.F32 R72, R152.reuse, R148, R72 ;  /* 0x000000949848723c */ /* 0x040fe20000001848 */
[--C-:B---3--:R-:W-:Y:S03]  /*c3c0*/  FFMA.FTZ R138, R249, c[0x0][0x2d0], -R142.reuse ;  /* 0x0000b400f98a7a23 */ /* 0x108fe6000001088e */
[----:B------:R-:W-:Y:S01]  /*c3d0*/  MOV R249, R186 ;  /* 0x000000ba00f97202 */ /* 0x000fe20000000f00 */
[----:B------:R-:W-:Y:S03]  /*c3e0*/  FFMA.FTZ R142, R251, c[0x0][0x2d0], -R142 ;  /* 0x0000b400fb8e7a23 */ /* 0x000fe6000001088e */
[-C--:B------:R-:W-:Y:S01]  /*c3f0*/  HMMA.16816.F32 R76, R152, R150.reuse, R76 ;  /* 0x00000096984c723c */ /* 0x080fe2000000184c */
[----:B------:R2:W-:Y:S03]  /*c400*/  MUFU.EX2 R206, R138 ;  /* 0x0000008a00ce7308 */ /* 0x0005e60000000800 */
[----:B------:R-:W-:Y:S02]  /*c410*/  MOV R251, R185 ;  /* 0x000000b900fb7202 */ /* 0x000fe40000000f00 */
[----:B----4-:R-:W-:Y:S02]  /*c420*/  F2FP.PACK_AB R141, R209, R210 ;  /* 0x000000d2d18d723e */ /* 0x010fe400000000ff */
[C---:B------:R-:W-:Y:S01]  /*c430*/  HMMA.16816.F32 R80, R144.reuse, R150, R80 ;  /* 0x000000969050723c */ /* 0x040fe20000001850 */
[----:B------:R-:W3:Y:S02]  /*c440*/  LDSM.16.MT88.4 R148, [R227+0x2100] ;  /* 0x00210000e394783b */ /* 0x000ee40000004200 */
[----:B------:R4:W-:Y:S05]  /*c450*/  MUFU.EX2 R205, R142 ;  /* 0x0000008e00cd7308 */ /* 0x0009ea0000000800 */
[-C--:B-1----:R-:W-:Y:S08]  /*c460*/  HMMA.16816.F32 R84, R144, R156.reuse, R84 ;  /* 0x0000009c9054723c */ /* 0x082ff00000001854 */
[C---:B------:R-:W-:Y:S01]  /*c470*/  HMMA.16816.F32 R88, R152.reuse, R156, R88 ;  /* 0x0000009c9858723c */ /* 0x040fe20000001858 */
[--C-:B--2---:R-:W-:Y:S03]  /*c480*/  FFMA.FTZ R138, R245, c[0x0][0x2d0], -R143.reuse ;  /* 0x0000b400f58a7a23 */ /* 0x104fe6000001088f */
[----:B------:R-:W-:Y:S01]  /*c490*/  MOV R245, R184 ;  /* 0x000000b800f57202 */ /* 0x000fe20000000f00 */
[----:B------:R1:W-:Y:S03]  /*c4a0*/  MUFU.EX2 R204, R138 ;  /* 0x0000008a00cc7308 */ /* 0x0003e60000000800 */
[-C--:B------:R-:W-:Y:S01]  /*c4b0*/  HMMA.16816.F32 R92, R152, R158.reuse, R92 ;  /* 0x0000009e985c723c */ /* 0x080fe2000000185c */
[----:B----4-:R-:W-:Y:S07]  /*c4c0*/  F2FP.PACK_AB R142, R207, R208 ;  /* 0x000000d0cf8e723e */ /* 0x010fee00000000ff */
[C---:B------:R-:W-:Y:S01]  /*c4d0*/  HMMA.16816.F32 R96, R144.reuse, R158, R96 ;  /* 0x0000009e9060723c */ /* 0x040fe20000001860 */
[----:B------:R-:W2:Y:S07]  /*c4e0*/  LDSM.16.MT88.4 R156, [R225+0x1100] ;  /* 0x00110000e19c783b */ /* 0x000eae0000004200 */
[-C--:B-----5:R-:W-:Y:S01]  /*c4f0*/  HMMA.16816.F32 R100, R144, R160.reuse, R100 ;  /* 0x000000a09064723c */ /* 0x0a0fe20000001864 */
[--C-:B-1----:R-:W-:Y:S03]  /*c500*/  FFMA.FTZ R138, R247, c[0x0][0x2d0], -R143.reuse ;  /* 0x0000b400f78a7a23 */ /* 0x102fe6000001088f */
[----:B------:R-:W-:Y:S04]  /*c510*/  MOV R247, R183 ;  /* 0x000000b700f77202 */ /* 0x000fe80000000f00 */
[C---:B------:R-:W-:Y:S01]  /*c520*/  HMMA.16816.F32 R104, R152.reuse, R160, R104 ;  /* 0x000000a09868723c */ /* 0x040fe20000001868 */
[----:B------:R1:W4:Y:S07]  /*c530*/  MUFU.EX2 R203, R138 ;  /* 0x0000008a00cb7308 */ /* 0x00032e0000000800 */
[-C--:B------:R-:W-:Y:S08]  /*c540*/  HMMA.16816.F32 R108, R152, R162.reuse, R108 ;  /* 0x000000a2986c723c */ /* 0x080ff0000000186c */
[C---:B------:R-:W-:Y:S08]  /*c550*/  HMMA.16816.F32 R112, R144.reuse, R162, R112 ;  /* 0x000000a29070723c */ /* 0x040ff00000001870 */
[-C--:B---3--:R-:W-:Y:S01]  /*c560*/  HMMA.16816.F32 R116, R144, R148.reuse, R116 ;  /* 0x000000949074723c */ /* 0x088fe20000001874 */
[--C-:B-1----:R-:W-:Y:S03]  /*c570*/  FFMA.FTZ R138, R248, c[0x0][0x2d0], -R143.reuse ;  /* 0x0000b400f88a7a23 */ /* 0x102fe6000001088f */
[----:B------:R-:W-:Y:S01]  /*c580*/  FFMA.FTZ R143, R250, c[0x0][0x2d0], -R143 ;  /* 0x0000b400fa8f7a23 */ /* 0x000fe2000001088f */
[----:B------:R1:W-:Y:S01]  /*c590*/  MUFU.EX2 R202, R138 ;  /* 0x0000008a00ca7308 */ /* 0x0003e20000000800 */
[----:B------:R-:W-:Y:S02]  /*c5a0*/  MOV R248, R182 ;  /* 0x000000b600f87202 */ /* 0x000fe40000000f00 */
[C---:B------:R-:W-:Y:S01]  /*c5b0*/  HMMA.16816.F32 R120, R152.reuse, R148, R120 ;  /* 0x000000949878723c */ /* 0x040fe20000001878 */
[----:B------:R-:W-:Y:S03]  /*c5c0*/  MOV R182, R175 ;  /* 0x000000af00b67202 */ /* 0x000fe60000000f00 */
[----:B------:R-:W-:Y:S02]  /*c5d0*/  MOV R250, R181 ;  /* 0x000000b500fa7202 */ /* 0x000fe40000000f00 */
[----:B------:R-:W-:Y:S01]  /*c5e0*/  MOV R181, R174 ;  /* 0x000000ae00b57202 */ /* 0x000fe20000000f00 */
[----:B------:R3:W5:Y:S01]  /*c5f0*/  MUFU.EX2 R201, R143 ;  /* 0x0000008f00c97308 */ /* 0x0007620000000800 */
[-C--:B------:R-:W-:Y:S01]  /*c600*/  HMMA.16816.F32 R124, R152, R150.reuse, R124 ;  /* 0x00000096987c723c */ /* 0x080fe2000000187c */
[----:B----4-:R-:W-:Y:S07]  /*c610*/  F2FP.PACK_AB R192, R203, R204 ;  /* 0x000000cccbc0723e */ /* 0x010fee00000000ff */
[----:B------:R-:W-:Y:S01]  /*c620*/  HMMA.16816.F32 R128, R144, R150, R128 ;  /* 0x000000969080723c */ /* 0x000fe20000001880 */
[--C-:B-1----:R-:W-:Y:S03]  /*c630*/  FFMA.FTZ R138, R212, c[0x0][0x2d0], -R134.reuse ;  /* 0x0000b400d48a7a23 */ /* 0x102fe60000010886 */
[----:B------:R-:W-:Y:S02]  /*c640*/  MOV R212, R139 ;  /* 0x0000008b00d47202 */ /* 0x000fe40000000f00 */
[----:B------:R1:W-:Y:S01]  /*c650*/  MUFU.EX2 R139, R138 ;  /* 0x0000008a008b7308 */ /* 0x0003e20000000800 */
[----:B---3--:R-:W-:Y:S02]  /*c660*/  F2FP.PACK_AB R143, R205, R206 ;  /* 0x000000cecd8f723e */ /* 0x008fe400000000ff */
[----:B-----5:R-:W-:Y:S03]  /*c670*/  F2FP.PACK_AB R194, R201, R202 ;  /* 0x000000cac9c2723e */ /* 0x020fe600000000ff */
[--C-:B-1----:R-:W-:Y:S01]  /*c680*/  FFMA.FTZ R138, R214, c[0x0][0x2d0], -R134.reuse ;  /* 0x0000b400d68a7a23 */ /* 0x102fe20000010886 */
[----:B------:R-:W-:Y:S02]  /*c690*/  MOV R214, R180 ;  /* 0x000000b400d67202 */ /* 0x000fe40000000f00 */
[----:B------:R-:W-:Y:S01]  /*c6a0*/  MOV R180, R173 ;  /* 0x000000ad00b47202 */ /* 0x000fe20000000f00 */
[----:B------:R1:W3:Y:S02]  /*c6b0*/  MUFU.EX2 R196, R138 ;  /* 0x0000008a00c47308 */ /* 0x0002e40000000800 */
[--C-:B-1----:R-:W-:Y:S01]  /*c6c0*/  FFMA.FTZ R138, R213, c[0x0][0x2d0], -R134.reuse ;  /* 0x0000b400d58a7a23 */ /* 0x102fe20000010886 */
[----:B------:R-:W-:Y:S01]  /*c6d0*/  MOV R213, R179 ;  /* 0x000000b300d57202 */ /* 0x000fe20000000f00 */
[----:B------:R-:W-:Y:S01]  /*c6e0*/  FFMA.FTZ R134, R140, c[0x0][0x2d0], -R134 ;  /* 0x0000b4008c867a23 */ /* 0x000fe20000010886 */
[----:B------:R-:W-:Y:S02]  /*c6f0*/  MOV R179, R172 ;  /* 0x000000ac00b37202 */ /* 0x000fe40000000f00 */
[----:B------:R-:W1:Y:S03]  /*c700*/  LDSM.16.MT88.4 R172, [R226+0x1100] ;  /* 0x00110000e2ac783b */ /* 0x000e660000004200 */
[----:B------:R-:W-:Y:S01]  /*c710*/  MUFU.EX2 R138, R138 ;  /* 0x0000008a008a7308 */ /* 0x000fe20000000800 */
[----:B------:R-:W-:Y:S02]  /*c720*/  F2FP.PACK_AB R140, R220, R211 ;  /* 0x000000d3dc8c723e */ /* 0x000fe400000000ff */
[----:B---3--:R-:W-:Y:S05]  /*c730*/  F2FP.PACK_AB R193, R196, R139 ;  /* 0x0000008bc4c1723e */ /* 0x008fea00000000ff */
[-C--:B--2---:R-:W-:Y:S01]  /*c740*/  HMMA.16816.F32 R144, R140, R156.reuse, R4 ;  /* 0x0000009c8c90723c */ /* 0x084fe20000001804 */
[----:B------:R-:W2:Y:S01]  /*c750*/  LDSM.16.MT88.4 R4, [R227+0x1100] ;  /* 0x00110000e304783b */ /* 0x000ea20000004200 */
[----:B------:R-:W3:Y:S02]  /*c760*/  MUFU.EX2 R134, R134 ;  /* 0x0000008600867308 */ /* 0x000ee40000000800 */
[----:B---3--:R-:W-:Y:S07]  /*c770*/  F2FP.PACK_AB R195, R134, R138 ;  /* 0x0000008a86c3723e */ /* 0x008fee00000000ff */
[C---:B------:R-:W-:Y:S01]  /*c780*/  HMMA.16816.F32 R148, R192.reuse, R156, R8 ;  /* 0x0000009cc094723c */ /* 0x040fe20000001808 */
[----:B------:R-:W3:Y:S07]  /*c790*/  LDSM.16.MT88.4 R8, [R225+0x2900] ;  /* 0x00290000e108783b */ /* 0x000eee0000004200 */
[-C--:B------:R-:W-:Y:S01]  /*c7a0*/  HMMA.16816.F32 R152, R192, R158.reuse, R12 ;  /* 0x0000009ec098723c */ /* 0x080fe2000000180c */
[----:B------:R-:W4:Y:S07]  /*c7b0*/  LDSM.16.MT88.4 R12, [R226+0x2900] ;  /* 0x00290000e20c783b */ /* 0x000f2e0000004200 */
[C---:B------:R-:W-:Y:S01]  /*c7c0*/  HMMA.16816.F32 R156, R140.reuse, R158, R16 ;  /* 0x0000009e8c9c723c */ /* 0x040fe20000001810 */
[----:B------:R-:W2:Y:S07]  /*c7d0*/  LDSM.16.MT88.4 R16, [R228+0x2900] ;  /* 0x00290000e410783b */ /* 0x000eae0000004200 */
[-C--:B-1----:R-:W-:Y:S01]  /*c7e0*/  HMMA.16816.F32 R160, R140, R172.reuse, R20 ;  /* 0x000000ac8ca0723c */ /* 0x082fe20000001814 */
[----:B------:R-:W5:Y:S06]  /*c7f0*/  LDL.LU R23, [R1+0x2c] ;  /* 0x00002c0001177983 */ /* 0x000f6c0000300800 */
[----:B------:R-:W-:Y:S01]  /*c800*/  MOV R22, R182 ;  /* 0x000000b600167202 */ /* 0x000fe20000000f00 */
[C---:B------:R-:W-:Y:S01]  /*c810*/  HMMA.16816.F32 R164, R192.reuse, R172, R24 ;  /* 0x000000acc0a4723c */ /* 0x040fe20000001818 */
[----:B------:R-:W5:Y:S03]  /*c820*/  LDL.LU R24, [R1+0x28] ;  /* 0x0000280001187983 */ /* 0x000f660000300800 */
[----:B------:R-:W-:Y:S02]  /*c830*/  MOV R21, R181 ;  /* 0x000000b500157202 */ /* 0x000fe40000000f00 */
[----:B------:R-:W-:Y:S02]  /*c840*/  MOV R20, R180 ;  /* 0x000000b400147202 */ /* 0x000fe40000000f00 */
[----:B------:R-:W-:Y:S04]  /*c850*/  MOV R25, R171 ;  /* 0x000000ab00197202 */ /* 0x000fe80000000f00 */
[----:B------:R-:W-:Y:S02]  /*c860*/  MOV R26, R168 ;  /* 0x000000a8001a7202 */ /* 0x000fe40000000f00 */
[-C--:B------:R-:W-:Y:S01]  /*c870*/  HMMA.16816.F32 R168, R192, R174.reuse, R28 ;  /* 0x000000aec0a8723c */ /* 0x080fe2000000181c */
[----:B------:R-:W5:Y:S01]  /*c880*/  LDL.LU R29, [R1+0x20] ;  /* 0x00002000011d7983 */ /* 0x000f620000300800 */
[----:B------:R-:W-:Y:S03]  /*c890*/  MOV R27, R179 ;  /* 0x000000b3001b7202 */ /* 0x000fe60000000f00 */
[----:B------:R-:W5:Y:S02]  /*c8a0*/  LDL.LU R28, [R1+0x24] ;  /* 0x00002400011c7983 */ /* 0x000f640000300800 */
[----:B------:R-:W-:Y:S01]  /*c8b0*/  MOV R30, R178 ;  /* 0x000000b2001e7202 */ /* 0x000fe20000000f00 */
[C---:B------:R-:W-:Y:S01]  /*c8c0*/  HMMA.16816.F32 R172, R140.reuse, R174, R32 ;  /* 0x000000ae8cac723c */ /* 0x040fe20000001820 */
[----:B------:R-:W-:Y:S06]  /*c8d0*/  MOV R31, R177 ;  /* 0x000000b1001f7202 */ /* 0x000fec0000000f00 */
[----:B------:R-:W-:Y:S02]  /*c8e0*/  MOV R35, R176 ;  /* 0x000000b000237202 */ /* 0x000fe40000000f00 */
[-C--:B------:R-:W-:Y:S08]  /*c8f0*/  HMMA.16816.F32 R176, R140, R188.reuse, R36 ;  /* 0x000000bc8cb0723c */ /* 0x080ff00000001824 */
[C---:B------:R-:W-:Y:S08]  /*c900*/  HMMA.16816.F32 R180, R192.reuse, R188, R40 ;  /* 0x000000bcc0b4723c */ /* 0x040ff00000001828 */
[-C--:B------:R-:W-:Y:S08]  /*c910*/  HMMA.16816.F32 R184, R192, R190.reuse, R44 ;  /* 0x000000bec0b8723c */ /* 0x080ff0000000182c */
[C---:B------:R-:W-:Y:S08]  /*c920*/  HMMA.16816.F32 R188, R140.reuse, R190, R48 ;  /* 0x000000be8cbc723c */ /* 0x040ff00000001830 */
[-C--:B--2---:R-:W-:Y:S08]  /*c930*/  HMMA.16816.F32 R52, R140, R4.reuse, R52 ;  /* 0x000000048c34723c */ /* 0x084ff00000001834 */
[C---:B------:R-:W-:Y:S08]  /*c940*/  HMMA.16816.F32 R56, R192.reuse, R4, R56 ;  /* 0x00000004c038723c */ /* 0x040ff00000001838 */
[-C--:B------:R-:W-:Y:S08]  /*c950*/  HMMA.16816.F32 R60, R192, R6.reuse, R60 ;  /* 0x00000006c03c723c */ /* 0x080ff0000000183c */
[C---:B------:R-:W-:Y:S01]  /*c960*/  HMMA.16816.F32 R64, R140.reuse, R6, R64 ;  /* 0x000000068c40723c */ /* 0x040fe20000001840 */
[----:B------:R-:W1:Y:S07]  /*c970*/  LDSM.16.MT88.4 R4, [R227+0x2900] ;  /* 0x00290000e304783b */ /* 0x000e6e0000004200 */
[-C--:B---3--:R-:W-:Y:S08]  /*c980*/  HMMA.16816.F32 R68, R140, R8.reuse, R68 ;  /* 0x000000088c44723c */ /* 0x088ff00000001844 */
[C---:B------:R-:W-:Y:S08]  /*c990*/  HMMA.16816.F32 R72, R192.reuse, R8, R72 ;  /* 0x00000008c048723c */ /* 0x040ff00000001848 */
[-C--:B------:R-:W-:Y:S08]  /*c9a0*/  HMMA.16816.F32 R76, R192, R10.reuse, R76 ;  /* 0x0000000ac04c723c */ /* 0x080ff0000000184c */
[C---:B------:R-:W-:Y:S08]  /*c9b0*/  HMMA.16816.F32 R80, R140.reuse, R10, R80 ;  /* 0x0000000a8c50723c */ /* 0x040ff00000001850 */
[-C--:B----4-:R-:W-:Y:S08]  /*c9c0*/  HMMA.16816.F32 R84, R140, R12.reuse, R84 ;  /* 0x0000000c8c54723c */ /* 0x090ff00000001854 */
[C---:B------:R-:W-:Y:S08]  /*c9d0*/  HMMA.16816.F32 R88, R192.reuse, R12, R88 ;  /* 0x0000000cc058723c */ /* 0x040ff00000001858 */
[-C--:B------:R-:W-:Y:S08]  /*c9e0*/  HMMA.16816.F32 R92, R192, R14.reuse, R92 ;  /* 0x0000000ec05c723c */ /* 0x080ff0000000185c */
[C---:B------:R-:W-:Y:S08]  /*c9f0*/  HMMA.16816.F32 R96, R140.reuse, R14, R96 ;  /* 0x0000000e8c60723c */ /* 0x040ff00000001860 */
[-C--:B------:R-:W-:Y:S08]  /*ca00*/  HMMA.16816.F32 R100, R140, R16.reuse, R100 ;  /* 0x000000108c64723c */ /* 0x080ff00000001864 */
[C---:B------:R-:W-:Y:S08]  /*ca10*/  HMMA.16816.F32 R104, R192.reuse, R16, R104 ;  /* 0x00000010c068723c */ /* 0x040ff00000001868 */
[-C--:B------:R-:W-:Y:S08]  /*ca20*/  HMMA.16816.F32 R108, R192, R18.reuse, R108 ;  /* 0x00000012c06c723c */ /* 0x080ff0000000186c */
[C---:B------:R-:W-:Y:S08]  /*ca30*/  HMMA.16816.F32 R112, R140.reuse, R18, R112 ;  /* 0x000000128c70723c */ /* 0x040ff00000001870 */
[-C--:B-1----:R-:W-:Y:S08]  /*ca40*/  HMMA.16816.F32 R116, R140, R4.reuse, R116 ;  /* 0x000000048c74723c */ /* 0x082ff00000001874 */
[C---:B------:R-:W-:Y:S08]  /*ca50*/  HMMA.16816.F32 R120, R192.reuse, R4, R120 ;  /* 0x00000004c078723c */ /* 0x040ff00000001878 */
[-C--:B------:R-:W-:Y:S08]  /*ca60*/  HMMA.16816.F32 R124, R192, R6.reuse, R124 ;  /* 0x00000006c07c723c */ /* 0x080ff0000000187c */
[----:B------:R-:W-:Y:S01]  /*ca70*/  HMMA.16816.F32 R128, R140, R6, R128 ;  /* 0x000000068c80723c */ /* 0x000fe20000001880 */
[----:B-----5:R-:W-:Y:S04]  /*ca80*/  FFMA.FTZ R8, R2, R24, R31 ;  /* 0x0000001802087223 */ /* 0x020fe8000001001f */
[----:B------:R-:W-:Y:S04]  /*ca90*/  FADD.FTZ R8, R27, R8 ;  /* 0x000000081b087221 */ /* 0x000fe80000010000 */
[----:B------:R-:W-:Y:S03]  /*caa0*/  FADD.FTZ R9, R22, R8 ;  /* 0x0000000816097221 */ /* 0x000fe60000010000 */
[----:B------:R-:W-:Y:S02]  /*cab0*/  FFMA.FTZ R8, R0, R23, R215 ;  /* 0x0000001700087223 */ /* 0x000fe400000100d7 */
[----:B------:R-:W-:Y:S02]  /*cac0*/  FADD.FTZ R0, R212, R9 ;  /* 0x00000009d4007221 */ /* 0x000fe40000010000 */
[----:B------:R-:W-:Y:S02]  /*cad0*/  FFMA.FTZ R133, R133, R29, R35 ;  /* 0x0000001d85857223 */ /* 0x000fe40000010023 */
[----:B------:R-:W-:Y:S02]  /*cae0*/  FADD.FTZ R8, R216, R8 ;  /* 0x00000008d8087221 */ /* 0x000fe40000010000 */
[----:B------:R-:W-:Y:S02]  /*caf0*/  FFMA.FTZ R132, R132, R28, R30 ;  /* 0x0000001c84847223 */ /* 0x000fe4000001001e */
[----:B------:R-:W-:Y:S02]  /*cb00*/  FADD.FTZ R2, R25, R133 ;  /* 0x0000008519027221 */ /* 0x000fe40000010000 */
[----:B------:R-:W-:Y:S02]  /*cb10*/  FADD.FTZ R132, R26, R132 ;  /* 0x000000841a847221 */ /* 0x000fe40000010000 */
[----:B------:R-:W-:Y:S02]  /*cb20*/  FADD.FTZ R2, R20, R2 ;  /* 0x0000000214027221 */ /* 0x000fe40000010000 */
[----:B------:R-:W-:Y:S02]  /*cb30*/  FADD.FTZ R132, R21, R132 ;  /* 0x0000008415847221 */ /* 0x000fe40000010000 */
[----:B------:R-:W-:Y:S02]  /*cb40*/  FADD.FTZ R10, R213, R2 ;  /* 0x00000002d50a7221 */ /* 0x000fe40000010000 */
[----:B------:R-:W-:Y:S01]  /*cb50*/  FADD.FTZ R2, R214, R132 ;  /* 0x00000084d6027221 */ /* 0x000fe20000010000 */
[----:B------:R-:W-:Y:S01]  /*cb60*/  MOV R132, R137 ;  /* 0x0000008900847202 */ /* 0x000fe20000000f00 */
        /* <DEDUP_REMOVED lines=29> */
[----:B------:R-:W-:Y:S01]  /*cd40*/  FADD.FTZ R4, R206, R8 ;  /* 0x00000008ce047221 */ /* 0x000fe20000010000 */
[----:B------:R1:W-:Y:S01]  /*cd50*/  STL [R1+0x20], R5 ;  /* 0x0000200501007387 */ /* 0x0003e20000100800 */
[----:B------:R-:W-:Y:S02]  /*cd60*/  FADD.FTZ R2, R202, R2 ;  /* 0x00000002ca027221 */ /* 0x000fe40000010000 */
[----:B------:R-:W-:Y:S02]  /*cd70*/  FADD.FTZ R4, R205, R4 ;  /* 0x00000004cd047221 */ /* 0x000fe40000010000 */
[----:B------:R-:W-:Y:S02]  /*cd80*/  FADD.FTZ R2, R201, R2 ;  /* 0x00000002c9027221 */ /* 0x000fe40000010000 */
[----:B------:R-:W-:Y:S01]  /*cd90*/  FADD.FTZ R0, R138, R0 ;  /* 0x000000008a007221 */ /* 0x000fe20000010000 */
[----:B------:R1:W-:Y:S01]  /*cda0*/  STL [R1+0x24], R4 ;  /* 0x0000240401007387 */ /* 0x0003e20000100800 */
[----:B------:R-:W-:Y:S02]  /*cdb0*/  MOV R138, R135 ;  /* 0x00000087008a7202 */ /* 0x000fe40000000f00 */
[----:B------:R-:W-:Y:S01]  /*cdc0*/  FADD.FTZ R0, R134, R0 ;  /* 0x0000000086007221 */ /* 0x000fe20000010000 */
[----:B------:R1:W-:Y:S01]  /*cdd0*/  STL [R1+0x28], R2 ;  /* 0x0000280201007387 */ /* 0x0003e20000100800 */
[----:B------:R-:W-:Y:S03]  /*cde0*/  MOV R134, R136 ;  /* 0x0000008800867202 */ /* 0x000fe60000000f00 */
[----:B------:R1:W-:Y:S01]  /*cdf0*/  STL [R1+0x2c], R0 ;  /* 0x00002c0001007387 */ /* 0x0003e20000100800 */
[----:B------:R-:W-:-:S05]  /*ce00*/  @P0 BRA `(.L_x_629) ;  /* 0xffffad8000000947 */ /* 0x000fca000383ffff */
.L_x_610:
[----:B------:R-:W2:Y:S01]  /*ce10*/  S2UR UR28, SR_CTAID.X ;  /* 0x00000000001c79c3 */ /* 0x000ea20000002500 */
[----:B------:R-:W-:-:S02]  /*ce20*/  UISETP.NE.AND UP1, UPT, UR13, URZ, UPT ;  /* 0x0000003f0d00728c */ /* 0x000fc4000bf25270 */
[----:B------:R-:W-:Y:S02]  /*ce30*/  UISETP.NE.AND UP0, UPT, UR12, URZ, UPT ;  /* 0x0000003f0c00728c */ /* 0x000fe4000bf05270 */
[----:B------:R-:W-:Y:S02]  /*ce40*/  UMOV UR27, 0x1 ;  /* 0x00000001001b7882 */ /* 0x000fe40000000000 */
[----:B------:R-:W-:Y:S02]  /*ce50*/  ULDC UR25, c[0x0][0x168] ;  /* 0x00005a0000197ab9 */ /* 0x000fe40000000800 */
[----:B------:R-:W-:Y:S01]  /*ce60*/  ULDC.64 UR4, c[0x0][0x2c8] ;  /* 0x0000b20000047ab9 */ /* 0x000fe20000000a00 */
[----:B------:R-:W-:Y:S01]  /*ce70*/  PLOP3.LUT P0, PT, PT, PT, UP0, 0x40, 0x0 ;  /* 0x000000000000781c */ /* 0x000fe20003f0e808 */
[----:B------:R-:W-:Y:S02]  /*ce80*/  UIADD3 UR25, UR27, -UR25, URZ ;  /* 0x800000191b197290 */ /* 0x000fe4000fffe03f */
[----:B------:R-:W-:-:S02]  /*ce90*/  ULDC UR26, c[0x0][0x2ac] ;  /* 0x0000ab00001a7ab9 */ /* 0x000fc40000000800 */
[----:B--2---:R-:W-:-:S04]  /*cea0*/  ULEA UR28, UR28, 0x7f, 0x7 ;  /* 0x0000007f1c1c7891 */ /* 0x004fc8000f8e383f */
[----:B------:R-:W-:-:S03]  /*ceb0*/  UIMAD.WIDE.U32 UR30, UR28, UR4, URZ ;  /* 0x000000041c1e72a5 */ /* 0x000fc6000f8e003f */
[----:B------:R-:W-:Y:S02]  /*cec0*/  ULDC UR4, c[0x0][0x1d0] ;  /* 0x0000740000047ab9 */ /* 0x000fe40000000800 */
[----:B------:R-:W-:Y:S02]  /*ced0*/  UIMAD UR4, UR26, UR4, UR25 ;  /* 0x000000041a0472a4 */ /* 0x000fe4000f8e0219 */
[----:B------:R-:W-:Y:S02]  /*cee0*/  @UP1 USHF.R.U32.HI UR28, URZ, UR5, UR31 ;  /* 0x000000053f1c1299 */ /* 0x000fe4000801161f */
[----:B------:R-:W-:Y:S02]  /*cef0*/  ULDC UR25, c[0x0][0x324] ;  /* 0x0000c90000197ab9 */ /* 0x000fe40000000800 */
[----:B------:R-:W-:-:S04]  /*cf00*/  UIADD3 UR26, UR4, UR28, URZ ;  /* 0x0000001c041a7290 */ /* 0x000fc8000fffe03f */
[----:B------:R-:W-:Y:S01]  /*cf10*/  UIADD3 UR25, UR26, -UR25, URZ ;  /* 0x800000191a197290 */ /* 0x000fe2000fffe03f */
[----:B------:R-:W-:Y:S05]  /*cf20*/  @P0 BRA `(.L_x_630) ;  /* 0x0000016000000947 */ /* 0x000fea0003800000 */
[----:B------:R-:W-:-:S06]  /*cf30*/  UISETP.GT.AND UP0, UPT, UR26, -0x1, UPT ;  /* 0xffffffff1a00788c */ /* 0x000fcc000bf04270 */
[----:B------:R-:W-:-:S13]  /*cf40*/  PLOP3.LUT P0, PT, PT, PT, UP0, 0x80, 0x0 ;  /* 0x000000000000781c */ /* 0x000fda0003f0f008 */
[----:B------:R-:W-:Y:S05]  /*cf50*/  @P0 BRA `(.L_x_631) ;  /* 0x0000009000000947 */ /* 0x000fea0003800000 */
[----:B------:R-:W-:Y:S02]  /*cf60*/  ULDC UR4, c[0x0][0x32c] ;  /* 0x0000cb0000047ab9 */ /* 0x000fe40000000800 */
[----:B------:R-:W-:Y:S02]  /*cf70*/  UISETP.NE.AND UP0, UPT, UR27, UR4, UPT ;  /* 0x000000041b00728c */ /* 0x000fe4000bf05270 */
[----:B------:R-:W-:Y:S02]  /*cf80*/  ULOP3.LUT UR26, URZ, UR26, URZ, 0x33, !UPT ;  /* 0x0000001a3f1a7292 */ /* 0x000fe4000f8e333f */
[----:B------:R-:W-:Y:S02]  /*cf90*/  ULDC.64 UR4, c[0x0][0x330] ;  /* 0x0000cc0000047ab9 */ /* 0x000fe40000000a00 */
[----:B------:R-:W-:-:S07]  /*cfa0*/  UIMAD.WIDE.U32 UR28, UR26, UR4, URZ ;  /* 0x000000041a1c72a5 */ /* 0x000fce000f8e003f */
[----:B------:R-:W-:Y:S02]  /*cfb0*/  @UP0 UMOV UR27, UR29 ;  /* 0x0000001d001b0c82 */ /* 0x000fe40008000000 */
[----:B------:R-:W-:-:S04]  /*cfc0*/  @UP0 USHF.R.U32.HI UR26, URZ, UR5, UR27 ;  /* 0x000000053f1a0299 */ /* 0x000fc8000801161b */
[----:B------:R-:W-:Y:S01]  /*cfd0*/  ULOP3.LUT UR26, URZ, UR26, URZ, 0x33, !UPT ;  /* 0x0000001a3f1a7292 */ /* 0x000fe2000f8e333f */
[----:B------:R-:W-:Y:S05]  /*cfe0*/  BRA `(.L_x_632) ;  /* 0x0000006000007947 */ /* 0x000fea0003800000 */
.L_x_631:
[----:B------:R-:W-:Y:S02]  /*cff0*/  ULDC UR4, c[0x0][0x32c] ;  /* 0x0000cb0000047ab9 */ /* 0x000fe40000000800 */
[----:B------:R-:W-:-:S03]  /*d000*/  UISETP.NE.AND UP0, UPT, UR27, UR4, UPT ;  /* 0x000000041b00728c */ /* 0x000fc6000bf05270 */
[----:B------:R-:W-:Y:S02]  /*d010*/  ULDC.64 UR4, c[0x0][0x330] ;  /* 0x0000cc0000047ab9 */ /* 0x000fe40000000a00 */
[----:B------:R-:W-:-:S07]  /*d020*/  UIMAD.WIDE.U32 UR28, UR26, UR4, URZ ;  /* 0x000000041a1c72a5 */ /* 0x000fce000f8e003f */
[----:B------:R-:W-:Y:S02]  /*d030*/  @UP0 UMOV UR27, UR29 ;  /* 0x0000001d001b0c82 */ /* 0x000fe40008000000 */
[----:B------:R-:W-:Y:S02]  /*d040*/  @UP0 USHF.R.U32.HI UR26, URZ, UR5, UR27 ;  /* 0x000000053f1a0299 */ /* 0x000fe4000801161b */
.L_x_632:
[----:B------:R-:W-:Y:S02]  /*d050*/  ULDC UR4, c[0x0][0x32c] ;  /* 0x0000cb0000047ab9 */ /* 0x000fe40000000800 */
[----:B------:R-:W-:-:S04]  /*d060*/  UIMAD UR4, UR26, UR4, URZ ;  /* 0x000000041a0472a4 */ /* 0x000fc8000f8e023f */
[----:B------:R-:W-:-:S04]  /*d070*/  UISETP.LT.AND UP0, UPT, UR25, UR4, UPT ;  /* 0x000000041900728c */ /* 0x000fc8000bf01270 */
[----:B------:R-:W-:-:S04]  /*d080*/  USEL UR25, UR25, UR4, !UP0 ;  /* 0x0000000419197287 */ /* 0x000fc8000c000000 */
.L_x_630:
[----:B------:R-:W-:-:S04]  /*d090*/  UIADD3 UR25, UR25, 0x2f, URZ ;  /* 0x0000002f19197890 */ /* 0x000fc8000fffe03f */
        /* <DEDUP_REMOVED lines=8> */
[----:B-1----:R-:W2:Y:S04]  /*d120*/  LDL R0, [R1+0xc] ;  /* 0x00000c0001007983 */ /* 0x002ea80000100800 */
[----:B------:R-:W3:Y:S04]  /*d130*/  LDL R5, [R1+0x3c] ;  /* 0x00003c0001057983 */ /* 0x000ee80000100800 */
[----:B------:R-:W3:Y:S01]  /*d140*/  LDL R4, [R1+0x34] ;  /* 0x0000340001047983 */ /* 0x000ee20000100800 */
[----:B------:R-:W-:Y:S01]  /*d150*/  MOV R139, R3 ;  /* 0x00000003008b7202 */ /* 0x000fe20000000f00 */
[----:B------:R-:W-:-:S02]  /*d160*/  IMAD.MOV.U32 R132, RZ, RZ, R136 ;  /* 0x000000ffff847224 */ /* 0x000fc400078e0088 */
[----:B------:R-:W-:Y:S02]  /*d170*/  IMAD.MOV.U32 R2, RZ, RZ, R137 ;  /* 0x000000ffff027224 */ /* 0x000fe400078e0089 */
[----:B------:R-:W-:Y:S01]  /*d180*/  IMAD.MOV.U32 R138, RZ, RZ, R135 ;  /* 0x000000ffff8a7224 */ /* 0x000fe200078e0087 */
[----:B--2---:R-:W-:-:S05]  /*d190*/  SHF.L.U32 R3, R0, 0x1, RZ ;  /* 0x0000000100037819 */ /* 0x004fca00000006ff */
[----:B------:R1:W-:Y:S01]  /*d1a0*/  STL [R1+0x38], R3 ;  /* 0x0000380301007387 */ /* 0x0003e20000100800 */
[----:B------:R-:W-:Y:S02]  /*d1b0*/  SHF.R.S32.HI R249, RZ, 0x1f, R0 ;  /* 0x0000001ffff97819 */ /* 0x000fe40000011400 */
[C---:B---3--:R-:W-:Y:S01]  /*d1c0*/  SHF.L.U64.HI R248, R4.reuse, 0x1, R5 ;  /* 0x0000000104f87819 */ /* 0x048fe20000010205 */
[----:B------:R-:W-:Y:S01]  /*d1d0*/  IMAD.SHL.U32 R247, R4, 0x2, RZ ;  /* 0x0000000204f77824 */ /* 0x000fe200078e00ff */
[----:B------:R-:W-:Y:S02]  /*d1e0*/  SHF.L.U64.HI R249, R0, 0x1, R249 ;  /* 0x0000000100f97819 */ /* 0x000fe400000102f9 */
.L_x_636:
[----:B--2--5:R2:W5:Y:S01]  /*d1f0*/  LDL R134, [R1+0x38] ;  /* 0x0000380001867983 */ /* 0x0245620000100800 */
[----:B------:R-:W-:Y:S04]  /*d200*/  DEPBAR.LE SB0, 0x0 ;  /* 0x000080000000791a */ /* 0x000fe80000000000 */
[----:B------:R-:W-:Y:S01]  /*d210*/  BAR.SYNC.DEFER_BLOCKING 0x0 ;  /* 0x0000000000007b1d */ /* 0x000fe20000010000 */
[----:B------:R-:W-:Y:S01]  /*d220*/  UISETP.GT.AND UP0, UPT, UR8, UR24, UPT ;  /* 0x000000180800728c */ /* 0x000fe2000bf04270 */
[----:B------:R-:W-:Y:S05]  /*d230*/  SEL R133, RZ, 0x10, P5 ;  /* 0x00000010ff857807 */ /* 0x000fea0002800000 */
[----:B------:R-:W-:Y:S01]  /*d240*/  PLOP3.LUT P0, PT, PT, PT, UP0, 0x80, 0x0 ;  /* 0x000000000000781c */ /* 0x000fe20003f0f008 */
[----:B------:R2:W3:Y:S04]  /*d250*/  LDSM.16.M88.4 R48, [R231+0x6100] ;  /* 0x00610000e730783b */ /* 0x0004e80000000200 */
[----:B------:R2:W4:Y:S04]  /*d260*/  LDSM.16.M88.4 R44, [R231+0x8100] ;  /* 0x00810000e72c783b */ /* 0x0005280000000200 */
[----:B------:R2:W1:Y:S04]  /*d270*/  LDSM.16.M88.4 R16, [R224+0x3100] ;  /* 0x00310000e010783b */ /* 0x0004680000000200 */
        /* <DEDUP_REMOVED lines=8> */
[----:B------:R-:W-:Y:S01]  /*d300*/  SHF.R.S32.HI R0, RZ, 0x1f, R243 ;  /* 0x0000001fff007819 */ /* 0x000fe200000114f3 */
[----:B------:R-:W-:Y:S01]  /*d310*/  IMAD.WIDE.U32 R4, R243, c[0x0][0x208], RZ ;  /* 0x00008200f3047a25 */ /* 0x000fe200078e00ff */
[----:B-1----:R-:W-:Y:S02]  /*d320*/  SHF.R.S32.HI R3, RZ, 0x1f, R242 ;  /* 0x0000001fff037819 */ /* 0x002fe400000114f2 */
        /* <DEDUP_REMOVED lines=22> */
[C-C-:B----4-:R-:W-:Y:S01]  /*d490*/  IMAD.X R15, R5.reuse, 0x1, R249.reuse, P0 ;  /* 0x00000001050f7824 */ /* 0x150fe200000e06f9 */
[----:B------:R-:W-:Y:S01]  /*d4a0*/  IADD3 R8, P0, R8, R247, RZ ;  /* 0x000000f708087210 */ /* 0x000fe20007f1e0ff */
[--C-:B------:R-:W-:Y:S01]  /*d4b0*/  IMAD.X R13, R5, 0x1, R248.reuse, P2 ;  /* 0x00000001050d7824 */ /* 0x100fe200010e06f8 */
[----:B---3--:R-:W-:Y:S02]  /*d4c0*/  IADD3 R6, P2, R3, R134, RZ ;  /* 0x0000008603067210 */ /* 0x008fe40007f5e0ff */
[----:B------:R1:W-:Y:S01]  /*d4d0*/  LDGSTS.E.BYPASS.LTC128B.128 [R21], [R14.64], !P6 ;  /* 0x000000000e157fae */ /* 0x0003e2000f101d54 */
[C---:B------:R-:W-:Y:S03]  /*d4e0*/  IMAD.X R11, R7.reuse, 0x1, R249, P1 ;  /* 0x00000001070b7824 */ /* 0x040fe600008e06f9 */
[----:B------:R1:W-:Y:S01]  /*d4f0*/  LDGSTS.E.BYPASS.LTC128B.128 [R21+0x1800], [R12.64], !P5 ;  /* 0x018000000c157fae */ /* 0x0003e2000e901d54 */
[--C-:B------:R-:W-:Y:S01]  /*d500*/  IMAD.X R9, R7, 0x1, R248.reuse, P0 ;  /* 0x0000000107097824 */ /* 0x100fe200000e06f8 */
        /* <DEDUP_REMOVED lines=8> */
.L_x_634:
        /* <DEDUP_REMOVED lines=144> */
[----:B------:R2:W2:Y:S10]  /*de90*/  MUFU.TANH R194, R12 ;  /* 0x0000000c00c27308 */ /* 0x0004b40000002400 */
[----:B------:R2:W2:Y:S01]  /*dea0*/  MUFU.TANH R193, R13 ;  /* 0x0000000d00c17308 */ /* 0x0004a20000002400 */
[----:B-1----:R-:W1:Y:S01]  /*deb0*/  LDSM.16.M88.4 R8, [R229+0x2800] ;  /* 0x00280000e508783b */ /* 0x002e620000000200 */
[----:B------:R-:W-:Y:S04]  /*dec0*/  DEPBAR.LE SB0, 0x0 ;  /* 0x000080000000791a */ /* 0x000fe80000000000 */
[-C--:B----4-:R-:W-:Y:S04]  /*ded0*/  HMMA.16816.F32 R20, R196, R4.reuse, R20 ;  /* 0x00000004c414723c */ /* 0x090fe80000001814 */
[----:B------:R4:W1:Y:S01]  /*dee0*/  MUFU.TANH R203, R14 ;  /* 0x0000000e00cb7308 */ /* 0x0008620000002400 */
[----:B------:R-:W-:Y:S03]  /*def0*/  BAR.SYNC.DEFER_BLOCKING 0x0 ;  /* 0x0000000000007b1d */ /* 0x000fe60000010000 */
[C---:B------:R-:W-:Y:S06]  /*df00*/  HMMA.16816.F32 R24, R216.reuse, R4, R24 ;  /* 0x00000004d818723c */ /* 0x040fec0000001818 */
[----:B------:R4:W1:Y:S02]  /*df10*/  MUFU.TANH R202, R15 ;  /* 0x0000000f00ca7308 */ /* 0x0008640000002400 */
[-C--:B------:R-:W-:Y:S08]  /*df20*/  HMMA.16816.F32 R28, R216, R6.reuse, R28 ;  /* 0x00000006d81c723c */ /* 0x080ff0000000181c */
[----:B------:R4:W2:Y:S01]  /*df30*/  MUFU.TANH R142, R16 ;  /* 0x00000010008e7308 */ /* 0x0008a20000002400 */
        /* <DEDUP_REMOVED lines=20> */
[----:B------:R-:W-:Y:S02]  /*e080*/  FMUL.FTZ R29, R29, c[0x0][0x320] ;  /* 0x0000c8001d1d7a20 */ /* 0x000fe40000410000 */
[----:B------:R-:W-:Y:S02]  /*e090*/  FMUL.FTZ R30, R30, c[0x0][0x320] ;  /* 0x0000c8001e1e7a20 */ /* 0x000fe40000410000 */
[----:B------:R-:W-:Y:S03]  /*e0a0*/  FMUL.FTZ R40, R40, c[0x0][0x320] ;  /* 0x0000c80028287a20 */ /* 0x000fe60000410000 */
        /* <DEDUP_REMOVED lines=48> */
[----:B------:R4:W1:Y:S01]  /*e3b0*/  MUFU.TANH R216, R51 ;  /* 0x0000003300d87308 */ /* 0x0008620000002400 */
[----:B------:R-:W-:-:S05]  /*e3c0*/  @!P0 BRA `(.L_x_635) ;  /* 0x0000037000008947 */ /* 0x000fca0003800000 */
[----:B--23--:R-:W2:Y:S01]  /*e3d0*/  LDL R135, [R1+0x14] ;  /* 0x0000140001877983 */ /* 0x00cea20000100800 */
[----:B------:R-:W-:Y:S01]  /*e3e0*/  UIMAD UR5, UR24, 0x30, UR10 ;  /* 0x00000030180578a4 */ /* 0x000fe2000f8e020a */
[----:B------:R-:W-:Y:S01]  /*e3f0*/  IMAD.MOV.U32 R242, RZ, RZ, RZ ;  /* 0x000000fffff27224 */ /* 0x000fe200078e00ff */
[----:B----4-:R-:W-:Y:S04]  /*e400*/  IADD3 R16, -R133, 0x10, RZ ;  /* 0x0000001085107810 */ /* 0x010fe80007ffe1ff */
[----:B------:R-:W-:Y:S01]  /*e410*/  IMAD.U32 R3, RZ, RZ, UR5 ;  /* 0x00000005ff037e24 */ /* 0x000fe2000f8e00ff */
[----:B------:R-:W-:Y:S04]  /*e420*/  LOP3.LUT R16, R16, 0xf, RZ, 0xc0, !PT ;  /* 0x0000000f10107812 */ /* 0x000fe800078ec0ff */
[----:B--2---:R-:W-:Y:S05]  /*e430*/  IADD3 R3, R3, -0x30, R135 ;  /* 0xffffffd003037810 */ /* 0x004fea0007ffe087 */
[----:B------:R-:W-:Y:S04]  /*e440*/  @P4 IMAD.HI.U32 R4, R3, c[0x0][0x2bc], RZ ;  /* 0x0000af0003044a27 */ /* 0x000fe800078e00ff */
[--C-:B------:R-:W-:Y:S01]  /*e450*/  IMAD.MOV.U32 R0, RZ, RZ, R3.reuse ;  /* 0x000000ffff007224 */ /* 0x100fe200078e0003 */
[----:B------:R-:W-:Y:S04]  /*e460*/  @P4 SHF.R.U32.HI R0, RZ, c[0x0][0x2c0], R4 ;  /* 0x0000b000ff004a19 */ /* 0x000fe80000011604 */
[C---:B------:R-:W-:Y:S04]  /*e470*/  @!P3 IADD3 R5, P0, R0.reuse, UR18, RZ ;  /* 0x000000120005bc10 */ /* 0x040fe8000ff1e0ff */
[----:B------:R-:W-:Y:S01]  /*e480*/  @!P3 LEA.HI.X.SX32 R6, R0, UR7, 0x1, P0 ;  /* 0x000000070006bc11 */ /* 0x000fe200080f0eff */
[----:B------:R-:W-:Y:S01]  /*e490*/  IMAD.MOV R0, RZ, RZ, -R0 ;  /* 0x000000ffff007224 */ /* 0x000fe200078e0a00 */
[C---:B------:R-:W-:Y:S03]  /*e4a0*/  @!P3 LEA R4, P0, R5.reuse, c[0x0][0x2a0], 0x2 ;  /* 0x0000a8000504ba11 */ /* 0x040fe600078010ff */
        /* <DEDUP_REMOVED lines=25> */
[C-C-:B----4-:R-:W-:Y:S01]  /*e640*/  IMAD.X R15, R5.reuse, 0x1, R249.reuse, P0 ;  /* 0x00000001050f7824 */ /* 0x150fe200000e06f9 */
[----:B------:R-:W-:Y:S01]  /*e650*/  IADD3 R8, P0, R8, R247, RZ ;  /* 0x000000f708087210 */ /* 0x000fe20007f1e0ff */
[--C-:B------:R-:W-:Y:S01]  /*e660*/  IMAD.X R13, R5, 0x1, R248.reuse, P2 ;  /* 0x00000001050d7824 */ /* 0x100fe200010e06f8 */
[----:B-1----:R-:W-:Y:S02]  /*e670*/  IADD3 R6, P2, R3, R134, RZ ;  /* 0x0000008603067210 */ /* 0x002fe40007f5e0ff */
[----:B------:R1:W-:Y:S01]  /*e680*/  LDGSTS.E.BYPASS.LTC128B.128 [R252+0x3100], [R14.64], !P6 ;  /* 0x031000000efc7fae */ /* 0x0003e2000f101d54 */
        /* <DEDUP_REMOVED lines=11> */
.L_x_635:
[----:B--23--:R-:W-:Y:S01]  /*e740*/  FMNMX.FTZ R137, R143, R2, !PT ;  /* 0x000000028f897209 */ /* 0x00cfe20007810000 */
[----:B----4-:R-:W-:Y:S01]  /*e750*/  LDSM.16.MT88.4 R20, [R225+0x100] ;  /* 0x00010000e114783b */ /* 0x010fe20000004200 */
[----:B------:R-:W-:Y:S01]  /*e760*/  FMNMX.FTZ R0, R201, R138, !PT ;  /* 0x0000008ac9007209 */ /* 0x000fe20007810000 */
[----:B------:R-:W-:Y:S01]  /*e770*/  UISETP.GT.AND UP0, UPT, UR24, UR4, UPT ;  /* 0x000000041800728c */ /* 0x000fe2000bf04270 */
[----:B------:R-:W-:Y:S01]  /*e780*/  FMNMX.FTZ R137, R195, R137, !PT ;  /* 0x00000089c3897209 */ /* 0x000fe20007810000 */
[----:B------:R-:W-:Y:S01]  /*e790*/  UIADD3 UR24, UR24, -0x1, URZ ;  /* 0xffffffff18187890 */ /* 0x000fe2000fffe03f */
[----:B------:R-:W-:Y:S02]  /*e7a0*/  FMNMX.FTZ R0, R205, R0, !PT ;  /* 0x00000000cd007209 */ /* 0x000fe40007810000 */
[----:B------:R-:W-:Y:S01]  /*e7b0*/  FMNMX.FTZ R137, R142, R137, !PT ;  /* 0x000000898e897209 */ /* 0x000fe20007810000 */
[----:B------:R-:W-:Y:S01]  /*e7c0*/  LDSM.16.MT88.4 R36, [R226+0x100] ;  /* 0x00010000e224783b */ /* 0x000fe20000004200 */
[----:B------:R-:W-:Y:S02]  /*e7d0*/  FMNMX.FTZ R3, R192, R132, !PT ;  /* 0x00000084c0037209 */ /* 0x000fe40007810000 */
[----:B------:R-:W-:Y:S02]  /*e7e0*/  FMNMX.FTZ R137, R17, R137, !PT ;  /* 0x0000008911897209 */ /* 0x000fe40007810000 */
[----:B------:R-:W-:Y:S02]  /*e7f0*/  FMNMX.FTZ R0, R194, R0, !PT ;  /* 0x00000000c2007209 */ /* 0x000fe40007810000 */
        /* <DEDUP_REMOVED lines=18> */
[----:B------:R-:W-:Y:S01]  /*e920*/  SHFL.BFLY PT, R4, R137, 0x2, 0x1f ;  /* 0x0c401f0089047f89 */ /* 0x000fe200000e0000 */
        /* <DEDUP_REMOVED lines=11> */
[----:B------:R-:W-:Y:S01]  /*e9e0*/  SHFL.BFLY PT, R135, R0, 0x2, 0x1f ;  /* 0x0c401f0000877f89 */ /* 0x000fe200000e0000 */
[----:B------:R-:W-:Y:S07]  /*e9f0*/  FMNMX.FTZ R3, R216, R3, !PT ;  /* 0x00000003d8037209 */ /* 0x000fee0007810000 */
[----:B------:R-:W1:Y:S02]  /*ea00*/  SHFL.BFLY PT, R5, R3, 0x2, 0x1f ;  /* 0x0c401f0003057f89 */ /* 0x000e6400000e0000 */
[----:B-1----:R-:W-:Y:S02]  /*ea10*/  FMNMX.FTZ R3, R3, R5, !PT ;  /* 0x0000000503037209 */ /* 0x002fe40007810000 */
[----:B------:R-:W-:Y:S02]  /*ea20*/  FMNMX.FTZ R137, R137, R4, !PT ;  /* 0x0000000489897209 */ /* 0x000fe40007810000 */
[----:B------:R-:W-:Y:S02]  /*ea30*/  FMNMX.FTZ R4, R200, R139, !PT ;  /* 0x0000008bc8047209 */ /* 0x000fe40007810000 */
[----:B------:R-:W1:Y:S01]  /*ea40*/  SHFL.BFLY PT, R136, R3, 0x1, 0x1f ;  /* 0x0c201f0003887f89 */ /* 0x000e6200000e0000 */
[----:B------:R-:W-:Y:S02]  /*ea50*/  FMNMX.FTZ R135, R0, R135, !PT ;  /* 0x0000008700877209 */ /* 0x000fe40007810000 */
[----:B------:R-:W-:Y:S04]  /*ea60*/  FMNMX.FTZ R4, R206, R4, !PT ;  /* 0x00000004ce047209 */ /* 0x000fe80007810000 */
[----:B------:R-:W-:Y:S01]  /*ea70*/  FMNMX.FTZ R4, R203, R4, !PT ;  /* 0x00000004cb047209 */ /* 0x000fe20007810000 */
[----:B------:R-:W2:Y:S03]  /*ea80*/  SHFL.BFLY PT, R6, R137, 0x1, 0x1f ;  /* 0x0c201f0089067f89 */ /* 0x000ea600000e0000 */
[----:B------:R-:W-:Y:S04]  /*ea90*/  FMNMX.FTZ R4, R202, R4, !PT ;  /* 0x00000004ca047209 */ /* 0x000fe80007810000 */
[----:B------:R-:W-:Y:S01]  /*eaa0*/  FMNMX.FTZ R4, R221, R4, !PT ;  /* 0x00000004dd047209 */ /* 0x000fe20007810000 */
[----:B------:R-:W3:Y:S03]  /*eab0*/  SHFL.BFLY PT, R5, R135, 0x1, 0x1f ;  /* 0x0c201f0087057f89 */ /* 0x000ee600000e0000 */
[----:B------:R-:W-:Y:S04]  /*eac0*/  FMNMX.FTZ R0, R222, R4, !PT ;  /* 0x00000004de007209 */ /* 0x000fe80007810000 */
[----:B------:R-:W-:Y:S02]  /*ead0*/  FMNMX.FTZ R0, R245, R0, !PT ;  /* 0x00000000f5007209 */ /* 0x000fe40007810000 */
[----:B-1----:R-:W-:Y:S02]  /*eae0*/  FMNMX.FTZ R136, R3, R136, !PT ;  /* 0x0000008803887209 */ /* 0x002fe40007810000 */
[----:B------:R-:W-:Y:S04]  /*eaf0*/  FMNMX.FTZ R4, R246, R0, !PT ;  /* 0x00000000f6047209 */ /* 0x000fe80007810000 */
[----:B------:R-:W-:Y:S02]  /*eb00*/  FMNMX.FTZ R4, R219, R4, !PT ;  /* 0x00000004db047209 */ /* 0x000fe40007810000 */
[----:B--2---:R-:W-:Y:S05]  /*eb10*/  FMNMX.FTZ R137, R137, R6, !PT ;  /* 0x0000000689897209 */ /* 0x004fea0007810000 */
[----:B------:R-:W-:Y:S01]  /*eb20*/  FADD.FTZ R0, -R137, R2 ;  /* 0x0000000289007221 */ /* 0x000fe20000010100 */
[----:B---3--:R-:W-:Y:S01]  /*eb30*/  FMNMX.FTZ R135, R135, R5, !PT ;  /* 0x0000000587877209 */ /* 0x008fe20007810000 */
[----:B------:R-:W-:Y:S02]  /*eb40*/  FMUL.FTZ R196, R137, c[0x0][0x2d0] ;  /* 0x0000b40089c47a20 */ /* 0x000fe40000410000 */
[----:B------:R-:W-:Y:S01]  /*eb50*/  FMUL.FTZ R2, R0, c[0x0][0x2d0] ;  /* 0x0000b40000027a20 */ /* 0x000fe20000410000 */
[----:B------:R-:W-:Y:S01]  /*eb60*/  FMNMX.FTZ R0, R42, R4, !PT ;  /* 0x000000042a007209 */ /* 0x000fe20007810000 */
[----:B------:R-:W-:Y:S02]  /*eb70*/  FFMA.FTZ R4, R143, c[0x0][0x2d0], -R196 ;  /* 0x0000b4008f047a23 */ /* 0x000fe400000108c4 */
[----:B-----5:R1:W2:Y:S01]  /*eb80*/  MUFU.EX2 R134, R2 ;  /* 0x0000000200867308 */ /* 0x0202a20000000800 */
[----:B------:R-:W-:Y:S01]  /*eb90*/  FMNMX.FTZ R0, R140, R0, !PT ;  /* 0x000000008c007209 */ /* 0x000fe20007810000 */
[----:B------:R-:W-:Y:S03]  /*eba0*/  FMUL.FTZ R143, R135, c[0x0][0x2d0] ;  /* 0x0000b400878f7a20 */ /* 0x000fe60000410000 */
[----:B------:R-:W-:Y:S05]  /*ebb0*/  FMNMX.FTZ R0, R141, R0, !PT ;  /* 0x000000008d007209 */ /* 0x000fea0007810000 */
[----:B------:R-:W3:Y:S01]  /*ebc0*/  SHFL.BFLY PT, R3, R0, 0x2, 0x1f ;  /* 0x0c401f0000037f89 */ /* 0x000ee200000e0000 */
[----:B------:R-:W-:Y:S01]  /*ebd0*/  MUFU.EX2 R29, R4 ;  /* 0x00000004001d7308 */ /* 0x000fe20000000800 */
[----:B-1----:R-:W-:Y:S02]  /*ebe0*/  FADD.FTZ R2, -R136, R132 ;  /* 0x0000008488027221 */ /* 0x002fe40000010100 */
[----:B--2---:R-:W-:Y:S02]  /*ebf0*/  FMUL.FTZ R16, R134, R156 ;  /* 0x0000009c86107220 */ /* 0x004fe40000410000 */
[----:B------:R-:W-:Y:S02]  /*ec00*/  FMUL.FTZ R2, R2, c[0x0][0x2d0] ;  /* 0x0000b40002027a20 */ /* 0x000fe40000410000 */
[C---:B------:R-:W-:Y:S03]  /*ec10*/  FMUL.FTZ R48, R134.reuse, R188 ;  /* 0x000000bc86307220 */ /* 0x040fe60000410000 */
[----:B------:R1:W2:Y:S01]  /*ec20*/  MUFU.EX2 R133, R2 ;  /* 0x0000000200857308 */ /* 0x0002a20000000800 */
[----:B------:R-:W-:Y:S01]  /*ec30*/  FMUL.FTZ R49, R134, R189 ;  /* 0x000000bd86317220 */ /* 0x000fe20000410000 */
[----:B---3--:R-:W-:Y:S01]  /*ec40*/  FMNMX.FTZ R0, R0, R3, !PT ;  /* 0x0000000300007209 */ /* 0x008fe20007810000 */
[----:B------:R-:W-:Y:S02]  /*ec50*/  FFMA.FTZ R3, R17, c[0x0][0x2d0], -R196 ;  /* 0x0000b40011037a23 */ /* 0x000fe400000108c4 */
[C---:B------:R-:W-:Y:S02]  /*ec60*/  FMUL.FTZ R17, R134.reuse, R157 ;  /* 0x0000009d86117220 */ /* 0x040fe40000410000 */
[C---:B------:R-:W-:Y:S02]  /*ec70*/  FMUL.FTZ R52, R134.reuse, R52 ;  /* 0x0000003486347220 */ /* 0x040fe40000410000 */
[C---:B------:R-:W-:Y:S01]  /*ec80*/  FMUL.FTZ R53, R134.reuse, R53 ;  /* 0x0000003586357220 */ /* 0x040fe20000410000 */
[----:B------:R-:W-:Y:S01]  /*ec90*/  MUFU.EX2 R7, R3 ;  /* 0x0000000300077308 */ /* 0x000fe20000000800 */
[C---:B------:R-:W-:Y:S02]  /*eca0*/  FMUL.FTZ R64, R134.reuse, R64 ;  /* 0x0000004086407220 */ /* 0x040fe40000410000 */
[C---:B------:R-:W-:Y:S02]  /*ecb0*/  FMUL.FTZ R65, R134.reuse, R65 ;  /* 0x0000004186417220 */ /* 0x040fe40000410000 */
[C---:B------:R-:W-:Y:S02]  /*ecc0*/  FMUL.FTZ R68, R134.reuse, R68 ;  /* 0x0000004486447220 */ /* 0x040fe40000410000 */
[C---:B------:R-:W-:Y:S02]  /*ecd0*/  FMUL.FTZ R69, R134.reuse, R69 ;  /* 0x0000004586457220 */ /* 0x040fe40000410000 */
[C---:B------:R-:W-:Y:S02]  /*ece0*/  FMUL.FTZ R80, R134.reuse, R80 ;  /* 0x0000005086507220 */ /* 0x040fe40000410000 */
[C---:B------:R-:W-:Y:S02]  /*ecf0*/  FMUL.FTZ R81, R134.reuse, R81 ;  /* 0x0000005186517220 */ /* 0x040fe40000410000 */
[----:B------:R-:W-:Y:S02]  /*ed00*/  FMUL.FTZ R84, R134, R84 ;  /* 0x0000005486547220 */ /* 0x000fe40000410000 */
[----:B-1----:R-:W-:Y:S02]  /*ed10*/  FADD.FTZ R2, -R135, R138 ;  /* 0x0000008a87027221 */ /* 0x002fe40000010100 */
[--C-:B------:R-:W-:Y:S02]  /*ed20*/  FFMA.FTZ R138, R207, c[0x0][0x2d0], -R196.reuse ;  /* 0x0000b400cf8a7a23 */ /* 0x100fe400000108c4 */
[----:B------:R-:W-:Y:S02]  /*ed30*/  FMUL.FTZ R2, R2, c[0x0][0x2d0] ;  /* 0x0000b40002027a20 */ /* 0x000fe40000410000 */
[C---:B--2---:R-:W-:Y:S02]  /*ed40*/  FMUL.FTZ R6, R133.reuse, R146 ;  /* 0x0000009285067220 */ /* 0x044fe40000410000 */
[----:B------:R1:W2:Y:S01]  /*ed50*/  MUFU.EX2 R132, R2 ;  /* 0x0000000200847308 */ /* 0x0002a20000000800 */
[C---:B------:R-:W-:Y:S02]  /*ed60*/  FMUL.FTZ R50, R133.reuse, R190 ;  /* 0x000000be85327220 */ /* 0x040fe40000410000 */
[C---:B------:R-:W-:Y:S02]  /*ed70*/  FMUL.FTZ R51, R133.reuse, R191 ;  /* 0x000000bf85337220 */ /* 0x040fe40000410000 */
[C---:B------:R-:W-:Y:S01]  /*ed80*/  FMUL.FTZ R54, R133.reuse, R54 ;  /* 0x0000003685367220 */ /* 0x040fe20000410000 */
[----:B------:R-:W-:Y:S01]  /*ed90*/  LDSM.16.MT88.4 R188, [R228+0x1100] ;  /* 0x00110000e4bc783b */ /* 0x000fe20000004200 */
        /* <DEDUP_REMOVED lines=8> */
[----:B------:R-:W-:Y:S02]  /*ee20*/  FMUL.FTZ R86, R133, R86 ;  /* 0x0000005685567220 */ /* 0x000fe40000410000 */
[--C-:B-1----:R-:W-:Y:S02]  /*ee30*/  FFMA.FTZ R2, R195, c[0x0][0x2d0], -R196.reuse ;  /* 0x0000b400c3027a23 */ /* 0x102fe400000108c4 */
[C---:B--2---:R-:W-:Y:S02]  /*ee40*/  FMUL.FTZ R12, R132.reuse, R152 ;  /* 0x00000098840c7220 */ /* 0x044fe40000410000 */
[----:B------:R1:W-:Y:S01]  /*ee50*/  MUFU.EX2 R9, R2 ;  /* 0x0000000200097308 */ /* 0x0003e20000000800 */
        /* <DEDUP_REMOVED lines=12> */
[----:B-1----:R-:W-:Y:S02]  /*ef20*/  FFMA.FTZ R2, R142, c[0x0][0x2d0], -R196 ;  /* 0x0000b4008e027a23 */ /* 0x002fe400000108c4 */
[----:B------:R-:W-:Y:S02]  /*ef30*/  FMUL.FTZ R142, R136, c[0x0][0x2d0] ;  /* 0x0000b400888e7a20 */ /* 0x000fe40000410000 */
[----:B------:R1:W-:Y:S01]  /*ef40*/  MUFU.EX2 R30, R2 ;  /* 0x00000002001e7308 */ /* 0x0003e20000000800 */
[C---:B------:R-:W-:Y:S02]  /*ef50*/  FMUL.FTZ R87, R133.reuse, R87 ;  /* 0x0000005785577220 */ /* 0x040fe40000410000 */
[--C-:B------:R-:W-:Y:S02]  /*ef60*/  FFMA.FTZ R3, R192, c[0x0][0x2d0], -R142.reuse ;  /* 0x0000b400c0037a23 */ /* 0x100fe4000001088e */
[C---:B------:R-:W-:Y:S02]  /*ef70*/  FMUL.FTZ R88, R132.reuse, R88 ;  /* 0x0000005884587220 */ /* 0x040fe40000410000 */
[C---:B------:R-:W-:Y:S02]  /*ef80*/  FMUL.FTZ R89, R132.reuse, R89 ;  /* 0x0000005984597220 */ /* 0x040fe40000410000 */
[C---:B------:R-:W-:Y:S01]  /*ef90*/  FMUL.FTZ R92, R132.reuse, R92 ;  /* 0x0000005c845c7220 */ /* 0x040fe20000410000 */
[----:B------:R2:W-:Y:S01]  /*efa0*/  MUFU.EX2 R43, R3 ;  /* 0x00000003002b7308 */ /* 0x0005e20000000800 */
[----:B------:R-:W-:Y:S02]  /*efb0*/  FMUL.FTZ R93, R132, R93 ;  /* 0x0000005d845d7220 */ /* 0x000fe40000410000 */
[C---:B------:R-:W-:Y:S02]  /*efc0*/  FMUL.FTZ R96, R134.reuse, R96 ;  /* 0x0000006086607220 */ /* 0x040fe40000410000 */
[C---:B------:R-:W-:Y:S02]  /*efd0*/  FMUL.FTZ R97, R134.reuse, R97 ;  /* 0x0000006186617220 */ /* 0x040fe40000410000 */
[C---:B------:R-:W-:Y:S02]  /*efe0*/  FMUL.FTZ R98, R133.reuse, R98 ;  /* 0x0000006285627220 */ /* 0x040fe40000410000 */
[C---:B------:R-:W-:Y:S02]  /*eff0*/  FMUL.FTZ R99, R133.reuse, R99 ;  /* 0x0000006385637220 */ /* 0x040fe40000410000 */
[C---:B------:R-:W-:Y:S02]  /*f000*/  FMUL.FTZ R100, R134.reuse, R100 ;  /* 0x0000006486647220 */ /* 0x040fe40000410000 */
[----:B------:R-:W-:Y:S01]  /*f010*/  FMUL.FTZ R101, R134, R101 ;  /* 0x0000006586657220 */ /* 0x000fe20000410000 */
[----:B-1----:R-:W1:Y:S01]  /*f020*/  SHFL.BFLY PT, R2, R0, 0x1, 0x1f ;  /* 0x0c201f0000027f89 */ /* 0x002e6200000e0000 */
[C---:B------:R-:W-:Y:S02]  /*f030*/  FMUL.FTZ R102, R133.reuse, R102 ;  /* 0x0000006685667220 */ /* 0x040fe40000410000 */
[C---:B------:R-:W-:Y:S02]  /*f040*/  FMUL.FTZ R103, R133.reuse, R103 ;  /* 0x0000006785677220 */ /* 0x040fe40000410000 */
[C---:B------:R-:W-:Y:S02]  /*f050*/  FMUL.FTZ R104, R132.reuse, R104 ;  /* 0x0000006884687220 */ /* 0x040fe40000410000 */
[C---:B------:R-:W-:Y:S02]  /*f060*/  FMUL.FTZ R105, R132.reuse, R105 ;  /* 0x0000006984697220 */ /* 0x040fe40000410000 */
[----:B------:R-:W-:Y:S02]  /*f070*/  FMUL.FTZ R108, R132, R108 ;  /* 0x0000006c846c7220 */ /* 0x000fe40000410000 */
[--C-:B--2---:R-:W-:Y:S01]  /*f080*/  FFMA.FTZ R3, R204, c[0x0][0x2d0], -R142.reuse ;  /* 0x0000b400cc037a23 */ /* 0x104fe2000001088e */
[----:B------:R-:W-:Y:S01]  /*f090*/  MOV R204, R40 ;  /* 0x0000002800cc7202 */ /* 0x000fe20000000f00 */
[C---:B------:R-:W-:Y:S02]  /*f0a0*/  FMUL.FTZ R40, R132.reuse, R180 ;  /* 0x000000b484287220 */ /* 0x040fe40000410000 */
[----:B------:R2:W3:Y:S01]  /*f0b0*/  MUFU.EX2 R10, R3 ;  /* 0x00000003000a7308 */ /* 0x0004e20000000800 */
[----:B------:R-:W-:Y:S02]  /*f0c0*/  FMUL.FTZ R109, R132, R109 ;  /* 0x0000006d846d7220 */ /* 0x000fe40000410000 */
[C---:B------:R-:W-:Y:S02]  /*f0d0*/  FMUL.FTZ R112, R134.reuse, R112 ;  /* 0x0000007086707220 */ /* 0x040fe40000410000 */
[C---:B------:R-:W-:Y:S02]  /*f0e0*/  FMUL.FTZ R113, R134.reuse, R113 ;  /* 0x0000007186717220 */ /* 0x040fe40000410000 */
[C---:B------:R-:W-:Y:S02]  /*f0f0*/  FMUL.FTZ R114, R133.reuse, R114 ;  /* 0x0000007285727220 */ /* 0x040fe40000410000 */
[C---:B------:R-:W-:Y:S01]  /*f100*/  FMUL.FTZ R115, R133.reuse, R115 ;  /* 0x0000007385737220 */ /* 0x040fe20000410000 */
[----:B------:R4:W-:Y:S01]  /*f110*/  MUFU.EX2 R180, R138 ;  /* 0x0000008a00b47308 */ /* 0x0009e20000000800 */
[C---:B------:R-:W-:Y:S02]  /*f120*/  FMUL.FTZ R116, R134.reuse, R116 ;  /* 0x0000007486747220 */ /* 0x040fe40000410000 */
[----:B------:R-:W-:Y:S02]  /*f130*/  FMUL.FTZ R117, R134, R117 ;  /* 0x0000007586757220 */ /* 0x000fe40000410000 */
[C---:B------:R-:W-:Y:S02]  /*f140*/  FMUL.FTZ R118, R133.reuse, R118 ;  /* 0x0000007685767220 */ /* 0x040fe40000410000 */
[C---:B------:R-:W-:Y:S02]  /*f150*/  FMUL.FTZ R119, R133.reuse, R119 ;  /* 0x0000007785777220 */ /* 0x040fe40000410000 */
[C---:B------:R-:W-:Y:S02]  /*f160*/  FMUL.FTZ R120, R132.reuse, R120 ;  /* 0x0000007884787220 */ /* 0x040fe40000410000 */
[C---:B------:R-:W-:Y:S02]  /*f170*/  FMUL.FTZ R121, R132.reuse, R121 ;  /* 0x0000007984797220 */ /* 0x040fe40000410000 */
[----:B------:R-:W-:Y:S02]  /*f180*/  FMUL.FTZ R124, R132, R124 ;  /* 0x0000007c847c7220 */ /* 0x000fe40000410000 */
[----:B--2---:R-:W-:Y:S02]  /*f190*/  FFMA.FTZ R3, R18, c[0x0][0x2d0], -R142 ;  /* 0x0000b40012037a23 */ /* 0x004fe4000001088e */
[----:B------:R-:W-:Y:S02]  /*f1a0*/  FMUL.FTZ R18, R133, R158 ;  /* 0x0000009e85127220 */ /* 0x000fe40000410000 */
[----:B------:R1:W-:Y:S01]  /*f1b0*/  MUFU.EX2 R31, R3 ;  /* 0x00000003001f7308 */ /* 0x0003e20000000800 */
[----:B------:R-:W-:Y:S02]  /*f1c0*/  FMUL.FTZ R125, R132, R125 ;  /* 0x0000007d847d7220 */ /* 0x000fe40000410000 */
[C---:B------:R-:W-:Y:S02]  /*f1d0*/  FMUL.FTZ R128, R134.reuse, R128 ;  /* 0x0000008086807220 */ /* 0x040fe40000410000 */
[----:B----4-:R-:W-:Y:S02]  /*f1e0*/  FFMA.FTZ R138, R209, c[0x0][0x2d0], -R196 ;  /* 0x0000b400d18a7a23 */ /* 0x010fe400000108c4 */
[----:B------:R-:W-:Y:S02]  /*f1f0*/  FMUL.FTZ R129, R134, R129 ;  /* 0x0000008186817220 */ /* 0x000fe40000410000 */
[C---:B------:R-:W-:Y:S02]  /*f200*/  FMUL.FTZ R130, R133.reuse, R130 ;  /* 0x0000008285827220 */ /* 0x040fe40000410000 */
[----:B------:R-:W-:Y:S01]  /*f210*/  FMUL.FTZ R131, R133, R131 ;  /* 0x0000008385837220 */ /* 0x000fe20000410000 */
[----:B-1----:R-:W-:Y:S01]  /*f220*/  FMNMX.FTZ R3, R2, R0, !PT ;  /* 0x0000000002037209 */ /* 0x002fe20007810000 */
[--C-:B------:R-:W-:Y:S02]  /*f230*/  FFMA.FTZ R2, R201, c[0x0][0x2d0], -R143.reuse ;  /* 0x0000b400c9027a23 */ /* 0x100fe4000001088f */
[--C-:B------:R-:W-:Y:S02]  /*f240*/  FFMA.FTZ R0, R19, c[0x0][0x2d0], -R142.reuse ;  /* 0x0000b40013007a23 */ /* 0x100fe4000001088e */
[----:B------:R1:W-:Y:S01]  /*f250*/  MUFU.EX2 R195, R2 ;  /* 0x0000000200c37308 */ /* 0x0003e20000000800 */
[----:B------:R-:W-:Y:S02]  /*f260*/  FMUL.FTZ R19, R133, R159 ;  /* 0x0000009f85137220 */ /* 0x000fe40000410000 */
[----:B------:R-:W-:Y:S07]  /*f270*/  LDSM.16.MT88.4 R156, [R227+0x100] ;  /* 0x00010000e39c783b */ /* 0x000fee0000004200 */
[----:B------:R2:W-:Y:S01]  /*f280*/  MUFU.EX2 R8, R0 ;  /* 0x0000000000087308 */ /* 0x0005e20000000800 */
[----:B-1----:R-:W-:Y:S01]  /*f290*/  FFMA.FTZ R2, R205, c[0x0][0x2d0], -R143 ;  /* 0x0000b400cd027a23 */ /* 0x002fe2000001088f */
[----:B------:R-:W-:Y:S01]  /*f2a0*/  MOV R205, R41 ;  /* 0x0000002900cd7202 */ /* 0x000fe20000000f00 */
[----:B------:R-:W-:Y:S07]  /*f2b0*/  FMUL.FTZ R41, R132, R181 ;  /* 0x000000b584297220 */ /* 0x000fee0000410000 */
[----:B------:R1:W-:Y:S01]  /*f2c0*/  MUFU.EX2 R192, R2 ;  /* 0x0000000200c07308 */ /* 0x0003e20000000800 */
[----:B------:R-:W-:Y:S01]  /*f2d0*/  MOV R184, R205 ;  /* 0x000000cd00b87202 */ /* 0x000fe20000000f00 */
[----:B--2---:R-:W-:Y:S01]  /*f2e0*/  FADD.FTZ R0, -R3, R139 ;  /* 0x0000008b03007221 */ /* 0x004fe20000010100 */
[----:B------:R-:W-:Y:S01]  /*f2f0*/  MOV R139, R33 ;  /* 0x00000021008b7202 */ /* 0x000fe20000000f00 */
[----:B------:R-:W-:Y:S06]  /*f300*/  FMUL.FTZ R33, R134, R173 ;  /* 0x000000ad86217220 */ /* 0x000fec0000410000 */
[----:B------:R2:W-:Y:S01]  /*f310*/  MUFU.EX2 R173, R138 ;  /* 0x0000008a00ad7308 */ /* 0x0005e20000000800 */
[----:B------:R-:W-:Y:S02]  /*f320*/  FMUL.FTZ R0, R0, c[0x0][0x2d0] ;  /* 0x0000b40000007a20 */ /* 0x000fe40000410000 */
[--C-:B------:R-:W-:Y:S07]  /*f330*/  FFMA.FTZ R139, R139, c[0x0][0x2d0], -R142.reuse ;  /* 0x0000b4008b8b7a23 */ /* 0x100fee000001088e */
[----:B------:R-:W4:Y:S01]  /*f340*/  MUFU.EX2 R0, R0 ;  /* 0x0000000000007308 */ /* 0x000f220000000800 */
[--C-:B-1----:R-:W-:Y:S01]  /*f350*/  FFMA.FTZ R2, R194, c[0x0][0x2d0], -R143.reuse ;  /* 0x0000b400c2027a23 */ /* 0x102fe2000001088f */
[----:B---3--:R-:W-:Y:S08]  /*f360*/  MOV R194, R10 ;  /* 0x0000000a00c27202 */ /* 0x008ff00000000f00 */
[----:B------:R1:W-:Y:S01]  /*f370*/  MUFU.EX2 R24, R2 ;  /* 0x0000000200187308 */ /* 0x0003e20000000800 */
[--C-:B--2---:R-:W-:Y:S09]  /*f380*/  FFMA.FTZ R138, R211, c[0x0][0x2d0], -R142.reuse ;  /* 0x0000b400d38a7a23 */ /* 0x104ff2000001088e */
[----:B------:R2:W-:Y:S01]  /*f390*/  MUFU.EX2 R181, R138 ;  /* 0x0000008a00b57308 */ /* 0x0005e20000000800 */
[C---:B----4-:R-:W-:Y:S02]  /*f3a0*/  FMUL.FTZ R10, R0.reuse, R150 ;  /* 0x00000096000a7220 */ /* 0x050fe40000410000 */
[C---:B------:R-:W-:Y:S02]  /*f3b0*/  FMUL.FTZ R11, R0.reuse, R151 ;  /* 0x00000097000b7220 */ /* 0x040fe40000410000 */
[C---:B------:R-:W-:Y:S02]  /*f3c0*/  FMUL.FTZ R14, R0.reuse, R154 ;  /* 0x0000009a000e7220 */ /* 0x040fe40000410000 */
[C---:B------:R-:W-:Y:S02]  /*f3d0*/  FMUL.FTZ R15, R0.reuse, R155 ;  /* 0x0000009b000f7220 */ /* 0x040fe40000410000 */
[----:B------:R-:W3:Y:S01]  /*f3e0*/  LDSM.16.MT88.4 R152, [R228+0x100] ;  /* 0x00010000e498783b */ /* 0x000ee20000004200 */
[----:B------:R-:W-:Y:S02]  /*f3f0*/  FMUL.FTZ R26, R0, R166 ;  /* 0x000000a6001a7220 */ /* 0x000fe40000410000 */
[--C-:B-1----:R-:W-:Y:S01]  /*f400*/  FFMA.FTZ R2, R193, c[0x0][0x2d0], -R143.reuse ;  /* 0x0000b400c1027a23 */ /* 0x102fe2000001088f */
[----:B------:R-:W-:Y:S01]  /*f410*/  MOV R193, R9 ;  /* 0x0000000900c17202 */ /* 0x000fe20000000f00 */
[----:B------:R-:W-:Y:S02]  /*f420*/  FMUL.FTZ R9, R132, R149 ;  /* 0x0000009584097220 */ /* 0x000fe40000410000 */
[----:B------:R1:W4:Y:S01]  /*f430*/  MUFU.EX2 R5, R2 ;  /* 0x0000000200057308 */ /* 0x0003220000000800 */
[C---:B------:R-:W-:Y:S02]  /*f440*/  FMUL.FTZ R27, R0.reuse, R167 ;  /* 0x000000a7001b7220 */ /* 0x040fe40000410000 */
[C---:B------:R-:W-:Y:S02]  /*f450*/  FMUL.FTZ R46, R0.reuse, R186 ;  /* 0x000000ba002e7220 */ /* 0x040fe40000410000 */
[----:B--2---:R-:W-:Y:S02]  /*f460*/  FFMA.FTZ R138, R213, c[0x0][0x2d0], -R142 ;  /* 0x0000b400d58a7a23 */ /* 0x004fe4000001088e */
        /* <DEDUP_REMOVED lines=9> */
[----:B-1----:R-:W-:Y:S02]  /*f500*/  FMUL.FTZ R2, R3, c[0x0][0x2d0] ;  /* 0x0000b40003027a20 */ /* 0x002fe40000410000 */
[----:B------:R-:W-:Y:S02]  /*f510*/  FMUL.FTZ R90, R0, R90 ;  /* 0x0000005a005a7220 */ /* 0x000fe40000410000 */
[--C-:B------:R-:W-:Y:S01]  /*f520*/  FFMA.FTZ R4, R200, c[0x0][0x2d0], -R2.reuse ;  /* 0x0000b400c8047a23 */ /* 0x100fe20000010802 */
[----:B----4-:R-:W-:Y:S01]  /*f530*/  MOV R200, R5 ;  /* 0x0000000500c87202 */ /* 0x010fe20000000f00 */
        /* <DEDUP_REMOVED lines=19> */
[----:B------:R1:W4:Y:S01]  /*f670*/  MUFU.EX2 R34, R4 ;  /* 0x0000000400227308 */ /* 0x0003220000000800 */
[-C--:B--2---:R-:W-:Y:S01]  /*f680*/  MOV R166, R35.reuse ;  /* 0x0000002300a67202 */ /* 0x084fe20000000f00 */
[--C-:B------:R-:W-:Y:S02]  /*f690*/  FFMA.FTZ R140, R140, c[0x0][0x2d0], -R2.reuse ;  /* 0x0000b4008c8c7a23 */ /* 0x100fe40000010802 */
[--C-:B-1----:R-:W-:Y:S01]  /*f6a0*/  FFMA.FTZ R4, R203, c[0x0][0x2d0], -R2.reuse ;  /* 0x0000b400cb047a23 */ /* 0x102fe20000010802 */
[----:B----4-:R-:W-:Y:S01]  /*f6b0*/  F2FP.PACK_AB R149, R34, R35 ;  /* 0x000000232295723e */ /* 0x010fe200000000ff */
[C---:B------:R-:W-:Y:S01]  /*f6c0*/  FMUL.FTZ R35, R133.reuse, R175 ;  /* 0x000000af85237220 */ /* 0x040fe20000410000 */
[----:B------:R-:W-:Y:S03]  /*f6d0*/  MOV R165, R34 ;  /* 0x0000002200a57202 */ /* 0x000fe60000000f00 */
[----:B------:R1:W2:Y:S01]  /*f6e0*/  MUFU.EX2 R28, R4 ;  /* 0x00000004001c7308 */ /* 0x0002a20000000800 */
[C---:B------:R-:W-:Y:S01]  /*f6f0*/  FMUL.FTZ R34, R133.reuse, R174 ;  /* 0x000000ae85227220 */ /* 0x040fe20000410000 */
[----:B------:R-:W-:Y:S01]  /*f700*/  MOV R203, R42 ;  /* 0x0000002a00cb7202 */ /* 0x000fe20000000f00 */
[----:B------:R-:W-:Y:S03]  /*f710*/  FMUL.FTZ R42, R0, R182 ;  /* 0x000000b6002a7220 */ /* 0x000fe60000410000 */
[----:B------:R-:W-:Y:S01]  /*f720*/  MOV R185, R203 ;  /* 0x000000cb00b97202 */ /* 0x000fe20000000f00 */
[----:B-1----:R-:W-:Y:S01]  /*f730*/  FFMA.FTZ R4, R202, c[0x0][0x2d0], -R2 ;  /* 0x0000b400ca047a23 */ /* 0x002fe20000010802 */
[----:B------:R-:W-:Y:S01]  /*f740*/  MOV R202, R7 ;  /* 0x0000000700ca7202 */ /* 0x000fe20000000f00 */
[----:B------:R-:W-:Y:S01]  /*f750*/  FMUL.FTZ R7, R133, R147 ;  /* 0x0000009385077220 */ /* 0x000fe20000410000 */
[----:B------:R-:W-:Y:S01]  /*f760*/  F2FP.PACK_AB R147, R206, R31 ;  /* 0x0000001fce93723e */ /* 0x000fe200000000ff */
[----:B------:R1:W4:Y:S01]  /*f770*/  MUFU.EX2 R201, R4 ;  /* 0x0000000400c97308 */ /* 0x0003220000000800 */
[----:B------:R-:W-:Y:S02]  /*f780*/  F2FP.PACK_AB R146, R202, R30 ;  /* 0x0000001eca92723e */ /* 0x000fe400000000ff */
[----:B--2---:R-:W-:Y:S01]  /*f790*/  MOV R167, R28 ;  /* 0x0000001c00a77202 */ /* 0x004fe20000000f00 */
[----:B-1----:R-:W-:Y:S01]  /*f7a0*/  FMUL.FTZ R4, R134, R144 ;  /* 0x0000009086047220 */ /* 0x002fe20000410000 */
[-C--:B------:R-:W-:Y:S02]  /*f7b0*/  F2FP.PACK_AB R144, R193, R29.reuse ;  /* 0x0000001dc190723e */ /* 0x080fe400000000ff */
[----:B----4-:R-:W-:Y:S01]  /*f7c0*/  F2FP.PACK_AB R151, R201, R28 ;  /* 0x0000001cc997723e */ /* 0x010fe200000000ff */
[C---:B------:R-:W-:Y:S01]  /*f7d0*/  FMUL.FTZ R28, R132.reuse, R168 ;  /* 0x000000a8841c7220 */ /* 0x040fe20000410000 */
[----:B------:R-:W-:Y:S01]  /*f7e0*/  MOV R168, R29 ;  /* 0x0000001d00a87202 */ /* 0x000fe20000000f00 */
[----:B------:R-:W-:Y:S01]  /*f7f0*/  FMUL.FTZ R29, R132, R169 ;  /* 0x000000a9841d7220 */ /* 0x000fe20000410000 */
[----:B------:R-:W-:Y:S01]  /*f800*/  MOV R169, R43 ;  /* 0x0000002b00a97202 */ /* 0x000fe20000000f00 */
[-C--:B------:R-:W-:Y:S05]  /*f810*/  HMMA.16816.F32 R4, R144, R20.reuse, R4 ;  /* 0x000000149004723c */ /* 0x080fea0000001804 */
[----:B------:R-:W-:Y:S01]  /*f820*/  FMUL.FTZ R43, R0, R183 ;  /* 0x000000b7002b7220 */ /* 0x000fe20000410000 */
[----:B------:R-:W-:Y:S02]  /*f830*/  MOV R183, R204 ;  /* 0x000000cc00b77202 */ /* 0x000fe40000000f00 */
[C---:B------:R-:W-:Y:S07]  /*f840*/  HMMA.16816.F32 R8, R148.reuse, R20, R8 ;  /* 0x000000149408723c */ /* 0x040fee0000001808 */
[C---:B------:R-:W-:Y:S01]  /*f850*/  FMUL.FTZ R20, R134.reuse, R160 ;  /* 0x000000a086147220 */ /* 0x040fe20000410000 */
[-C--:B------:R-:W-:Y:S01]  /*f860*/  HMMA.16816.F32 R12, R148, R22.reuse, R12 ;  /* 0x00000016940c723c */ /* 0x080fe2000000180c */
[----:B------:R1:W-:Y:S03]  /*f870*/  MUFU.EX2 R160, R138 ;  /* 0x0000008a00a07308 */ /* 0x0003e60000000800 */
[----:B------:R-:W-:Y:S01]  /*f880*/  FMUL.FTZ R21, R134, R161 ;  /* 0x000000a186157220 */ /* 0x000fe20000410000 */
[----:B------:R-:W-:Y:S01]  /*f890*/  MOV R161, R30 ;  /* 0x0000001e00a17202 */ /* 0x000fe20000000f00 */
[----:B------:R-:W-:Y:S02]  /*f8a0*/  FMUL.FTZ R30, R0, R170 ;  /* 0x000000aa001e7220 */ /* 0x000fe40000410000 */
[C---:B------:R-:W-:Y:S07]  /*f8b0*/  HMMA.16816.F32 R16, R144.reuse, R22, R16 ;  /* 0x000000169010723c */ /* 0x040fee0000001810 */
[C---:B------:R-:W-:Y:S01]  /*f8c0*/  FMUL.FTZ R23, R133.reuse, R163 ;  /* 0x000000a385177220 */ /* 0x040fe20000410000 */
[----:B------:R-:W-:Y:S01]  /*f8d0*/  MOV R163, R24 ;  /* 0x0000001800a37202 */ /* 0x000fe20000000f00 */
[----:B------:R-:W-:Y:S03]  /*f8e0*/  FMUL.FTZ R24, R132, R164 ;  /* 0x000000a484187220 */ /* 0x000fe60000410000 */
[----:B------:R-:W-:Y:S01]  /*f8f0*/  MOV R164, R32 ;  /* 0x0000002000a47202 */ /* 0x000fe20000000f00 */
[----:B------:R-:W-:Y:S02]  /*f900*/  FMUL.FTZ R32, R134, R172 ;  /* 0x000000ac86207220 */ /* 0x000fe40000410000 */
[C---:B------:R-:W-:Y:S01]  /*f910*/  FMUL.FTZ R22, R133.reuse, R162 ;  /* 0x000000a285167220 */ /* 0x040fe20000410000 */
[----:B------:R-:W-:Y:S01]  /*f920*/  MOV R162, R31 ;  /* 0x0000001f00a27202 */ /* 0x000fe20000000f00 */
[--C-:B-1----:R-:W-:Y:S02]  /*f930*/  FFMA.FTZ R138, R208, c[0x0][0x2d0], -R196.reuse ;  /* 0x0000b400d08a7a23 */ /* 0x102fe400000108c4 */
[----:B------:R-:W-:Y:S02]  /*f940*/  FMUL.FTZ R31, R0, R171 ;  /* 0x000000ab001f7220 */ /* 0x000fe40000410000 */
[----:B------:R1:W-:Y:S01]  /*f950*/  MUFU.EX2 R170, R138 ;  /* 0x0000008a00aa7308 */ /* 0x0003e20000000800 */
[-C--:B------:R-:W-:Y:S08]  /*f960*/  HMMA.16816.F32 R20, R144, R36.reuse, R20 ;  /* 0x000000249014723c */ /* 0x080ff00000001814 */
[C---:B------:R-:W-:Y:S07]  /*f970*/  HMMA.16816.F32 R24, R148.reuse, R36, R24 ;  /* 0x000000249418723c */ /* 0x040fee0000001818 */
[C---:B------:R-:W-:Y:S01]  /*f980*/  FMUL.FTZ R36, R134.reuse, R176 ;  /* 0x000000b086247220 */ /* 0x040fe20000410000 */
[-C--:B------:R-:W-:Y:S04]  /*f990*/  HMMA.16816.F32 R28, R148, R38.reuse, R28 ;  /* 0x00000026941c723c */ /* 0x080fe8000000181c */
[----:B------:R-:W-:Y:S01]  /*f9a0*/  MOV R176, R164 ;  /* 0x000000a400b07202 */ /* 0x000fe20000000f00 */
[----:B------:R-:W-:Y:S01]  /*f9b0*/  FMUL.FTZ R37, R134, R177 ;  /* 0x000000b186257220 */ /* 0x000fe20000410000 */
[----:B------:R-:W-:Y:S01]  /*f9c0*/  MOV R177, R206 ;  /* 0x000000ce00b17202 */ /* 0x000fe20000000f00 */
[----:B-1----:R-:W-:Y:S01]  /*f9d0*/  FFMA.FTZ R138, R210, c[0x0][0x2d0], -R196 ;  /* 0x0000b400d28a7a23 */ /* 0x002fe200000108c4 */
[C---:B------:R-:W-:Y:S01]  /*f9e0*/  HMMA.16816.F32 R32, R144.reuse, R38, R32 ;  /* 0x000000269020723c */ /* 0x040fe20000001820 */
[----:B------:R1:W-:Y:S06]  /*f9f0*/  MUFU.EX2 R206, R139 ;  /* 0x0000008b00ce7308 */ /* 0x0003ec0000000800 */
[C---:B------:R-:W-:Y:S01]  /*fa00*/  FMUL.FTZ R38, R133.reuse, R178 ;  /* 0x000000b285267220 */ /* 0x040fe20000410000 */
[----:B------:R-:W-:Y:S01]  /*fa10*/  MOV R178, R200 ;  /* 0x000000c800b27202 */ /* 0x000fe20000000f00 */
[----:B------:R-:W-:Y:S02]  /*fa20*/  FMUL.FTZ R39, R133, R179 ;  /* 0x000000b385277220 */ /* 0x000fe40000410000 */
[----:B------:R2:W-:Y:S01]  /*fa30*/  MUFU.EX2 R172, R138 ;  /* 0x0000008a00ac7308 */ /* 0x0005e20000000800 */
[----:B------:R-:W-:Y:S04]  /*fa40*/  MOV R179, R201 ;  /* 0x000000c900b37202 */ /* 0x000fe80000000f00 */
[-C--:B---3--:R-:W-:Y:S08]  /*fa50*/  HMMA.16816.F32 R36, R144, R152.reuse, R36 ;  /* 0x000000989024723c */ /* 0x088ff00000001824 */
[C---:B------:R-:W-:Y:S04]  /*fa60*/  HMMA.16816.F32 R40, R148.reuse, R152, R40 ;  /* 0x000000989428723c */ /* 0x040fe80000001828 */
[--C-:B-1----:R-:W-:Y:S01]  /*fa70*/  FFMA.FTZ R139, R216, c[0x0][0x2d0], -R142.reuse ;  /* 0x0000b400d88b7a23 */ /* 0x102fe2000001088e */
[----:B------:R-:W-:Y:S03]  /*fa80*/  MOV R216, R180 ;  /* 0x000000b400d87202 */ /* 0x000fe60000000f00 */
[-C--:B------:R-:W-:Y:S04]  /*fa90*/  HMMA.16816.F32 R44, R148, R154.reuse, R44 ;  /* 0x0000009a942c723c */ /* 0x080fe8000000182c */
[--C-:B--2---:R-:W-:Y:S04]  /*faa0*/  FFMA.FTZ R138, R212, c[0x0][0x2d0], -R142.reuse ;  /* 0x0000b400d48a7a23 */ /* 0x104fe8000001088e */
[C---:B------:R-:W-:Y:S01]  /*fab0*/  HMMA.16816.F32 R48, R144.reuse, R154, R48 ;  /* 0x0000009a9030723c */ /* 0x040fe20000001830 */
[----:B------:R1:W-:Y:S01]  /*fac0*/  MUFU.EX2 R171, R138 ;  /* 0x0000008a00ab7308 */ /* 0x0003e20000000800 */
[----:B------:R-:W2:Y:S06]  /*fad0*/  LDSM.16.MT88.4 R152, [R225+0x1900] ;  /* 0x00190000e198783b */ /* 0x000eac0000004200 */
[-C--:B------:R-:W-:Y:S08]  /*fae0*/  HMMA.16816.F32 R52, R144, R156.reuse, R52 ;  /* 0x0000009c9034723c */ /* 0x080ff00000001834 */
[C---:B------:R-:W-:Y:S08]  /*faf0*/  HMMA.16816.F32 R56, R148.reuse, R156, R56 ;  /* 0x0000009c9438723c */ /* 0x040ff00000001838 */
[-C--:B------:R-:W-:Y:S04]  /*fb00*/  HMMA.16816.F32 R60, R148, R158.reuse, R60 ;  /* 0x0000009e943c723c */ /* 0x080fe8000000183c */
[----:B-1----:R-:W-:Y:S04]  /*fb10*/  FFMA.FTZ R138, R214, c[0x0][0x2d0], -R142 ;  /* 0x0000b400d68a7a23 */ /* 0x002fe8000001088e */
[C---:B------:R-:W-:Y:S01]  /*fb20*/  HMMA.16816.F32 R64, R144.reuse, R158, R64 ;  /* 0x0000009e9040723c */ /* 0x040fe20000001840 */
[----:B------:R1:W3:Y:S01]  /*fb30*/  MUFU.EX2 R174, R138 ;  /* 0x0000008a00ae7308 */ /* 0x0002e20000000800 */
[----:B------:R-:W4:Y:S06]  /*fb40*/  LDSM.16.MT88.4 R156, [R226+0x1900] ;  /* 0x00190000e29c783b */ /* 0x000f2c0000004200 */
[-C--:B--2---:R-:W-:Y:S08]  /*fb50*/  HMMA.16816.F32 R68, R144, R152.reuse, R68 ;  /* 0x000000989044723c */ /* 0x084ff00000001844 */
[C---:B------:R-:W-:Y:S04]  /*fb60*/  HMMA.16816.F32 R72, R148.reuse, R152, R72 ;  /* 0x000000989448723c */ /* 0x040fe80000001848 */
[--C-:B-1----:R-:W-:Y:S04]  /*fb70*/  FFMA.FTZ R138, R220, c[0x0][0x2d0], -R143.reuse ;  /* 0x0000b400dc8a7a23 */ /* 0x102fe8000001088f */
[-C--:B------:R-:W-:Y:S01]  /*fb80*/  HMMA.16816.F32 R76, R148, R154.reuse, R76 ;  /* 0x0000009a944c723c */ /* 0x080fe2000000184c */
[----:B------:R1:W-:Y:S07]  /*fb90*/  MUFU.EX2 R182, R138 ;  /* 0x0000008a00b67308 */ /* 0x0003ee0000000800 */
[C---:B------:R-:W-:Y:S01]  /*fba0*/  HMMA.16816.F32 R80, R144.reuse, R154, R80 ;  /* 0x0000009a9050723c */ /* 0x040fe20000001850 */
[----:B------:R-:W2:Y:S07]  /*fbb0*/  LDSM.16.MT88.4 R152, [R228+0x1900] ;  /* 0x00190000e498783b */ /* 0x000eae0000004200 */
[-C--:B----4-:R-:W-:Y:S08]  /*fbc0*/  HMMA.16816.F32 R84, R144, R156.reuse, R84 ;  /* 0x0000009c9054723c */ /* 0x090ff00000001854 */
[C---:B------:R-:W-:Y:S04]  /*fbd0*/  HMMA.16816.F32 R88, R148.reuse, R156, R88 ;  /* 0x0000009c9458723c */ /* 0x040fe80000001858 */
[--C-:B-1----:R-:W-:Y:S04]  /*fbe0*/  FFMA.FTZ R138, R215, c[0x0][0x2d0], -R143.reuse ;  /* 0x0000b400d78a7a23 */ /* 0x102fe8000001088f */
[-C--:B------:R-:W-:Y:S01]  /*fbf0*/  HMMA.16816.F32 R92, R148, R158.reuse, R92 ;  /* 0x0000009e945c723c */ /* 0x080fe2000000185c */
[----:B------:R1:W4:Y:S07]  /*fc00*/  MUFU.EX2 R220, R138 ;  /* 0x0000008a00dc7308 */ /* 0x00032e0000000800 */
[C---:B------:R-:W-:Y:S01]  /*fc10*/  HMMA.16816.F32 R96, R144.reuse, R158, R96 ;  /* 0x0000009e9060723c */ /* 0x040fe20000001860 */
[----:B------:R-:W4:Y:S07]  /*fc20*/  LDSM.16.MT88.4 R156, [R227+0x1900] ;  /* 0x00190000e39c783b */ /* 0x000f2e0000004200 */
[-C--:B--2---:R-:W-:Y:S08]  /*fc30*/  HMMA.16816.F32 R100, R144, R152.reuse, R100 ;  /* 0x000000989064723c */ /* 0x084ff00000001864 */
[C---:B------:R-:W-:Y:S04]  /*fc40*/  HMMA.16816.F32 R104, R148.reuse, R152, R104 ;  /* 0x000000989468723c */ /* 0x040fe80000001868 */
[--C-:B-1----:R-:W-:Y:S01]  /*fc50*/  FFMA.FTZ R138, R221, c[0x0][0x2d0], -R2.reuse ;  /* 0x0000b400dd8a7a23 */ /* 0x102fe20000010802 */
[----:B---3--:R-:W-:Y:S03]  /*fc60*/  MOV R221, R174 ;  /* 0x000000ae00dd7202 */ /* 0x008fe60000000f00 */
[-C--:B------:R-:W-:Y:S01]  /*fc70*/  HMMA.16816.F32 R108, R148, R154.reuse, R108 ;  /* 0x0000009a946c723c */ /* 0x080fe2000000186c */
[----:B------:R1:W-:Y:S07]  /*fc80*/  MUFU.EX2 R215, R138 ;  /* 0x0000008a00d77308 */ /* 0x0003ee0000000800 */
[C---:B------:R-:W-:Y:S01]  /*fc90*/  HMMA.16816.F32 R112, R144.reuse, R154, R112 ;  /* 0x0000009a9070723c */ /* 0x040fe20000001870 */
[----:B------:R-:W2:Y:S07]  /*fca0*/  LDSM.16.MT88.4 R152, [R225+0x900] ;  /* 0x00090000e198783b */ /* 0x000eae0000004200 */
[-C--:B----4-:R-:W-:Y:S08]  /*fcb0*/  HMMA.16816.F32 R116, R144, R156.reuse, R116 ;  /* 0x0000009c9074723c */ /* 0x090ff00000001874 */
[C---:B------:R-:W-:Y:S04]  /*fcc0*/  HMMA.16816.F32 R120, R148.reuse, R156, R120 ;  /* 0x0000009c9478723c */ /* 0x040fe80000001878 */
[--C-:B-1----:R-:W-:Y:S01]  /*fcd0*/  FFMA.FTZ R138, R222, c[0x0][0x2d0], -R2.reuse ;  /* 0x0000b400de8a7a23 */ /* 0x102fe20000010802 */
[----:B------:R-:W-:Y:S02]  /*fce0*/  MOV R222, R172 ;  /* 0x000000ac00de7202 */ /* 0x000fe40000000f00 */
[----:B------:R-:W-:Y:S01]  /*fcf0*/  MOV R172, R169 ;  /* 0x000000a900ac7202 */ /* 0x000fe20000000f00 */
[-C--:B------:R-:W-:Y:S01]  /*fd00*/  HMMA.16816.F32 R124, R148, R158.reuse, R124 ;  /* 0x0000009e947c723c */ /* 0x080fe2000000187c */
[----:B------:R1:W3:Y:S03]  /*fd10*/  MUFU.EX2 R214, R138 ;  /* 0x0000008a00d67308 */ /* 0x0002e60000000800 */
[----:B------:R-:W-:Y:S02]  /*fd20*/  MOV R169, R163 ;  /* 0x000000a300a97202 */ /* 0x000fe40000000f00 */
[----:B------:R-:W-:Y:S02]  /*fd30*/  MOV R175, R172 ;  /* 0x000000ac00af7202 */ /* 0x000fe40000000f00 */
[----:B------:R-:W-:Y:S01]  /*fd40*/  HMMA.16816.F32 R128, R144, R158, R128 ;  /* 0x0000009e9080723c */ /* 0x000fe20000001880 */
[----:B------:R-:W-:Y:S03]  /*fd50*/  LDSM.16.MT88.4 R156, [R227+0x900] ;  /* 0x00090000e39c783b */ /* 0x000fe60000004200 */
[----:B------:R-:W-:Y:S02]  /*fd60*/  F2FP.PACK_AB R148, R220, R182 ;  /* 0x000000b6dc94723e */ /* 0x000fe400000000ff */
[----:B------:R-:W-:Y:S01]  /*fd70*/  MOV R172, R165 ;  /* 0x000000a500ac7202 */ /* 0x000fe20000000f00 */
[--C-:B-1----:R-:W-:Y:S01]  /*fd80*/  FFMA.FTZ R138, R244, c[0x0][0x2d0], -R143.reuse ;  /* 0x0000b400f48a7a23 */ /* 0x102fe2000001088f */
[----:B------:R-:W-:Y:S04]  /*fd90*/  MOV R244, R171 ;  /* 0x000000ab00f47202 */ /* 0x000fe80000000f00 */
[----:B------:R-:W-:Y:S01]  /*fda0*/  MOV R171, R168 ;  /* 0x000000a800ab7202 */ /* 0x000fe20000000f00 */
[----:B------:R1:W-:Y:S01]  /*fdb0*/  MUFU.EX2 R213, R138 ;  /* 0x0000008a00d57308 */ /* 0x0003e20000000800 */
[----:B------:R-:W-:Y:S02]  /*fdc0*/  MOV R168, R162 ;  /* 0x000000a200a87202 */ /* 0x000fe40000000f00 */
[----:B------:R-:W-:Y:S02]  /*fdd0*/  F2FP.PACK_AB R147, R221, R244 ;  /* 0x000000f4dd93723e */ /* 0x000fe400000000ff */
[----:B---3--:R-:W-:Y:S02]  /*fde0*/  F2FP.PACK_AB R149, R214, R215 ;  /* 0x000000d7d695723e */ /* 0x008fe400000000ff */
[----:B------:R-:W-:Y:S01]  /*fdf0*/  MOV R174, R171 ;  /* 0x000000ab00ae7202 */ /* 0x000fe20000000f00 */
[--C-:B-1----:R-:W-:Y:S01]  /*fe00*/  FFMA.FTZ R138, R223, c[0x0][0x2d0], -R143.reuse ;  /* 0x0000b400df8a7a23 */ /* 0x102fe2000001088f */
[----:B------:R-:W-:Y:S02]  /*fe10*/  MOV R223, R170 ;  /* 0x000000aa00df7202 */ /* 0x000fe40000000f00 */
[----:B------:R-:W-:Y:S01]  /*fe20*/  MOV R170, R167 ;  /* 0x000000a700aa7202 */ /* 0x000fe20000000f00 */
[----:B------:R1:W3:Y:S01]  /*fe30*/  MUFU.EX2 R212, R138 ;  /* 0x0000008a00d47308 */ /* 0x0002e20000000800 */
[----:B------:R-:W-:Y:S02]  /*fe40*/  MOV R167, R161 ;  /* 0x000000a100a77202 */ /* 0x000fe40000000f00 */
[----:B------:R-:W-:Y:S02]  /*fe50*/  F2FP.PACK_AB R146, R222, R223 ;  /* 0x000000dfde92723e */ /* 0x000fe400000000ff */
[----:B------:R-:W-:Y:S02]  /*fe60*/  MOV R171, R170 ;  /* 0x000000aa00ab7202 */ /* 0x000fe40000000f00 */
[----:B------:R-:W-:Y:S02]  /*fe70*/  MOV R170, R169 ;  /* 0x000000a900aa7202 */ /* 0x000fe40000000f00 */
[----:B------:R-:W-:Y:S02]  /*fe80*/  MOV R169, R168 ;  /* 0x000000a800a97202 */ /* 0x000fe40000000f00 */
[----:B------:R-:W-:Y:S01]  /*fe90*/  MOV R168, R167 ;  /* 0x000000a700a87202 */ /* 0x000fe20000000f00 */
[--C-:B-1----:R-:W-:Y:S01]  /*fea0*/  FFMA.FTZ R138, R245, c[0x0][0x2d0], -R2.reuse ;  /* 0x0000b400f58a7a23 */ /* 0x102fe20000010802 */
[----:B------:R-:W-:Y:S02]  /*feb0*/  MOV R245, R160 ;  /* 0x000000a000f57202 */ /* 0x000fe40000000f00 */
[----:B------:R-:W1:Y:S01]  /*fec0*/  LDSM.16.MT88.4 R160, [R226+0x900] ;  /* 0x00090000e2a0783b */ /* 0x000e620000004200 */
[----:B------:R4:W-:Y:S01]  /*fed0*/  MUFU.EX2 R211, R138 ;  /* 0x0000008a00d37308 */ /* 0x0009e20000000800 */
[----:B------:R-:W-:Y:S02]  /*fee0*/  F2FP.PACK_AB R145, R245, R181 ;  /* 0x000000b5f591723e */ /* 0x000fe400000000ff */
[----:B---3--:R-:W-:Y:S01]  /*fef0*/  F2FP.PACK_AB R150, R212, R213 ;  /* 0x000000d5d496723e */ /* 0x008fe200000000ff */
[----:B----4-:R-:W-:Y:S01]  /*ff00*/  FFMA.FTZ R138, R246, c[0x0][0x2d0], -R2 ;  /* 0x0000b400f68a7a23 */ /* 0x010fe20000010802 */
[----:B------:R-:W-:Y:S02]  /*ff10*/  MOV R246, R173 ;  /* 0x000000ad00f67202 */ /* 0x000fe40000000f00 */
[----:B------:R-:W-:Y:S03]  /*ff20*/  MOV R173, R166 ;  /* 0x000000a600ad7202 */ /* 0x000fe60000000f00 */
[----:B------:R3:W4:Y:S01]  /*ff30*/  MUFU.EX2 R210, R138 ;  /* 0x0000008a00d27308 */ /* 0x0007220000000800 */
[----:B------:R-:W-:Y:S01]  /*ff40*/  F2FP.PACK_AB R144, R246, R180 ;  /* 0x000000b4f690723e */ /* 0x000fe200000000ff */
[----:B------:R-:W1:Y:S01]  /*ff50*/  LDSM.16.MT88.4 R164, [R228+0x900] ;  /* 0x00090000e4a4783b */ /* 0x000e620000004200 */
[----:B------:R-:W-:Y:S05]  /*ff60*/  MOV R180, R175 ;  /* 0x000000af00b47202 */ /* 0x000fea0000000f00 */
[-C--:B--2---:R-:W-:Y:S03]  /*ff70*/  HMMA.16816.F32 R4, R144, R152.reuse, R4 ;  /* 0x000000989004723c */ /* 0x084fe60000001804 */
[--C-:B---3--:R-:W-:Y:S01]  /*ff80*/  FFMA.FTZ R138, R176, c[0x0][0x2d0], -R196.reuse ;  /* 0x0000b400b08a7a23 */ /* 0x108fe200000108c4 */
[----:B----4-:R-:W-:Y:S02]  /*ff90*/  F2FP.PACK_AB R151, R210, R211 ;  /* 0x000000d3d297723e */ /* 0x010fe400000000ff */
[----:B------:R-:W-:Y:S01]  /*ffa0*/  MOV R176, R202 ;  /* 0x000000ca00b07202 */ /* 0x000fe20000000f00 */
[----:B------:R2:W-:Y:S04]  /*ffb0*/  MUFU.EX2 R209, R138 ;  /* 0x0000008a00d17308 */ /* 0x0005e80000000800 */
[C---:B------:R-:W-:Y:S06]  /*ffc0*/  HMMA.16816.F32 R8, R148.reuse, R152, R8 ;  /* 0x000000989408723c */ /* 0x040fec0000001808 */
[----:B------:R-:W-:Y:S02]  /*ffd0*/  MUFU.EX2 R202, R139 ;  /* 0x0000008b00ca7308 */ /* 0x000fe40000000800 */
[-C--:B------:R-:W-:Y:S08]  /*ffe0*/  HMMA.16816.F32 R12, R148, R154.reuse, R12 ;  /* 0x0000009a940c723c */ /* 0x080ff0000000180c */
[C---:B------:R-:W-:Y:S01]  /*fff0*/  HMMA.16816.F32 R16, R144.reuse, R154, R16 ;  /* 0x0000009a9010723c */ /* 0x040fe20000001810 */
[----:B------:R-:W3:Y:S01]  /*10000*/  LDSM.16.MT88.4 R152, [R225+0x2100] ;  /* 0x00210000e198783b */ /* 0x000ee20000004200 */
[----:B------:R-:W-:Y:S02]  /*10010*/  MUFU.EX2 R139, R140 ;  /* 0x0000008c008b7308 */ /* 0x000fe40000000800 */
[----:B--2---:R-:W-:Y:S01]  /*10020*/  FFMA.FTZ R138, R250, c[0x0][0x2d0], -R196 ;  /* 0x0000b400fa8a7a23 */ /* 0x004fe200000108c4 */
[----:B------:R-:W-:Y:S02]  /*10030*/  MOV R250, R182 ;  /* 0x000000b600fa7202 */ /* 0x000fe40000000f00 */
[----:B------:R-:W-:Y:S01]  /*10040*/  MOV R182, R193 ;  /* 0x000000c100b67202 */ /* 0x000fe20000000f00 */
[-C--:B-1----:R-:W-:Y:S04]  /*10050*/  HMMA.16816.F32 R20, R144, R160.reuse, R20 ;  /* 0x000000a09014723c */ /* 0x082fe80000001814 */
[----:B------:R1:W2:Y:S04]  /*10060*/  MUFU.EX2 R208, R138 ;  /* 0x0000008a00d07308 */ /* 0x0002a80000000800 */
[C---:B------:R-:W-:Y:S08]  /*10070*/  HMMA.16816.F32 R24, R148.reuse, R160, R24 ;  /* 0x000000a09418723c */ /* 0x040ff00000001818 */
[-C--:B------:R-:W-:Y:S08]  /*10080*/  HMMA.16816.F32 R28, R148, R162.reuse, R28 ;  /* 0x000000a2941c723c */ /* 0x080ff0000000181c */
[C---:B------:R-:W-:Y:S01]  /*10090*/  HMMA.16816.F32 R32, R144.reuse, R162, R32 ;  /* 0x000000a29020723c */ /* 0x040fe20000001820 */
[----:B------:R-:W4:Y:S03]  /*100a0*/  LDSM.16.MT88.4 R160, [R226+0x2100] ;  /* 0x00210000e2a0783b */ /* 0x000f260000004200 */
[----:B-1----:R-:W-:Y:S01]  /*100b0*/  FFMA.FTZ R138, R251, c[0x0][0x2d0], -R142 ;  /* 0x0000b400fb8a7a23 */ /* 0x002fe2000001088e */
[----:B------:R-:W-:Y:S02]  /*100c0*/  MOV R251, R181 ;  /* 0x000000b500fb7202 */ /* 0x000fe40000000f00 */
[----:B------:R-:W-:Y:S01]  /*100d0*/  MOV R181, R174 ;  /* 0x000000ae00b57202 */ /* 0x000fe20000000f00 */
[-C--:B------:R-:W-:Y:S01]  /*100e0*/  HMMA.16816.F32 R36, R144, R164.reuse, R36 ;  /* 0x000000a49024723c */ /* 0x080fe20000001824 */
[----:B------:R1:W-:Y:S03]  /*100f0*/  MUFU.EX2 R207, R138 ;  /* 0x0000008a00cf7308 */ /* 0x0003e60000000800 */
[----:B--2---:R-:W-:Y:S04]  /*10100*/  F2FP.PACK_AB R140, R208, R209 ;  /* 0x000000d1d08c723e */ /* 0x004fe800000000ff */
[C---:B------:R-:W-:Y:S08]  /*10110*/  HMMA.16816.F32 R40, R148.reuse, R164, R40 ;  /* 0x000000a49428723c */ /* 0x040ff00000001828 */
[-C--:B------:R-:W-:Y:S08]  /*10120*/  HMMA.16816.F32 R44, R148, R166.reuse, R44 ;  /* 0x000000a6942c723c */ /* 0x080ff0000000182c */
[C---:B------:R-:W-:Y:S04]  /*10130*/  HMMA.16816.F32 R48, R144.reuse, R166, R48 ;  /* 0x000000a69030723c */ /* 0x040fe80000001830 */
[--C-:B-1----:R-:W-:Y:S04]  /*10140*/  FFMA.FTZ R138, R197, c[0x0][0x2d0], -R196.reuse ;  /* 0x0000b400c58a7a23 */ /* 0x102fe800000108c4 */
[-C--:B------:R-:W-:Y:S01]  /*10150*/  HMMA.16816.F32 R52, R144, R156.reuse, R52 ;  /* 0x0000009c9034723c */ /* 0x080fe20000001834 */
[----:B------:R1:W-:Y:S07]  /*10160*/  MUFU.EX2 R205, R138 ;  /* 0x0000008a00cd7308 */ /* 0x0003ee0000000800 */
[C---:B------:R-:W-:Y:S08]  /*10170*/  HMMA.16816.F32 R56, R148.reuse, R156, R56 ;  /* 0x0000009c9438723c */ /* 0x040ff00000001838 */
[-C--:B------:R-:W-:Y:S08]  /*10180*/  HMMA.16816.F32 R60, R148, R158.reuse, R60 ;  /* 0x0000009e943c723c */ /* 0x080ff0000000183c */
[C---:B------:R-:W-:Y:S01]  /*10190*/  HMMA.16816.F32 R64, R144.reuse, R158, R64 ;  /* 0x0000009e9040723c */ /* 0x040fe20000001840 */
[----:B------:R-:W2:Y:S03]  /*101a0*/  LDSM.16.MT88.4 R156, [R228+0x2100] ;  /* 0x00210000e49c783b */ /* 0x000ea60000004200 */
[----:B-1----:R-:W-:Y:S04]  /*101b0*/  FFMA.FTZ R138, R198, c[0x0][0x2d0], -R196 ;  /* 0x0000b400c68a7a23 */ /* 0x002fe800000108c4 */
[-C--:B---3--:R-:W-:Y:S01]  /*101c0*/  HMMA.16816.F32 R68, R144, R152.reuse, R68 ;  /* 0x000000989044723c */ /* 0x088fe20000001844 */
[----:B------:R1:W3:Y:S07]  /*101d0*/  MUFU.EX2 R204, R138 ;  /* 0x0000008a00cc7308 */ /* 0x0002ee0000000800 */
[C---:B------:R-:W-:Y:S08]  /*101e0*/  HMMA.16816.F32 R72, R148.reuse, R152, R72 ;  /* 0x000000989448723c */ /* 0x040ff00000001848 */
[-C--:B------:R-:W-:Y:S08]  /*101f0*/  HMMA.16816.F32 R76, R148, R154.reuse, R76 ;  /* 0x0000009a944c723c */ /* 0x080ff0000000184c */
[C---:B------:R-:W-:Y:S01]  /*10200*/  HMMA.16816.F32 R80, R144.reuse, R154, R80 ;  /* 0x0000009a9050723c */ /* 0x040fe20000001850 */
[----:B------:R-:W2:Y:S03]  /*10210*/  LDSM.16.MT88.4 R152, [R227+0x2100] ;  /* 0x00210000e398783b */ /* 0x000ea60000004200 */
[----:B-1----:R-:W-:Y:S01]  /*10220*/  FFMA.FTZ R138, R199, c[0x0][0x2d0], -R142 ;  /* 0x0000b400c78a7a23 */ /* 0x002fe2000001088e */
[----:B---3--:R-:W-:Y:S03]  /*10230*/  F2FP.PACK_AB R142, R204, R205 ;  /* 0x000000cdcc8e723e */ /* 0x008fe600000000ff */
[-C--:B----4-:R-:W-:Y:S01]  /*10240*/  HMMA.16816.F32 R84, R144, R160.reuse, R84 ;  /* 0x000000a09054723c */ /* 0x090fe20000001854 */
[----:B------:R1:W-:Y:S07]  /*10250*/  MUFU.EX2 R203, R138 ;  /* 0x0000008a00cb7308 */ /* 0x0003ee0000000800 */
[C---:B------:R-:W-:Y:S08]  /*10260*/  HMMA.16816.F32 R88, R148.reuse, R160, R88 ;  /* 0x000000a09458723c */ /* 0x040ff00000001858 */
[-C--:B------:R-:W-:Y:S08]  /*10270*/  HMMA.16816.F32 R92, R148, R162.reuse, R92 ;  /* 0x000000a2945c723c */ /* 0x080ff0000000185c */
[C---:B------:R-:W-:Y:S01]  /*10280*/  HMMA.16816.F32 R96, R144.reuse, R162, R96 ;  /* 0x000000a29060723c */ /* 0x040fe20000001860 */
[----:B------:R-:W3:Y:S03]  /*10290*/  LDSM.16.MT88.4 R160, [R225+0x1100] ;  /* 0x00110000e1a0783b */ /* 0x000ee60000004200 */
[--C-:B-1----:R-:W-:Y:S01]  /*102a0*/  FFMA.FTZ R138, R217, c[0x0][0x2d0], -R143.reuse ;  /* 0x0000b400d98a7a23 */ /* 0x102fe2000001088f */
[----:B------:R-:W-:Y:S02]  /*102b0*/  MOV R217, R179 ;  /* 0x000000b300d97202 */ /* 0x000fe40000000f00 */
[----:B------:R-:W-:Y:S01]  /*102c0*/  MOV R179, R194 ;  /* 0x000000c200b37202 */ /* 0x000fe20000000f00 */
[-C--:B--2---:R-:W-:Y:S01]  /*102d0*/  HMMA.16816.F32 R100, R144, R156.reuse, R100 ;  /* 0x0000009c9064723c */ /* 0x084fe20000001864 */
[----:B------:R1:W-:Y:S07]  /*102e0*/  MUFU.EX2 R201, R138 ;  /* 0x0000008a00c97308 */ /* 0x0003ee0000000800 */
[C---:B------:R-:W-:Y:S08]  /*102f0*/  HMMA.16816.F32 R104, R148.reuse, R156, R104 ;  /* 0x0000009c9468723c */ /* 0x040ff00000001868 */
[-C--:B------:R-:W-:Y:S08]  /*10300*/  HMMA.16816.F32 R108, R148, R158.reuse, R108 ;  /* 0x0000009e946c723c */ /* 0x080ff0000000186c */
[C---:B------:R-:W-:Y:S04]  /*10310*/  HMMA.16816.F32 R112, R144.reuse, R158, R112 ;  /* 0x0000009e9070723c */ /* 0x040fe80000001870 */
[--C-:B-1----:R-:W-:Y:S01]  /*10320*/  FFMA.FTZ R138, R218, c[0x0][0x2d0], -R143.reuse ;  /* 0x0000b400da8a7a23 */ /* 0x102fe2000001088f */
[----:B------:R-:W-:Y:S02]  /*10330*/  MOV R218, R178 ;  /* 0x000000b200da7202 */ /* 0x000fe40000000f00 */
[----:B------:R-:W-:Y:S01]  /*10340*/  MOV R178, R192 ;  /* 0x000000c000b27202 */ /* 0x000fe20000000f00 */
[-C--:B------:R-:W-:Y:S01]  /*10350*/  HMMA.16816.F32 R116, R144, R152.reuse, R116 ;  /* 0x000000989074723c */ /* 0x080fe20000001874 */
[----:B------:R1:W2:Y:S07]  /*10360*/  MUFU.EX2 R200, R138 ;  /* 0x0000008a00c87308 */ /* 0x0002ae0000000800 */
[C---:B------:R-:W-:Y:S08]  /*10370*/  HMMA.16816.F32 R120, R148.reuse, R152, R120 ;  /* 0x000000989478723c */ /* 0x040ff00000001878 */
[-C--:B------:R-:W-:Y:S08]  /*10380*/  HMMA.16816.F32 R124, R148, R154.reuse, R124 ;  /* 0x0000009a947c723c */ /* 0x080ff0000000187c */
[----:B------:R-:W-:Y:S04]  /*10390*/  HMMA.16816.F32 R128, R144, R154, R128 ;  /* 0x0000009a9080723c */ /* 0x000fe80000001880 */
[--C-:B-1----:R-:W-:Y:S01]  /*103a0*/  FFMA.FTZ R138, R219, c[0x0][0x2d0], -R2.reuse ;  /* 0x0000b400db8a7a23 */ /* 0x102fe20000010802 */
[----:B--2---:R-:W-:Y:S02]  /*103b0*/  F2FP.PACK_AB R192, R200, R201 ;  /* 0x000000c9c8c0723e */ /* 0x004fe400000000ff */
[----:B------:R-:W-:Y:S01]  /*103c0*/  MOV R219, R177 ;  /* 0x000000b100db7202 */ /* 0x000fe20000000f00 */
[----:B------:R1:W-:Y:S01]  /*103d0*/  MUFU.EX2 R198, R138 ;  /* 0x0000008a00c67308 */ /* 0x0003e20000000800 */
[----:B------:R-:W-:Y:S03]  /*103e0*/  MOV R177, R195 ;  /* 0x000000c300b17202 */ /* 0x000fe60000000f00 */
[--C-:B-1----:R-:W-:Y:S02]  /*103f0*/  FFMA.FTZ R138, R185, c[0x0][0x2d0], -R2.reuse ;  /* 0x0000b400b98a7a23 */ /* 0x102fe40000010802 */
[----:B------:R-:W-:Y:S01]  /*10400*/  FFMA.FTZ R2, R141, c[0x0][0x2d0], -R2 ;  /* 0x0000b4008d027a23 */ /* 0x000fe20000010802 */
[----:B------:R-:W-:Y:S03]  /*10410*/  F2FP.PACK_AB R141, R206, R207 ;  /* 0x000000cfce8d723e */ /* 0x000fe600000000ff */
[----:B------:R1:W2:Y:S02]  /*10420*/  MUFU.EX2 R199, R138 ;  /* 0x0000008a00c77308 */ /* 0x0002a40000000800 */
[--C-:B-1----:R-:W-:Y:S01]  /*10430*/  FFMA.FTZ R138, R184, c[0x0][0x2d0], -R143.reuse ;  /* 0x0000b400b88a7a23 */ /* 0x102fe2000001088f */
[----:B--2---:R-:W-:Y:S07]  /*10440*/  F2FP.PACK_AB R193, R199, R198 ;  /* 0x000000c6c7c1723e */ /* 0x004fee00000000ff */
[----:B------:R1:W-:Y:S02]  /*10450*/  MUFU.EX2 R197, R138 ;  /* 0x0000008a00c57308 */ /* 0x0003e40000000800 */
[----:B-1----:R-:W-:Y:S01]  /*10460*/  FFMA.FTZ R138, R183, c[0x0][0x2d0], -R143 ;  /* 0x0000b400b78a7a23 */ /* 0x002fe2000001088f */
[----:B------:R-:W-:Y:S02]  /*10470*/  MOV R183, R172 ;  /* 0x000000ac00b77202 */ /* 0x000fe40000000f00 */
[----:B------:R-:W-:Y:S05]  /*10480*/  F2FP.PACK_AB R143, R202, R203 ;  /* 0x000000cbca8f723e */ /* 0x000fea00000000ff */
[----:B------:R-:W1:Y:S02]  /*10490*/  MUFU.EX2 R196, R138 ;  /* 0x0000008a00c47308 */ /* 0x000e640000000800 */
[-C--:B---3--:R-:W-:Y:S01]  /*104a0*/  HMMA.16816.F32 R144, R140, R160.reuse, R4 ;  /* 0x000000a08c90723c */ /* 0x088fe20000001804 */
[----:B------:R-:W-:Y:S07]  /*104b0*/  LDSM.16.MT88.4 R4, [R227+0x1100] ;  /* 0x00110000e304783b */ /* 0x000fee0000004200 */
[----:B------:R2:W3:Y:S01]  /*104c0*/  MUFU.EX2 R138, R2 ;  /* 0x00000002008a7308 */ /* 0x0004e20000000800 */
[----:B-1----:R-:W-:Y:S03]  /*104d0*/  F2FP.PACK_AB R194, R196, R197 ;  /* 0x000000c5c4c2723e */ /* 0x002fe600000000ff */
[----:B--2---:R-:W-:Y:S02]  /*104e0*/  MOV R2, R176 ;  /* 0x000000b000027202 */ /* 0x004fe40000000f00 */
[----:B------:R-:W-:Y:S02]  /*104f0*/  MOV R176, R173 ;  /* 0x000000ad00b07202 */ /* 0x000fe40000000f00 */
[----:B------:R-:W1:Y:S01]  /*10500*/  LDSM.16.MT88.4 R172, [R226+0x1100] ;  /* 0x00110000e2ac783b */ /* 0x000e620000004200 */
[----:B---3--:R-:W-:Y:S07]  /*10510*/  F2FP.PACK_AB R195, R138, R139 ;  /* 0x0000008b8ac3723e */ /* 0x008fee00000000ff */
[C---:B------:R-:W-:Y:S01]  /*10520*/  HMMA.16816.F32 R148, R192.reuse, R160, R8 ;  /* 0x000000a0c094723c */ /* 0x040fe20000001808 */
[----:B------:R-:W2:Y:S07]  /*10530*/  LDSM.16.MT88.4 R8, [R225+0x2900] ;  /* 0x00290000e108783b */ /* 0x000eae0000004200 */
[-C--:B------:R-:W-:Y:S01]  /*10540*/  HMMA.16816.F32 R152, R192, R162.reuse, R12 ;  /* 0x000000a2c098723c */ /* 0x080fe2000000180c */
[----:B------:R-:W3:Y:S07]  /*10550*/  LDSM.16.MT88.4 R12, [R226+0x2900] ;  /* 0x00290000e20c783b */ /* 0x000eee0000004200 */
[C---:B------:R-:W-:Y:S01]  /*10560*/  HMMA.16816.F32 R156, R140.reuse, R162, R16 ;  /* 0x000000a28c9c723c */ /* 0x040fe20000001810 */
[----:B------:R-:W2:Y:S07]  /*10570*/  LDSM.16.MT88.4 R16, [R228+0x2900] ;  /* 0x00290000e410783b */ /* 0x000eae0000004200 */
[-C--:B-1----:R-:W-:Y:S01]  /*10580*/  HMMA.16816.F32 R160, R140, R172.reuse, R20 ;  /* 0x000000ac8ca0723c */ /* 0x082fe20000001814 */
[----:B------:R-:W1:Y:S07]  /*10590*/  LDSM.16.MT88.4 R20, [R227+0x2900] ;  /* 0x00290000e314783b */ /* 0x000e6e0000004200 */
[C---:B------:R-:W-:Y:S07]  /*105a0*/  HMMA.16816.F32 R164, R192.reuse, R172, R24 ;  /* 0x000000acc0a4723c */ /* 0x040fee0000001818 */
[----:B------:R-:W-:Y:S02]  /*105b0*/  MOV R27, R171 ;  /* 0x000000ab001b7202 */ /* 0x000fe40000000f00 */
[----:B------:R-:W-:Y:S03]  /*105c0*/  MOV R26, R170 ;  /* 0x000000aa001a7202 */ /* 0x000fe60000000f00 */
[----:B------:R-:W-:Y:S02]  /*105d0*/  MOV R25, R169 ;  /* 0x000000a900197202 */ /* 0x000fe40000000f00 */
[----:B------:R-:W-:Y:S02]  /*105e0*/  MOV R24, R168 ;  /* 0x000000a800187202 */ /* 0x000fe40000000f00 */
[-C--:B------:R-:W-:Y:S07]  /*105f0*/  HMMA.16816.F32 R168, R192, R174.reuse, R28 ;  /* 0x000000aec0a8723c */ /* 0x080fee000000181c */
[----:B------:R-:W-:Y:S01]  /*10600*/  MOV R29, R179 ;  /* 0x000000b3001d7202 */ /* 0x000fe20000000f00 */
[C---:B------:R-:W-:Y:S01]  /*10610*/  HMMA.16816.F32 R172, R140.reuse, R174, R32 ;  /* 0x000000ae8cac723c */ /* 0x040fe20000001820 */
[----:B------:R-:W4:Y:S03]  /*10620*/  LDL.LU R32, [R1+0x28] ;  /* 0x0000280001207983 */ /* 0x000f260000300800 */
[----:B------:R-:W-:Y:S01]  /*10630*/  MOV R30, R178 ;  /* 0x000000b2001e7202 */ /* 0x000fe20000000f00 */
[----:B------:R-:W4:Y:S01]  /*10640*/  LDL.LU R35, [R1+0x2c] ;  /* 0x00002c0001237983 */ /* 0x000f220000300800 */
[----:B------:R-:W-:Y:S02]  /*10650*/  MOV R31, R183 ;  /* 0x000000b7001f7202 */ /* 0x000fe40000000f00 */
[----:B------:R-:W-:Y:S04]  /*10660*/  MOV R33, R177 ;  /* 0x000000b100217202 */ /* 0x000fe80000000f00 */
[----:B------:R-:W-:Y:S02]  /*10670*/  MOV R34, R176 ;  /* 0x000000b000227202 */ /* 0x000fe40000000f00 */
[-C--:B------:R-:W-:Y:S01]  /*10680*/  HMMA.16816.F32 R176, R140, R188.reuse, R36 ;  /* 0x000000bc8cb0723c */ /* 0x080fe20000001824 */
[----:B------:R-:W4:Y:S02]  /*10690*/  LDL.LU R37, [R1+0x20] ;  /* 0x0000200001257983 */ /* 0x000f240000300800 */
[----:B------:R-:W-:Y:S02]  /*106a0*/  MOV R28, R182 ;  /* 0x000000b6001c7202 */ /* 0x000fe40000000f00 */
[----:B------:R-:W4:Y:S02]  /*106b0*/  LDL.LU R39, [R1+0x24] ;  /* 0x0000240001277983 */ /* 0x000f240000300800 */
[----:B------:R-:W-:Y:S02]  /*106c0*/  MOV R36, R181 ;  /* 0x000000b500247202 */ /* 0x000fe40000000f00 */
[----:B------:R-:W-:Y:S02]  /*106d0*/  MOV R38, R180 ;  /* 0x000000b400267202 */ /* 0x000fe40000000f00 */
[C---:B------:R-:W-:Y:S08]  /*106e0*/  HMMA.16816.F32 R180, R192.reuse, R188, R40 ;  /* 0x000000bcc0b4723c */ /* 0x040ff00000001828 */
[-C--:B------:R-:W-:Y:S08]  /*106f0*/  HMMA.16816.F32 R184, R192, R190.reuse, R44 ;  /* 0x000000bec0b8723c */ /* 0x080ff0000000182c */
[C---:B------:R-:W-:Y:S08]  /*10700*/  HMMA.16816.F32 R188, R140.reuse, R190, R48 ;  /* 0x000000be8cbc723c */ /* 0x040ff00000001830 */
[-C--:B------:R-:W-:Y:S08]  /*10710*/  HMMA.16816.F32 R52, R140, R4.reuse, R52 ;  /* 0x000000048c34723c */ /* 0x080ff00000001834 */
[C---:B------:R-:W-:Y:S08]  /*10720*/  HMMA.16816.F32 R56, R192.reuse, R4, R56 ;  /* 0x00000004c038723c */ /* 0x040ff00000001838 */
[-C--:B------:R-:W-:Y:S08]  /*10730*/  HMMA.16816.F32 R60, R192, R6.reuse, R60 ;  /* 0x00000006c03c723c */ /* 0x080ff0000000183c */
[C---:B------:R-:W-:Y:S08]  /*10740*/  HMMA.16816.F32 R64, R140.reuse, R6, R64 ;  /* 0x000000068c40723c */ /* 0x040ff00000001840 */
[-C--:B--2---:R-:W-:Y:S08]  /*10750*/  HMMA.16816.F32 R68, R140, R8.reuse, R68 ;  /* 0x000000088c44723c */ /* 0x084ff00000001844 */
[C---:B------:R-:W-:Y:S08]  /*10760*/  HMMA.16816.F32 R72, R192.reuse, R8, R72 ;  /* 0x00000008c048723c */ /* 0x040ff00000001848 */
[-C--:B------:R-:W-:Y:S08]  /*10770*/  HMMA.16816.F32 R76, R192, R10.reuse, R76 ;  /* 0x0000000ac04c723c */ /* 0x080ff0000000184c */
[C---:B------:R-:W-:Y:S08]  /*10780*/  HMMA.16816.F32 R80, R140.reuse, R10, R80 ;  /* 0x0000000a8c50723c */ /* 0x040ff00000001850 */
[-C--:B---3--:R-:W-:Y:S08]  /*10790*/  HMMA.16816.F32 R84, R140, R12.reuse, R84 ;  /* 0x0000000c8c54723c */ /* 0x088ff00000001854 */
        /* <DEDUP_REMOVED lines=10> */
[----:B------:R-:W-:Y:S04]  /*10840*/  HMMA.16816.F32 R128, R140, R22, R128 ;  /* 0x000000168c80723c */ /* 0x000fe80000001880 */
[----:B----4-:R-:W-:Y:S02]  /*10850*/  FFMA.FTZ R132, R132, R32, R33 ;  /* 0x0000002084847223 */ /* 0x010fe40000010021 */
[----:B------:R-:W-:Y:S02]  /*10860*/  FFMA.FTZ R0, R0, R35, R34 ;  /* 0x0000002300007223 */ /* 0x000fe40000010022 */
[----:B------:R-:W-:Y:S01]  /*10870*/  FADD.FTZ R4, R30, R132 ;  /* 0x000000841e047221 */ /* 0x000fe20000010000 */
[----:B------:R-:W-:Y:S03]  /*10880*/  MOV R132, R136 ;  /* 0x0000008800847202 */ /* 0x000fe60000000f00 */
[----:B------:R-:W-:Y:S02]  /*10890*/  FADD.FTZ R0, R31, R0 ;  /* 0x000000001f007221 */ /* 0x000fe40000010000 */
[----:B------:R-:W-:Y:S02]  /*108a0*/  FADD.FTZ R4, R26, R4 ;  /* 0x000000041a047221 */ /* 0x000fe40000010000 */
        /* <DEDUP_REMOVED lines=43> */
[----:B------:R-:W-:Y:S01]  /*10b60*/  FADD.FTZ R0, R139, R0 ;  /* 0x000000008b007221 */ /* 0x000fe20000010000 */
[----:B------:R-:W-:Y:S02]  /*10b70*/  MOV R139, R3 ;  /* 0x00000003008b7202 */ /* 0x000fe40000000f00 */
[----:B------:R1:W-:Y:S01]  /*10b80*/  STL [R1+0x28], R2 ;  /* 0x0000280201007387 */ /* 0x0003e20000100800 */
[----:B------:R-:W-:Y:S01]  /*10b90*/  FADD.FTZ R0, R138, R0 ;  /* 0x000000008a007221 */ /* 0x000fe20000010000 */
[----:B------:R-:W-:Y:S04]  /*10ba0*/  MOV R138, R135 ;  /* 0x00000087008a7202 */ /* 0x000fe80000000f00 */
[----:B------:R2:W-:Y:S01]  /*10bb0*/  STL [R1+0x2c], R0 ;  /* 0x00002c0001007387 */ /* 0x0005e20000100800 */
[----:B-1----:R-:W-:Y:S01]  /*10bc0*/  MOV R2, R137 ;  /* 0x0000008900027202 */ /* 0x002fe20000000f00 */
[----:B------:R-:W-:-:S05]  /*10bd0*/  @P0 BRA `(.L_x_636) ;  /* 0xffffc61000000947 */ /* 0x000fca000383ffff */
.L_x_633:
[----:B------:R-:W-:-:S06]  /*10be0*/  UISETP.GE.AND UP0, UPT, UR24, UR8, UPT ;  /* 0x000000081800728c */ /* 0x000fcc000bf06270 */
[----:B------:R-:W-:-:S13]  /*10bf0*/  PLOP3.LUT P0, PT, PT, PT, UP0, 0x80, 0x0 ;  /* 0x000000000000781c */ /* 0x000fda0003f0f008 */
[----:B------:R-:W-:Y:S05]  /*10c00*/  @!P0 BRA `(.L_x_637) ;  /* 0x000052b000008947 */ /* 0x000fea0003800000 */
[----:B-1----:R-:W3:Y:S01]  /*10c10*/  LDL.LU R4, [R1+0xc] ;  /* 0x00000c0001047983 */ /* 0x002ee20000300800 */
[----:B------:R-:W-:Y:S01]  /*10c20*/  IMAD.MOV.U32 R134, RZ, RZ, R136 ;  /* 0x000000ffff867224 */ /* 0x000fe200078e0088 */
[----:B------:R-:W-:Y:S01]  /*10c30*/  MOV R139, R3 ;  /* 0x00000003008b7202 */ /* 0x000fe20000000f00 */
[----:B------:R-:W-:Y:S02]  /*10c40*/  IMAD.MOV.U32 R132, RZ, RZ, R137 ;  /* 0x000000ffff847224 */ /* 0x000fe400078e0089 */
[----:B------:R-:W-:Y:S01]  /*10c50*/  IMAD.MOV.U32 R138, RZ, RZ, R135 ;  /* 0x000000ffff8a7224 */ /* 0x000fe200078e0087 */
[----:B--23--:R-:W-:-:S04]  /*10c60*/  SHF.R.S32.HI R0, RZ, 0x1f, R4 ;  /* 0x0000001fff007819 */ /* 0x00cfc80000011404 */
[C---:B------:R-:W-:Y:S02]  /*10c70*/  SHF.L.U64.HI R2, R4.reuse, 0x1, R0 ;  /* 0x0000000104027819 */ /* 0x040fe40000010200 */
[----:B------:R-:W-:-:S05]  /*10c80*/  SHF.L.U32 R0, R4, 0x1, RZ ;  /* 0x0000000104007819 */ /* 0x000fca00000006ff */
[----:B------:R1:W-:Y:S04]  /*10c90*/  STL [R1+0xc], R0 ;  /* 0x00000c0001007387 */ /* 0x0003e80000100800 */
[----:B------:R2:W-:Y:S04]  /*10ca0*/  STL [R1+0x10], R2 ;  /* 0x0000100201007387 */ /* 0x0005e80000100800 */
[----:B------:R-:W2:Y:S04]  /*10cb0*/  LDL.LU R5, [R1+0x3c] ;  /* 0x00003c0001057983 */ /* 0x000ea80000300800 */
[----:B------:R-:W1:Y:S02]  /*10cc0*/  LDL.LU R4, [R1+0x34] ;  /* 0x0000340001047983 */ /* 0x000e640000300800 */
[C---:B-1----:R-:W-:Y:S01]  /*10cd0*/  IMAD.SHL.U32 R0, R4.reuse, 0x2, RZ ;  /* 0x0000000204007824 */ /* 0x042fe200078e00ff */
[----:B--2---:R-:W-:-:S04]  /*10ce0*/  SHF.L.U64.HI R2, R4, 0x1, R5 ;  /* 0x0000000104027819 */ /* 0x004fc80000010205 */
[----:B------:R1:W-:Y:S04]  /*10cf0*/  STL [R1+0x4], R0 ;  /* 0x0000040001007387 */ /* 0x0003e80000100800 */
[----:B------:R1:W-:Y:S02]  /*10d00*/  STL [R1+0x8], R2 ;  /* 0x0000080201007387 */ /* 0x0003e40000100800 */
.L_x_655:
[----:B------:R-:W2:Y:S01]  /*10d10*/  LDL R249, [R1+0xc] ;  /* 0x00000c0001f97983 */ /* 0x000ea20000100800 */
[----:B-1----:R-:W-:Y:S01]  /*10d20*/  SHF.R.S32.HI R0, RZ, 0x1f, R243 ;  /* 0x0000001fff007819 */ /* 0x002fe200000114f3 */
[----:B------:R-:W-:Y:S04]  /*10d30*/  DEPBAR.LE SB0, 0x0 ;  /* 0x000080000000791a */ /* 0x000fe80000000000 */
[----:B------:R-:W3:Y:S01]  /*10d40*/  LDL R247, [R1+0x10] ;  /* 0x0000100001f77983 */ /* 0x000ee20000100800 */
[----:B------:R-:W-:Y:S01]  /*10d50*/  IMAD R0, R0, c[0x0][0x208], RZ ;  /* 0x0000820000007a24 */ /* 0x000fe200078e02ff */
[----:B------:R-:W-:Y:S01]  /*10d60*/  IADD3 R38, R252, 0x100, RZ ;  /* 0x00000100fc267810 */ /* 0x000fe20007ffe0ff */
[C---:B------:R-:W-:Y:S01]  /*10d70*/  IMAD.WIDE.U32 R2, R243.reuse, c[0x0][0x208], RZ ;  /* 0x00008200f3027a25 */ /* 0x040fe200078e00ff */
[----:B------:R-:W4:Y:S01]  /*10d80*/  LDL R248, [R1+0x4] ;  /* 0x0000040001f87983 */ /* 0x000f220000100800 */
[----:B------:R-:W-:Y:S02]  /*10d90*/  UISETP.GT.AND UP0, UPT, UR24, UR8, UPT ;  /* 0x000000081800728c */ /* 0x000fe4000bf04270 */
[----:B------:R-:W-:Y:S01]  /*10da0*/  IMAD R0, R243, c[0x0][0x20c], R0 ;  /* 0x00008300f3007a24 */ /* 0x000fe200078e0200 */
[----:B------:R-:W4:Y:S04]  /*10db0*/  LDL R246, [R1+0x8] ;  /* 0x0000080001f67983 */ /* 0x000f280000100800 */
[----:B------:R-:W-:Y:S01]  /*10dc0*/  BAR.SYNC.DEFER_BLOCKING 0x0 ;  /* 0x0000000000007b1d */ /* 0x000fe20000010000 */
[----:B------:R-:W-:Y:S02]  /*10dd0*/  IADD3 R3, R3, R0, RZ ;  /* 0x0000000003037210 */ /* 0x000fe40007ffe0ff */
[----:B------:R-:W-:Y:S03]  /*10de0*/  SHF.R.S32.HI R0, RZ, 0x1f, R242 ;  /* 0x0000001fff007819 */ /* 0x000fe600000114f2 */
[----:B------:R-:W-:Y:S04]  /*10df0*/  IMAD.WIDE.U32 R2, R242, c[0x0][0x218], R2 ;  /* 0x00008600f2027a25 */ /* 0x000fe800078e0002 */
[----:B------:R-:W-:Y:S01]  /*10e00*/  IMAD R0, R0, c[0x0][0x218], RZ ;  /* 0x0000860000007a24 */ /* 0x000fe200078e02ff */
[----:B------:R-:W-:Y:S03]  /*10e10*/  IADD3 R2, P0, R2, UR22, RZ ;  /* 0x0000001602027c10 */ /* 0x000fe6000ff1e0ff */
[----:B------:R-:W-:Y:S05]  /*10e20*/  IMAD R0, R242, c[0x0][0x21c], R0 ;  /* 0x00008700f2007a24 */ /* 0x000fea00078e0200 */
[----:B------:R-:W-:Y:S02]  /*10e30*/  IADD3.X R3, R3, UR16, R0, P0, !PT ;  /* 0x0000001003037c10 */ /* 0x000fe400087fe400 */
[C---:B------:R-:W-:Y:S01]  /*10e40*/  LEA R0, P0, R2.reuse, c[0x0][0x1f8], 0x1 ;  /* 0x00007e0002007a11 */ /* 0x040fe200078008ff */
[----:B-----5:R-:W-:Y:S03]  /*10e50*/  LDSM.16.M88.4 R48, [R231+0x6100] ;  /* 0x00610000e730783b */ /* 0x020fe60000000200 */
[----:B------:R-:W-:Y:S05]  /*10e60*/  LEA.HI.X R2, R2, c[0x0][0x1fc], R3, 0x1, P0 ;  /* 0x00007f0002027a11 */ /* 0x000fea00000f0c03 */
[----:B------:R-:W1:Y:S08]  /*10e70*/  LDSM.16.M88.4 R16, [R224+0x3100] ;  /* 0x00310000e010783b */ /* 0x000e700000000200 */
[----:B------:R-:W-:Y:S08]  /*10e80*/  SHFL.IDX PT, R3, R0, RZ, 0x181f ;  /* 0x00181fff00037589 */ /* 0x000ff000000e0000 */
[----:B------:R-:W-:Y:S08]  /*10e90*/  SHFL.IDX PT, R20, R2, RZ, 0x181f ;  /* 0x00181fff02147589 */ /* 0x000ff000000e0000 */
[----:B------:R-:W1:Y:S08]  /*10ea0*/  LDSM.16.M88.4 R44, [R231+0x8100] ;  /* 0x00810000e72c783b */ /* 0x000e700000000200 */
[----:B------:R-:W-:Y:S01]  /*10eb0*/  SHFL.IDX PT, R31, R2, 0x1, 0x181f ;  /* 0x00381f00021f7f89 */ /* 0x000fe200000e0000 */
[-C--:B-1----:R-:W-:Y:S07]  /*10ec0*/  HMMA.16816.F32 R4, R48, R16.reuse, RZ ;  /* 0x000000103004723c */ /* 0x082fee00000018ff */
[----:B------:R-:W-:Y:S08]  /*10ed0*/  SHFL.IDX PT, R30, R2, 0x2, 0x181f ;  /* 0x00581f00021e7f89 */ /* 0x000ff000000e0000 */
[----:B------:R-:W-:Y:S08]  /*10ee0*/  LDSM.16.M88.4 R32, [R224+0x3900] ;  /* 0x00390000e020783b */ /* 0x000ff00000000200 */
[----:B------:R-:W-:Y:S01]  /*10ef0*/  LDSM.16.M88.4 R140, [R224+0x4100] ;  /* 0x00410000e08c783b */ /* 0x000fe20000000200 */
[C---:B------:R-:W-:Y:S07]  /*10f00*/  HMMA.16816.F32 R8, R44.reuse, R16, RZ ;  /* 0x000000102c08723c */ /* 0x040fee00000018ff */
[----:B------:R-:W-:Y:S01]  /*10f10*/  LDSM.16.M88.4 R192, [R233+0x6100] ;  /* 0x00610000e9c0783b */ /* 0x000fe20000000200 */
[-C--:B------:R-:W-:Y:S07]  /*10f20*/  HMMA.16816.F32 R12, R44, R18.reuse, RZ ;  /* 0x000000122c0c723c */ /* 0x080fee00000018ff */
[----:B------:R-:W-:Y:S01]  /*10f30*/  LDSM.16.M88.4 R196, [R235] ;  /* 0x00000000ebc4783b */ /* 0x000fe20000000200 */
[C---:B------:R-:W-:Y:S07]  /*10f40*/  HMMA.16816.F32 R16, R48.reuse, R18, RZ ;  /* 0x000000123010723c */ /* 0x040fee00000018ff */
[----:B------:R-:W-:Y:S08]  /*10f50*/  LDSM.16.M88.4 R200, [R233+0x8100] ;  /* 0x00810000e9c8783b */ /* 0x000ff00000000200 */
[----:B------:R-:W-:Y:S08]  /*10f60*/  LDSM.16.M88.4 R204, [R241] ;  /* 0x00000000f1cc783b */ /* 0x000ff00000000200 */
[----:B------:R-:W-:Y:S08]  /*10f70*/  LDSM.16.M88.4 R208, [R240] ;  /* 0x00000000f0d0783b */ /* 0x000ff00000000200 */
[----:B------:R-:W-:Y:S08]  /*10f80*/  SHFL.IDX PT, R26, R0, 0x1, 0x181f ;  /* 0x00381f00001a7f89 */ /* 0x000ff000000e0000 */
[----:B------:R-:W1:Y:S01]  /*10f90*/  SHFL.IDX PT, R0, R0, 0x2, 0x181f ;  /* 0x00581f0000007f89 */ /* 0x000e6200000e0000 */
[C---:B--2---:R-:W-:Y:S04]  /*10fa0*/  IADD3 R24, P1, R3.reuse, R249, RZ ;  /* 0x000000f903187210 */ /* 0x044fe80007f3e0ff */
[----:B---3--:R-:W-:Y:S02]  /*10fb0*/  IADD3.X R25, R20, R247, RZ, P1, !PT ;  /* 0x000000f714197210 */ /* 0x008fe40000ffe4ff */
[----:B-1----:R-:W-:Y:S02]  /*10fc0*/  IADD3 R36, P1, R0, R249, RZ ;  /* 0x000000f900247210 */ /* 0x002fe40007f3e0ff */
[----:B----4-:R-:W-:Y:S01]  /*10fd0*/  IADD3 R2, P0, R3, R248, RZ ;  /* 0x000000f803027210 */ /* 0x010fe20007f1e0ff */
[----:B------:R-:W-:Y:S01]  /*10fe0*/  @!PT LDS RZ, [RZ] ;  /* 0x00000000fffff984 */ /* 0x000fe20000000800 */
[----:B------:R1:W-:Y:S01]  /*10ff0*/  LDGSTS.E.BYPASS.LTC128B.128 [R38], [R24.64], !P6 ;  /* 0x0000000018267fae */ /* 0x0003e2000f101d54 */
[----:B------:R-:W-:Y:S02]  /*11000*/  IADD3.X R37, R30, R247, RZ, P1, !PT ;  /* 0x000000f71e257210 */ /* 0x000fe40000ffe4ff */
[----:B------:R-:W-:Y:S02]  /*11010*/  IADD3.X R3, R20, R246, RZ, P0, !PT ;  /* 0x000000f614037210 */ /* 0x000fe400007fe4ff */
[-C--:B------:R-:W-:Y:S01]  /*11020*/  HMMA.16816.F32 R20, R48, R32.reuse, RZ ;  /* 0x000000203014723c */ /* 0x080fe200000018ff */
[C---:B------:R-:W-:Y:S02]  /*11030*/  IADD3 R28, P0, R26.reuse, R249, RZ ;  /* 0x000000f91a1c7210 */ /* 0x040fe40007f1e0ff */
[----:B------:R2:W-:Y:S02]  /*11040*/  LDGSTS.E.BYPASS.LTC128B.128 [R38+0x1800], [R2.64], !P5 ;  /* 0x0180000002267fae */ /* 0x0005e4000e901d54 */
[C---:B------:R-:W-:Y:S06]  /*11050*/  IADD3.X R29, R31.reuse, R247, RZ, P0, !PT ;  /* 0x000000f71f1d7210 */ /* 0x040fec00007fe4ff */
[----:B------:R3:W-:Y:S01]  /*11060*/  LDGSTS.E.BYPASS.LTC128B.128 [R38+0x800], [R28.64], !P6 ;  /* 0x008000001c267fae */ /* 0x0007e2000f101d54 */
[----:B--2---:R-:W-:Y:S02]  /*11070*/  IADD3 R2, P2, R26, R248, RZ ;  /* 0x000000f81a027210 */ /* 0x004fe40007f5e0ff */
[C---:B-1----:R-:W-:Y:S02]  /*11080*/  HMMA.16816.F32 R24, R44.reuse, R32, RZ ;  /* 0x000000202c18723c */ /* 0x042fe400000018ff */
[----:B------:R-:W-:Y:S05]  /*11090*/  IADD3.X R3, R31, R246, RZ, P2, !PT ;  /* 0x000000f61f037210 */ /* 0x000fea00017fe4ff */
[----:B------:R1:W-:Y:S01]  /*110a0*/  LDGSTS.E.BYPASS.LTC128B.128 [R38+0x2000], [R2.64], !P5 ;  /* 0x0200000002267fae */ /* 0x0003e2000e901d54 */
[----:B------:R-:W-:Y:S04]  /*110b0*/  IADD3 R32, P0, R0, R248, RZ ;  /* 0x000000f800207210 */ /* 0x000fe80007f1e0ff */
[----:B------:R-:W-:Y:S02]  /*110c0*/  IADD3.X R33, R30, R246, RZ, P0, !PT ;  /* 0x000000f61e217210 */ /* 0x000fe400007fe4ff */
[-C--:B---3--:R-:W-:Y:S01]  /*110d0*/  HMMA.16816.F32 R28, R44, R34.reuse, RZ ;  /* 0x000000222c1c723c */ /* 0x088fe200000018ff */
[----:B------:R1:W-:Y:S01]  /*110e0*/  LDGSTS.E.BYPASS.LTC128B.128 [R38+0x1000], [R36.64], !P6 ;  /* 0x0100000024267fae */ /* 0x0003e2000f101d54 */
[----:B------:R-:W-:Y:S07]  /*110f0*/  PLOP3.LUT P0, PT, PT, PT, UP0, 0x80, 0x0 ;  /* 0x000000000000781c */ /* 0x000fee0003f0f008 */
[----:B------:R2:W-:Y:S08]  /*11100*/  LDGSTS.E.BYPASS.LTC128B.128 [R38+0x2800], [R32.64], !P5 ;  /* 0x0280000020267fae */ /* 0x0005f0000e901d54 */
[----:B------:R-:W-:Y:S08]  /*11110*/  LDSM.16.M88.4 R212, [R232+0x6100] ;  /* 0x00610000e8d4783b */ /* 0x000ff00000000200 */
[----:B------:R-:W0:Y:S08]  /*11120*/  LDGDEPBAR ;  /* 0x00000000000079af */ /* 0x000e300000000000 */
[----:B------:R-:W3:Y:S01]  /*11130*/  LDSM.16.M88.4 R216, [R230+0x3100] ;  /* 0x00310000e6d8783b */ /* 0x000ee20000000200 */
[C---:B--2---:R-:W-:Y:S07]  /*11140*/  HMMA.16816.F32 R32, R48.reuse, R34, RZ ;  /* 0x000000223020723c */ /* 0x044fee00000018ff */
[----:B------:R-:W2:Y:S01]  /*11150*/  LDSM.16.M88.4 R220, [R232+0x8100] ;  /* 0x00810000e8dc783b */ /* 0x000ea20000000200 */
[-C--:B-1----:R-:W-:Y:S08]  /*11160*/  HMMA.16816.F32 R36, R48, R140.reuse, RZ ;  /* 0x0000008c3024723c */ /* 0x082ff000000018ff */
        /* <DEDUP_REMOVED lines=8> */
[----:B------:R-:W4:Y:S07]  /*111f0*/  LDSM.16.M88.4 R196, [R230+0x4100] ;  /* 0x00410000e6c4783b */ /* 0x000f2e0000000200 */
        /* <DEDUP_REMOVED lines=8> */
[----:B------:R-:W-:Y:S07]  /*11280*/  LDSM.16.M88.4 R200, [R229] ;  /* 0x00000000e5c8783b */ /* 0x000fee0000000200 */
[----:B------:R-:W-:Y:S01]  /*11290*/  HMMA.16816.F32 R48, R192, R210, R48 ;  /* 0x000000d2c030723c */ /* 0x000fe20000001830 */
[----:B------:R-:W4:Y:S07]  /*112a0*/  LDSM.16.M88.4 R192, [R234+0x6100] ;  /* 0x00610000eac0783b */ /* 0x000f2e0000000200 */
[-C--:B---3--:R-:W-:Y:S01]  /*112b0*/  HMMA.16816.F32 R4, R212, R216.reuse, R4 ;  /* 0x000000d8d404723c */ /* 0x088fe20000001804 */
[----:B------:R-:W3:Y:S07]  /*112c0*/  LDSM.16.M88.4 R208, [R229+0x800] ;  /* 0x00080000e5d0783b */ /* 0x000eee0000000200 */
[C---:B--2---:R-:W-:Y:S08]  /*112d0*/  HMMA.16816.F32 R8, R220.reuse, R216, R8 ;  /* 0x000000d8dc08723c */ /* 0x044ff00000001808 */
[-C--:B------:R-:W-:Y:S08]  /*112e0*/  HMMA.16816.F32 R12, R220, R218.reuse, R12 ;  /* 0x000000dadc0c723c */ /* 0x080ff0000000180c */
[C---:B------:R-:W-:Y:S01]  /*112f0*/  HMMA.16816.F32 R16, R212.reuse, R218, R16 ;  /* 0x000000dad410723c */ /* 0x040fe20000001810 */
[----:B------:R-:W2:Y:S07]  /*11300*/  LDSM.16.M88.4 R216, [R229+0x1000] ;  /* 0x00100000e5d8783b */ /* 0x000eae0000000200 */
[-C--:B-1----:R-:W-:Y:S08]  /*11310*/  HMMA.16816.F32 R20, R212, R140.reuse, R20 ;  /* 0x0000008cd414723c */ /* 0x082ff00000001814 */
[C---:B------:R-:W-:Y:S08]  /*11320*/  HMMA.16816.F32 R24, R220.reuse, R140, R24 ;  /* 0x0000008cdc18723c */ /* 0x040ff00000001818 */
[-C--:B------:R-:W-:Y:S08]  /*11330*/  HMMA.16816.F32 R28, R220, R142.reuse, R28 ;  /* 0x0000008edc1c723c */ /* 0x080ff0000000181c */
[C---:B------:R-:W-:Y:S01]  /*11340*/  HMMA.16816.F32 R32, R212.reuse, R142, R32 ;  /* 0x0000008ed420723c */ /* 0x040fe20000001820 */
[----:B------:R-:W-:Y:S07]  /*11350*/  LDSM.16.M88.4 R140, [R231+0xa100] ;  /* 0x00a10000e78c783b */ /* 0x000fee0000000200 */
[-C--:B----4-:R-:W-:Y:S08]  /*11360*/  HMMA.16816.F32 R36, R212, R196.reuse, R36 ;  /* 0x000000c4d424723c */ /* 0x090ff00000001824 */
[C---:B------:R-:W-:Y:S08]  /*11370*/  HMMA.16816.F32 R40, R220.reuse, R196, R40 ;  /* 0x000000c4dc28723c */ /* 0x040ff00000001828 */
[-C--:B------:R-:W-:Y:S01]  /*11380*/  HMMA.16816.F32 R44, R220, R198.reuse, R44 ;  /* 0x000000c6dc2c723c */ /* 0x080fe2000000182c */
[----:B------:R-:W-:Y:S07]  /*11390*/  LDSM.16.M88.4 R220, [R238] ;  /* 0x00000000eedc783b */ /* 0x000fee0000000200 */
[----:B------:R-:W-:Y:S01]  /*113a0*/  HMMA.16816.F32 R48, R212, R198, R48 ;  /* 0x000000c6d430723c */ /* 0x000fe20000001830 */
[----:B------:R-:W1:Y:S07]  /*113b0*/  LDSM.16.M88.4 R196, [R224+0x4900] ;  /* 0x00490000e0c4783b */ /* 0x000e6e0000000200 */
[-C--:B------:R-:W-:Y:S01]  /*113c0*/  HMMA.16816.F32 R4, R192, R200.reuse, R4 ;  /* 0x000000c8c004723c */ /* 0x080fe20000001804 */
[----:B------:R-:W4:Y:S07]  /*113d0*/  LDSM.16.M88.4 R212, [R231+0xc100] ;  /* 0x00c10000e7d4783b */ /* 0x000f2e0000000200 */
[C---:B------:R-:W-:Y:S08]  /*113e0*/  HMMA.16816.F32 R8, R204.reuse, R200, R8 ;  /* 0x000000c8cc08723c */ /* 0x040ff00000001808 */
[-C--:B------:R-:W-:Y:S08]  /*113f0*/  HMMA.16816.F32 R12, R204, R202.reuse, R12 ;  /* 0x000000cacc0c723c */ /* 0x080ff0000000180c */
[C---:B------:R-:W-:Y:S01]  /*11400*/  HMMA.16816.F32 R16, R192.reuse, R202, R16 ;  /* 0x000000cac010723c */ /* 0x040fe20000001810 */
[----:B------:R-:W1:Y:S07]  /*11410*/  LDSM.16.M88.4 R200, [R224+0x5100] ;  /* 0x00510000e0c8783b */ /* 0x000e6e0000000200 */
[-C--:B---3--:R-:W-:Y:S08]  /*11420*/  HMMA.16816.F32 R20, R192, R208.reuse, R20 ;  /* 0x000000d0c014723c */ /* 0x088ff00000001814 */
[C---:B------:R-:W-:Y:S08]  /*11430*/  HMMA.16816.F32 R24, R204.reuse, R208, R24 ;  /* 0x000000d0cc18723c */ /* 0x040ff00000001818 */
[-C--:B------:R-:W-:Y:S08]  /*11440*/  HMMA.16816.F32 R28, R204, R210.reuse, R28 ;  /* 0x000000d2cc1c723c */ /* 0x080ff0000000181c */
[C---:B------:R-:W-:Y:S01]  /*11450*/  HMMA.16816.F32 R32, R192.reuse, R210, R32 ;  /* 0x000000d2c020723c */ /* 0x040fe20000001820 */
[----:B------:R-:W-:Y:S07]  /*11460*/  LDSM.16.M88.4 R208, [R239] ;  /* 0x00000000efd0783b */ /* 0x000fee0000000200 */
[-C--:B--2---:R-:W-:Y:S08]  /*11470*/  HMMA.16816.F32 R36, R192, R216.reuse, R36 ;  /* 0x000000d8c024723c */ /* 0x084ff00000001824 */
[C---:B------:R-:W-:Y:S08]  /*11480*/  HMMA.16816.F32 R40, R204.reuse, R216, R40 ;  /* 0x000000d8cc28723c */ /* 0x040ff00000001828 */
[-C--:B------:R-:W-:Y:S01]  /*11490*/  HMMA.16816.F32 R44, R204, R218.reuse, R44 ;  /* 0x000000dacc2c723c */ /* 0x080fe2000000182c */
[----:B------:R-:W2:Y:S07]  /*114a0*/  LDSM.16.M88.4 R204, [R224+0x5900] ;  /* 0x00590000e0cc783b */ /* 0x000eae0000000200 */
[----:B------:R-:W-:Y:S01]  /*114b0*/  HMMA.16816.F32 R48, R192, R218, R48 ;  /* 0x000000dac030723c */ /* 0x000fe20000001830 */
[----:B------:R-:W3:Y:S07]  /*114c0*/  LDSM.16.M88.4 R192, [R233+0xa100] ;  /* 0x00a10000e9c0783b */ /* 0x000eee0000000200 */
[-C--:B-1----:R-:W-:Y:S01]  /*114d0*/  HMMA.16816.F32 R4, R140, R196.reuse, R4 ;  /* 0x000000c48c04723c */ /* 0x082fe20000001804 */
[----:B------:R-:W1:Y:S07]  /*114e0*/  LDSM.16.M88.4 R216, [R233+0xc100] ;  /* 0x00c10000e9d8783b */ /* 0x000e6e0000000200 */
[C---:B----4-:R-:W-:Y:S08]  /*114f0*/  HMMA.16816.F32 R8, R212.reuse, R196, R8 ;  /* 0x000000c4d408723c */ /* 0x050ff00000001808 */
[-C--:B------:R-:W-:Y:S08]  /*11500*/  HMMA.16816.F32 R12, R212, R198.reuse, R12 ;  /* 0x000000c6d40c723c */ /* 0x080ff0000000180c */
[C---:B------:R-:W-:Y:S01]  /*11510*/  HMMA.16816.F32 R16, R140.reuse, R198, R16 ;  /* 0x000000c68c10723c */ /* 0x040fe20000001810 */
[----:B------:R-:W4:Y:S07]  /*11520*/  LDSM.16.M88.4 R196, [R237] ;  /* 0x00000000edc4783b */ /* 0x000f2e0000000200 */
[-C--:B------:R-:W-:Y:S08]  /*11530*/  HMMA.16816.F32 R20, R140, R200.reuse, R20 ;  /* 0x000000c88c14723c */ /* 0x080ff00000001814 */
[C---:B------:R-:W-:Y:S08]  /*11540*/  HMMA.16816.F32 R24, R212.reuse, R200, R24 ;  /* 0x000000c8d418723c */ /* 0x040ff00000001818 */
[-C--:B------:R-:W-:Y:S08]  /*11550*/  HMMA.16816.F32 R28, R212, R202.reuse, R28 ;  /* 0x000000cad41c723c */ /* 0x080ff0000000181c */
[C---:B------:R-:W-:Y:S01]  /*11560*/  HMMA.16816.F32 R32, R140.reuse, R202, R32 ;  /* 0x000000ca8c20723c */ /* 0x040fe20000001820 */
[----:B------:R-:W-:Y:S07]  /*11570*/  LDSM.16.M88.4 R200, [R230+0x4900] ;  /* 0x00490000e6c8783b */ /* 0x000fee0000000200 */
[-C--:B--2---:R-:W-:Y:S08]  /*11580*/  HMMA.16816.F32 R36, R140, R204.reuse, R36 ;  /* 0x000000cc8c24723c */ /* 0x084ff00000001824 */
[C---:B------:R-:W-:Y:S08]  /*11590*/  HMMA.16816.F32 R40, R212.reuse, R204, R40 ;  /* 0x000000ccd428723c */ /* 0x040ff00000001828 */
[-C--:B------:R-:W-:Y:S01]  /*115a0*/  HMMA.16816.F32 R44, R212, R206.reuse, R44 ;  /* 0x000000ced42c723c */ /* 0x080fe2000000182c */
[----:B------:R-:W-:Y:S07]  /*115b0*/  LDSM.16.M88.4 R212, [R230+0x5900] ;  /* 0x00590000e6d4783b */ /* 0x000fee0000000200 */
[----:B------:R-:W-:Y:S01]  /*115c0*/  HMMA.16816.F32 R48, R140, R206, R48 ;  /* 0x000000ce8c30723c */ /* 0x000fe20000001830 */
[----:B------:R-:W2:Y:S07]  /*115d0*/  LDSM.16.M88.4 R140, [R232+0xa100] ;  /* 0x00a10000e88c783b */ /* 0x000eae0000000200 */
[-C--:B---3--:R-:W-:Y:S01]  /*115e0*/  HMMA.16816.F32 R4, R192, R208.reuse, R4 ;  /* 0x000000d0c004723c */ /* 0x088fe20000001804 */
[----:B------:R-:W3:Y:S07]  /*115f0*/  LDSM.16.M88.4 R204, [R232+0xc100] ;  /* 0x00c10000e8cc783b */ /* 0x000eee0000000200 */
[C---:B-1----:R-:W-:Y:S08]  /*11600*/  HMMA.16816.F32 R8, R216.reuse, R208, R8 ;  /* 0x000000d0d808723c */ /* 0x042ff00000001808 */
[-C--:B------:R-:W-:Y:S08]  /*11610*/  HMMA.16816.F32 R12, R216, R210.reuse, R12 ;  /* 0x000000d2d80c723c */ /* 0x080ff0000000180c */
[C---:B------:R-:W-:Y:S01]  /*11620*/  HMMA.16816.F32 R16, R192.reuse, R210, R16 ;  /* 0x000000d2c010723c */ /* 0x040fe20000001810 */
[----:B------:R-:W1:Y:S07]  /*11630*/  LDSM.16.M88.4 R208, [R230+0x5100] ;  /* 0x00510000e6d0783b */ /* 0x000e6e0000000200 */
[-C--:B------:R-:W-:Y:S08]  /*11640*/  HMMA.16816.F32 R20, R192, R220.reuse, R20 ;  /* 0x000000dcc014723c */ /* 0x080ff00000001814 */
[C---:B------:R-:W-:Y:S08]  /*11650*/  HMMA.16816.F32 R24, R216.reuse, R220, R24 ;  /* 0x000000dcd818723c */ /* 0x040ff00000001818 */
[-C--:B------:R-:W-:Y:S08]  /*11660*/  HMMA.16816.F32 R28, R216, R222.reuse, R28 ;  /* 0x000000ded81c723c */ /* 0x080ff0000000181c */
[C---:B------:R-:W-:Y:S01]  /*11670*/  HMMA.16816.F32 R32, R192.reuse, R222, R32 ;  /* 0x000000dec020723c */ /* 0x040fe20000001820 */
[----:B------:R-:W-:Y:S07]  /*11680*/  LDSM.16.M88.4 R220, [R229+0x1800] ;  /* 0x00180000e5dc783b */ /* 0x000fee0000000200 */
[-C--:B----4-:R-:W-:Y:S08]  /*11690*/  HMMA.16816.F32 R36, R192, R196.reuse, R36 ;  /* 0x000000c4c024723c */ /* 0x090ff00000001824 */
[C---:B------:R-:W-:Y:S08]  /*116a0*/  HMMA.16816.F32 R40, R216.reuse, R196, R40 ;  /* 0x000000c4d828723c */ /* 0x040ff00000001828 */
[-C--:B------:R-:W-:Y:S01]  /*116b0*/  HMMA.16816.F32 R44, R216, R198.reuse, R44 ;  /* 0x000000c6d82c723c */ /* 0x080fe2000000182c */
[----:B------:R-:W4:Y:S07]  /*116c0*/  LDSM.16.M88.4 R216, [R234+0xa100] ;  /* 0x00a10000ead8783b */ /* 0x000f2e0000000200 */
[----:B------:R-:W-:Y:S01]  /*116d0*/  HMMA.16816.F32 R48, R192, R198, R48 ;  /* 0x000000c6c030723c */ /* 0x000fe20000001830 */
[----:B------:R-:W4:Y:S07]  /*116e0*/  LDSM.16.M88.4 R192, [R236+0xc100] ;  /* 0x00c10000ecc0783b */ /* 0x000f2e0000000200 */
[-C--:B--2---:R-:W-:Y:S08]  /*116f0*/  HMMA.16816.F32 R4, R140, R200.reuse, R4 ;  /* 0x000000c88c04723c */ /* 0x084ff00000001804 */
        /* <DEDUP_REMOVED lines=11> */
[-C--:B----4-:R-:W-:Y:S08]  /*117b0*/  HMMA.16816.F32 R4, R216, R220.reuse, R4 ;  /* 0x000000dcd804723c */ /* 0x090ff00000001804 */
        /* <DEDUP_REMOVED lines=29> */
[----:B------:R-:W2:Y:S01]  /*11990*/  MUFU.TANH R215, R14 ;  /* 0x0000000e00d77308 */ /* 0x000ea20000002400 */
[----:B-1----:R-:W1:Y:S01]  /*119a0*/  LDSM.16.M88.4 R8, [R229+0x2800] ;  /* 0x00280000e508783b */ /* 0x002e620000000200 */
[----:B------:R-:W-:Y:S04]  /*119b0*/  DEPBAR.LE SB0, 0x0 ;  /* 0x000080000000791a */ /* 0x000fe80000000000 */
[-C--:B----4-:R-:W-:Y:S04]  /*119c0*/  HMMA.16816.F32 R20, R216, R4.reuse, R20 ;  /* 0x00000004d814723c */ /* 0x090fe80000001814 */
[----:B------:R-:W4:Y:S01]  /*119d0*/  MUFU.TANH R214, R15 ;  /* 0x0000000f00d67308 */ /* 0x000f220000002400 */
[----:B------:R-:W-:Y:S03]  /*119e0*/  BAR.SYNC.DEFER_BLOCKING 0x0 ;  /* 0x0000000000007b1d */ /* 0x000fe60000010000 */
[C---:B------:R-:W-:Y:S06]  /*119f0*/  HMMA.16816.F32 R24, R192.reuse, R4, R24 ;  /* 0x00000004c018723c */ /* 0x040fec0000001818 */
[----:B------:R1:W1:Y:S02]  /*11a00*/  MUFU.TANH R143, R18 ;  /* 0x00000012008f7308 */ /* 0x0002640000002400 */
        /* <DEDUP_REMOVED lines=25> */
[----:B------:R2:W2:Y:S01]  /*11ba0*/  MUFU.TANH R199, R23 ;  /* 0x0000001700c77308 */ /* 0x0004a20000002400 */
[----:B------:R-:W-:Y:S02]  /*11bb0*/  FMUL.FTZ R42, R42, c[0x0][0x320] ;  /* 0x0000c8002a2a7a20 */ /* 0x000fe40000410000 */
[----:B------:R-:W-:Y:S02]  /*11bc0*/  FMUL.FTZ R43, R43, c[0x0][0x320] ;  /* 0x0000c8002b2b7a20 */ /* 0x000fe40000410000 */
[----:B------:R-:W-:Y:S02]  /*11bd0*/  FMUL.FTZ R46, R46, c[0x0][0x320] ;  /* 0x0000c8002e2e7a20 */ /* 0x000fe40000410000 */
[----:B------:R-:W-:Y:S03]  /*11be0*/  FMUL.FTZ R47, R47, c[0x0][0x320] ;  /* 0x0000c8002f2f7a20 */ /* 0x000fe60000410000 */
[----:B------:R3:W3:Y:S03]  /*11bf0*/  MUFU.TANH R205, R24 ;  /* 0x0000001800cd7308 */ /* 0x0006e60000002400 */
[----:B------:R-:W-:Y:S02]  /*11c00*/  FMUL.FTZ R14, R48, c[0x0][0x320] ;  /* 0x0000c800300e7a20 */ /* 0x000fe40000410000 */
[----:B-1----:R-:W-:Y:S02]  /*11c10*/  FMUL.FTZ R22, R45, c[0x0][0x320] ;  /* 0x0000c8002d167a20 */ /* 0x002fe40000410000 */
[----:B------:R-:W-:Y:S02]  /*11c20*/  FMUL.FTZ R13, R49, c[0x0][0x320] ;  /* 0x0000c800310d7a20 */ /* 0x000fe40000410000 */
[----:B------:R-:W-:Y:S01]  /*11c30*/  FMUL.FTZ R21, R50, c[0x0][0x320] ;  /* 0x0000c80032157a20 */ /* 0x000fe20000410000 */
[----:B------:R1:W1:Y:S01]  /*11c40*/  MUFU.TANH R208, R25 ;  /* 0x0000001900d07308 */ /* 0x0002620000002400 */
[----:B------:R-:W-:Y:S02]  /*11c50*/  FMUL.FTZ R20, R51, c[0x0][0x320] ;  /* 0x0000c80033147a20 */ /* 0x000fe40000410000 */
[----:B--2---:R-:W-:Y:S07]  /*11c60*/  FMUL.FTZ R23, R33, c[0x0][0x320] ;  /* 0x0000c80021177a20 */ /* 0x004fee0000410000 */
[----:B------:R2:W2:Y:S01]  /*11c70*/  MUFU.TANH R221, R26 ;  /* 0x0000001a00dd7308 */ /* 0x0004a20000002400 */
[----:B---3--:R-:W-:Y:S09]  /*11c80*/  FMUL.FTZ R24, R39, c[0x0][0x320] ;  /* 0x0000c80027187a20 */ /* 0x008ff20000410000 */
[----:B------:R3:W3:Y:S01]  /*11c90*/  MUFU.TANH R220, R27 ;  /* 0x0000001b00dc7308 */ /* 0x0006e20000002400 */
[----:B-1----:R-:W-:Y:S09]  /*11ca0*/  FMUL.FTZ R25, R32, c[0x0][0x320] ;  /* 0x0000c80020197a20 */ /* 0x002ff20000410000 */
[----:B------:R1:W1:Y:S01]  /*11cb0*/  MUFU.TANH R141, R28 ;  /* 0x0000001c008d7308 */ /* 0x0002620000002400 */
[----:B--2---:R-:W-:Y:S09]  /*11cc0*/  FMUL.FTZ R26, R38, c[0x0][0x320] ;  /* 0x0000c800261a7a20 */ /* 0x004ff20000410000 */
        /* <DEDUP_REMOVED lines=8> */
[----:B------:R3:W2:Y:S01]  /*11d50*/  MUFU.TANH R142, R19 ;  /* 0x00000013008e7308 */ /* 0x0006a20000002400 */
        /* <DEDUP_REMOVED lines=24> */
[----:B------:R-:W-:Y:S05]  /*11ee0*/  IMAD.MOV.U32 R242, RZ, RZ, RZ ;  /* 0x000000fffff27224 */ /* 0x000fea00078e00ff */
[----:B------:R-:W-:Y:S05]  /*11ef0*/  IMAD.U32 R2, RZ, RZ, UR4 ;  /* 0x00000004ff027e24 */ /* 0x000fea000f8e00ff */
        /* <DEDUP_REMOVED lines=25> */
[----:B------:R-:W-:Y:S04]  /*12090*/  SHFL.IDX PT, R6, R2, 0x1, 0x181f ;  /* 0x00381f0002067f89 */ /* 0x000fe800000e0000 */
[----:B------:R3:W-:Y:S04]  /*120a0*/  SHFL.IDX PT, R7, R2, 0x2, 0x181f ;  /* 0x00581f0002077f89 */ /* 0x0007e800000e0000 */
[----:B------:R-:W4:Y:S04]  /*120b0*/  SHFL.IDX PT, R5, R0, RZ, 0x181f ;  /* 0x00181fff00057589 */ /* 0x000f2800000e0000 */
[----:B------:R-:W5:Y:S04]  /*120c0*/  SHFL.IDX PT, R12, R0, 0x1, 0x181f ;  /* 0x00381f00000c7f89 */ /* 0x000f6800000e0000 */
[----:B------:R-:W1:Y:S01]  /*120d0*/  SHFL.IDX PT, R0, R0, 0x2, 0x181f ;  /* 0x00581f0000007f89 */ /* 0x000e6200000e0000 */
[CC--:B--2---:R-:W-:Y:S02]  /*120e0*/  IADD3 R10, P1, R4.reuse, R248.reuse, RZ ;  /* 0x000000f8040a7210 */ /* 0x0c4fe40007f3e0ff */
[----:B---3--:R-:W-:Y:S04]  /*120f0*/  IADD3 R2, P0, R4, R249, RZ ;  /* 0x000000f904027210 */ /* 0x008fe80007f1e0ff */
[C---:B----4-:R-:W-:Y:S01]  /*12100*/  IADD3.X R3, R5.reuse, R247, RZ, P0, !PT ;  /* 0x000000f705037210 */ /* 0x050fe200007fe4ff */
[--C-:B------:R-:W-:Y:S01]  /*12110*/  IMAD.X R11, R5, 0x1, R246.reuse, P1 ;  /* 0x00000001050b7824 */ /* 0x100fe200008e06f6 */
[CC--:B------:R-:W-:Y:S02]  /*12120*/  IADD3 R8, P0, R6.reuse, R249.reuse, RZ ;  /* 0x000000f906087210 */ /* 0x0c0fe40007f1e0ff */
[-C--:B------:R-:W-:Y:S01]  /*12130*/  IADD3 R6, P2, R6, R248.reuse, RZ ;  /* 0x000000f806067210 */ /* 0x080fe20007f5e0ff */
[----:B------:R2:W-:Y:S01]  /*12140*/  LDGSTS.E.BYPASS.LTC128B.128 [R252+0x3100], [R2.64], !P6 ;  /* 0x0310000002fc7fae */ /* 0x0005e2000f101d54 */
[C---:B------:R-:W-:Y:S01]  /*12150*/  IADD3 R4, P1, R7.reuse, R249, RZ ;  /* 0x000000f907047210 */ /* 0x040fe20007f3e0ff */
[----:B-----5:R-:W-:Y:S02]  /*12160*/  IMAD.X R9, R12, 0x1, R247, P0 ;  /* 0x000000010c097824 */ /* 0x020fe400000e06f7 */
[----:B------:R3:W-:Y:S01]  /*12170*/  LDGSTS.E.BYPASS.LTC128B.128 [R252+0x4900], [R10.64], !P5 ;  /* 0x049000000afc7fae */ /* 0x0007e2000e901d54 */
[----:B-1----:R-:W-:Y:S03]  /*12180*/  IADD3.X R5, R0, R247, RZ, P1, !PT ;  /* 0x000000f700057210 */ /* 0x002fe60000ffe4ff */
[----:B------:R3:W-:Y:S01]  /*12190*/  LDGSTS.E.BYPASS.LTC128B.128 [R252+0x3900], [R8.64], !P6 ;  /* 0x0390000008fc7fae */ /* 0x0007e2000f101d54 */
[----:B--2---:R-:W-:Y:S01]  /*121a0*/  IADD3 R2, P0, R7, R248, RZ ;  /* 0x000000f807027210 */ /* 0x004fe20007f1e0ff */
[--C-:B------:R-:W-:Y:S04]  /*121b0*/  IMAD.X R7, R12, 0x1, R246.reuse, P2 ;  /* 0x000000010c077824 */ /* 0x100fe800010e06f6 */
[----:B------:R-:W-:Y:S01]  /*121c0*/  IMAD.X R3, R0, 0x1, R246, P0 ;  /* 0x0000000100037824 */ /* 0x000fe200000e06f6 */
[----:B------:R3:W-:Y:S04]  /*121d0*/  LDGSTS.E.BYPASS.LTC128B.128 [R252+0x5100], [R6.64], !P5 ;  /* 0x0510000006fc7fae */ /* 0x0007e8000e901d54 */
[----:B------:R3:W-:Y:S04]  /*121e0*/  LDGSTS.E.BYPASS.LTC128B.128 [R252+0x4100], [R4.64], !P6 ;  /* 0x0410000004fc7fae */ /* 0x0007e8000f101d54 */
[----:B------:R3:W-:Y:S02]  /*121f0*/  LDGSTS.E.BYPASS.LTC128B.128 [R252+0x5900], [R2.64], !P5 ;  /* 0x0590000002fc7fae */ /* 0x0007e4000e901d54 */
.L_x_638:
[----:B--234-:R-:W2:Y:S01]  /*12200*/  LDL R3, [R1+0x30] ;  /* 0x0000300001037983 */ /* 0x01cea20000100800 */
[----:B------:R-:W-:Y:S01]  /*12210*/  UISETP.NE.AND UP1, UPT, UR13, URZ, UPT ;  /* 0x0000003f0d00728c */ /* 0x000fe2000bf25270 */
[----:B------:R-:W-:Y:S01]  /*12220*/  IMAD.U32 R6, RZ, RZ, UR9 ;  /* 0x00000009ff067e24 */ /* 0x000fe2000f8e00ff */
[----:B------:R-:W-:Y:S01]  /*12230*/  UIMAD UR28, UR24, -0x30, URZ ;  /* 0xffffffd0181c78a4 */ /* 0x000fe2000f8e023f */
[----:B------:R-:W3:Y:S01]  /*12240*/  LDL R2, [R1+0x1c] ;  /* 0x00001c0001027983 */ /* 0x000ee20000100800 */
[----:B------:R-:W-:Y:S02]  /*12250*/  UISETP.NE.AND UP0, UPT, UR12, URZ, UPT ;  /* 0x0000003f0c00728c */ /* 0x000fe4000bf05270 */
[----:B------:R-:W-:Y:S01]  /*12260*/  PLOP3.LUT P1, PT, PT, PT, UP1, 0x80, 0x0 ;  /* 0x000000000000781c */ /* 0x000fe20003f2f018 */
[----:B------:R-:W0:Y:S01]  /*12270*/  LDGDEPBAR ;  /* 0x00000000000079af */ /* 0x000e220000000000 */
[----:B------:R-:W-:Y:S02]  /*12280*/  PLOP3.LUT P0, PT, PT, PT, UP1, 0x80, 0x0 ;  /* 0x000000000000781c */ /* 0x000fe40003f0f018 */
[C---:B---3--:R-:W-:Y:S09]  /*12290*/  IADD3 R7, -R2.reuse, UR28, RZ ;  /* 0x0000001c02077c10 */ /* 0x048ff2000fffe1ff */
[----:B--2---:R-:W-:Y:S04]  /*122a0*/  @P1 IMAD.HI.U32 R0, R3, c[0x0][0x2c8], RZ ;  /* 0x0000b20003001a27 */ /* 0x004fe800078e00ff */
[----:B------:R-:W-:Y:S01]  /*122b0*/  IMAD.MOV.U32 R4, RZ, RZ, R3 ;  /* 0x000000ffff047224 */ /* 0x000fe200078e0003 */
[----:B------:R-:W-:Y:S01]  /*122c0*/  @P0 SHF.R.U32.HI R4, RZ, c[0x0][0x2cc], R0 ;  /* 0x0000b300ff040a19 */ /* 0x000fe20000011600 */
[----:B------:R-:W-:Y:S01]  /*122d0*/  IMAD.U32 R0, RZ, RZ, UR28 ;  /* 0x0000001cff007e24 */ /* 0x000fe2000f8e00ff */
[----:B------:R-:W-:Y:S03]  /*122e0*/  PLOP3.LUT P0, PT, PT, PT, UP0, 0x40, 0x0 ;  /* 0x000000000000781c */ /* 0x000fe60003f0e808 */
[----:B------:R-:W2:Y:S01]  /*122f0*/  SHFL.IDX PT, R3, R4, RZ, 0x1c1f ;  /* 0x001c1fff04037589 */ /* 0x000ea200000e0000 */
[----:B------:R-:W-:Y:S04]  /*12300*/  IADD3 R0, -R2, 0x1, R0 ;  /* 0x0000000102007810 */ /* 0x000fe80007ffe100 */
[----:B------:R-:W-:Y:S04]  /*12310*/  IADD3 R6, R0, -c[0x0][0x168], R6 ;  /* 0x80005a0000067a10 */ /* 0x000fe80007ffe006 */
        /* <DEDUP_REMOVED lines=20> */
.L_x_641:
[----:B------:R-:W-:Y:S04]  /*12460*/  MOV R8, c[0x0][0x32c] ;  /* 0x0000cb0000087a02 */ /* 0x000fe80000000f00 */
[----:B------:R-:W-:Y:S11]  /*12470*/  ISETP.NE.AND P0, PT, R8, 0x1, PT ;  /* 0x000000010800780c */ /* 0x000ff60003f05270 */
[----:B------:R-:W-:Y:S02]  /*12480*/  @!UPT UIADD3 URZ, URZ, URZ, URZ ;  /* 0x0000003f3f3ff290 */ /* 0x000fe4000fffe03f */
[----:B------:R-:W-:Y:S05]  /*12490*/  @P0 IMAD.HI.U32 R8, R3, c[0x0][0x330], RZ ;  /* 0x0000cc0003080a27 */ /* 0x000fea00078e00ff */
[----:B------:R-:W-:Y:S02]  /*124a0*/  @P0 SHF.R.U32.HI R3, RZ, c[0x0][0x334], R8 ;  /* 0x0000cd00ff030a19 */ /* 0x000fe40000011608 */
.L_x_642:
[----:B------:R-:W-:Y:S05]  /*124b0*/  BSYNC B0 ;  /* 0x0000000000007941 */ /* 0x000fea0003800000 */
.L_x_640:
[----:B------:R-:W-:Y:S05]  /*124c0*/  IMAD R3, R3, c[0x0][0x32c], R7 ;  /* 0x0000cb0003037a24 */ /* 0x000fea00078e0207 */
[----:B------:R-:W-:Y:S02]  /*124d0*/  IADD3 R8, R3, c[0x0][0x32c], RZ ;  /* 0x0000cb0003087a10 */ /* 0x000fe40007ffe0ff */
[----:B------:R-:W-:Y:S02]  /*124e0*/  IMNMX R0, R0, R3, !PT ;  /* 0x0000000300007217 */ /* 0x000fe40007800200 */
[----:B------:R-:W-:Y:S02]  /*124f0*/  IMNMX R2, R2, R8, PT ;  /* 0x0000000802027217 */ /* 0x000fe40003800200 */
.L_x_639:
[----:B------:R-:W-:Y:S01]  /*12500*/  UISETP.GE.AND UP2, UPT, UR28, 0x1, UPT ;  /* 0x000000011c00788c */ /* 0x000fe2000bf46270 */
[----:B------:R-:W2:Y:S01]  /*12510*/  SHFL.IDX PT, R3, R4, 0x1, 0x1c1f ;  /* 0x003c1f0004037f89 */ /* 0x000ea200000e0000 */
        /* <DEDUP_REMOVED lines=43> */
[----:B-1----:R-:W-:Y:S02]  /*127d0*/  FSEL R201, R25, -INF , !P0 ;  /* 0xff80000019c97808 */ /* 0x002fe40004000000 */
        /* <DEDUP_REMOVED lines=20> */
[--C-:B--2---:R-:W-:Y:S01]  /*12920*/  IMAD.IADD R0, R6, 0x1, R3.reuse ;  /* 0x0000000106007824 */ /* 0x104fe200078e0203 */
        /* <DEDUP_REMOVED lines=21> */
.L_x_645:
[----:B------:R-:W-:Y:S04]  /*12a80*/  MOV R8, 0x1 ;  /* 0x0000000100087802 */ /* 0x000fe80000000f00 */
[----:B------:R-:W-:Y:S11]  /*12a90*/  ISETP.NE.AND P0, PT, R8, c[0x0][0x32c], PT ;  /* 0x0000cb0008007a0c */ /* 0x000ff60003f05270 */
[----:B------:R-:W-:Y:S02]  /*12aa0*/  @!UPT UIADD3 URZ, URZ, URZ, URZ ;  /* 0x0000003f3f3ff290 */ /* 0x000fe4000fffe03f */
[----:B------:R-:W-:Y:S05]  /*12ab0*/  @P0 IMAD.HI.U32 R8, R3, c[0x0][0x330], RZ ;  /* 0x0000cc0003080a27 */ /* 0x000fea00078e00ff */
[----:B------:R-:W-:Y:S02]  /*12ac0*/  @P0 SHF.R.U32.HI R3, RZ, c[0x0][0x334], R8 ;  /* 0x0000cd00ff030a19 */ /* 0x000fe40000011608 */
.L_x_646:
[----:B------:R-:W-:Y:S05]  /*12ad0*/  BSYNC B0 ;  /* 0x0000000000007941 */ /* 0x000fea0003800000 */
.L_x_644:
[----:B------:R-:W-:Y:S05]  /*12ae0*/  IMAD R3, R3, c[0x0][0x32c], R7 ;  /* 0x0000cb0003037a24 */ /* 0x000fea00078e0207 */
[----:B------:R-:W-:Y:S02]  /*12af0*/  IADD3 R8, R3, c[0x0][0x32c], RZ ;  /* 0x0000cb0003087a10 */ /* 0x000fe40007ffe0ff */
[----:B------:R-:W-:Y:S02]  /*12b00*/  IMNMX R0, R0, R3, !PT ;  /* 0x0000000300007217 */ /* 0x000fe40007800200 */
[----:B------:R-:W-:Y:S02]  /*12b10*/  IMNMX R2, R2, R8, PT ;  /* 0x0000000802027217 */ /* 0x000fe40003800200 */
.L_x_643:
        /* <DEDUP_REMOVED lines=86> */
.L_x_649:
[----:B------:R-:W-:Y:S04]  /*13080*/  MOV R8, c[0x0][0x32c] ;  /* 0x0000cb0000087a02 */ /* 0x000fe80000000f00 */
[----:B------:R-:W-:Y:S11]  /*13090*/  ISETP.NE.AND P0, PT, R8, 0x1, PT ;  /* 0x000000010800780c */ /* 0x000ff60003f05270 */
[----:B------:R-:W-:Y:S02]  /*130a0*/  @!UPT UIADD3 URZ, URZ, URZ, URZ ;  /* 0x0000003f3f3ff290 */ /* 0x000fe4000fffe03f */
[----:B------:R-:W-:Y:S05]  /*130b0*/  @P0 IMAD.HI.U32 R8, R3, c[0x0][0x330], RZ ;  /* 0x0000cc0003080a27 */ /* 0x000fea00078e00ff */
[----:B------:R-:W-:Y:S02]  /*130c0*/  @P0 SHF.R.U32.HI R3, RZ, c[0x0][0x334], R8 ;  /* 0x0000cd00ff030a19 */ /* 0x000fe40000011608 */
.L_x_650:
[----:B------:R-:W-:Y:S05]  /*130d0*/  BSYNC B0 ;  /* 0x0000000000007941 */ /* 0x000fea0003800000 */
.L_x_648:
[----:B------:R-:W-:Y:S05]  /*130e0*/  IMAD R3, R3, c[0x0][0x32c], R7 ;  /* 0x0000cb0003037a24 */ /* 0x000fea00078e0207 */
[----:B------:R-:W-:Y:S02]  /*130f0*/  IADD3 R8, R3, c[0x0][0x32c], RZ ;  /* 0x0000cb0003087a10 */ /* 0x000fe40007ffe0ff */
[----:B------:R-:W-:Y:S02]  /*13100*/  IMNMX R0, R0, R3, !PT ;  /* 0x0000000300007217 */ /* 0x000fe40007800200 */
[----:B------:R-:W-:Y:S02]  /*13110*/  IMNMX R2, R2, R8, PT ;  /* 0x0000000802027217 */ /* 0x000fe40003800200 */
.L_x_647:
        /* <DEDUP_REMOVED lines=86> */
.L_x_653:
[----:B------:R-:W-:Y:S04]  /*13680*/  MOV R4, c[0x0][0x32c] ;  /* 0x0000cb0000047a02 */ /* 0x000fe80000000f00 */
[----:B------:R-:W-:Y:S11]  /*13690*/  ISETP.NE.AND P0, PT, R4, 0x1, PT ;  /* 0x000000010400780c */ /* 0x000ff60003f05270 */
[----:B------:R-:W-:Y:S02]  /*136a0*/  @!UPT UIADD3 URZ, URZ, URZ, URZ ;  /* 0x0000003f3f3ff290 */ /* 0x000fe4000fffe03f */
[----:B------:R-:W-:Y:S05]  /*136b0*/  @P0 IMAD.HI.U32 R4, R3, c[0x0][0x330], RZ ;  /* 0x0000cc0003040a27 */ /* 0x000fea00078e00ff */
[----:B------:R-:W-:Y:S02]  /*136c0*/  @P0 SHF.R.U32.HI R3, RZ, c[0x0][0x334], R4 ;  /* 0x0000cd00ff030a19 */ /* 0x000fe40000011604 */
.L_x_654:
[----:B------:R-:W-:Y:S05]  /*136d0*/  BSYNC B0 ;  /* 0x0000000000007941 */ /* 0x000fea0003800000 */
.L_x_652:
[----:B------:R-:W-:Y:S05]  /*136e0*/  IMAD R7, R3, c[0x0][0x32c], R7 ;  /* 0x0000cb0003077a24 */ /* 0x000fea00078e0207 */
[----:B------:R-:W-:Y:S02]  /*136f0*/  IADD3 R3, R7, c[0x0][0x32c], RZ ;  /* 0x0000cb0007037a10 */ /* 0x000fe40007ffe0ff */
[----:B------:R-:W-:Y:S02]  /*13700*/  IMNMX R0, R0, R7, !PT ;  /* 0x0000000700007217 */ /* 0x000fe40007800200 */
[----:B------:R-:W-:Y:S02]  /*13710*/  IMNMX R2, R2, R3, PT ;  /* 0x0000000302027217 */ /* 0x000fe40003800200 */
.L_x_651:
        /* <DEDUP_REMOVED lines=22> */
[----:B------:R-:W-:Y:S01]  /*13880*/  PLOP3.LUT P0, PT, PT, PT, UP4, 0x40, 0x0 ;  /* 0x000000000000781c */ /* 0x000fe20003f0e848 */
[----:B------:R-:W-:Y:S01]  /*13890*/  UISETP.NE.AND UP4, UPT, UR28, URZ, UPT ;  /* 0x0000003f1c00728c */ /* 0x000fe2000bf85270 */
[----:B------:R-:W-:Y:S02]  /*138a0*/  FMNMX.FTZ R137, R201, R137, !PT ;  /* 0x00000089c9897209 */ /* 0x000fe40007810000 */
[----:B------:R-:W-:Y:S02]  /*138b0*/  FMNMX.FTZ R3, R199, R3, !PT ;  /* 0x00000003c7037209 */ /* 0x000fe40007810000 */
[----:B------:R-:W-:Y:S02]  /*138c0*/  FMNMX.FTZ R137, R204, R137, !PT ;  /* 0x00000089cc897209 */ /* 0x000fe40007810000 */
[----:B------:R-:W-:Y:S02]  /*138d0*/  ISETP.GT.AND P0, PT, R0, RZ, P0 ;  /* 0x000000ff0000720c */ /* 0x000fe40000704270 */
[----:B------:R-:W-:Y:S01]  /*138e0*/  PLOP3.LUT P2, PT, PT, PT, UP3, 0x40, 0x0 ;  /* 0x000000000000781c */ /* 0x000fe20003f4e838 */
[----:B------:R-:W-:Y:S01]  /*138f0*/  UISETP.NE.AND UP3, UPT, UR27, URZ, UPT ;  /* 0x0000003f1b00728c */ /* 0x000fe2000bf65270 */
[----:B------:R-:W-:Y:S02]  /*13900*/  ISETP.LT.OR P0, PT, R2, 0x1, P0 ;  /* 0x000000010200780c */ /* 0x000fe40000701670 */
[----:B------:R-:W-:Y:S02]  /*13910*/  FMNMX.FTZ R137, R223, R137, !PT ;  /* 0x00000089df897209 */ /* 0x000fe40007810000 */
[----:B------:R-:W-:Y:S02]  /*13920*/  FMNMX.FTZ R3, R203, R3, !PT ;  /* 0x00000003cb037209 */ /* 0x000fe40007810000 */
[----:B------:R-:W-:Y:S02]  /*13930*/  ISETP.GT.AND P2, PT, R0, 0x1, P2 ;  /* 0x000000010000780c */ /* 0x000fe40001744270 */
[----:B------:R-:W-:Y:S02]  /*13940*/  FSEL R5, R245, -INF , !P0 ;  /* 0xff800000f5057808 */ /* 0x000fe40004000000 */
[----:B------:R-:W-:Y:S02]  /*13950*/  MOV R245, R33 ;  /* 0x0000002100f57202 */ /* 0x000fe40000000f00 */
[----:B------:R-:W-:Y:S02]  /*13960*/  FMNMX.FTZ R137, R246, R137, !PT ;  /* 0x00000089f6897209 */ /* 0x000fe40007810000 */
[----:B------:R-:W-:Y:S02]  /*13970*/  ISETP.LT.OR P2, PT, R2, 0x2, P2 ;  /* 0x000000020200780c */ /* 0x000fe40001741670 */
[----:B------:R-:W-:Y:S02]  /*13980*/  FMNMX.FTZ R3, R207, R3, !PT ;  /* 0x00000003cf037209 */ /* 0x000fe40007810000 */
[----:B------:R-:W-:Y:S02]  /*13990*/  FSEL R7, R244, -INF , !P2 ;  /* 0xff800000f4077808 */ /* 0x000fe40005000000 */
[----:B------:R-:W-:Y:S02]  /*139a0*/  MOV R244, R32 ;  /* 0x0000002000f47202 */ /* 0x000fe40000000f00 */
[----:B------:R-:W-:Y:S02]  /*139b0*/  FMNMX.FTZ R137, R245, R137, !PT ;  /* 0x00000089f5897209 */ /* 0x000fe40007810000 */
[----:B------:R-:W-:Y:S02]  /*139c0*/  FMNMX.FTZ R3, R218, R3, !PT ;  /* 0x00000003da037209 */ /* 0x000fe40007810000 */
[----:B------:R-:W-:Y:S02]  /*139d0*/  FMNMX.FTZ R137, R244, R137, !PT ;  /* 0x00000089f4897209 */ /* 0x000fe40007810000 */
[----:B------:R-:W-:Y:S02]  /*139e0*/  FMNMX.FTZ R3, R222, R3, !PT ;  /* 0x00000003de037209 */ /* 0x000fe40007810000 */
[----:B------:R-:W-:Y:S01]  /*139f0*/  PLOP3.LUT P1, PT, PT, PT, UP2, 0x40, 0x0 ;  /* 0x000000000000781c */ /* 0x000fe20003f2e828 */
[----:B------:R-:W1:Y:S01]  /*13a00*/  SHFL.BFLY PT, R6, R137, 0x2, 0x1f ;  /* 0x0c401f0089067f89 */ /* 0x000e6200000e0000 */
[----:B------:R-:W-:Y:S01]  /*13a10*/  FMNMX.FTZ R3, R250, R3, !PT ;  /* 0x00000003fa037209 */ /* 0x000fe20007810000 */
[----:B------:R-:W-:Y:S01]  /*13a20*/  UISETP.NE.AND UP2, UPT, UR26, URZ, UPT ;  /* 0x0000003f1a00728c */ /* 0x000fe2000bf45270 */
[----:B------:R-:W-:Y:S01]  /*13a30*/  PLOP3.LUT P0, PT, PT, PT, UP1, 0x40, 0x0 ;  /* 0x000000000000781c */ /* 0x000fe20003f0e818 */
[----:B------:R-:W-:Y:S01]  /*13a40*/  UISETP.NE.AND UP1, UPT, UR25, URZ, UPT ;  /* 0x0000003f1900728c */ /* 0x000fe2000bf25270 */
[----:B------:R-:W-:Y:S02]  /*13a50*/  FMNMX.FTZ R3, R51, R3, !PT ;  /* 0x0000000333037209 */ /* 0x000fe40007810000 */
[C---:B------:R-:W-:Y:S02]  /*13a60*/  ISETP.GT.AND P1, PT, R0.reuse, 0x8, P1 ;  /* 0x000000080000780c */ /* 0x040fe40000f24270 */
[----:B------:R-:W-:Y:S01]  /*13a70*/  ISETP.GT.AND P0, PT, R0, 0x9, P0 ;  /* 0x000000090000780c */ /* 0x000fe20000704270 */
[----:B------:R-:W2:Y:S01]  /*13a80*/  SHFL.BFLY PT, R20, R3, 0x2, 0x1f ;  /* 0x0c401f0003147f89 */ /* 0x000ea200000e0000 */
[C---:B------:R-:W-:Y:S02]  /*13a90*/  ISETP.LT.OR P1, PT, R2.reuse, 0x9, P1 ;  /* 0x000000090200780c */ /* 0x040fe40000f21670 */
[----:B------:R-:W-:Y:S02]  /*13aa0*/  ISETP.LT.OR P0, PT, R2, 0xa, P0 ;  /* 0x0000000a0200780c */ /* 0x000fe40000701670 */
[----:B------:R-:W-:Y:S02]  /*13ab0*/  FSEL R24, R215, -INF , !P1 ;  /* 0xff800000d7187808 */ /* 0x000fe40004800000 */
[----:B------:R-:W-:Y:S02]  /*13ac0*/  FSEL R25, R214, -INF , !P0 ;  /* 0xff800000d6197808 */ /* 0x000fe40004000000 */
[----:B------:R-:W-:Y:S02]  /*13ad0*/  PLOP3.LUT P1, PT, PT, PT, UP6, 0x40, 0x0 ;  /* 0x000000000000781c */ /* 0x000fe40003f2e868 */
[----:B------:R-:W-:Y:S02]  /*13ae0*/  PLOP3.LUT P0, PT, PT, PT, UP5, 0x40, 0x0 ;  /* 0x000000000000781c */ /* 0x000fe40003f0e858 */
[C---:B------:R-:W-:Y:S02]  /*13af0*/  ISETP.GT.AND P1, PT, R0.reuse, 0x11, P1 ;  /* 0x000000110000780c */ /* 0x040fe40000f24270 */
[----:B------:R-:W-:Y:S02]  /*13b00*/  ISETP.GT.AND P0, PT, R0, 0x18, P0 ;  /* 0x000000180000780c */ /* 0x000fe40000704270 */
[----:B------:R-:W-:Y:S02]  /*13b10*/  FMNMX.FTZ R4, R8, R138, !PT ;  /* 0x0000008a08047209 */ /* 0x000fe40007810000 */
[C---:B------:R-:W-:Y:S02]  /*13b20*/  ISETP.LT.OR P1, PT, R2.reuse, 0x12, P1 ;  /* 0x000000120200780c */ /* 0x040fe40000f21670 */
[----:B------:R-:W-:Y:S02]  /*13b30*/  ISETP.LT.OR P0, PT, R2, 0x19, P0 ;  /* 0x000000190200780c */ /* 0x000fe40000701670 */
[----:B------:R-:W-:Y:S01]  /*13b40*/  PLOP3.LUT P2, PT, PT, PT, UP0, 0x40, 0x0 ;  /* 0x000000000000781c */ /* 0x000fe20003f4e808 */
[----:B------:R-:W-:Y:S01]  /*13b50*/  UISETP.NE.AND UP0, UPT, UR5, URZ, UPT ;  /* 0x0000003f0500728c */ /* 0x000fe2000bf05270 */
[----:B-1----:R-:W-:Y:S02]  /*13b60*/  FMNMX.FTZ R137, R137, R6, !PT ;  /* 0x0000000689897209 */ /* 0x002fe40007810000 */
[----:B--2---:R-:W-:Y:S02]  /*13b70*/  FMNMX.FTZ R3, R3, R20, !PT ;  /* 0x0000001403037209 */ /* 0x004fe40007810000 */
[----:B------:R-:W-:Y:S01]  /*13b80*/  FMNMX.FTZ R4, R12, R4, !PT ;  /* 0x000000040c047209 */ /* 0x000fe20007810000 */
[----:B------:R-:W1:Y:S01]  /*13b90*/  SHFL.BFLY PT, R6, R137, 0x1, 0x1f ;  /* 0x0c201f0089067f89 */ /* 0x000e6200000e0000 */
[----:B------:R-:W-:Y:S02]  /*13ba0*/  FSEL R202, R220, -INF , !P1 ;  /* 0xff800000dcca7808 */ /* 0x000fe40004800000 */
[----:B------:R-:W-:Y:S02]  /*13bb0*/  FSEL R206, R213, -INF , !P0 ;  /* 0xff800000d5ce7808 */ /* 0x000fe40004000000 */
[----:B------:R-:W-:Y:S02]  /*13bc0*/  ISETP.GT.AND P2, PT, R0, 0x10, P2 ;  /* 0x000000100000780c */ /* 0x000fe40001744270 */
[----:B------:R-:W-:Y:S01]  /*13bd0*/  PLOP3.LUT P1, PT, PT, PT, UP4, 0x40, 0x0 ;  /* 0x000000000000781c */ /* 0x000fe20003f2e848 */
[----:B------:R-:W2:Y:S01]  /*13be0*/  SHFL.BFLY PT, R136, R3, 0x1, 0x1f ;  /* 0x0c201f0003887f89 */ /* 0x000ea200000e0000 */
[----:B------:R-:W-:Y:S02]  /*13bf0*/  PLOP3.LUT P0, PT, PT, PT, UP3, 0x40, 0x0 ;  /* 0x000000000000781c */ /* 0x000fe40003f0e838 */
[----:B------:R-:W-:Y:S02]  /*13c00*/  FMNMX.FTZ R4, R11, R4, !PT ;  /* 0x000000040b047209 */ /* 0x000fe40007810000 */
[----:B------:R-:W-:Y:S02]  /*13c10*/  ISETP.LT.OR P2, PT, R2, 0x11, P2 ;  /* 0x000000110200780c */ /* 0x000fe40001741670 */
[C---:B------:R-:W-:Y:S02]  /*13c20*/  ISETP.GT.AND P1, PT, R0.reuse, 0x19, P1 ;  /* 0x000000190000780c */ /* 0x040fe40000f24270 */
[----:B------:R-:W-:Y:S02]  /*13c30*/  ISETP.GT.AND P0, PT, R0, 0x20, P0 ;  /* 0x000000200000780c */ /* 0x000fe40000704270 */
[----:B------:R-:W-:Y:S02]  /*13c40*/  FMNMX.FTZ R4, R14, R4, !PT ;  /* 0x000000040e047209 */ /* 0x000fe40007810000 */
[----:B------:R-:W-:Y:S02]  /*13c50*/  FSEL R200, R221, -INF , !P2 ;  /* 0xff800000ddc87808 */ /* 0x000fe40005000000 */
[C---:B------:R-:W-:Y:S02]  /*13c60*/  ISETP.LT.OR P1, PT, R2.reuse, 0x1a, P1 ;  /* 0x0000001a0200780c */ /* 0x040fe40000f21670 */
[----:B-1----:R-:W-:Y:S02]  /*13c70*/  FMNMX.FTZ R137, R137, R6, !PT ;  /* 0x0000000689897209 */ /* 0x002fe40007810000 */
[----:B------:R-:W-:Y:S02]  /*13c80*/  FMNMX.FTZ R6, R5, R139, !PT ;  /* 0x0000008b05067209 */ /* 0x000fe40007810000 */
[----:B------:R-:W-:Y:S01]  /*13c90*/  ISETP.LT.OR P0, PT, R2, 0x21, P0 ;  /* 0x000000210200780c */ /* 0x000fe20000701670 */
[----:B------:R-:W-:Y:S01]  /*13ca0*/  FMUL.FTZ R141, R137, c[0x0][0x2d0] ;  /* 0x0000b400898d7a20 */ /* 0x000fe20000410000 */
[----:B------:R-:W-:Y:S02]  /*13cb0*/  FMNMX.FTZ R6, R7, R6, !PT ;  /* 0x0000000607067209 */ /* 0x000fe40007810000 */
[----:B--2---:R-:W-:Y:S02]  /*13cc0*/  FMNMX.FTZ R136, R3, R136, !PT ;  /* 0x0000008803887209 */ /* 0x004fe40007810000 */
[----:B------:R-:W-:Y:S02]  /*13cd0*/  FMNMX.FTZ R3, R24, R6, !PT ;  /* 0x0000000618037209 */ /* 0x000fe40007810000 */
[----:B------:R-:W-:Y:S01]  /*13ce0*/  FMNMX.FTZ R4, R205, R4, !PT ;  /* 0x00000004cd047209 */ /* 0x000fe20007810000 */
[----:B------:R-:W-:Y:S01]  /*13cf0*/  FMUL.FTZ R142, R136, c[0x0][0x2d0] ;  /* 0x0000b400888e7a20 */ /* 0x000fe20000410000 */
[----:B------:R-:W-:Y:S02]  /*13d00*/  FMNMX.FTZ R3, R25, R3, !PT ;  /* 0x0000000319037209 */ /* 0x000fe40007810000 */
[----:B------:R-:W-:Y:S02]  /*13d10*/  FSEL R209, R212, -INF , !P1 ;  /* 0xff800000d4d17808 */ /* 0x000fe40004800000 */
[----:B------:R-:W-:Y:S02]  /*13d20*/  FSEL R212, R42, -INF , !P0 ;  /* 0xff8000002ad47808 */ /* 0x000fe40004000000 */
[----:B------:R-:W-:Y:S02]  /*13d30*/  FMNMX.FTZ R3, R200, R3, !PT ;  /* 0x00000003c8037209 */ /* 0x000fe40007810000 */
[----:B------:R-:W-:Y:S02]  /*13d40*/  PLOP3.LUT P0, PT, PT, PT, UP1, 0x40, 0x0 ;  /* 0x000000000000781c */ /* 0x000fe40003f0e818 */
[----:B------:R-:W-:Y:S02]  /*13d50*/  FMNMX.FTZ R4, R208, R4, !PT ;  /* 0x00000004d0047209 */ /* 0x000fe40007810000 */
[----:B------:R-:W-:Y:S02]  /*13d60*/  ISETP.GT.AND P0, PT, R0, 0x28, P0 ;  /* 0x000000280000780c */ /* 0x000fe40000704270 */
[----:B------:R-:W-:Y:S02]  /*13d70*/  FMNMX.FTZ R3, R202, R3, !PT ;  /* 0x00000003ca037209 */ /* 0x000fe40007810000 */
[----:B------:R-:W-:Y:S02]  /*13d80*/  PLOP3.LUT P1, PT, PT, PT, UP2, 0x40, 0x0 ;  /* 0x000000000000781c */ /* 0x000fe40003f2e828 */
[----:B------:R-:W-:Y:S02]  /*13d90*/  ISETP.LT.OR P0, PT, R2, 0x29, P0 ;  /* 0x000000290200780c */ /* 0x000fe40000701670 */
[----:B------:R-:W-:Y:S02]  /*13da0*/  FMNMX.FTZ R4, R210, R4, !PT ;  /* 0x00000004d2047209 */ /* 0x000fe40007810000 */
        /* <DEDUP_REMOVED lines=8> */
[----:B------:R-:W-:Y:S01]  /*13e30*/  FMNMX.FTZ R4, R247, R4, !PT ;  /* 0x00000004f7047209 */ /* 0x000fe20007810000 */
[----:B------:R-:W-:Y:S01]  /*13e40*/  UIADD3 UR24, UR24, -0x1, URZ ;  /* 0xffffffff18187890 */ /* 0x000fe2000fffe03f */
[----:B------:R-:W-:Y:S02]  /*13e50*/  FSEL R214, R43, -INF , !P1 ;  /* 0xff8000002bd67808 */ /* 0x000fe40004800000 */
[----:B------:R-:W-:Y:S02]  /*13e60*/  ISETP.GT.AND P0, PT, R0, 0x29, P0 ;  /* 0x000000290000780c */ /* 0x000fe40000704270 */
[----:B------:R-:W-:Y:S02]  /*13e70*/  FMNMX.FTZ R0, R212, R3, !PT ;  /* 0x00000003d4007209 */ /* 0x000fe40007810000 */
[----:B------:R-:W-:Y:S02]  /*13e80*/  FMNMX.FTZ R4, R248, R4, !PT ;  /* 0x00000004f8047209 */ /* 0x000fe40007810000 */
[----:B------:R-:W-:Y:S02]  /*13e90*/  ISETP.LT.OR P0, PT, R2, 0x2a, P0 ;  /* 0x0000002a0200780c */ /* 0x000fe40000701670 */
[----:B------:R-:W-:Y:S02]  /*13ea0*/  FMNMX.FTZ R0, R214, R0, !PT ;  /* 0x00000000d6007209 */ /* 0x000fe40007810000 */
[----:B------:R-:W-:Y:S02]  /*13eb0*/  FSEL R140, R47, -INF , !P0 ;  /* 0xff8000002f8c7808 */ /* 0x000fe40004000000 */
[----:B------:R-:W-:Y:S02]  /*13ec0*/  FMNMX.FTZ R4, R249, R4, !PT ;  /* 0x00000004f9047209 */ /* 0x000fe40007810000 */
[----:B------:R-:W-:Y:S02]  /*13ed0*/  FMNMX.FTZ R0, R213, R0, !PT ;  /* 0x00000000d5007209 */ /* 0x000fe40007810000 */
[----:B------:R-:W-:Y:S02]  /*13ee0*/  FMNMX.FTZ R4, R251, R4, !PT ;  /* 0x00000004fb047209 */ /* 0x000fe40007810000 */
[----:B------:R-:W-:Y:S02]  /*13ef0*/  FMNMX.FTZ R0, R140, R0, !PT ;  /* 0x000000008c007209 */ /* 0x000fe40007810000 */
[----:B------:R-:W-:Y:S01]  /*13f00*/  FSETP.NEU.FTZ.AND P2, PT, R137, -INF , PT ;  /* 0xff8000008900780b */ /* 0x000fe20003f5d000 */
[----:B------:R-:W1:Y:S01]  /*13f10*/  SHFL.BFLY PT, R20, R4, 0x2, 0x1f ;  /* 0x0c401f0004147f89 */ /* 0x000e6200000e0000 */
[----:B------:R-:W-:Y:S02]  /*13f20*/  FSETP.NEU.FTZ.AND P1, PT, R136, -INF , PT ;  /* 0xff8000008800780b */ /* 0x000fe40003f3d000 */
[----:B------:R-:W-:Y:S02]  /*13f30*/  FSEL R141, R141, RZ, P2 ;  /* 0x000000ff8d8d7208 */ /* 0x000fe40001000000 */
[----:B------:R-:W-:Y:S03]  /*13f40*/  FSEL R142, R142, RZ, P1 ;  /* 0x000000ff8e8e7208 */ /* 0x000fe60000800000 */
[----:B------:R-:W2:Y:S01]  /*13f50*/  SHFL.BFLY PT, R2, R0, 0x2, 0x1f ;  /* 0x0c401f0000027f89 */ /* 0x000ea200000e0000 */
[--C-:B------:R-:W-:Y:S02]  /*13f60*/  FFMA.FTZ R16, R16, c[0x0][0x2d0], -R141.reuse ;  /* 0x0000b40010107a23 */ /* 0x100fe4000001088d */
[--C-:B------:R-:W-:Y:S02]  /*13f70*/  FFMA.FTZ R17, R17, c[0x0][0x2d0], -R141.reuse ;  /* 0x0000b40011117a23 */ /* 0x100fe4000001088d */
[----:B------:R-:W3:Y:S01]  /*13f80*/  MUFU.EX2 R22, R16 ;  /* 0x0000001000167308 */ /* 0x000ee20000000800 */
[--C-:B------:R-:W-:Y:S02]  /*13f90*/  FFMA.FTZ R15, R15, c[0x0][0x2d0], -R142.reuse ;  /* 0x0000b4000f0f7a23 */ /* 0x100fe4000001088e */
[--C-:B------:R-:W-:Y:S02]  /*13fa0*/  FFMA.FTZ R10, R10, c[0x0][0x2d0], -R141.reuse ;  /* 0x0000b4000a0a7a23 */ /* 0x100fe4000001088d */
[----:B------:R-:W-:Y:S02]  /*13fb0*/  FFMA.FTZ R19, R19, c[0x0][0x2d0], -R141 ;  /* 0x0000b40013137a23 */ /* 0x000fe4000001088d */
[--C-:B------:R-:W-:Y:S02]  /*13fc0*/  FFMA.FTZ R9, R9, c[0x0][0x2d0], -R142.reuse ;  /* 0x0000b40009097a23 */ /* 0x100fe4000001088e */
[--C-:B------:R-:W-:Y:S01]  /*13fd0*/  FFMA.FTZ R13, R13, c[0x0][0x2d0], -R142.reuse ;  /* 0x0000b4000d0d7a23 */ /* 0x100fe2000001088e */
[----:B------:R-:W4:Y:S01]  /*13fe0*/  MUFU.EX2 R21, R17 ;  /* 0x0000001100157308 */ /* 0x000f220000000800 */
[----:B-1----:R-:W-:Y:S01]  /*13ff0*/  FMNMX.FTZ R4, R4, R20, !PT ;  /* 0x0000001404047209 */ /* 0x002fe20007810000 */
[----:B------:R-:W-:Y:S04]  /*14000*/  FFMA.FTZ R18, R18, c[0x0][0x2d0], -R142 ;  /* 0x0000b40012127a23 */ /* 0x000fe8000001088e */
[----:B------:R-:W1:Y:S01]  /*14010*/  SHFL.BFLY PT, R135, R4, 0x1, 0x1f ;  /* 0x0c201f0004877f89 */ /* 0x000e6200000e0000 */
[----:B--2---:R-:W-:Y:S03]  /*14020*/  FMNMX.FTZ R3, R0, R2, !PT ;  /* 0x0000000200037209 */ /* 0x004fe60007810000 */
[----:B------:R-:W-:Y:S01]  /*14030*/  MUFU.EX2 R6, R15 ;  /* 0x0000000f00067308 */ /* 0x000fe20000000800 */
[----:B------:R-:W-:Y:S02]  /*14040*/  FSEL R0, R137, RZ, P2 ;  /* 0x000000ff89007208 */ /* 0x000fe40001000000 */
[----:B------:R-:W-:Y:S02]  /*14050*/  FSEL R2, R136, RZ, P1 ;  /* 0x000000ff88027208 */ /* 0x000fe40000800000 */
[----:B---3--:R-:W-:Y:S01]  /*14060*/  MOV R46, R22 ;  /* 0x00000016002e7202 */ /* 0x008fe20000000f00 */
[----:B------:R-:W-:Y:S02]  /*14070*/  FADD.FTZ R0, -R0, R132 ;  /* 0x0000008400007221 */ /* 0x000fe40000010100 */
[----:B------:R-:W-:Y:S02]  /*14080*/  FADD.FTZ R2, -R2, R134 ;  /* 0x0000008602027221 */ /* 0x000fe40000010100 */
[----:B------:R-:W-:Y:S01]  /*14090*/  FMUL.FTZ R0, R0, c[0x0][0x2d0] ;  /* 0x0000b40000007a20 */ /* 0x000fe20000410000 */
[----:B------:R-:W2:Y:S01]  /*140a0*/  MUFU.EX2 R49, R10 ;  /* 0x0000000a00317308 */ /* 0x000ea20000000800 */
[----:B------:R-:W-:Y:S01]  /*140b0*/  FMUL.FTZ R2, R2, c[0x0][0x2d0] ;  /* 0x0000b40002027a20 */ /* 0x000fe20000410000 */
[----:B----4-:R-:W-:Y:S02]  /*140c0*/  MOV R47, R21 ;  /* 0x00000015002f7202 */ /* 0x010fe40000000f00 */
[----:B------:R-:W-:Y:S01]  /*140d0*/  LDSM.16.MT88.4 R20, [R225+0x100] ;  /* 0x00010000e114783b */ /* 0x000fe20000004200 */
[----:B-1----:R-:W-:Y:S05]  /*140e0*/  FMNMX.FTZ R135, R4, R135, !PT ;  /* 0x0000008704877209 */ /* 0x002fea0007810000 */
[----:B------:R1:W3:Y:S01]  /*140f0*/  MUFU.EX2 R133, R0 ;  /* 0x0000000000857308 */ /* 0x0002e20000000800 */
[C---:B------:R-:W-:Y:S01]  /*14100*/  FSETP.NEU.FTZ.AND P0, PT, R135.reuse, -INF , PT ;  /* 0xff8000008700780b */ /* 0x040fe20003f1d000 */
[----:B------:R-:W4:Y:S01]  /*14110*/  SHFL.BFLY PT, R4, R3, 0x1, 0x1f ;  /* 0x0c201f0003047f89 */ /* 0x000f2200000e0000 */
[----:B------:R-:W-:Y:S07]  /*14120*/  FMUL.FTZ R143, R135, c[0x0][0x2d0] ;  /* 0x0000b400878f7a20 */ /* 0x000fee0000410000 */
[----:B------:R-:W5:Y:S01]  /*14130*/  MUFU.EX2 R132, R2 ;  /* 0x0000000200847308 */ /* 0x000f620000000800 */
[----:B------:R-:W-:Y:S02]  /*14140*/  FSEL R143, R143, RZ, P0 ;  /* 0x000000ff8f8f7208 */ /* 0x000fe40000000000 */
[----:B--2---:R-:W-:Y:S03]  /*14150*/  F2FP.PACK_AB R192, R46, R49 ;  /* 0x000000312ec0723e */ /* 0x004fe600000000ff */
[--C-:B------:R-:W-:Y:S02]  /*14160*/  FFMA.FTZ R8, R8, c[0x0][0x2d0], -R143.reuse ;  /* 0x0000b40008087a23 */ /* 0x100fe4000001088f */
[--C-:B------:R-:W-:Y:S02]  /*14170*/  FFMA.FTZ R12, R12, c[0x0][0x2d0], -R143.reuse ;  /* 0x0000b4000c0c7a23 */ /* 0x100fe4000001088f */
[----:B------:R-:W2:Y:S01]  /*14180*/  MUFU.EX2 R48, R19 ;  /* 0x0000001300307308 */ /* 0x000ea20000000800 */
[--C-:B------:R-:W-:Y:S02]  /*14190*/  FFMA.FTZ R11, R11, c[0x0][0x2d0], -R143.reuse ;  /* 0x0000b4000b0b7a23 */ /* 0x100fe4000001088f */
[----:B------:R-:W-:Y:S01]  /*141a0*/  FFMA.FTZ R14, R14, c[0x0][0x2d0], -R143 ;  /* 0x0000b4000e0e7a23 */ /* 0x000fe2000001088f */
[----:B-1----:R-:W-:Y:S01]  /*141b0*/  FSEL R0, R135, RZ, P0 ;  /* 0x000000ff87007208 */ /* 0x002fe20000000000 */
[C---:B---3--:R-:W-:Y:S02]  /*141c0*/  FMUL.FTZ R16, R133.reuse, R156 ;  /* 0x0000009c85107220 */ /* 0x048fe40000410000 */
[C---:B------:R-:W-:Y:S01]  /*141d0*/  FMUL.FTZ R17, R133.reuse, R157 ;  /* 0x0000009d85117220 */ /* 0x040fe20000410000 */
[----:B----4-:R-:W-:Y:S01]  /*141e0*/  FMNMX.FTZ R3, R4, R3, !PT ;  /* 0x0000000304037209 */ /* 0x010fe20007810000 */
[----:B------:R-:W-:Y:S01]  /*141f0*/  FADD.FTZ R0, -R0, R138 ;  /* 0x0000008a00007221 */ /* 0x000fe20000010100 */
[----:B------:R-:W-:Y:S01]  /*14200*/  MUFU.EX2 R221, R9 ;  /* 0x0000000900dd7308 */ /* 0x000fe20000000800 */
[----:B------:R-:W-:Y:S01]  /*14210*/  MOV R138, R6 ;  /* 0x00000006008a7202 */ /* 0x000fe20000000f00 */
[----:B------:R-:W-:Y:S01]  /*14220*/  FMUL.FTZ R32, R133, R172 ;  /* 0x000000ac85207220 */ /* 0x000fe20000410000 */
[C---:B------:R-:W-:Y:S01]  /*14230*/  FSETP.NEU.FTZ.AND P0, PT, R3.reuse, -INF , PT ;  /* 0xff8000000300780b */ /* 0x040fe20003f1d000 */
[----:B------:R-:W-:Y:S02]  /*14240*/  FMUL.FTZ R0, R0, c[0x0][0x2d0] ;  /* 0x0000b40000007a20 */ /* 0x000fe40000410000 */
[----:B------:R-:W-:Y:S02]  /*14250*/  FMUL.FTZ R134, R3, c[0x0][0x2d0] ;  /* 0x0000b40003867a20 */ /* 0x000fe40000410000 */
[----:B-----5:R-:W-:Y:S02]  /*14260*/  FMUL.FTZ R6, R132, R146 ;  /* 0x0000009284067220 */ /* 0x020fe40000410000 */
[----:B------:R1:W3:Y:S01]  /*14270*/  MUFU.EX2 R2, R0 ;  /* 0x0000000000027308 */ /* 0x0002e20000000800 */
[----:B------:R-:W-:Y:S01]  /*14280*/  FSEL R134, R134, RZ, P0 ;  /* 0x000000ff86867208 */ /* 0x000fe20000000000 */
[----:B------:R-:W-:Y:S01]  /*14290*/  FMUL.FTZ R33, R133, R173 ;  /* 0x000000ad85217220 */ /* 0x000fe20000410000 */
[----:B--2---:R-:W-:Y:S01]  /*142a0*/  F2FP.PACK_AB R194, R48, R47 ;  /* 0x0000002f30c2723e */ /* 0x004fe200000000ff */
[C---:B------:R-:W-:Y:S02]  /*142b0*/  FMUL.FTZ R19, R132.reuse, R159 ;  /* 0x0000009f84137220 */ /* 0x040fe40000410000 */
[--C-:B------:R-:W-:Y:S02]  /*142c0*/  FFMA.FTZ R4, R25, c[0x0][0x2d0], -R134.reuse ;  /* 0x0000b40019047a23 */ /* 0x100fe40000010886 */
[--C-:B------:R-:W-:Y:S02]  /*142d0*/  FFMA.FTZ R5, R5, c[0x0][0x2d0], -R134.reuse ;  /* 0x0000b40005057a23 */ /* 0x100fe40000010886 */
[----:B------:R-:W2:Y:S01]  /*142e0*/  MUFU.EX2 R43, R13 ;  /* 0x0000000d002b7308 */ /* 0x000ea20000000800 */
[C---:B------:R-:W-:Y:S01]  /*142f0*/  FMUL.FTZ R34, R132.reuse, R174 ;  /* 0x000000ae84227220 */ /* 0x040fe20000410000 */
[----:B------:R-:W-:Y:S01]  /*14300*/  MOV R174, R48 ;  /* 0x0000003000ae7202 */ /* 0x000fe20000000f00 */
[C---:B------:R-:W-:Y:S02]  /*14310*/  FMUL.FTZ R35, R132.reuse, R175 ;  /* 0x000000af84237220 */ /* 0x040fe40000410000 */
[C---:B------:R-:W-:Y:S02]  /*14320*/  FMUL.FTZ R48, R133.reuse, R188 ;  /* 0x000000bc85307220 */ /* 0x040fe40000410000 */
[C---:B------:R-:W-:Y:S02]  /*14330*/  FMUL.FTZ R52, R133.reuse, R52 ;  /* 0x0000003485347220 */ /* 0x040fe40000410000 */
[----:B------:R-:W-:Y:S01]  /*14340*/  FMUL.FTZ R53, R133, R53 ;  /* 0x0000003585357220 */ /* 0x000fe20000410000 */
[----:B------:R-:W4:Y:S01]  /*14350*/  MUFU.EX2 R44, R18 ;  /* 0x00000012002c7308 */ /* 0x000f220000000800 */
[C---:B------:R-:W-:Y:S02]  /*14360*/  FMUL.FTZ R54, R132.reuse, R54 ;  /* 0x0000003684367220 */ /* 0x040fe40000410000 */
[C---:B------:R-:W-:Y:S02]  /*14370*/  FMUL.FTZ R55, R132.reuse, R55 ;  /* 0x0000003784377220 */ /* 0x040fe40000410000 */
[--C-:B-1----:R-:W-:Y:S02]  /*14380*/  FFMA.FTZ R0, R7, c[0x0][0x2d0], -R134.reuse ;  /* 0x0000b40007007a23 */ /* 0x102fe40000010886 */
[----:B------:R-:W-:Y:S02]  /*14390*/  FMUL.FTZ R7, R132, R147 ;  /* 0x0000009384077220 */ /* 0x000fe40000410000 */
[C---:B---3--:R-:W-:Y:S01]  /*143a0*/  FMUL.FTZ R9, R2.reuse, R149 ;  /* 0x0000009502097220 */ /* 0x048fe20000410000 */
[----:B------:R1:W-:Y:S01]  /*143b0*/  MUFU.EX2 R216, R0 ;  /* 0x0000000000d87308 */ /* 0x0003e20000000800 */
[C---:B------:R-:W-:Y:S02]  /*143c0*/  FMUL.FTZ R25, R2.reuse, R165 ;  /* 0x000000a502197220 */ /* 0x040fe40000410000 */
[C---:B------:R-:W-:Y:S01]  /*143d0*/  FMUL.FTZ R28, R2.reuse, R168 ;  /* 0x000000a8021c7220 */ /* 0x040fe20000410000 */
[----:B--2---:R-:W-:Y:S01]  /*143e0*/  F2FP.PACK_AB R193, R43, R221 ;  /* 0x000000dd2bc1723e */ /* 0x004fe200000000ff */
[C---:B------:R-:W-:Y:S02]  /*143f0*/  FMUL.FTZ R13, R2.reuse, R153 ;  /* 0x00000099020d7220 */ /* 0x040fe40000410000 */
[C---:B------:R-:W-:Y:S02]  /*14400*/  FMUL.FTZ R29, R2.reuse, R169 ;  /* 0x000000a9021d7220 */ /* 0x040fe40000410000 */
[C---:B------:R-:W-:Y:S01]  /*14410*/  FMUL.FTZ R41, R2.reuse, R181 ;  /* 0x000000b502297220 */ /* 0x040fe20000410000 */
[----:B------:R2:W3:Y:S01]  /*14420*/  MUFU.EX2 R215, R5 ;  /* 0x0000000500d77308 */ /* 0x0004e20000000800 */
[----:B------:R-:W-:Y:S01]  /*14430*/  MOV R181, R46 ;  /* 0x0000002e00b57202 */ /* 0x000fe20000000f00 */
[----:B------:R-:W-:Y:S01]  /*14440*/  FMUL.FTZ R56, R2, R56 ;  /* 0x0000003802387220 */ /* 0x000fe20000410000 */
[----:B----4-:R-:W-:Y:S01]  /*14450*/  F2FP.PACK_AB R195, R44, R138 ;  /* 0x0000008a2cc3723e */ /* 0x010fe200000000ff */
[----:B------:R-:W-:Y:S01]  /*14460*/  FMUL.FTZ R18, R132, R158 ;  /* 0x0000009e84127220 */ /* 0x000fe20000410000 */
[----:B------:R-:W-:Y:S01]  /*14470*/  MOV R172, R44 ;  /* 0x0000002c00ac7202 */ /* 0x000fe20000000f00 */
[C---:B------:R-:W-:Y:S01]  /*14480*/  FMUL.FTZ R44, R2.reuse, R184 ;  /* 0x000000b8022c7220 */ /* 0x040fe20000410000 */
[----:B------:R-:W-:Y:S01]  /*14490*/  LDSM.16.MT88.4 R156, [R226+0x900] ;  /* 0x00090000e29c783b */ /* 0x000fe20000004200 */
[C---:B------:R-:W-:Y:S02]  /*144a0*/  FMUL.FTZ R57, R2.reuse, R57 ;  /* 0x0000003902397220 */ /* 0x040fe40000410000 */
[----:B------:R4:W-:Y:S01]  /*144b0*/  MUFU.EX2 R219, R4 ;  /* 0x0000000400db7308 */ /* 0x0009e20000000800 */
[C---:B------:R-:W-:Y:S02]  /*144c0*/  FMUL.FTZ R60, R2.reuse, R60 ;  /* 0x0000003c023c7220 */ /* 0x040fe40000410000 */
[----:B------:R-:W-:Y:S02]  /*144d0*/  FMUL.FTZ R61, R2, R61 ;  /* 0x0000003d023d7220 */ /* 0x000fe40000410000 */
[----:B-1----:R-:W-:Y:S02]  /*144e0*/  FFMA.FTZ R0, R24, c[0x0][0x2d0], -R134 ;  /* 0x0000b40018007a23 */ /* 0x002fe40000010886 */
[----:B------:R-:W-:Y:S02]  /*144f0*/  FMUL.FTZ R24, R2, R164 ;  /* 0x000000a402187220 */ /* 0x000fe40000410000 */
[C---:B------:R-:W-:Y:S01]  /*14500*/  FMUL.FTZ R64, R133.reuse, R64 ;  /* 0x0000004085407220 */ /* 0x040fe20000410000 */
[----:B------:R1:W5:Y:S01]  /*14510*/  MUFU.EX2 R217, R0 ;  /* 0x0000000000d97308 */ /* 0x0003620000000800 */
[C---:B------:R-:W-:Y:S02]  /*14520*/  FMUL.FTZ R65, R133.reuse, R65 ;  /* 0x0000004185417220 */ /* 0x040fe40000410000 */
[----:B------:R-:W-:Y:S02]  /*14530*/  FMUL.FTZ R66, R132, R66 ;  /* 0x0000004284427220 */ /* 0x000fe40000410000 */
[C---:B--2---:R-:W-:Y:S01]  /*14540*/  FMUL.FTZ R5, R133.reuse, R145 ;  /* 0x0000009185057220 */ /* 0x044fe20000410000 */
[----:B---3--:R-:W-:Y:S01]  /*14550*/  F2FP.PACK_AB R145, R216, R215 ;  /* 0x000000d7d891723e */ /* 0x008fe200000000ff */
[C---:B------:R-:W-:Y:S02]  /*14560*/  FMUL.FTZ R67, R132.reuse, R67 ;  /* 0x0000004384437220 */ /* 0x040fe40000410000 */
[C---:B------:R-:W-:Y:S01]  /*14570*/  FMUL.FTZ R68, R133.reuse, R68 ;  /* 0x0000004485447220 */ /* 0x040fe20000410000 */
[----:B------:R2:W-:Y:S01]  /*14580*/  MUFU.EX2 R50, R8 ;  /* 0x0000000800327308 */ /* 0x0005e20000000800 */
[C---:B------:R-:W-:Y:S02]  /*14590*/  FMUL.FTZ R69, R133.reuse, R69 ;  /* 0x0000004585457220 */ /* 0x040fe40000410000 */
[C---:B------:R-:W-:Y:S02]  /*145a0*/  FMUL.FTZ R70, R132.reuse, R70 ;  /* 0x0000004684467220 */ /* 0x040fe40000410000 */
[----:B----4-:R-:W-:Y:S02]  /*145b0*/  FMUL.FTZ R4, R133, R144 ;  /* 0x0000009085047220 */ /* 0x010fe40000410000 */
[----:B------:R-:W-:Y:S02]  /*145c0*/  FMUL.FTZ R71, R132, R71 ;  /* 0x0000004784477220 */ /* 0x000fe40000410000 */
[C---:B------:R-:W-:Y:S01]  /*145d0*/  FMUL.FTZ R72, R2.reuse, R72 ;  /* 0x0000004802487220 */ /* 0x040fe20000410000 */
[----:B------:R-:W3:Y:S01]  /*145e0*/  MUFU.EX2 R220, R12 ;  /* 0x0000000c00dc7308 */ /* 0x000ee20000000800 */
[C---:B------:R-:W-:Y:S01]  /*145f0*/  FMUL.FTZ R73, R2.reuse, R73 ;  /* 0x0000004902497220 */ /* 0x040fe20000410000 */
[-C--:B------:R-:W-:Y:S01]  /*14600*/  HMMA.16816.F32 R4, R192, R20.reuse, R4 ;  /* 0x00000014c004723c */ /* 0x080fe20000001804 */
[C---:B------:R-:W-:Y:S01]  /*14610*/  FMUL.FTZ R76, R2.reuse, R76 ;  /* 0x0000004c024c7220 */ /* 0x040fe20000410000 */
[----:B-1----:R-:W-:Y:S01]  /*14620*/  FSEL R0, R3, RZ, P0 ;  /* 0x000000ff03007208 */ /* 0x002fe20000000000 */
[----:B------:R-:W-:Y:S01]  /*14630*/  FMUL.FTZ R77, R2, R77 ;  /* 0x0000004d024d7220 */ /* 0x000fe20000410000 */
[----:B-----5:R-:W-:Y:S01]  /*14640*/  F2FP.PACK_AB R147, R219, R217 ;  /* 0x000000d9db93723e */ /* 0x020fe200000000ff */
[C---:B------:R-:W-:Y:S01]  /*14650*/  FMUL.FTZ R80, R133.reuse, R80 ;  /* 0x0000005085507220 */ /* 0x040fe20000410000 */
[----:B------:R-:W-:Y:S01]  /*14660*/  PLOP3.LUT P0, PT, PT, PT, UP0, 0x80, 0x0 ;  /* 0x000000000000781c */ /* 0x000fe20003f0f008 */
[----:B------:R-:W-:Y:S01]  /*14670*/  FADD.FTZ R0, -R0, R139 ;  /* 0x0000008b00007221 */ /* 0x000fe20000010100 */
[----:B------:R-:W1:Y:S01]  /*14680*/  MUFU.EX2 R40, R11 ;  /* 0x0000000b00287308 */ /* 0x000e620000000800 */
[C---:B------:R-:W-:Y:S03]  /*14690*/  FMUL.FTZ R81, R133.reuse, R81 ;  /* 0x0000005185517220 */ /* 0x040fe60000410000 */
[----:B------:R-:W-:Y:S02]  /*146a0*/  FMUL.FTZ R0, R0, c[0x0][0x2d0] ;  /* 0x0000b40000007a20 */ /* 0x000fe40000410000 */
[----:B--2---:R-:W-:Y:S02]  /*146b0*/  FMUL.FTZ R8, R2, R148 ;  /* 0x0000009402087220 */ /* 0x004fe40000410000 */
[C---:B------:R-:W-:Y:S02]  /*146c0*/  FMUL.FTZ R82, R132.reuse, R82 ;  /* 0x0000005284527220 */ /* 0x040fe40000410000 */
[----:B------:R-:W2:Y:S01]  /*146d0*/  MUFU.EX2 R45, R14 ;  /* 0x0000000e002d7308 */ /* 0x000ea20000000800 */
[----:B------:R-:W-:Y:S02]  /*146e0*/  FMUL.FTZ R83, R132, R83 ;  /* 0x0000005384537220 */ /* 0x000fe40000410000 */
[C---:B------:R-:W-:Y:S01]  /*146f0*/  FMUL.FTZ R84, R133.reuse, R84 ;  /* 0x0000005485547220 */ /* 0x040fe20000410000 */
[----:B---3--:R-:W-:Y:S01]  /*14700*/  F2FP.PACK_AB R144, R220, R50 ;  /* 0x00000032dc90723e */ /* 0x008fe200000000ff */
[----:B------:R-:W-:Y:S02]  /*14710*/  FMUL.FTZ R12, R2, R152 ;  /* 0x00000098020c7220 */ /* 0x000fe40000410000 */
[C---:B------:R-:W-:Y:S02]  /*14720*/  FMUL.FTZ R85, R133.reuse, R85 ;  /* 0x0000005585557220 */ /* 0x040fe40000410000 */
[C---:B------:R-:W-:Y:S01]  /*14730*/  FMUL.FTZ R86, R132.reuse, R86 ;  /* 0x0000005684567220 */ /* 0x040fe20000410000 */
[----:B------:R-:W3:Y:S01]  /*14740*/  MUFU.EX2 R0, R0 ;  /* 0x0000000000007308 */ /* 0x000ee20000000800 */
[----:B------:R-:W-:Y:S02]  /*14750*/  FMUL.FTZ R87, R132, R87 ;  /* 0x0000005784577220 */ /* 0x000fe40000410000 */
[C---:B------:R-:W-:Y:S01]  /*14760*/  FMUL.FTZ R88, R2.reuse, R88 ;  /* 0x0000005802587220 */ /* 0x040fe20000410000 */
[----:B-1----:R-:W-:Y:S01]  /*14770*/  MOV R175, R40 ;  /* 0x0000002800af7202 */ /* 0x002fe20000000f00 */
[C---:B------:R-:W-:Y:S02]  /*14780*/  FMUL.FTZ R89, R2.reuse, R89 ;  /* 0x0000005902597220 */ /* 0x040fe40000410000 */
[C---:B------:R-:W-:Y:S02]  /*14790*/  FMUL.FTZ R92, R2.reuse, R92 ;  /* 0x0000005c025c7220 */ /* 0x040fe40000410000 */
[C---:B------:R-:W-:Y:S02]  /*147a0*/  FMUL.FTZ R93, R2.reuse, R93 ;  /* 0x0000005d025d7220 */ /* 0x040fe40000410000 */
[C---:B------:R-:W-:Y:S02]  /*147b0*/  FMUL.FTZ R96, R133.reuse, R96 ;  /* 0x0000006085607220 */ /* 0x040fe40000410000 */
[----:B------:R-:W-:Y:S01]  /*147c0*/  FMUL.FTZ R97, R133, R97 ;  /* 0x0000006185617220 */ /* 0x000fe20000410000 */
[----:B--2---:R-:W-:Y:S01]  /*147d0*/  F2FP.PACK_AB R146, R45, R40 ;  /* 0x000000282d92723e */ /* 0x004fe200000000ff */
[C---:B------:R-:W-:Y:S01]  /*147e0*/  FMUL.FTZ R40, R2.reuse, R180 ;  /* 0x000000b402287220 */ /* 0x040fe20000410000 */
[----:B------:R-:W-:Y:S01]  /*147f0*/  MOV R173, R45 ;  /* 0x0000002d00ad7202 */ /* 0x000fe20000000f00 */
[----:B------:R-:W-:Y:S01]  /*14800*/  FMUL.FTZ R45, R2, R185 ;  /* 0x000000b9022d7220 */ /* 0x000fe20000410000 */
[----:B------:R-:W-:Y:S01]  /*14810*/  MOV R180, R49 ;  /* 0x0000003100b47202 */ /* 0x000fe20000000f00 */
[C---:B------:R-:W-:Y:S02]  /*14820*/  FMUL.FTZ R49, R133.reuse, R189 ;  /* 0x000000bd85317220 */ /* 0x040fe40000410000 */
[C---:B------:R-:W-:Y:S02]  /*14830*/  FMUL.FTZ R98, R132.reuse, R98 ;  /* 0x0000006284627220 */ /* 0x040fe40000410000 */
[----:B------:R-:W-:Y:S02]  /*14840*/  FMUL.FTZ R99, R132, R99 ;  /* 0x0000006384637220 */ /* 0x000fe40000410000 */
[C---:B---3--:R-:W-:Y:S02]  /*14850*/  FMUL.FTZ R10, R0.reuse, R150 ;  /* 0x00000096000a7220 */ /* 0x048fe40000410000 */
[C---:B------:R-:W-:Y:S02]  /*14860*/  FMUL.FTZ R11, R0.reuse, R151 ;  /* 0x00000097000b7220 */ /* 0x040fe40000410000 */
[----:B------:R-:W1:Y:S01]  /*14870*/  LDSM.16.MT88.4 R148, [R228+0x100] ;  /* 0x00010000e494783b */ /* 0x000e620000004200 */
[C---:B------:R-:W-:Y:S02]  /*14880*/  FMUL.FTZ R14, R0.reuse, R154 ;  /* 0x0000009a000e7220 */ /* 0x040fe40000410000 */
[C---:B------:R-:W-:Y:S02]  /*14890*/  FMUL.FTZ R15, R0.reuse, R155 ;  /* 0x0000009b000f7220 */ /* 0x040fe40000410000 */
[C---:B------:R-:W-:Y:S01]  /*148a0*/  HMMA.16816.F32 R8, R144.reuse, R20, R8 ;  /* 0x000000149008723c */ /* 0x040fe20000001808 */
[----:B------:R-:W-:Y:S01]  /*148b0*/  FMUL.FTZ R42, R0, R182 ;  /* 0x000000b6002a7220 */ /* 0x000fe20000410000 */
[----:B------:R-:W-:Y:S01]  /*148c0*/  MOV R182, R138 ;  /* 0x0000008a00b67202 */ /* 0x000fe20000000f00 */
[--C-:B------:R-:W-:Y:S01]  /*148d0*/  FFMA.FTZ R138, R196, c[0x0][0x2d0], -R141.reuse ;  /* 0x0000b400c48a7a23 */ /* 0x100fe2000001088d */
[----:B------:R-:W2:Y:S01]  /*148e0*/  LDSM.16.MT88.4 R152, [R227+0x100] ;  /* 0x00010000e398783b */ /* 0x000ea20000004200 */
[C---:B------:R-:W-:Y:S01]  /*148f0*/  FMUL.FTZ R31, R0.reuse, R171 ;  /* 0x000000ab001f7220 */ /* 0x040fe20000410000 */
[----:B------:R-:W-:Y:S01]  /*14900*/  MOV R171, R47 ;  /* 0x0000002f00ab7202 */ /* 0x000fe20000000f00 */
[C---:B------:R-:W-:Y:S01]  /*14910*/  FMUL.FTZ R47, R0.reuse, R187 ;  /* 0x000000bb002f7220 */ /* 0x040fe20000410000 */
[-C--:B------:R-:W-:Y:S01]  /*14920*/  HMMA.16816.F32 R12, R144, R22.reuse, R12 ;  /* 0x00000016900c723c */ /* 0x080fe2000000180c */
[----:B------:R3:W-:Y:S03]  /*14930*/  MUFU.EX2 R187, R138 ;  /* 0x0000008a00bb7308 */ /* 0x0007e60000000800 */
[C---:B------:R-:W-:Y:S01]  /*14940*/  FMUL.FTZ R20, R133.reuse, R160 ;  /* 0x000000a085147220 */ /* 0x040fe20000410000 */
[----:B------:R-:W-:Y:S01]  /*14950*/  MOV R196, R245 ;  /* 0x000000f500c47202 */ /* 0x000fe20000000f00 */
[----:B------:R-:W-:Y:S02]  /*14960*/  FMUL.FTZ R21, R133, R161 ;  /* 0x000000a185157220 */ /* 0x000fe40000410000 */
[C---:B------:R-:W-:Y:S01]  /*14970*/  HMMA.16816.F32 R16, R192.reuse, R22, R16 ;  /* 0x00000016c010723c */ /* 0x040fe20000001810 */
[C---:B------:R-:W-:Y:S03]  /*14980*/  FMUL.FTZ R26, R0.reuse, R166 ;  /* 0x000000a6001a7220 */ /* 0x040fe60000410000 */
[C---:B------:R-:W-:Y:S02]  /*14990*/  FMUL.FTZ R27, R0.reuse, R167 ;  /* 0x000000a7001b7220 */ /* 0x040fe40000410000 */
[----:B------:R-:W-:Y:S01]  /*149a0*/  FMUL.FTZ R30, R0, R170 ;  /* 0x000000aa001e7220 */ /* 0x000fe20000410000 */
[----:B------:R-:W-:Y:S01]  /*149b0*/  LDSM.16.MT88.4 R164, [R227+0x900] ;  /* 0x00090000e3a4783b */ /* 0x000fe20000004200 */
[C---:B------:R-:W-:Y:S04]  /*149c0*/  FMUL.FTZ R22, R132.reuse, R162 ;  /* 0x000000a284167220 */ /* 0x040fe80000410000 */
[----:B------:R-:W-:Y:S02]  /*149d0*/  FMUL.FTZ R23, R132, R163 ;  /* 0x000000a384177220 */ /* 0x000fe40000410000 */
[C---:B------:R-:W-:Y:S01]  /*149e0*/  FMUL.FTZ R46, R0.reuse, R186 ;  /* 0x000000ba002e7220 */ /* 0x040fe20000410000 */
[----:B------:R-:W-:Y:S01]  /*149f0*/  LDSM.16.MT88.4 R160, [R228+0x900] ;  /* 0x00090000e4a0783b */ /* 0x000fe20000004200 */
[C---:B------:R-:W-:Y:S02]  /*14a00*/  FMUL.FTZ R58, R0.reuse, R58 ;  /* 0x0000003a003a7220 */ /* 0x040fe40000410000 */
[--C-:B---3--:R-:W-:Y:S01]  /*14a10*/  FFMA.FTZ R138, R197, c[0x0][0x2d0], -R141.reuse ;  /* 0x0000b400c58a7a23 */ /* 0x108fe2000001088d */
[-C--:B------:R-:W-:Y:S01]  /*14a20*/  HMMA.16816.F32 R20, R192, R36.reuse, R20 ;  /* 0x00000024c014723c */ /* 0x080fe20000001814 */
[C---:B------:R-:W-:Y:S02]  /*14a30*/  FMUL.FTZ R59, R0.reuse, R59 ;  /* 0x0000003b003b7220 */ /* 0x040fe40000410000 */
[----:B------:R3:W-:Y:S01]  /*14a40*/  MUFU.EX2 R139, R138 ;  /* 0x0000008a008b7308 */ /* 0x0007e20000000800 */
[C---:B------:R-:W-:Y:S02]  /*14a50*/  FMUL.FTZ R62, R0.reuse, R62 ;  /* 0x0000003e003e7220 */ /* 0x040fe40000410000 */
[C---:B------:R-:W-:Y:S02]  /*14a60*/  FMUL.FTZ R63, R0.reuse, R63 ;  /* 0x0000003f003f7220 */ /* 0x040fe40000410000 */
[C---:B------:R-:W-:Y:S01]  /*14a70*/  HMMA.16816.F32 R24, R144.reuse, R36, R24 ;  /* 0x000000249018723c */ /* 0x040fe20000001818 */
[C---:B------:R-:W-:Y:S03]  /*14a80*/  FMUL.FTZ R74, R0.reuse, R74 ;  /* 0x0000004a004a7220 */ /* 0x040fe60000410000 */
[C---:B------:R-:W-:Y:S02]  /*14a90*/  FMUL.FTZ R75, R0.reuse, R75 ;  /* 0x0000004b004b7220 */ /* 0x040fe40000410000 */
[----:B------:R-:W-:Y:S02]  /*14aa0*/  FMUL.FTZ R78, R0, R78 ;  /* 0x0000004e004e7220 */ /* 0x000fe40000410000 */
[-C--:B------:R-:W-:Y:S01]  /*14ab0*/  HMMA.16816.F32 R28, R144, R38.reuse, R28 ;  /* 0x00000026901c723c */ /* 0x080fe2000000181c */
[C---:B------:R-:W-:Y:S03]  /*14ac0*/  FMUL.FTZ R36, R133.reuse, R176 ;  /* 0x000000b085247220 */ /* 0x040fe60000410000 */
[C---:B------:R-:W-:Y:S01]  /*14ad0*/  FMUL.FTZ R37, R133.reuse, R177 ;  /* 0x000000b185257220 */ /* 0x040fe20000410000 */
[----:B------:R-:W-:Y:S01]  /*14ae0*/  MOV R176, R50 ;  /* 0x0000003200b07202 */ /* 0x000fe20000000f00 */
[C---:B------:R-:W-:Y:S01]  /*14af0*/  FMUL.FTZ R50, R132.reuse, R190 ;  /* 0x000000be84327220 */ /* 0x040fe20000410000 */
[----:B------:R-:W-:Y:S01]  /*14b00*/  MOV R190, R51 ;  /* 0x0000003300be7202 */ /* 0x000fe20000000f00 */
[C---:B------:R-:W-:Y:S01]  /*14b10*/  HMMA.16816.F32 R32, R192.reuse, R38, R32 ;  /* 0x00000026c020723c */ /* 0x040fe20000001820 */
[----:B------:R-:W-:Y:S03]  /*14b20*/  FMUL.FTZ R51, R132, R191 ;  /* 0x000000bf84337220 */ /* 0x000fe60000410000 */
[--C-:B---3--:R-:W-:Y:S01]  /*14b30*/  FFMA.FTZ R138, R198, c[0x0][0x2d0], -R142.reuse ;  /* 0x0000b400c68a7a23 */ /* 0x108fe2000001088e */
[----:B------:R-:W-:Y:S01]  /*14b40*/  MOV R191, R244 ;  /* 0x000000f400bf7202 */ /* 0x000fe20000000f00 */
[----:B------:R-:W-:Y:S01]  /*14b50*/  FMUL.FTZ R79, R0, R79 ;  /* 0x0000004f004f7220 */ /* 0x000fe20000410000 */
[----:B------:R-:W-:Y:S01]  /*14b60*/  MOV R177, R221 ;  /* 0x000000dd00b17202 */ /* 0x000fe20000000f00 */
[----:B------:R-:W-:Y:S01]  /*14b70*/  FMUL.FTZ R39, R132, R179 ;  /* 0x000000b384277220 */ /* 0x000fe20000410000 */
[----:B------:R-:W-:Y:S03]  /*14b80*/  MOV R179, R43 ;  /* 0x0000002b00b37202 */ /* 0x000fe60000000f00 */
[----:B------:R-:W-:Y:S02]  /*14b90*/  FMUL.FTZ R43, R0, R183 ;  /* 0x000000b7002b7220 */ /* 0x000fe40000410000 */
[----:B------:R3:W-:Y:S01]  /*14ba0*/  MUFU.EX2 R183, R138 ;  /* 0x0000008a00b77308 */ /* 0x0007e20000000800 */
[----:B------:R-:W-:Y:S01]  /*14bb0*/  FMUL.FTZ R38, R132, R178 ;  /* 0x000000b284267220 */ /* 0x000fe20000410000 */
[----:B------:R-:W-:Y:S01]  /*14bc0*/  MOV R178, R220 ;  /* 0x000000dc00b27202 */ /* 0x000fe20000000f00 */
[C---:B------:R-:W-:Y:S02]  /*14bd0*/  FMUL.FTZ R90, R0.reuse, R90 ;  /* 0x0000005a005a7220 */ /* 0x040fe40000410000 */
[C---:B------:R-:W-:Y:S02]  /*14be0*/  FMUL.FTZ R91, R0.reuse, R91 ;  /* 0x0000005b005b7220 */ /* 0x040fe40000410000 */
[C---:B------:R-:W-:Y:S01]  /*14bf0*/  FMUL.FTZ R94, R0.reuse, R94 ;  /* 0x0000005e005e7220 */ /* 0x040fe20000410000 */
[-C--:B-1----:R-:W-:Y:S01]  /*14c00*/  HMMA.16816.F32 R36, R192, R148.reuse, R36 ;  /* 0x00000094c024723c */ /* 0x082fe20000001824 */
[----:B------:R-:W-:Y:S02]  /*14c10*/  FMUL.FTZ R95, R0, R95 ;  /* 0x0000005f005f7220 */ /* 0x000fe40000410000 */
[C---:B------:R-:W-:Y:S02]  /*14c20*/  FMUL.FTZ R100, R133.reuse, R100 ;  /* 0x0000006485647220 */ /* 0x040fe40000410000 */
[----:B------:R-:W-:Y:S02]  /*14c30*/  FMUL.FTZ R101, R133, R101 ;  /* 0x0000006585657220 */ /* 0x000fe40000410000 */
[C---:B------:R-:W-:Y:S01]  /*14c40*/  FMUL.FTZ R102, R132.reuse, R102 ;  /* 0x0000006684667220 */ /* 0x040fe20000410000 */
[C---:B------:R-:W-:Y:S01]  /*14c50*/  HMMA.16816.F32 R40, R144.reuse, R148, R40 ;  /* 0x000000949028723c */ /* 0x040fe20000001828 */
[----:B------:R-:W-:Y:S03]  /*14c60*/  FMUL.FTZ R103, R132, R103 ;  /* 0x0000006784677220 */ /* 0x000fe60000410000 */
[C---:B------:R-:W-:Y:S02]  /*14c70*/  FMUL.FTZ R104, R2.reuse, R104 ;  /* 0x0000006802687220 */ /* 0x040fe40000410000 */
[----:B------:R-:W-:Y:S02]  /*14c80*/  FMUL.FTZ R105, R2, R105 ;  /* 0x0000006902697220 */ /* 0x000fe40000410000 */
[-C--:B------:R-:W-:Y:S01]  /*14c90*/  HMMA.16816.F32 R44, R144, R150.reuse, R44 ;  /* 0x00000096902c723c */ /* 0x080fe2000000182c */
[--C-:B---3--:R-:W-:Y:S03]  /*14ca0*/  FFMA.FTZ R138, R199, c[0x0][0x2d0], -R142.reuse ;  /* 0x0000b400c78a7a23 */ /* 0x108fe6000001088e */
[C---:B------:R-:W-:Y:S01]  /*14cb0*/  FMUL.FTZ R106, R0.reuse, R106 ;  /* 0x0000006a006a7220 */ /* 0x040fe20000410000 */
[----:B------:R1:W-:Y:S01]  /*14cc0*/  MUFU.EX2 R185, R138 ;  /* 0x0000008a00b97308 */ /* 0x0003e20000000800 */
[----:B------:R-:W-:Y:S02]  /*14cd0*/  FMUL.FTZ R107, R0, R107 ;  /* 0x0000006b006b7220 */ /* 0x000fe40000410000 */
[C---:B------:R-:W-:Y:S01]  /*14ce0*/  HMMA.16816.F32 R48, R192.reuse, R150, R48 ;  /* 0x00000096c030723c */ /* 0x040fe20000001830 */
[----:B------:R-:W3:Y:S03]  /*14cf0*/  LDSM.16.MT88.4 R148, [R225+0x1900] ;  /* 0x00190000e194783b */ /* 0x000ee60000004200 */
[C---:B------:R-:W-:Y:S02]  /*14d00*/  FMUL.FTZ R108, R2.reuse, R108 ;  /* 0x0000006c026c7220 */ /* 0x040fe40000410000 */
[----:B------:R-:W-:Y:S02]  /*14d10*/  FMUL.FTZ R109, R2, R109 ;  /* 0x0000006d026d7220 */ /* 0x000fe40000410000 */
[-C--:B--2---:R-:W-:Y:S01]  /*14d20*/  HMMA.16816.F32 R52, R192, R152.reuse, R52 ;  /* 0x00000098c034723c */ /* 0x084fe20000001834 */
[C---:B------:R-:W-:Y:S03]  /*14d30*/  FMUL.FTZ R110, R0.reuse, R110 ;  /* 0x0000006e006e7220 */ /* 0x040fe60000410000 */
[----:B------:R-:W-:Y:S02]  /*14d40*/  FMUL.FTZ R111, R0, R111 ;  /* 0x0000006f006f7220 */ /* 0x000fe40000410000 */
[C---:B------:R-:W-:Y:S02]  /*14d50*/  FMUL.FTZ R112, R133.reuse, R112 ;  /* 0x0000007085707220 */ /* 0x040fe40000410000 */
[C---:B------:R-:W-:Y:S01]  /*14d60*/  HMMA.16816.F32 R56, R144.reuse, R152, R56 ;  /* 0x000000989038723c */ /* 0x040fe20000001838 */
[----:B------:R-:W-:Y:S03]  /*14d70*/  FMUL.FTZ R113, R133, R113 ;  /* 0x0000007185717220 */ /* 0x000fe60000410000 */
[C---:B------:R-:W-:Y:S02]  /*14d80*/  FMUL.FTZ R114, R132.reuse, R114 ;  /* 0x0000007284727220 */ /* 0x040fe40000410000 */
[--C-:B-1----:R-:W-:Y:S02]  /*14d90*/  FFMA.FTZ R138, R201, c[0x0][0x2d0], -R141.reuse ;  /* 0x0000b400c98a7a23 */ /* 0x102fe4000001088d */
[-C--:B------:R-:W-:Y:S01]  /*14da0*/  HMMA.16816.F32 R60, R144, R154.reuse, R60 ;  /* 0x0000009a903c723c */ /* 0x080fe2000000183c */
[----:B------:R-:W-:Y:S01]  /*14db0*/  FMUL.FTZ R115, R132, R115 ;  /* 0x0000007384737220 */ /* 0x000fe20000410000 */
[----:B------:R1:W-:Y:S02]  /*14dc0*/  MUFU.EX2 R188, R138 ;  /* 0x0000008a00bc7308 */ /* 0x0003e40000000800 */
[C---:B------:R-:W-:Y:S02]  /*14dd0*/  FMUL.FTZ R120, R2.reuse, R120 ;  /* 0x0000007802787220 */ /* 0x040fe40000410000 */
[----:B------:R-:W-:Y:S02]  /*14de0*/  FMUL.FTZ R121, R2, R121 ;  /* 0x0000007902797220 */ /* 0x000fe40000410000 */
[C---:B------:R-:W-:Y:S01]  /*14df0*/  HMMA.16816.F32 R64, R192.reuse, R154, R64 ;  /* 0x0000009ac040723c */ /* 0x040fe20000001840 */
[----:B------:R-:W2:Y:S03]  /*14e00*/  LDSM.16.MT88.4 R152, [R226+0x1900] ;  /* 0x00190000e298783b */ /* 0x000ea60000004200 */
[C---:B------:R-:W-:Y:S02]  /*14e10*/  FMUL.FTZ R122, R0.reuse, R122 ;  /* 0x0000007a007a7220 */ /* 0x040fe40000410000 */
[----:B------:R-:W-:Y:S02]  /*14e20*/  FMUL.FTZ R123, R0, R123 ;  /* 0x0000007b007b7220 */ /* 0x000fe40000410000 */
[C---:B------:R-:W-:Y:S01]  /*14e30*/  FMUL.FTZ R124, R2.reuse, R124 ;  /* 0x0000007c027c7220 */ /* 0x040fe20000410000 */
[-C--:B---3--:R-:W-:Y:S03]  /*14e40*/  HMMA.16816.F32 R68, R192, R148.reuse, R68 ;  /* 0x00000094c044723c */ /* 0x088fe60000001844 */
[----:B------:R-:W-:Y:S02]  /*14e50*/  FMUL.FTZ R125, R2, R125 ;  /* 0x0000007d027d7220 */ /* 0x000fe40000410000 */
[C---:B------:R-:W-:Y:S02]  /*14e60*/  FMUL.FTZ R126, R0.reuse, R126 ;  /* 0x0000007e007e7220 */ /* 0x040fe40000410000 */
[----:B------:R-:W-:Y:S01]  /*14e70*/  FMUL.FTZ R127, R0, R127 ;  /* 0x0000007f007f7220 */ /* 0x000fe20000410000 */
[C---:B------:R-:W-:Y:S01]  /*14e80*/  HMMA.16816.F32 R72, R144.reuse, R148, R72 ;  /* 0x000000949048723c */ /* 0x040fe20000001848 */
[----:B-1----:R-:W-:Y:S03]  /*14e90*/  FFMA.FTZ R138, R204, c[0x0][0x2d0], -R141 ;  /* 0x0000b400cc8a7a23 */ /* 0x002fe6000001088d */
[C---:B------:R-:W-:Y:S01]  /*14ea0*/  FMUL.FTZ R128, R133.reuse, R128 ;  /* 0x0000008085807220 */ /* 0x040fe20000410000 */
[----:B------:R1:W3:Y:S01]  /*14eb0*/  MUFU.EX2 R169, R138 ;  /* 0x0000008a00a97308 */ /* 0x0002e20000000800 */
[C---:B------:R-:W-:Y:S02]  /*14ec0*/  FMUL.FTZ R129, R133.reuse, R129 ;  /* 0x0000008185817220 */ /* 0x040fe40000410000 */
[-C--:B------:R-:W-:Y:S01]  /*14ed0*/  HMMA.16816.F32 R76, R144, R150.reuse, R76 ;  /* 0x00000096904c723c */ /* 0x080fe2000000184c */
[C---:B------:R-:W-:Y:S03]  /*14ee0*/  FMUL.FTZ R130, R132.reuse, R130 ;  /* 0x0000008284827220 */ /* 0x040fe60000410000 */
[C---:B------:R-:W-:Y:S02]  /*14ef0*/  FMUL.FTZ R131, R132.reuse, R131 ;  /* 0x0000008384837220 */ /* 0x040fe40000410000 */
[C---:B------:R-:W-:Y:S02]  /*14f00*/  FMUL.FTZ R116, R133.reuse, R116 ;  /* 0x0000007485747220 */ /* 0x040fe40000410000 */
[C---:B------:R-:W-:Y:S01]  /*14f10*/  HMMA.16816.F32 R80, R192.reuse, R150, R80 ;  /* 0x00000096c050723c */ /* 0x040fe20000001850 */
[----:B------:R-:W4:Y:S03]  /*14f20*/  LDSM.16.MT88.4 R148, [R228+0x1900] ;  /* 0x00190000e494783b */ /* 0x000f260000004200 */
[----:B------:R-:W-:Y:S02]  /*14f30*/  FMUL.FTZ R117, R133, R117 ;  /* 0x0000007585757220 */ /* 0x000fe40000410000 */
[C---:B------:R-:W-:Y:S02]  /*14f40*/  FMUL.FTZ R118, R132.reuse, R118 ;  /* 0x0000007684767220 */ /* 0x040fe40000410000 */
[-C--:B--2---:R-:W-:Y:S01]  /*14f50*/  HMMA.16816.F32 R84, R192, R152.reuse, R84 ;  /* 0x00000098c054723c */ /* 0x084fe20000001854 */
[----:B------:R-:W-:Y:S03]  /*14f60*/  FMUL.FTZ R119, R132, R119 ;  /* 0x0000007784777220 */ /* 0x000fe60000410000 */
[--C-:B-1----:R-:W-:Y:S04]  /*14f70*/  FFMA.FTZ R138, R203, c[0x0][0x2d0], -R142.reuse ;  /* 0x0000b400cb8a7a23 */ /* 0x102fe8000001088e */
[C---:B------:R-:W-:Y:S01]  /*14f80*/  HMMA.16816.F32 R88, R144.reuse, R152, R88 ;  /* 0x000000989058723c */ /* 0x040fe20000001858 */
[----:B------:R1:W-:Y:S07]  /*14f90*/  MUFU.EX2 R189, R138 ;  /* 0x0000008a00bd7308 */ /* 0x0003ee0000000800 */
[-C--:B------:R-:W-:Y:S08]  /*14fa0*/  HMMA.16816.F32 R92, R144, R154.reuse, R92 ;  /* 0x0000009a905c723c */ /* 0x080ff0000000185c */
[C---:B------:R-:W-:Y:S01]  /*14fb0*/  HMMA.16816.F32 R96, R192.reuse, R154, R96 ;  /* 0x0000009ac060723c */ /* 0x040fe20000001860 */
[----:B------:R-:W2:Y:S07]  /*14fc0*/  LDSM.16.MT88.4 R152, [R227+0x1900] ;  /* 0x00190000e398783b */ /* 0x000eae0000004200 */
[-C--:B----4-:R-:W-:Y:S01]  /*14fd0*/  HMMA.16816.F32 R100, R192, R148.reuse, R100 ;  /* 0x00000094c064723c */ /* 0x090fe20000001864 */
[----:B-1----:R-:W-:Y:S04]  /*14fe0*/  FFMA.FTZ R138, R207, c[0x0][0x2d0], -R142 ;  /* 0x0000b400cf8a7a23 */ /* 0x002fe8000001088e */
[----:B------:R1:W4:Y:S03]  /*14ff0*/  MUFU.EX2 R170, R138 ;  /* 0x0000008a00aa7308 */ /* 0x0003260000000800 */
[C---:B------:R-:W-:Y:S08]  /*15000*/  HMMA.16816.F32 R104, R144.reuse, R148, R104 ;  /* 0x000000949068723c */ /* 0x040ff00000001868 */
[-C--:B------:R-:W-:Y:S08]  /*15010*/  HMMA.16816.F32 R108, R144, R150.reuse, R108 ;  /* 0x00000096906c723c */ /* 0x080ff0000000186c */
[C---:B------:R-:W-:Y:S01]  /*15020*/  HMMA.16816.F32 R112, R192.reuse, R150, R112 ;  /* 0x00000096c070723c */ /* 0x040fe20000001870 */
[----:B------:R-:W5:Y:S03]  /*15030*/  LDSM.16.MT88.4 R148, [R225+0x900] ;  /* 0x00090000e194783b */ /* 0x000f660000004200 */
[--C-:B-1----:R-:W-:Y:S04]  /*15040*/  FFMA.FTZ R138, R205, c[0x0][0x2d0], -R143.reuse ;  /* 0x0000b400cd8a7a23 */ /* 0x102fe8000001088f */
[-C--:B--2---:R-:W-:Y:S01]  /*15050*/  HMMA.16816.F32 R116, R192, R152.reuse, R116 ;  /* 0x00000098c074723c */ /* 0x084fe20000001874 */
[----:B------:R1:W-:Y:S07]  /*15060*/  MUFU.EX2 R184, R138 ;  /* 0x0000008a00b87308 */ /* 0x0003ee0000000800 */
[C---:B------:R-:W-:Y:S08]  /*15070*/  HMMA.16816.F32 R120, R144.reuse, R152, R120 ;  /* 0x000000989078723c */ /* 0x040ff00000001878 */
[-C--:B------:R-:W-:Y:S07]  /*15080*/  HMMA.16816.F32 R124, R144, R154.reuse, R124 ;  /* 0x0000009a907c723c */ /* 0x080fee000000187c */
[----:B---3--:R-:W-:Y:S01]  /*15090*/  F2FP.PACK_AB R146, R169, R188 ;  /* 0x000000bca992723e */ /* 0x008fe200000000ff */
[----:B------:R-:W-:Y:S01]  /*150a0*/  HMMA.16816.F32 R128, R192, R154, R128 ;  /* 0x0000009ac080723c */ /* 0x000fe20000001880 */
[----:B----4-:R-:W-:Y:S03]  /*150b0*/  F2FP.PACK_AB R147, R170, R189 ;  /* 0x000000bdaa93723e */ /* 0x010fe600000000ff */
[--C-:B-1----:R-:W-:Y:S01]  /*150c0*/  FFMA.FTZ R138, R208, c[0x0][0x2d0], -R143.reuse ;  /* 0x0000b400d08a7a23 */ /* 0x102fe2000001088f */
[----:B------:R-:W-:Y:S02]  /*150d0*/  F2FP.PACK_AB R144, R139, R187 ;  /* 0x000000bb8b90723e */ /* 0x000fe400000000ff */
[----:B------:R-:W-:Y:S01]  /*150e0*/  F2FP.PACK_AB R145, R185, R183 ;  /* 0x000000b7b991723e */ /* 0x000fe200000000ff */
[----:B------:R1:W2:Y:S06]  /*150f0*/  MUFU.EX2 R186, R138 ;  /* 0x0000008a00ba7308 */ /* 0x0002ac0000000800 */
[-C--:B-----5:R-:W-:Y:S01]  /*15100*/  HMMA.16816.F32 R4, R144, R148.reuse, R4 ;  /* 0x000000949004723c */ /* 0x0a0fe20000001804 */
[--C-:B-1----:R-:W-:Y:S01]  /*15110*/  FFMA.FTZ R138, R210, c[0x0][0x2d0], -R143.reuse ;  /* 0x0000b400d28a7a23 */ /* 0x102fe2000001088f */
[----:B--2---:R-:W-:Y:S03]  /*15120*/  F2FP.PACK_AB R152, R186, R184 ;  /* 0x000000b8ba98723e */ /* 0x004fe600000000ff */
        /* <DEDUP_REMOVED lines=28> */
[----:B------:R-:W1:Y:S03]  /*152f0*/  LDSM.16.MT88.4 R156, [R226+0x2100] ;  /* 0x00210000e29c783b */ /* 0x000e660000004200 */
        /* <DEDUP_REMOVED lines=12> */
[--C-:B---3--:R-:W-:Y:S02]  /*153c0*/  FFMA.FTZ R138, R196, c[0x0][0x2d0], -R141.reuse ;  /* 0x0000b400c48a7a23 */ /* 0x108fe4000001088d */
[----:B------:R-:W-:Y:S01]  /*153d0*/  LDSM.16.MT88.4 R196, [R227+0x1100] ;  /* 0x00110000e3c4783b */ /* 0x000fe20000004200 */
[----:B------:R-:W-:Y:S01]  /*153e0*/  FFMA.FTZ R141, R191, c[0x0][0x2d0], -R141 ;  /* 0x0000b400bf8d7a23 */ /* 0x000fe2000001088d */
[----:B------:R3:W-:Y:S03]  /*153f0*/  MUFU.EX2 R218, R138 ;  /* 0x0000008a00da7308 */ /* 0x0007e60000000800 */
        /* <DEDUP_REMOVED lines=9> */
[----:B----4-:R-:W-:Y:S04]  /*15490*/  F2FP.PACK_AB R141, R220, R221 ;  /* 0x000000dddc8d723e */ /* 0x010fe800000000ff */
        /* <DEDUP_REMOVED lines=16> */
[----:B------:R1:W4:Y:S01]  /*155a0*/  MUFU.EX2 R207, R138 ;  /* 0x0000008a00cf7308 */ /* 0x0003220000000800 */
[----:B------:R-:W-:Y:S06]  /*155b0*/  LDSM.16.MT88.4 R188, [R228+0x1100] ;  /* 0x00110000e4bc783b */ /* 0x000fec0000004200 */
        /* <DEDUP_REMOVED lines=42> */
[-C--:B-1----:R-:W-:Y:S07]  /*15860*/  HMMA.16816.F32 R160, R140, R172.reuse, R20 ;  /* 0x000000ac8ca0723c */ /* 0x082fee0000001814 */
[----:B------:R-:W-:Y:S01]  /*15870*/  MOV R23, R187 ;  /* 0x000000bb00177202 */ /* 0x000fe20000000f00 */
[C---:B------:R-:W-:Y:S01]  /*15880*/  HMMA.16816.F32 R164, R192.reuse, R172, R24 ;  /* 0x000000acc0a4723c */ /* 0x040fe20000001818 */
[----:B------:R-:W5:Y:S03]  /*15890*/  LDL.LU R27, [R1+0x2c] ;  /* 0x00002c00011b7983 */ /* 0x000f660000300800 */
[----:B------:R-:W-:Y:S02]  /*158a0*/  MOV R22, R186 ;  /* 0x000000ba00167202 */ /* 0x000fe40000000f00 */
[----:B------:R-:W-:Y:S02]  /*158b0*/  MOV R21, R185 ;  /* 0x000000b900157202 */ /* 0x000fe40000000f00 */
[----:B------:R-:W-:Y:S02]  /*158c0*/  MOV R24, R171 ;  /* 0x000000ab00187202 */ /* 0x000fe40000000f00 */
[-C--:B------:R-:W-:Y:S01]  /*158d0*/  HMMA.16816.F32 R168, R192, R174.reuse, R28 ;  /* 0x000000aec0a8723c */ /* 0x080fe2000000181c */
[----:B------:R-:W5:Y:S01]  /*158e0*/  LDL.LU R28, [R1+0x28] ;  /* 0x00002800011c7983 */ /* 0x000f620000300800 */
[----:B------:R-:W-:Y:S02]  /*158f0*/  MOV R26, R183 ;  /* 0x000000b7001a7202 */ /* 0x000fe40000000f00 */
[----:B------:R-:W-:Y:S02]  /*15900*/  MOV R20, R184 ;  /* 0x000000b800147202 */ /* 0x000fe40000000f00 */
[----:B------:R-:W-:Y:S02]  /*15910*/  MOV R25, R182 ;  /* 0x000000b600197202 */ /* 0x000fe40000000f00 */
[C---:B------:R-:W-:Y:S01]  /*15920*/  HMMA.16816.F32 R172, R140.reuse, R174, R32 ;  /* 0x000000ae8cac723c */ /* 0x040fe20000001820 */
[----:B------:R-:W5:Y:S03]  /*15930*/  LDL.LU R33, [R1+0x20] ;  /* 0x0000200001217983 */ /* 0x000f660000300800 */
[----:B------:R-:W-:Y:S01]  /*15940*/  MOV R31, R178 ;  /* 0x000000b2001f7202 */ /* 0x000fe20000000f00 */
[----:B------:R-:W5:Y:S01]  /*15950*/  LDL.LU R32, [R1+0x24] ;  /* 0x0000240001207983 */ /* 0x000f620000300800 */
[----:B------:R-:W-:Y:S02]  /*15960*/  MOV R30, R179 ;  /* 0x000000b3001e7202 */ /* 0x000fe40000000f00 */
[----:B------:R-:W-:Y:S04]  /*15970*/  MOV R35, R176 ;  /* 0x000000b000237202 */ /* 0x000fe80000000f00 */
[----:B------:R-:W-:Y:S02]  /*15980*/  MOV R34, R177 ;  /* 0x000000b100227202 */ /* 0x000fe40000000f00 */
[-C--:B------:R-:W-:Y:S01]  /*15990*/  HMMA.16816.F32 R176, R140, R188.reuse, R36 ;  /* 0x000000bc8cb0723c */ /* 0x080fe20000001824 */
[----:B------:R-:W-:Y:S06]  /*159a0*/  MOV R29, R181 ;  /* 0x000000b5001d7202 */ /* 0x000fec0000000f00 */
        /* <DEDUP_REMOVED lines=23> */
[----:B------:R-:W-:Y:S01]  /*15b20*/  HMMA.16816.F32 R128, R140, R18, R128 ;  /* 0x000000128c80723c */ /* 0x000fe20000001880 */
[----:B-----5:R-:W-:Y:S04]  /*15b30*/  FFMA.FTZ R4, R2, R28, R35 ;  /* 0x0000001c02047223 */ /* 0x020fe80000010023 */
[----:B------:R-:W-:Y:S02]  /*15b40*/  FADD.FTZ R4, R31, R4 ;  /* 0x000000041f047221 */ /* 0x000fe40000010000 */
[----:B------:R-:W-:Y:S02]  /*15b50*/  FFMA.FTZ R133, R133, R33, R39 ;  /* 0x0000002185857223 */ /* 0x000fe40000010027 */
[----:B------:R-:W-:Y:S03]  /*15b60*/  FADD.FTZ R5, R26, R4 ;  /* 0x000000041a057221 */ /* 0x000fe60000010000 */
[----:B------:R-:W-:Y:S02]  /*15b70*/  FFMA.FTZ R132, R132, R32, R34 ;  /* 0x0000002084847223 */ /* 0x000fe40000010022 */
[----:B------:R-:W-:Y:S02]  /*15b80*/  FADD.FTZ R2, R29, R133 ;  /* 0x000000851d027221 */ /* 0x000fe40000010000 */
[----:B------:R-:W-:Y:S02]  /*15b90*/  FADD.FTZ R132, R30, R132 ;  /* 0x000000841e847221 */ /* 0x000fe40000010000 */
[----:B------:R-:W-:Y:S02]  /*15ba0*/  FADD.FTZ R2, R24, R2 ;  /* 0x0000000218027221 */ /* 0x000fe40000010000 */
[----:B------:R-:W-:Y:S02]  /*15bb0*/  FFMA.FTZ R4, R0, R27, R215 ;  /* 0x0000001b00047223 */ /* 0x000fe400000100d7 */
        /* <DEDUP_REMOVED lines=48> */
.L_x_637:
[----:B-12---:R-:W2:Y:S04]  /*15ec0*/  LDL.LU R0, [R1+0x20] ;  /* 0x0000200001007983 */ /* 0x006ea80000300800 */
        /* <DEDUP_REMOVED lines=29> */
[----:B------:R-:W-:-:S05]  /*160a0*/  FSETP.NE.FTZ.AND P1, PT, R7, RZ, PT ;  /* 0x000000ff0700720b */ /* 0x000fca0003f35000 */
[----:B------:R-:W1:Y:S01]  /*160b0*/  @P3 MUFU.RCP R0, R11 ;  /* 0x0000000b00003308 */ /* 0x000e620000001000 */
[----:B------:R-:W-:-:S07]  /*160c0*/  FSETP.NE.FTZ.AND P0, PT, R6, RZ, PT ;  /* 0x000000ff0600720b */ /* 0x000fce0003f15000 */
[----:B------:R-:W-:Y:S06]  /*160d0*/  @P2 MUFU.RCP R4, R9 ;  /* 0x0000000900042308 */ /* 0x000fec0000001000 */
[----:B------:R-:W-:Y:S01]  /*160e0*/  @P0 MOV R8, 0x3f317218 ;  /* 0x3f31721800080802 */ /* 0x000fe20000000f00 */
[C---:B-1----:R-:W-:Y:S01]  /*160f0*/  FMUL.FTZ R144, R0.reuse, R144 ;  /* 0x0000009000907220 */ /* 0x042fe20000410000 */
[----:B------:R-:W1:Y:S01]  /*16100*/  @P1 MUFU.RCP R2, R7 ;  /* 0x0000000700021308 */ /* 0x000e620000001000 */
        /* <DEDUP_REMOVED lines=13> */
[C---:B------:R-:W-:Y:S01]  /*161e0*/  FMUL.FTZ R52, R0.reuse, R52 ;  /* 0x0000003400347220 */ /* 0x040fe20000410000 */
[----:B------:R-:W-:Y:S01]  /*161f0*/  @P1 MUFU.LG2 R7, R7 ;  /* 0x0000000700071308 */ /* 0x000fe20000000c00 */
        /* <DEDUP_REMOVED lines=19> */
[----:B------:R-:W-:Y:S01]  /*16330*/  MOV R0, RZ ;  /* 0x000000ff00007202 */ /* 0x000fe20000000f00 */
[C---:B-1----:R-:W-:Y:S02]  /*16340*/  FMUL.FTZ R148, R2.reuse, R148 ;  /* 0x0000009402947220 */ /* 0x042fe40000410000 */
[----:B------:R-:W-:-:S02]  /*16350*/  FMUL.FTZ R149, R2, R149 ;  /* 0x0000009502957220 */ /* 0x000fc40000410000 */
[C---:B------:R-:W-:Y:S01]  /*16360*/  FMUL.FTZ R152, R2.reuse, R152 ;  /* 0x0000009802987220 */ /* 0x040fe20000410000 */
[----:B------:R-:W1:Y:S01]  /*16370*/  @P0 MUFU.RCP R0, R6 ;  /* 0x0000000600000308 */ /* 0x000e620000001000 */
[C---:B------:R-:W-:Y:S02]  /*16380*/  FMUL.FTZ R153, R2.reuse, R153 ;  /* 0x0000009902997220 */ /* 0x040fe40000410000 */
[C---:B------:R-:W-:Y:S02]  /*16390*/  FMUL.FTZ R164, R2.reuse, R164 ;  /* 0x000000a402a47220 */ /* 0x040fe40000410000 */
[C---:B------:R-:W-:Y:S02]  /*163a0*/  FMUL.FTZ R165, R2.reuse, R165 ;  /* 0x000000a502a57220 */ /* 0x040fe40000410000 */
[C---:B------:R-:W-:Y:S01]  /*163b0*/  FMUL.FTZ R168, R2.reuse, R168 ;  /* 0x000000a802a87220 */ /* 0x040fe20000410000 */
[----:B------:R-:W2:Y:S01]  /*163c0*/  @P0 MUFU.LG2 R6, R6 ;  /* 0x0000000600060308 */ /* 0x000ea20000000c00 */
        /* <DEDUP_REMOVED lines=59> */
[C---:B-1----:R-:W-:Y:S02]  /*16780*/  FMUL.FTZ R150, R0.reuse, R150 ;  /* 0x0000009600967220 */ /* 0x042fe40000410000 */
        /* <DEDUP_REMOVED lines=38> */
[----:B--2---:R-:W-:Y:S02]  /*169f0*/  @P0 FMUL.FTZ R4, R6, 0.69314718246459960938 ;  /* 0x3f31721806040820 */ /* 0x004fe40000410000 */
[----:B------:R-:W-:Y:S02]  /*16a00*/  @P0 FMUL.FTZ R0, R8, c[0x0][0x2d0] ;  /* 0x0000b40008000a20 */ /* 0x000fe40000410000 */
[----:B------:R-:W-:-:S02]  /*16a10*/  @P3 FFMA.FTZ R18, R10, R137, R11 ;  /* 0x000000890a123223 */ /* 0x000fc4000001000b */
[----:B------:R-:W-:Y:S02]  /*16a20*/  @P2 FFMA.FTZ R19, R5, R136, R9 ;  /* 0x0000008805132223 */ /* 0x000fe40000010009 */
[----:B------:R-:W-:Y:S02]  /*16a30*/  @P1 FFMA.FTZ R20, R2, R135, R7 ;  /* 0x0000008702141223 */ /* 0x000fe40000010007 */
[----:B------:R-:W-:Y:S02]  /*16a40*/  @P0 FFMA.FTZ R21, R0, R3, R4 ;  /* 0x0000000300150223 */ /* 0x000fe40000010004 */
.L_x_575:
[----:B------:R-:W-:Y:S05]  /*16a50*/  @P4 BRA `(.L_x_656) ;  /* 0x0000209000004947 */ /* 0x000fea0003800000 */
[----:B------:R-:W3:Y:S01]  /*16a60*/  S2R R16, SR_TID.X ;  /* 0x0000000000107919 */ /* 0x000ee20000002100 */
[----:B------:R-:W-:Y:S01]  /*16a70*/  ULDC.64 UR4, c[0x0][0x4d0] ;  /* 0x0001340000047ab9 */ /* 0x000fe20000000a00 */
[----:B------:R-:W-:Y:S01]  /*16a80*/  IMAD R4, RZ, RZ, -UR11 ;  /* 0x8000000bff047e24 */ /* 0x000fe2000f8e02ff */
[----:B------:R-:W-:Y:S01]  /*16a90*/  UIMAD.WIDE.U32 UR8, UR11, UR4, URZ ;  /* 0x000000040b0872a5 */ /* 0x000fe2000f8e003f */
[----:B------:R-:W4:Y:S01]  /*16aa0*/  S2R R11, SR_CTAID.Y ;  /* 0x00000000000b7919 */ /* 0x000f220000002600 */
[----:B------:R-:W-:Y:S01]  /*16ab0*/  USHF.R.S32.HI UR6, URZ, 0x1f, UR11 ;  /* 0x0000001f3f067899 */ /* 0x000fe2000801140b */
[----:B------:R-:W-:Y:S01]  /*16ac0*/  MOV R24, c[0x0][0x4e8] ;  /* 0x00013a0000187a02 */ /* 0x000fe20000000f00 */
[----:B------:R-:W-:Y:S01]  /*16ad0*/  BSSY B0, `(.L_x_657) ;  /* 0x00000db000007945 */ /* 0x000fe20003800000 */
[----:B------:R-:W1:Y:S01]  /*16ae0*/  S2R R9, SR_CTAID.Z ;  /* 0x0000000000097919 */ /* 0x000e620000002700 */
        /* <DEDUP_REMOVED lines=12> */
[----:B----4-:R-:W-:Y:S01]  /*16bb0*/  IMAD R12, R4, c[0x0][0x550], R11 ;  /* 0x00015400040c7a24 */ /* 0x010fe200078e020b */
        /* <DEDUP_REMOVED lines=13> */
[----:B------:R-:W-:Y:S01]  /*16c90*/  IMAD.WIDE.U32 R4, R9, c[0x0][0x4d8], R4 ;  /* 0x0001360009047a25 */ /* 0x000fe200078e0004 */
        /* <DEDUP_REMOVED lines=71> */
[----:B------:R-:W3:Y:S01]  /*17110*/  SHFL.IDX PT, R11, R0, 0x1, 0x1c1f ;  /* 0x003c1f00000b7f89 */ /* 0x000ee200000e0000 */
[-C--:B------:R-:W-:Y:S01]  /*17120*/  ISETP.GE.OR P2, PT, R14, R24.reuse, P1 ;  /* 0x000000180e00720c */ /* 0x080fe20000f46670 */
[----:B------:R-:W-:Y:S01]  /*17130*/  IMAD.IADD R3, R3, 0x1, R15 ;  /* 0x0000000103037824 */ /* 0x000fe200078e020f */
[----:B------:R-:W-:Y:S01]  /*17140*/  LEA R23, P0, R2, c[0x0][0x400], 0x2 ;  /* 0x0001000002177a11 */ /* 0x000fe200078010ff */
[----:B------:R-:W-:Y:S01]  /*17150*/  SHFL.IDX PT, R8, R6, 0x2, 0x1c1f ;  /* 0x005c1f0006087f89 */ /* 0x000fe200000e0000 */
[----:B------:R-:W-:-:S02]  /*17160*/  ISETP.GE.AND P5, PT, R14, R24, PT ;  /* 0x000000180e00720c */ /* 0x000fc40003fa6270 */
[----:B------:R-:W-:Y:S01]  /*17170*/  LEA.HI.X R22, R2, c[0x0][0x404], R3, 0x2, P0 ;  /* 0x0001010002167a11 */ /* 0x000fe200000f1403 */
[----:B------:R-:W4:Y:S01]  /*17180*/  SHFL.IDX PT, R9, R0, 0x2, 0x1c1f ;  /* 0x005c1f0000097f89 */ /* 0x000f2200000e0000 */
[----:B------:R-:W-:-:S03]  /*17190*/  ISETP.GE.AND P6, PT, R13, R24, PT ;  /* 0x000000180d00720c */ /* 0x000fc60003fc6270 */
[----:B------:R-:W-:Y:S04]  /*171a0*/  SHFL.IDX PT, R6, R6, 0x3, 0x1c1f ;  /* 0x007c1f0006067f89 */ /* 0x000fe800000e0000 */
[----:B------:R2:W3:Y:S04]  /*171b0*/  SHFL.IDX PT, R7, R0, 0x3, 0x1c1f ;  /* 0x007c1f0000077f89 */ /* 0x0004e800000e0000 */
[----:B-1----:R1:W-:Y:S04]  /*171c0*/  @!P4 ST.E [R4.64], R18 ;  /* 0x000000120400c985 */ /* 0x0023e8000c101914 */
[----:B------:R1:W1:Y:S04]  /*171d0*/  SHFL.IDX PT, R2, R23, RZ, 0x1c1f ;  /* 0x001c1fff17027589 */ /* 0x00026800000e0000 */
[----:B------:R1:W1:Y:S01]  /*171e0*/  SHFL.IDX PT, R3, R22, RZ, 0x1c1f ;  /* 0x001c1fff16037589 */ /* 0x00026200000e0000 */
[----:B--2---:R-:W-:-:S04]  /*171f0*/  IADD3 R0, R12, 0x8, RZ ;  /* 0x000000080c007810 */ /* 0x004fc80007ffe0ff */
[CC--:B------:R-:W-:Y:S02]  /*17200*/  ISETP.GE.OR P3, PT, R0.reuse, R24.reuse, P1 ;  /* 0x000000180000720c */ /* 0x0c0fe40000f66670 */
[-C--:B------:R-:W-:Y:S02]  /*17210*/  ISETP.GE.OR P1, PT, R13, R24.reuse, P1 ;  /* 0x000000180d00720c */ /* 0x080fe40000f26670 */
[----:B------:R-:W-:Y:S02]  /*17220*/  ISETP.GE.AND P0, PT, R0, R24, PT ;  /* 0x000000180000720c */ /* 0x000fe40003f06270 */
[----:B------:R-:W-:-:S04]  /*17230*/  LOP3.LUT R0, R17, 0x7ffffffc, RZ, 0xc0, !PT ;  /* 0x7ffffffc11007812 */ /* 0x000fc800078ec0ff */
[----:B------:R-:W-:-:S03]  /*17240*/  IADD3 R0, R16, -R0, RZ ;  /* 0x8000000010007210 */ /* 0x000fc60007ffe0ff */
[----:B---3--:R2:W-:Y:S02]  /*17250*/  @!P3 ST.E [R10.64], R19 ;  /* 0x000000130a00b985 */ /* 0x0085e4000c101914 */
[----:B------:R-:W-:Y:S02]  /*17260*/  IMAD.SHL.U32 R0, R0, 0x2, RZ ;  /* 0x0000000200007824 */ /* 0x000fe400078e00ff */
[----:B----4-:R2:W-:Y:S04]  /*17270*/  @!P2 ST.E [R8.64], R20 ;  /* 0x000000140800a985 */ /* 0x0105e8000c101914 */
        /* <DEDUP_REMOVED lines=96> */
.L_x_658:
[----:B-1----:R-:W-:Y:S05]  /*17880*/  BSYNC B0 ;  /* 0x0000000000007941 */ /* 0x002fea0003800000 */
.L_x_657:
        /* <DEDUP_REMOVED lines=97> */
.L_x_660:
[----:B------:R-:W-:Y:S05]  /*17ea0*/  BSYNC B0 ;  /* 0x0000000000007941 */ /* 0x000fea0003800000 */
.L_x_659:
        /* <DEDUP_REMOVED lines=97> */
.L_x_662:
[----:B------:R-:W-:Y:S05]  /*184c0*/  BSYNC B0 ;  /* 0x0000000000007941 */ /* 0x000fea0003800000 */
.L_x_661:
        /* <DEDUP_REMOVED lines=98> */
.L_x_656:
        /* <DEDUP_REMOVED lines=50> */
.L_x_663:
        /* <DEDUP_REMOVED lines=15> */
.L_x_1800:


//--------------------- .text._ZN7cutlass13device_kernelIN5flash19enable_sm80_to_sm89INS1_16FlashAttnFwdSm80INS1_25CollectiveMainloopFwdSm80ILi8ELi1ELb1EN4cute5tupleIJNS5_1CILi128EEENS7_ILi96EEES8_EEELi128ENS_6half_tEfNS_4arch4Sm80ELb0ELb1ELb1ELb1ELb1ELb0ELb1ELb1EEENS1_21CollectiveEpilogueFwdINS6_IJS8_S8_S9_EEENS6_IJNS7_ILi1EEESH_SH_EEESB_SD_Li256ELb1ELb1ELb1ELb0EEENS1_36VarlenDynamicPersistentTileSchedulerILi128ELi96ELi256ELi256ELb1ELb1ELb0ELb1ELb0ELb1EEEEEEEEEvNT_6ParamsE --------------------------
	.section	.text._ZN7cutlass13device_kernelIN5flash19enable_sm80_to_sm89INS1_16FlashAttnFwdSm80INS1_25CollectiveMainloopFwdSm80ILi8ELi1ELb1EN4cute5tupleIJNS5_1CILi128EEENS7_ILi96EEES8_EEELi128ENS_6half_tEfNS_4arch4Sm80ELb0ELb1ELb1ELb1ELb1ELb0ELb1ELb1EEENS1_21CollectiveEpilogueFwdINS6_IJS8_S8_S9_EEENS6_IJNS7_ILi1EEESH_SH_EEESB_SD_Li256ELb1ELb1ELb1ELb0EEENS1_36VarlenDynamicPersistentTileSchedulerILi128ELi96ELi256ELi256ELb1ELb1ELb0ELb1ELb0ELb1EEEEEEEEEvNT_6ParamsE,"ax",@progbits
	.sectioninfo	@"SHI_REGISTERS=255"
	.align	128
.text._ZN7cutlass13device_kernelIN5flash19enable_sm80_to_sm89INS1_16FlashAttnFwdSm80INS1_25CollectiveMainloopFwdSm80ILi8ELi1ELb1EN4cute5tupleIJNS5_1CILi128EEENS7_ILi96EEES8_EEELi128ENS_6half_tEfNS_4arch4Sm80ELb0ELb1ELb1ELb1ELb1ELb0ELb1ELb1EEENS1_21CollectiveEpilogueFwdINS6_IJS8_S8_S9_EEENS6_IJNS7_ILi1EEESH_SH_EEESB_SD_Li256ELb1ELb1ELb1ELb0EEENS1_36VarlenDynamicPersistentTileSchedulerILi128ELi96ELi256ELi256ELb1ELb1ELb0ELb1ELb0ELb1EEEEEEEEEvNT_6ParamsE:
        .type           _ZN7cutlass13device_kernelIN5flash19enable_sm80_to_sm89INS1_16FlashAttnFwdSm80INS1_25CollectiveMainloopFwdSm80ILi8ELi1ELb1EN4cute5tupleIJNS5_1CILi128EEENS7_ILi96EEES8_EEELi128ENS_6half_tEfNS_4arch4Sm80ELb0ELb1ELb1ELb1ELb1ELb0ELb1ELb1EEENS1_21CollectiveEpilogueFwdINS6_IJS8_S8_S9_EEENS6_IJNS7_ILi1EEESH_SH_EEESB_SD_Li256ELb1ELb1ELb1ELb0EEENS1_36VarlenDynamicPersistentTileSchedulerILi128ELi96ELi256ELi256ELb1ELb1ELb0ELb1ELb0ELb1EEEEEEEEEvNT_6ParamsE,@function
        .size           _ZN7cutlass13device_kernelIN5flash19enable_sm80_to_sm89INS1_16FlashAttnFwdSm80INS1_25CollectiveMainloopFwdSm80ILi8ELi1ELb1EN4cute5tupleIJNS5_1CILi128EEENS7_ILi96EEES8_EEELi128ENS_6half_tEfNS_4arch4Sm80ELb0ELb1ELb1ELb1ELb1ELb0ELb1ELb1EEENS1_21CollectiveEpilogueFwdINS6_IJS8_S8_S9_EEENS6_IJNS7_ILi1EEESH_SH_EEESB_SD_Li256ELb1ELb1ELb1ELb0EEENS1_36VarlenDynamicPersistentTileSchedulerILi128ELi96ELi256ELi256ELb1ELb1ELb0ELb1ELb0ELb1EEEEEEEEEvNT_6ParamsE,(.L_x_1801 - _ZN7cutlass13device_kernelIN5flash19enable_sm80_to_sm89INS1_16FlashAttnFwdSm80INS1_25CollectiveMainloopFwdSm80ILi8ELi1ELb1EN4cute5tupleIJNS5_1CILi128EEENS7_ILi96EEES8_EEELi128ENS_6half_tEfNS_4arch4Sm80ELb0ELb1ELb1ELb1ELb1ELb0ELb1ELb1EEENS1_21CollectiveEpilogueFwdINS6_IJS8_S8_S9_EEENS6_IJNS7_ILi1EEESH_SH_EEESB_SD_Li256ELb1ELb1ELb1ELb0EEENS1_36VarlenDynamicPersistentTileSchedulerILi128ELi96ELi256ELi256ELb1ELb1ELb0ELb1ELb0ELb1EEEEEEEEEvNT_6ParamsE)
        .other          _ZN7cutlass13device_kernelIN5flash19enable_sm80_to_sm89INS1_16FlashAttnFwdSm80INS1_25CollectiveMainloopFwdSm80ILi8ELi1ELb1EN4cute5tupleIJNS5_1CILi128EEENS7_ILi96EEES8_EEELi128ENS_6half_tEfNS_4arch4Sm80ELb0ELb1ELb1ELb1ELb1ELb0ELb1ELb1EEENS1_21CollectiveEpilogueFwdINS6_IJS8_S8_S9_EEENS6_IJNS7_ILi1EEESH_SH_EEESB_SD_Li256ELb1ELb1ELb1ELb0EEENS1_36VarlenDynamicPersistentTileSchedulerILi128ELi96ELi256ELi256ELb1ELb1ELb0ELb1ELb0ELb1EEEEEEEEEvNT_6ParamsE,@"STO_CUDA_ENTRY STV_DEFAULT"
_ZN7cutlass13device_kernelIN5flash19enable_sm80_to_sm89INS1_16FlashAttnFwdSm80INS1_25CollectiveMainloopFwdSm80ILi8ELi1ELb1EN4cute5tupleIJNS5_1CILi128EEENS7_ILi96EEES8_EEELi128ENS_6half_tEfNS_4arch4Sm80ELb0ELb1ELb1ELb1ELb1ELb0ELb1ELb1EEENS1_21CollectiveEpilogueFwdINS6_IJS8_S8_S9_EEENS6_IJNS7_ILi1EEESH_SH_EEESB_SD_Li256ELb1ELb1ELb1ELb0EEENS1_36VarlenDynamicPersistentTileSchedulerILi128ELi96ELi256ELi256ELb1ELb1ELb0ELb1ELb0ELb1EEEEEEEEEvNT_6ParamsE:
[----:B------:R-:W-:-:S03]  /*0000*/  MOV R1, c[0x0][0x28] ;  /* 0x00000a0000017a02 */ /* 0x000fc60000000f00 */
[----:B------:R-:W1:Y:S01]  /*0010*/  S2R R2, SR_TID.X ;  /* 0x0000000000027919 */ /* 0x000e620000002100 */
[----:B------:R-:W-:Y:S01]  /*0020*/  IADD3 R1, R1, -0x28, RZ ;  /* 0xffffffd801017810 */ /* 0x000fe20007ffe0ff */
[----:B------:R-:W-:Y:S01]  /*0030*/  ULDC.64 UR6, c[0x0][0x118] ;  /* 0x0000460000067ab9 */ /* 0x000fe20000000a00 */
[----:B-1----:R-:W-:-:S05]  /*0040*/  SHF.R.U32.HI R0, RZ, 0x5, R2 ;  /* 0x00000005ff007819 */ /* 0x002fca0000011602 */
[----:B------:R-:W1:Y:S02]  /*0050*/  SHFL.IDX PT, R3, R0, RZ, 0x1f ;  /* 0x00001fff00037589 */ /* 0x000e6400000e0000 */
[----:B-1----:R-:W-:Y:S02]  /*0060*/  ISETP.NE.AND P0, PT, R3, RZ, PT ;  /* 0x000000ff0300720c */ /* 0x002fe40003f05270 */
[----:B------:R1:W-:Y:S11]  /*0070*/  STL [R1+0x20], R3 ;  /* 0x0000200301007387 */ /* 0x0003f60000100800 */
[----:B------:R-:W-:Y:S06]  /*0080*/  @P0 BAR.SYNC.DEFER_BLOCKING 0x5, 0x100 ;  /* 0x0144000000000b1d */ /* 0x000fec0000010000 */
[----:B------:R-:W2:Y:S04]  /*0090*/  @P0 LDS.128 R248, [0xe100] ;  /* 0x00e10000fff80984 */ /* 0x000ea80000000c00 */
[----:B------:R-:W-:Y:S06]  /*00a0*/  @P0 BAR.ARV 0x4, 0x100 ;  /* 0x0104000000000b1d */ /* 0x000fec0000002000 */
[----:B------:R-:W-:Y:S05]  /*00b0*/  @P0 BRA `(.L_x_664) ;  /* 0x00000f1000000947 */ /* 0x000fea0003800000 */
[----:B-1----:R-:W-:Y:S01]  /*00c0*/  LOP3.LUT R13, R2, 0x1f, RZ, 0xc0, !PT ;  /* 0x0000001f020d7812 */ /* 0x002fe200078ec0ff */
[----:B------:R-:W-:-:S03]  /*00d0*/  CS2R R8, SRZ ;  /* 0x0000000000087805 */ /* 0x000fc6000001ff00 */
[----:B------:R-:W-:-:S04]  /*00e0*/  ISETP.NE.AND P6, PT, R13, 0x1f, PT ;  /* 0x0000001f0d00780c */ /* 0x000fc80003fc5270 */
[----:B------:R-:W-:-:S13]  /*00f0*/  ISETP.GE.OR P0, PT, R13, c[0x0][0x53c], !P6 ;  /* 0x00014f000d007a0c */ /* 0x000fda0007706670 */
[----:B------:R-:W-:Y:S02]  /*0100*/  @!P0 IMAD.MOV.U32 R4, RZ, RZ, 0x4 ;  /* 0x00000004ff048424 */ /* 0x000fe400078e00ff */
[----:B------:R-:W-:Y:S02]  /*0110*/  @!P0 IMAD.MOV.U32 R2, RZ, RZ, 0x4 ;  /* 0x00000004ff028424 */ /* 0x000fe400078e00ff */
[----:B------:R-:W-:-:S04]  /*0120*/  @!P0 IMAD.WIDE.U32 R4, R13, R4, c[0x0][0x580] ;  /* 0x000160000d048625 */ /* 0x000fc800078e0004 */
[C---:B------:R-:W-:Y:S01]  /*0130*/  @!P0 IMAD.WIDE.U32 R2, R13.reuse, R2, c[0x0][0x578] ;  /* 0x00015e000d028625 */ /* 0x040fe200078e0002 */
[----:B------:R-:W3:Y:S04]  /*0140*/  @!P0 LDG.E R9, [R4.64] ;  /* 0x0000000604098981 */ /* 0x000ee8000c1e1900 */
[----:B------:R-:W3:Y:S01]  /*0150*/  @!P0 LDG.E R8, [R2.64] ;  /* 0x0000000602088981 */ /* 0x000ee2000c1e1900 */
[C---:B------:R-:W-:Y:S01]  /*0160*/  ISETP.NE.AND P5, PT, R13.reuse, RZ, PT ;  /* 0x000000ff0d00720c */ /* 0x040fe20003fa5270 */
[----:B------:R-:W1:Y:S01]  /*0170*/  S2UR UR4, SR_CTAID.X ;  /* 0x00000000000479c3 */ /* 0x000e620000002500 */
[C---:B------:R-:W-:Y:S01]  /*0180*/  ISETP.GE.U32.AND P4, PT, R13.reuse, 0x2, PT ;  /* 0x000000020d00780c */ /* 0x040fe20003f86070 */
[----:B------:R-:W-:Y:S01]  /*0190*/  IMAD.MOV.U32 R7, RZ, RZ, RZ ;  /* 0x000000ffff077224 */ /* 0x000fe200078e00ff */
[----:B------:R-:W-:-:S02]  /*01a0*/  ISETP.GE.U32.AND P3, PT, R13, 0x4, PT ;  /* 0x000000040d00780c */ /* 0x000fc40003f66070 */
[C---:B------:R-:W-:Y:S02]  /*01b0*/  ISETP.GE.U32.AND P2, PT, R13.reuse, 0x8, PT ;  /* 0x000000080d00780c */ /* 0x040fe40003f46070 */
[----:B------:R-:W-:Y:S01]  /*01c0*/  ISETP.GE.U32.AND P1, PT, R13, 0x10, PT ;  /* 0x000000100d00780c */ /* 0x000fe20003f26070 */
[----:B---3--:R-:W-:-:S05]  /*01d0*/  IMAD R4, R9, R8, RZ ;  /* 0x0000000809047224 */ /* 0x008fca00078e02ff */
[----:B------:R-:W3:Y:S02]  /*01e0*/  SHFL.UP PT, R0, R4, 0x1, RZ ;  /* 0x0420000004007989 */ /* 0x000ee400000e00ff */
[----:B---3--:R-:W-:-:S05]  /*01f0*/  SEL R0, R0, RZ, P5 ;  /* 0x000000ff00007207 */ /* 0x008fca0002800000 */
[----:B------:R-:W-:-:S05]  /*0200*/  IMAD.IADD R4, R4, 0x1, R0 ;  /* 0x0000000104047824 */ /* 0x000fca00078e0200 */
        /* <DEDUP_REMOVED lines=12> */
[----:B------:R-:W3:Y:S02]  /*02d0*/  SHFL.IDX PT, R6, R4, 0x1f, 0x1f ;  /* 0x03e01f0004067f89 */ /* 0x000ee400000e0000 */
[----:B---3--:R-:W-:-:S04]  /*02e0*/  IMAD R6, R6, c[0x0][0x538], RZ ;  /* 0x00014e0006067a24 */ /* 0x008fc800078e02ff */
[----:B------:R-:W-:Y:S01]  /*02f0*/  IMAD.MOV.U32 R0, RZ, RZ, R6 ;  /* 0x000000ffff007224 */ /* 0x000fe200078e0006 */
[----:B-1----:R-:W-:-:S13]  /*0300*/  ISETP.GT.AND P0, PT, R6, UR4, PT ;  /* 0x0000000406007c0c */ /* 0x002fda000bf04270 */
[----:B------:R-:W-:Y:S05]  /*0310*/  @P0 BRA `(.L_x_665) ;  /* 0x0000026000000947 */ /* 0x000fea0003800000 */
[----:B------:R-:W-:Y:S02]  /*0320*/  MOV R6, R0 ;  /* 0x0000000000067202 */ /* 0x000fe40000000f00 */
[----:B------:R-:W-:-:S04]  /*0330*/  MOV R7, RZ ;  /* 0x000000ff00077202 */ /* 0x000fc80000000f00 */
.L_x_669:
        /* <DEDUP_REMOVED lines=9> */
[----:B------:R-:W-:-:S04]  /*03d0*/  @!P0 IMAD.WIDE R4, R0, R2, c[0x0][0x580] ;  /* 0x0001600000048625 */ /* 0x000fc800078e0202 */
[----:B------:R-:W-:Y:S01]  /*03e0*/  @!P0 IMAD.WIDE R2, R0, R3, c[0x0][0x578] ;  /* 0x00015e0000028625 */ /* 0x000fe200078e0203 */
[----:B------:R-:W3:Y:S04]  /*03f0*/  @!P0 LDG.E R9, [R4.64] ;  /* 0x0000000604098981 */ /* 0x000ee8000c1e1900 */
[----:B------:R-:W3:Y:S02]  /*0400*/  @!P0 LDG.E R8, [R2.64] ;  /* 0x0000000602088981 */ /* 0x000ee4000c1e1900 */
[----:B---3--:R-:W-:Y:S01]  /*0410*/  IMAD R5, R9, R8, RZ ;  /* 0x0000000809057224 */ /* 0x008fe200078e02ff */
[----:B------:R-:W-:Y:S05]  /*0420*/  BRA.DIV ~URZ, `(.L_x_667) ;  /* 0x00017ab27f007947 */ /* 0x000fea000b800000 */
[----:B------:R1:W3:Y:S02]  /*0430*/  SHFL.UP PT, R0, R5, 0x1, RZ ;  /* 0x0420000005007989 */ /* 0x0002e400000e00ff */
.L_x_833:
        /* <DEDUP_REMOVED lines=16> */
.L_x_834:
[----:B---3--:R-:W-:-:S05]  /*0540*/  IMAD R0, R0, c[0x0][0x538], RZ ;  /* 0x00014e0000007a24 */ /* 0x008fca00078e02ff */
[----:B------:R-:W-:-:S04]  /*0550*/  IADD3 R6, R0, R6, RZ ;  /* 0x0000000600067210 */ /* 0x000fc80007ffe0ff */
[----:B------:R-:W-:-:S13]  /*0560*/  ISETP.GT.AND P0, PT, R6, UR4, PT ;  /* 0x0000000406007c0c */ /* 0x000fda000bf04270 */
[----:B-12---:R-:W-:Y:S05]  /*0570*/  @!P0 BRA `(.L_x_669) ;  /* 0xfffffdc000008947 */ /* 0x006fea000383ffff */
.L_x_665:
[----:B------:R-:W-:-:S05]  /*0580*/  IADD3 R10, -R0, R6, RZ ;  /* 0x00000006000a7210 */ /* 0x000fca0007ffe1ff */
[----:B------:R-:W-:-:S05]  /*0590*/  IMAD R0, R4, c[0x0][0x538], R10 ;  /* 0x00014e0004007a24 */ /* 0x000fca00078e020a */
[----:B------:R-:W-:Y:S01]  /*05a0*/  ISETP.GT.AND P0, PT, R0, UR4, PT ;  /* 0x0000000400007c0c */ /* 0x000fe2000bf04270 */
[----:B------:R-:W-:-:S12]  /*05b0*/  BRA.DIV ~URZ, `(.L_x_670) ;  /* 0x00017b427f007947 */ /* 0x000fd8000b800000 */
[----:B------:R-:W-:-:S04]  /*05c0*/  VOTE.ANY R6, PT, !P0 ;  /* 0x0000000000067806 */ /* 0x000fc800040e0100 */
.L_x_835:
[----:B------:R-:W1:Y:S02]  /*05d0*/  POPC R0, R6 ;  /* 0x0000000600007309 */ /* 0x000e640000000000 */
[----:B-12---:R-:W-:Y:S01]  /*05e0*/  IADD3 R251, R0, R7, RZ ;  /* 0x0000000700fb7210 */ /* 0x006fe20007ffe0ff */
[----:B------:R-:W-:Y:S05]  /*05f0*/  BRA.DIV ~URZ, `(.L_x_671) ;  /* 0x00017b527f007947 */ /* 0x000fea000b800000 */
[----:B------:R1:W2:Y:S01]  /*0600*/  SHFL.IDX PT, R12, R9, R0, 0x1f ;  /* 0x00001f00090c7589 */ /* 0x0002a200000e0000 */
[----:B------:R-:W-:-:S03]  /*0610*/  MOV R5, RZ ;  /* 0x000000ff00057202 */ /* 0x000fc60000000f00 */
[----:B------:R1:W3:Y:S04]  /*0620*/  SHFL.IDX PT, R9, R8, R0, 0x1f ;  /* 0x00001f0008097589 */ /* 0x0002e800000e0000 */
.L_x_836:
[----:B------:R-:W-:Y:S01]  /*0630*/  ISETP.NE.AND P0, PT, R6, RZ, PT ;  /* 0x000000ff0600720c */ /* 0x000fe20003f05270 */
[----:B------:R-:W-:-:S12]  /*0640*/  BSSY B0, `(.L_x_672) ;  /* 0x0000005000007945 */ /* 0x000fd80003800000 */
[----:B------:R-:W-:Y:S05]  /*0650*/  @!P0 BRA `(.L_x_673) ;  /* 0x0000003000008947 */ /* 0x000fea0003800000 */
[----:B-1----:R-:W-:Y:S01]  /*0660*/  IADD3 R0, R0, -0x1, RZ ;  /* 0xffffffff00007810 */ /* 0x002fe20007ffe0ff */
[----:B------:R-:W-:Y:S05]  /*0670*/  BRA.DIV ~URZ, `(.L_x_674) ;  /* 0x00017bb27f007947 */ /* 0x000fea000b800000 */
[----:B------:R1:W4:Y:S02]  /*0680*/  SHFL.IDX PT, R5, R4, R0, 0x1f ;  /* 0x00001f0004057589 */ /* 0x00032400000e0000 */
.L_x_673:
[----:B------:R-:W-:Y:S05]  /*0690*/  BSYNC B0 ;  /* 0x0000000000007941 */ /* 0x000fea0003800000 */
.L_x_672:
[----:B---3--:R-:W-:Y:S01]  /*06a0*/  ISETP.NE.AND P0, PT, R9, 0x1, PT ;  /* 0x000000010900780c */ /* 0x008fe20003f05270 */
[----:B----4-:R-:W-:Y:S01]  /*06b0*/  IMAD R248, R5, c[0x0][0x538], R10 ;  /* 0x00014e0005f87a24 */ /* 0x010fe200078e020a */
[----:B------:R-:W-:Y:S04]  /*06c0*/  BSSY B0, `(.L_x_675) ;  /* 0x0000085000007945 */ /* 0x000fe80003800000 */
[----:B------:R-:W-:-:S07]  /*06d0*/  IADD3 R11, -R248, UR4, RZ ;  /* 0x00000004f80b7c10 */ /* 0x000fce000fffe1ff */
[----:B------:R-:W-:Y:S05]  /*06e0*/  @!P0 BRA `(.L_x_676) ;  /* 0x000003e000008947 */ /* 0x000fea0003800000 */
[-C--:B-12---:R-:W-:Y:S02]  /*06f0*/  IABS R0, R12.reuse ;  /* 0x0000000c00007213 */ /* 0x086fe40000000000 */
[----:B------:R-:W-:-:S03]  /*0700*/  IABS R6, R12 ;  /* 0x0000000c00067213 */ /* 0x000fc60000000000 */
[----:B------:R-:W-:Y:S01]  /*0710*/  IMAD.MOV.U32 R5, RZ, RZ, R0 ;  /* 0x000000ffff057224 */ /* 0x000fe200078e0000 */
[----:B------:R-:W-:-:S03]  /*0720*/  IABS R0, R9 ;  /* 0x0000000900007213 */ /* 0x000fc60000000000 */
[----:B------:R-:W1:Y:S02]  /*0730*/  I2F.RP R2, R5 ;  /* 0x0000000500027306 */ /* 0x000e640000209400 */
[----:B------:R-:W-:Y:S01]  /*0740*/  IMAD.MOV.U32 R8, RZ, RZ, R0 ;  /* 0x000000ffff087224 */ /* 0x000fe200078e0000 */
[----:B------:R-:W-:-:S05]  /*0750*/  IABS R0, R11 ;  /* 0x0000000b00007213 */ /* 0x000fca0000000000 */
[----:B------:R-:W-:Y:S08]  /*0760*/  I2F.RP R7, R8 ;  /* 0x0000000800077306 */ /* 0x000ff00000209400 */
[----:B-1----:R-:W1:Y:S02]  /*0770*/  MUFU.RCP R2, R2 ;  /* 0x0000000200027308 */ /* 0x002e640000001000 */
[----:B-1----:R-:W-:-:S06]  /*0780*/  IADD3 R2, R2, 0xffffffe, RZ ;  /* 0x0ffffffe02027810 */ /* 0x002fcc0007ffe0ff */
[----:B------:R-:W1:Y:S02]  /*0790*/  F2I.FTZ.U32.TRUNC.NTZ R3, R2 ;  /* 0x0000000200037305 */ /* 0x000e64000021f000 */
[----:B-1----:R-:W-:-:S04]  /*07a0*/  IMAD.MOV R2, RZ, RZ, -R3 ;  /* 0x000000ffff027224 */ /* 0x002fc800078e0a03 */
[----:B------:R-:W-:Y:S02]  /*07b0*/  IMAD R4, R2, R5, RZ ;  /* 0x0000000502047224 */ /* 0x000fe400078e02ff */
[----:B------:R-:W-:-:S04]  /*07c0*/  IMAD.MOV.U32 R2, RZ, RZ, RZ ;  /* 0x000000ffff027224 */ /* 0x000fc800078e00ff */
[----:B------:R-:W-:Y:S01]  /*07d0*/  IMAD.HI.U32 R2, R3, R4, R2 ;  /* 0x0000000403027227 */ /* 0x000fe200078e0002 */
[----:B------:R-:W-:-:S03]  /*07e0*/  MOV R3, R0 ;  /* 0x0000000000037202 */ /* 0x000fc60000000f00 */
[----:B------:R-:W-:Y:S02]  /*07f0*/  IMAD.MOV R0, RZ, RZ, -R6 ;  /* 0x000000ffff007224 */ /* 0x000fe400078e0a06 */
        /* <DEDUP_REMOVED lines=28> */
[----:B------:R-:W-:-:S03]  /*09c0*/  IMAD.MOV R5, RZ, RZ, -R4 ;  /* 0x000000ffff057224 */ /* 0x000fc600078e0a04 */
        /* <DEDUP_REMOVED lines=10> */
[----:B------:R-:W-:-:S04]  /*0a70*/  IMAD.MOV R2, RZ, RZ, -R0 ;  /* 0x000000ffff027224 */ /* 0x000fc800078e0a00 */
[C---:B------:R-:W-:Y:S01]  /*0a80*/  IMAD R3, R9.reuse, R2, R4 ;  /* 0x0000000209037224 */ /* 0x040fe200078e0204 */
[----:B------:R-:W-:Y:S01]  /*0a90*/  LEA R2, R9, R0, 0x18 ;  /* 0x0000000009027211 */ /* 0x000fe200078ec0ff */
[----:B------:R-:W-:-:S04]  /*0aa0*/  IMAD R0, R12, R5, R11 ;  /* 0x000000050c007224 */ /* 0x000fc800078e020b */
[----:B------:R-:W-:Y:S01]  /*0ab0*/  IMAD R250, R3, 0x10000, R2 ;  /* 0x0001000003fa7824 */ /* 0x000fe200078e0202 */
[----:B------:R-:W-:Y:S05]  /*0ac0*/  BRA `(.L_x_677) ;  /* 0x0000044000007947 */ /* 0x000fea0003800000 */
.L_x_676:
[----:B------:R-:W-:-:S04]  /*0ad0*/  IMAD.MOV.U32 R2, RZ, RZ, 0x4 ;  /* 0x00000004ff027424 */ /* 0x000fc800078e00ff */
[----:B------:R-:W-:-:S05]  /*0ae0*/  IMAD.WIDE R2, R251, R2, c[0x0][0x590] ;  /* 0x00016400fb027625 */ /* 0x000fca00078e0202 */
[----:B------:R-:W3:Y:S02]  /*0af0*/  LDG.E R7, [R2.64] ;  /* 0x0000000602077981 */ /* 0x000ee4000c1e1900 */
[----:B-123--:R-:W-:-:S05]  /*0b00*/  IMAD R9, R7, R12, RZ ;  /* 0x0000000c07097224 */ /* 0x00efca00078e02ff */
[-C--:B------:R-:W-:Y:S02]  /*0b10*/  IABS R0, R9.reuse ;  /* 0x0000000900007213 */ /* 0x080fe40000000000 */
[----:B------:R-:W-:-:S03]  /*0b20*/  IABS R8, R9 ;  /* 0x0000000900087213 */ /* 0x000fc60000000000 */
[----:B------:R-:W-:-:S04]  /*0b30*/  IMAD.MOV.U32 R6, RZ, RZ, R0 ;  /* 0x000000ffff067224 */ /* 0x000fc800078e0000 */
[----:B------:R-:W1:Y:S08]  /*0b40*/  I2F.RP R2, R6 ;  /* 0x0000000600027306 */ /* 0x000e700000209400 */
[----:B-1----:R-:W1:Y:S02]  /*0b50*/  MUFU.RCP R2, R2 ;  /* 0x0000000200027308 */ /* 0x002e640000001000 */
[----:B-1----:R-:W-:-:S06]  /*0b60*/  IADD3 R2, R2, 0xffffffe, RZ ;  /* 0x0ffffffe02027810 */ /* 0x002fcc0007ffe0ff */
[----:B------:R-:W1:Y:S02]  /*0b70*/  F2I.FTZ.U32.TRUNC.NTZ R3, R2 ;  /* 0x0000000200037305 */ /* 0x000e64000021f000 */
[----:B-1----:R-:W-:-:S04]  /*0b80*/  IMAD.MOV R0, RZ, RZ, -R3 ;  /* 0x000000ffff007224 */ /* 0x002fc800078e0a03 */
[----:B------:R-:W-:Y:S01]  /*0b90*/  IMAD.MOV.U32 R2, RZ, RZ, R0 ;  /* 0x000000ffff027224 */ /* 0x000fe200078e0000 */
[----:B------:R-:W-:-:S03]  /*0ba0*/  IABS R0, R11 ;  /* 0x0000000b00007213 */ /* 0x000fc60000000000 */
[----:B------:R-:W-:Y:S01]  /*0bb0*/  IMAD R4, R2, R6, RZ ;  /* 0x0000000602047224 */ /* 0x000fe200078e02ff */
[----:B------:R-:W-:Y:S01]  /*0bc0*/  MOV R5, R0 ;  /* 0x0000000000057202 */ /* 0x000fe20000000f00 */
[----:B------:R-:W-:-:S04]  /*0bd0*/  IMAD.MOV.U32 R2, RZ, RZ, RZ ;  /* 0x000000ffff027224 */ /* 0x000fc800078e00ff */
[----:B------:R-:W-:-:S04]  /*0be0*/  IMAD.HI.U32 R0, R3, R4, R2 ;  /* 0x0000000403007227 */ /* 0x000fc800078e0002 */
[----:B------:R-:W-:Y:S02]  /*0bf0*/  IMAD.MOV R2, RZ, RZ, -R8 ;  /* 0x000000ffff027224 */ /* 0x000fe400078e0a08 */
        /* <DEDUP_REMOVED lines=9> */
[----:B------:R-:W-:-:S04]  /*0c90*/  @P2 IADD3 R0, R0, 0x1, RZ ;  /* 0x0000000100002810 */ /* 0x000fc80007ffe0ff */
[----:B------:R-:W-:-:S05]  /*0ca0*/  MOV R4, R0 ;  /* 0x0000000000047202 */ /* 0x000fca0000000f00 */
[----:B------:R-:W-:Y:S01]  /*0cb0*/  @!P1 IMAD.MOV R4, RZ, RZ, -R4 ;  /* 0x000000ffff049224 */ /* 0x000fe200078e0a04 */
[----:B------:R-:W-:-:S05]  /*0cc0*/  @!P0 LOP3.LUT R4, RZ, R9, RZ, 0x33, !PT ;  /* 0x00000009ff048212 */ /* 0x000fca00078e33ff */
[----:B------:R-:W-:-:S05]  /*0cd0*/  IMAD R10, R7, R4, RZ ;  /* 0x00000004070a7224 */ /* 0x000fca00078e02ff */
[----:B------:R-:W-:-:S04]  /*0ce0*/  IADD3 R0, -R10, c[0x0][0x538], RZ ;  /* 0x00014e000a007a10 */ /* 0x000fc80007ffe1ff */
[----:B------:R-:W-:-:S04]  /*0cf0*/  IMNMX R6, R7, R0, PT ;  /* 0x0000000007067217 */ /* 0x000fc80003800200 */
[----:B------:R-:W-:-:S05]  /*0d00*/  IABS R0, R6 ;  /* 0x0000000600007213 */ /* 0x000fca0000000000 */
[----:B------:R-:W-:-:S04]  /*0d10*/  IMAD.MOV.U32 R5, RZ, RZ, R0 ;  /* 0x000000ffff057224 */ /* 0x000fc800078e0000 */
[----:B------:R-:W1:Y:S08]  /*0d20*/  I2F.RP R2, R5 ;  /* 0x0000000500027306 */ /* 0x000e700000209400 */
[----:B-1----:R-:W1:Y:S02]  /*0d30*/  MUFU.RCP R2, R2 ;  /* 0x0000000200027308 */ /* 0x002e640000001000 */
[----:B-1----:R-:W-:-:S06]  /*0d40*/  IADD3 R2, R2, 0xffffffe, RZ ;  /* 0x0ffffffe02027810 */ /* 0x002fcc0007ffe0ff */
[----:B------:R1:W2:Y:S02]  /*0d50*/  F2I.FTZ.U32.TRUNC.NTZ R3, R2 ;  /* 0x0000000200037305 */ /* 0x0002a4000021f000 */
[----:B-1----:R-:W-:Y:S01]  /*0d60*/  IMAD.MOV R2, RZ, RZ, -R4 ;  /* 0x000000ffff027224 */ /* 0x002fe200078e0a04 */
[----:B--2---:R-:W-:-:S03]  /*0d70*/  IADD3 R0, RZ, -R3, RZ ;  /* 0x80000003ff007210 */ /* 0x004fc60007ffe0ff */
[----:B------:R-:W-:Y:S01]  /*0d80*/  IMAD R8, R9, R2, R11 ;  /* 0x0000000209087224 */ /* 0x000fe200078e020b */
[----:B------:R-:W-:Y:S01]  /*0d90*/  IABS R9, R6 ;  /* 0x0000000600097213 */ /* 0x000fe20000000000 */
[----:B------:R-:W-:-:S03]  /*0da0*/  IMAD.MOV.U32 R2, RZ, RZ, R0 ;  /* 0x000000ffff027224 */ /* 0x000fc600078e0000 */
[----:B------:R-:W-:Y:S01]  /*0db0*/  IABS R0, R8 ;  /* 0x0000000800007213 */ /* 0x000fe20000000000 */
[----:B------:R-:W-:Y:S02]  /*0dc0*/  IMAD R7, R2, R5, RZ ;  /* 0x0000000502077224 */ /* 0x000fe400078e02ff */
[----:B------:R-:W-:Y:S02]  /*0dd0*/  IMAD.MOV.U32 R2, RZ, RZ, RZ ;  /* 0x000000ffff027224 */ /* 0x000fe400078e00ff */
[----:B------:R-:W-:Y:S01]  /*0de0*/  IMAD.MOV.U32 R4, RZ, RZ, R0 ;  /* 0x000000ffff047224 */ /* 0x000fe200078e0000 */
[----:B------:R-:W-:Y:S01]  /*0df0*/  IADD3 R0, RZ, -R9, RZ ;  /* 0x80000009ff007210 */ /* 0x000fe20007ffe0ff */
[----:B------:R-:W-:-:S04]  /*0e00*/  IMAD.HI.U32 R3, R3, R7, R2 ;  /* 0x0000000703037227 */ /* 0x000fc800078e0002 */
[----:B------:R-:W-:Y:S02]  /*0e10*/  IMAD.MOV.U32 R2, RZ, RZ, R0 ;  /* 0x000000ffff027224 */ /* 0x000fe400078e0000 */
[----:B------:R-:W-:Y:S01]  /*0e20*/  IMAD.HI.U32 R0, R3, R4, RZ ;  /* 0x0000000403007227 */ /* 0x000fe200078e00ff */
[----:B------:R-:W-:-:S03]  /*0e30*/  IADD3 R3, R10, 0x1000000, R8 ;  /* 0x010000000a037810 */ /* 0x000fc60007ffe008 */
[----:B------:R-:W-:-:S05]  /*0e40*/  IMAD R2, R0, R2, R4 ;  /* 0x0000000200027224 */ /* 0x000fca00078e0204 */
[----:B------:R-:W-:-:S13]  /*0e50*/  ISETP.GT.U32.AND P0, PT, R5, R2, PT ;  /* 0x000000020500720c */ /* 0x000fda0003f04070 */
[----:B------:R-:W-:Y:S01]  /*0e60*/  @!P0 IMAD.IADD R2, R2, 0x1, -R5 ;  /* 0x0000000102028824 */ /* 0x000fe200078e0a05 */
[----:B------:R-:W-:Y:S02]  /*0e70*/  @!P0 IADD3 R0, R0, 0x1, RZ ;  /* 0x0000000100008810 */ /* 0x000fe40007ffe0ff */
[----:B------:R-:W-:Y:S02]  /*0e80*/  ISETP.NE.AND P0, PT, R6, RZ, PT ;  /* 0x000000ff0600720c */ /* 0x000fe40003f05270 */
[----:B------:R-:W-:Y:S02]  /*0e90*/  ISETP.GE.U32.AND P2, PT, R2, R5, PT ;  /* 0x000000050200720c */ /* 0x000fe40003f46070 */
[----:B------:R-:W-:-:S04]  /*0ea0*/  LOP3.LUT R2, R8, R6, RZ, 0x3c, !PT ;  /* 0x0000000608027212 */ /* 0x000fc800078e3cff */
[----:B------:R-:W-:Y:S01]  /*0eb0*/  ISETP.GE.AND P1, PT, R2, RZ, PT ;  /* 0x000000ff0200720c */ /* 0x000fe20003f26270 */
[----:B------:R-:W-:-:S06]  /*0ec0*/  IMAD.MOV R2, RZ, RZ, -R6 ;  /* 0x000000ffff027224 */ /* 0x000fcc00078e0a06 */
[----:B------:R-:W-:-:S06]  /*0ed0*/  @P2 IADD3 R0, R0, 0x1, RZ ;  /* 0x0000000100002810 */ /* 0x000fcc0007ffe0ff */
[----:B------:R-:W-:Y:S02]  /*0ee0*/  @!P1 IADD3 R0, -R0, RZ, RZ ;  /* 0x000000ff00009210 */ /* 0x000fe40007ffe1ff */
[----:B------:R-:W-:-:S05]  /*0ef0*/  @!P0 LOP3.LUT R0, RZ, R6, RZ, 0x33, !PT ;  /* 0x00000006ff008212 */ /* 0x000fca00078e33ff */
[----:B------:R-:W-:Y:S02]  /*0f00*/  IMAD R250, R0, R2, R3 ;  /* 0x0000000200fa7224 */ /* 0x000fe400078e0203 */
.L_x_677:
[----:B------:R-:W-:Y:S05]  /*0f10*/  BSYNC B0 ;  /* 0x0000000000007941 */ /* 0x000fea0003800000 */
.L_x_675:
[----:B------:R-:W-:-:S04]  /*0f20*/  LOP3.LUT R0, RZ, R0, RZ, 0x33, !PT ;  /* 0x00000000ff007212 */ /* 0x000fc800078e33ff */
[----:B------:R-:W-:Y:S01]  /*0f30*/  IADD3 R249, R0, R12, RZ ;  /* 0x0000000c00f97210 */ /* 0x000fe20007ffe0ff */
[----:B------:R-:W-:Y:S05]  /*0f40*/  BRA `(.L_x_678) ;  /* 0x0000004000007947 */ /* 0x000fea0003800000 */
.L_x_666:
[----:B--2---:R-:W-:Y:S01]  /*0f50*/  IMAD.MOV.U32 R249, RZ, RZ, RZ ;  /* 0x000000fffff97224 */ /* 0x004fe200078e00ff */
[----:B------:R-:W-:Y:S01]  /*0f60*/  MOV R250, RZ ;  /* 0x000000ff00fa7202 */ /* 0x000fe20000000f00 */
[----:B------:R-:W-:Y:S01]  /*0f70*/  IMAD.U32 R248, RZ, RZ, UR4 ;  /* 0x00000004fff87e24 */ /* 0x000fe2000f8e00ff */
[----:B------:R-:W-:Y:S02]  /*0f80*/  MOV R251, c[0x0][0x53c] ;  /* 0x00014f0000fb7a02 */ /* 0x000fe40000000f00 */
.L_x_678:
[----:B------:R-:W-:Y:S01]  /*0f90*/  ISETP.NE.AND P0, PT, R13, RZ, PT ;  /* 0x000000ff0d00720c */ /* 0x000fe20003f05270 */
[----:B------:R-:W-:-:S12]  /*0fa0*/  WARPSYNC 0xffffffff ;  /* 0xffffffff00007948 */ /* 0x000fd80003800000 */
[----:B------:R1:W-:Y:S04]  /*0fb0*/  @!P0 STS.128 [0xe100], R248 ;  /* 0x00e100f8ff008388 */ /* 0x0003e80000000c00 */
[----:B------:R-:W-:Y:S06]  /*0fc0*/  BAR.ARV 0x5, 0x100 ;  /* 0x0144000000007b1d */ /* 0x000fec0000002000 */
.L_x_664:
[----:B-12---:R-:W-:-:S13]  /*0fd0*/  ISETP.GE.AND P0, PT, R251, c[0x0][0x53c], PT ;  /* 0x00014f00fb007a0c */ /* 0x006fda0003f06270 */
        /* <DEDUP_REMOVED lines=39> */
[----:B------:R-:W-:Y:S01]  /*1250*/  LOP3.LUT R6, R8, 0x1, RZ, 0xc0, !PT ;  /* 0x0000000108067812 */ /* 0x000fe200078ec0ff */
[----:B------:R-:W-:Y:S01]  /*1260*/  IMAD.IADD R18, R16, 0x1, -R3 ;  /* 0x0000000110127824 */ /* 0x000fe200078e0a03 */
[----:B------:R-:W-:-:S02]  /*1270*/  LOP3.LUT R4, R0, 0x8, R9, 0xf8, !PT ;  /* 0x0000000800047812 */ /* 0x000fc400078ef809 */
[----:B------:R-:W-:Y:S02]  /*1280*/  SHF.R.U32.HI R2, RZ, 0x3, R0 ;  /* 0x00000003ff027819 */ /* 0x000fe40000011600 */
[--C-:B------:R-:W-:Y:S02]  /*1290*/  SHF.R.S32.HI R9, RZ, 0x5, R10.reuse ;  /* 0x00000005ff097819 */ /* 0x100fe4000001140a */
[----:B------:R-:W-:Y:S02]  /*12a0*/  SHF.R.S32.HI R0, RZ, 0x1f, R10 ;  /* 0x0000001fff007819 */ /* 0x000fe4000001140a */
[----:B------:R-:W-:Y:S02]  /*12b0*/  SHF.R.S32.HI R11, RZ, 0x1f, R18 ;  /* 0x0000001fff0b7819 */ /* 0x000fe40000011412 */
[----:B------:R-:W-:Y:S02]  /*12c0*/  LEA.HI R0, R0, R9, RZ, 0x3 ;  /* 0x0000000900007211 */ /* 0x000fe400078f18ff */
[----:B------:R-:W-:Y:S01]  /*12d0*/  LOP3.LUT R3, R15, 0xfffffffc, RZ, 0xc0, !PT ;  /* 0xfffffffc0f037812 */ /* 0x000fe200078ec0ff */
[----:B------:R-:W-:Y:S01]  /*12e0*/  IMAD.MOV.U32 R15, RZ, RZ, 0x20 ;  /* 0x00000020ff0f7424 */ /* 0x000fe200078e00ff */
[----:B------:R-:W-:-:S02]  /*12f0*/  LOP3.LUT R0, R0, 0xffffff8, RZ, 0xc0, !PT ;  /* 0x0ffffff800007812 */ /* 0x000fc400078ec0ff */
[----:B------:R-:W-:Y:S01]  /*1300*/  LEA.HI R11, R11, R18, RZ, 0x2 ;  /* 0x000000120b0b7211 */ /* 0x000fe200078f10ff */
[----:B------:R-:W-:Y:S01]  /*1310*/  IMAD.IADD R3, R16, 0x1, -R3 ;  /* 0x0000000110037824 */ /* 0x000fe200078e0a03 */
[----:B------:R-:W-:Y:S01]  /*1320*/  LOP3.LUT R10, R4, R2, RZ, 0x3c, !PT ;  /* 0x00000002040a7212 */ /* 0x000fe200078e3cff */
[----:B------:R-:W-:Y:S01]  /*1330*/  IMAD.IADD R4, R9, 0x1, -R0 ;  /* 0x0000000109047824 */ /* 0x000fe200078e0a00 */
[----:B------:R-:W-:Y:S01]  /*1340*/  SHF.R.S32.HI R2, RZ, 0x2, R11 ;  /* 0x00000002ff027819 */ /* 0x000fe2000001140b */
[----:B------:R-:W-:Y:S01]  /*1350*/  IMAD.MOV.U32 R16, RZ, RZ, 0x10 ;  /* 0x00000010ff107424 */ /* 0x000fe200078e00ff */
[----:B------:R-:W-:Y:S02]  /*1360*/  ISETP.NE.U32.AND P4, PT, R6, 0x1, PT ;  /* 0x000000010600780c */ /* 0x000fe40003f85070 */
[----:B------:R-:W-:Y:S01]  /*1370*/  LEA.HI R0, R3, R3, RZ, 0x1 ;  /* 0x0000000303007211 */ /* 0x000fe200078f08ff */
[----:B------:R-:W-:Y:S01]  /*1380*/  IMAD R17, R4, 0x10, R2 ;  /* 0x0000001004117824 */ /* 0x000fe200078e0202 */
[----:B------:R-:W-:Y:S01]  /*1390*/  R2P PR, R8, 0x6 ;  /* 0x0000000608007804 */ /* 0x000fe20000000000 */
[C---:B------:R-:W-:Y:S01]  /*13a0*/  IMAD.SHL.U32 R2, R5.reuse, 0x40, RZ ;  /* 0x0000004005027824 */ /* 0x040fe200078e00ff */
[----:B------:R-:W-:Y:S01]  /*13b0*/  LOP3.LUT R6, R0, 0x1ffffffe, RZ, 0xc0, !PT ;  /* 0x1ffffffe00067812 */ /* 0x000fe200078ec0ff */
[----:B------:R-:W-:Y:S01]  /*13c0*/  IMAD.SHL.U32 R4, R8, 0x40, RZ ;  /* 0x0000004008047824 */ /* 0x000fe200078e00ff */
[----:B------:R-:W-:Y:S01]  /*13d0*/  LOP3.LUT P3, RZ, R5, 0x2, RZ, 0xc0, !PT ;  /* 0x0000000205ff7812 */ /* 0x000fe2000786c0ff */
[----:B------:R-:W-:Y:S01]  /*13e0*/  IMAD R0, R13, 0x200, R10 ;  /* 0x000002000d007824 */ /* 0x000fe200078e020a */
[----:B------:R-:W-:Y:S01]  /*13f0*/  LOP3.LUT P0, RZ, R5, 0x4, RZ, 0xc0, !PT ;  /* 0x0000000405ff7812 */ /* 0x000fe2000780c0ff */
[----:B------:R-:W-:Y:S01]  /*1400*/  IMAD.SHL.U32 R5, R13, 0x8, RZ ;  /* 0x000000080d057824 */ /* 0x000fe200078e00ff */
[----:B------:R-:W-:Y:S01]  /*1410*/  LOP3.LUT R2, R2, 0x1c0, RZ, 0xc0, !PT ;  /* 0x000001c002027812 */ /* 0x000fe200078ec0ff */
[----:B------:R-:W-:Y:S01]  /*1420*/  IMAD.IADD R246, R3, 0x1, -R6 ;  /* 0x0000000103f67824 */ /* 0x000fe200078e0a06 */
[----:B------:R-:W-:Y:S01]  /*1430*/  LOP3.LUT R4, R4, 0x1c0, RZ, 0xc0, !PT ;  /* 0x000001c004047812 */ /* 0x000fe200078ec0ff */
[----:B------:R-:W-:Y:S01]  /*1440*/  IMAD.MOV.U32 R8, RZ, RZ, 0x40 ;  /* 0x00000040ff087424 */ /* 0x000fe200078e00ff */
[----:B------:R-:W-:Y:S01]  /*1450*/  LOP3.LUT R12, R12, 0x7ffffe00, R7, 0xf8, !PT ;  /* 0x7ffffe000c0c7812 */ /* 0x000fe200078ef807 */
[----:B------:R-:W-:Y:S01]  /*1460*/  IMAD R7, R9, 0x200, R3 ;  /* 0x0000020009077824 */ /* 0x000fe200078e0203 */
[----:B------:R-:W-:Y:S01]  /*1470*/  LOP3.LUT R6, R2, 0x8, R5, 0xf8, !PT ;  /* 0x0000000802067812 */ /* 0x000fe200078ef805 */
[----:B------:R-:W-:Y:S01]  /*1480*/  IMAD R10, R229, 0x20, R245 ;  /* 0x00000020e50a7824 */ /* 0x000fe200078e02f5 */
[----:B------:R-:W-:Y:S01]  /*1490*/  SHF.R.U32.HI R3, RZ, 0x3, R2 ;  /* 0x00000003ff037819 */ /* 0x000fe20000011602 */
[----:B------:R-:W-:Y:S01]  /*14a0*/  IMAD.SHL.U32 R195, R12, 0x2, RZ ;  /* 0x000000020cc37824 */ /* 0x000fe200078e00ff */
[----:B------:R-:W-:Y:S01]  /*14b0*/  LEA.HI R2, R4, R4, RZ, 0x1d ;  /* 0x0000000404027211 */ /* 0x000fe200078fe8ff */
[----:B------:R-:W-:Y:S01]  /*14c0*/  STL [R1+0x24], R17 ;  /* 0x0000241101007387 */ /* 0x000fe20000100800 */
[----:B------:R-:W-:Y:S01]  /*14d0*/  LOP3.LUT R3, R6, R3, RZ, 0x3c, !PT ;  /* 0x0000000306037212 */ /* 0x000fe200078e3cff */
[----:B------:R-:W-:Y:S01]  /*14e0*/  IMAD.SHL.U32 R6, R14, 0x40, RZ ;  /* 0x000000400e067824 */ /* 0x000fe200078e00ff */
[----:B------:R-:W-:Y:S01]  /*14f0*/  SEL R5, R16, 0xfffffff0, !P3 ;  /* 0xfffffff010057807 */ /* 0x000fe20005800000 */
[----:B------:R-:W-:Y:S01]  /*1500*/  IMAD.U32 R7, R7, 0x2, R2 ;  /* 0x0000000207077824 */ /* 0x000fe200078e0002 */
[----:B------:R-:W-:Y:S01]  /*1510*/  LOP3.LUT R2, R11, 0x7ffffffc, RZ, 0xc0, !PT ;  /* 0x7ffffffc0b027812 */ /* 0x000fe200078ec0ff */
[----:B------:R-:W-:Y:S01]  /*1520*/  IMAD R246, R246, 0x8, R17 ;  /* 0x00000008f6f67824 */ /* 0x000fe200078e0211 */
[----:B------:R-:W-:-:S02]  /*1530*/  SEL R4, R15, 0xffffffe0, !P0 ;  /* 0xffffffe00f047807 */ /* 0x000fc40004000000 */
[----:B------:R-:W-:Y:S01]  /*1540*/  IADD3 R221, R219, 0x40, RZ ;  /* 0x00000040dbdd7810 */ /* 0x000fe20007ffe0ff */
[----:B------:R-:W-:Y:S01]  /*1550*/  IMAD.IADD R2, R18, 0x1, -R2 ;  /* 0x0000000112027824 */ /* 0x000fe200078e0a02 */
[----:B------:R-:W-:Y:S01]  /*1560*/  LOP3.LUT R3, R3, 0x7ffffe00, R6, 0xf8, !PT ;  /* 0x7ffffe0003037812 */ /* 0x000fe200078ef806 */
[----:B------:R-:W-:Y:S01]  /*1570*/  IMAD.IADD R4, R5, 0x1, R4 ;  /* 0x0000000105047824 */ /* 0x000fe200078e0204 */
[----:B------:R-:W-:Y:S01]  /*1580*/  SHF.R.S32.HI R6, RZ, 0x1f, R221 ;  /* 0x0000001fff067819 */ /* 0x000fe200000114dd */
[----:B------:R-:W-:Y:S01]  /*1590*/  IMAD.SHL.U32 R233, R2, 0x2, RZ ;  /* 0x0000000202e97824 */ /* 0x000fe200078e00ff */
[----:B------:R-:W-:Y:S02]  /*15a0*/  LEA R180, R0, 0x8100, 0x1 ;  /* 0x0000810000b47811 */ /* 0x000fe400078e08ff */
[----:B------:R-:W-:Y:S02]  /*15b0*/  SHF.R.S32.HI R5, RZ, 0x1f, R219 ;  /* 0x0000001fff057819 */ /* 0x000fe400000114db */
[----:B------:R-:W-:-:S02]  /*15c0*/  IADD3 R24, R233, 0x10, RZ ;  /* 0x00000010e9187810 */ /* 0x000fc40007ffe0ff */
[C---:B------:R-:W-:Y:S02]  /*15d0*/  IADD3 R23, R233.reuse, 0x18, RZ ;  /* 0x00000018e9177810 */ /* 0x040fe40007ffe0ff */
[C---:B------:R-:W-:Y:S02]  /*15e0*/  IADD3 R22, R233.reuse, 0x20, RZ ;  /* 0x00000020e9167810 */ /* 0x040fe40007ffe0ff */
[C---:B------:R-:W-:Y:S02]  /*15f0*/  IADD3 R21, R233.reuse, 0x28, RZ ;  /* 0x00000028e9157810 */ /* 0x040fe40007ffe0ff */
[C---:B------:R-:W-:Y:S02]  /*1600*/  IADD3 R19, R233.reuse, 0x38, RZ ;  /* 0x00000038e9137810 */ /* 0x040fe40007ffe0ff */
[----:B------:R-:W-:Y:S02]  /*1610*/  IADD3 R18, R233, 0x40, RZ ;  /* 0x00000040e9127810 */ /* 0x000fe40007ffe0ff */
[----:B------:R-:W-:-:S02]  /*1620*/  SEL R6, R8, 0xffffffc0, !P2 ;  /* 0xffffffc008067807 */ /* 0x000fc40005000000 */
[----:B------:R-:W-:Y:S02]  /*1630*/  SEL R0, R8, 0xffffffc0, !P0 ;  /* 0xffffffc008007807 */ /* 0x000fe40004000000 */
[C---:B------:R-:W-:Y:S02]  /*1640*/  IADD3 R16, R233.reuse, 0x50, RZ ;  /* 0x00000050e9107810 */ /* 0x040fe40007ffe0ff */
[----:B------:R-:W-:Y:S02]  /*1650*/  IADD3 R14, R233, 0x58, RZ ;  /* 0x00000058e90e7810 */ /* 0x000fe40007ffe0ff */
[----:B------:R-:W-:Y:S02]  /*1660*/  LEA R10, R7, 0x80, 0x1 ;  /* 0x00000080070a7811 */ /* 0x000fe400078e08ff */
[----:B------:R-:W-:Y:S02]  /*1670*/  SEL R5, R15, 0xffffffe0, !P1 ;  /* 0xffffffe00f057807 */ /* 0x000fe40004800000 */
[----:B------:R-:W-:Y:S01]  /*1680*/  IADD3 R12, R233, 0x68, RZ ;  /* 0x00000068e90c7810 */ /* 0x000fe20007ffe0ff */
[----:B------:R1:W-:Y:S01]  /*1690*/  STL [R1], R10 ;  /* 0x0000000a01007387 */ /* 0x0003e20000100800 */
[----:B------:R-:W-:-:S02]  /*16a0*/  SHF.R.S32.HI R8, RZ, 0x1f, R24 ;  /* 0x0000001fff087819 */ /* 0x000fc40000011418 */
[----:B------:R-:W-:Y:S02]  /*16b0*/  SHF.R.S32.HI R7, RZ, 0x1f, R23 ;  /* 0x0000001fff077819 */ /* 0x000fe40000011417 */
[----:B------:R-:W-:Y:S02]  /*16c0*/  SHF.R.S32.HI R8, RZ, 0x1f, R22 ;  /* 0x0000001fff087819 */ /* 0x000fe40000011416 */
[----:B------:R-:W-:Y:S02]  /*16d0*/  SHF.R.S32.HI R7, RZ, 0x1f, R21 ;  /* 0x0000001fff077819 */ /* 0x000fe40000011415 */
[----:B------:R-:W-:Y:S02]  /*16e0*/  SHF.R.S32.HI R8, RZ, 0x1f, R19 ;  /* 0x0000001fff087819 */ /* 0x000fe40000011413 */
[----:B------:R-:W-:Y:S02]  /*16f0*/  SHF.R.S32.HI R7, RZ, 0x1f, R18 ;  /* 0x0000001fff077819 */ /* 0x000fe40000011412 */
[----:B------:R-:W-:-:S02]  /*1700*/  SHF.R.S32.HI R8, RZ, 0x1f, R16 ;  /* 0x0000001fff087819 */ /* 0x000fc40000011410 */
[----:B------:R-:W-:Y:S02]  /*1710*/  SHF.R.S32.HI R7, RZ, 0x1f, R14 ;  /* 0x0000001fff077819 */ /* 0x000fe4000001140e */
[----:B------:R-:W-:Y:S01]  /*1720*/  SHF.R.S32.HI R8, RZ, 0x1f, R12 ;  /* 0x0000001fff087819 */ /* 0x000fe2000001140c */
[C---:B------:R-:W-:Y:S01]  /*1730*/  IMAD.IADD R8, R10.reuse, 0x1, R5 ;  /* 0x000000010a087824 */ /* 0x040fe200078e0205 */
[C---:B------:R-:W-:Y:S02]  /*1740*/  IADD3 R7, R10.reuse, -0x10, RZ ;  /* 0xfffffff00a077810 */ /* 0x040fe40007ffe0ff */
[----:B------:R-:W-:Y:S02]  /*1750*/  LEA R183, R3, 0x100, 0x1 ;  /* 0x0000010003b77811 */ /* 0x000fe400078e08ff */
[C---:B------:R-:W-:Y:S01]  /*1760*/  @P4 IADD3 R7, R10.reuse, 0x10, RZ ;  /* 0x000000100a074810 */ /* 0x040fe20007ffe0ff */
[----:B------:R2:W-:Y:S01]  /*1770*/  STL [R1+0xc], R8 ;  /* 0x00000c0801007387 */ /* 0x0005e20000100800 */
[----:B------:R-:W-:Y:S01]  /*1780*/  SEL R2, R15, 0xffffffe0, !P3 ;  /* 0xffffffe00f027807 */ /* 0x000fe20005800000 */
[----:B-1----:R-:W-:Y:S01]  /*1790*/  IMAD.IADD R10, R10, 0x1, R6 ;  /* 0x000000010a0a7824 */ /* 0x002fe200078e0206 */
[----:B------:R-:W-:Y:S01]  /*17a0*/  IADD3 R25, R233, 0x8, RZ ;  /* 0x00000008e9197810 */ /* 0x000fe20007ffe0ff */
[----:B------:R-:W-:Y:S01]  /*17b0*/  IMAD R188, R9, 0x800, R183 ;  /* 0x0000080009bc7824 */ /* 0x000fe200078e02b7 */
[--C-:B------:R-:W-:Y:S01]  /*17c0*/  IADD3 R186, R0, R183, R2.reuse ;  /* 0x000000b700ba7210 */ /* 0x100fe20007ffe002 */
[--C-:B------:R-:W-:Y:S01]  /*17d0*/  IMAD.IADD R3, R5, 0x1, R7.reuse ;  /* 0x0000000105037824 */ /* 0x100fe200078e0207 */
[----:B------:R1:W-:Y:S01]  /*17e0*/  STL [R1+0x1c], R10 ;  /* 0x00001c0a01007387 */ /* 0x0003e20000100800 */
[----:B------:R-:W-:Y:S01]  /*17f0*/  IMAD.IADD R5, R6, 0x1, R7 ;  /* 0x0000000106057824 */ /* 0x000fe200078e0207 */
[----:B------:R-:W-:Y:S01]  /*1800*/  IADD3 R20, R233, 0x30, RZ ;  /* 0x00000030e9147810 */ /* 0x000fe20007ffe0ff */
[----:B------:R-:W-:Y:S01]  /*1810*/  IMAD.IADD R185, R183, 0x1, R2 ;  /* 0x00000001b7b97824 */ /* 0x000fe200078e0202 */
[----:B------:R1:W-:Y:S01]  /*1820*/  STL [R1+0x4], R7 ;  /* 0x0000040701007387 */ /* 0x0003e20000100800 */
[----:B------:R-:W-:Y:S01]  /*1830*/  IMAD.IADD R189, R2, 0x1, R188 ;  /* 0x0000000102bd7824 */ /* 0x000fe200078e02bc */
[----:B------:R-:W-:Y:S01]  /*1840*/  IADD3 R11, R233, 0x70, RZ ;  /* 0x00000070e90b7810 */ /* 0x000fe20007ffe0ff */
[----:B------:R-:W-:Y:S01]  /*1850*/  IMAD.IADD R2, R3, 0x1, R6 ;  /* 0x0000000103027824 */ /* 0x000fe200078e0206 */
[C---:B------:R-:W-:Y:S01]  /*1860*/  IADD3 R17, R233.reuse, 0x48, RZ ;  /* 0x00000048e9117810 */ /* 0x040fe20007ffe0ff */
[----:B------:R-:W-:Y:S01]  /*1870*/  IMAD R187, R4, 0x2, R183 ;  /* 0x0000000204bb7824 */ /* 0x000fe200078e02b7 */
[----:B------:R-:W-:Y:S01]  /*1880*/  IADD3 R13, R233, 0x60, RZ ;  /* 0x00000060e90d7810 */ /* 0x000fe20007ffe0ff */
[----:B------:R-:W-:Y:S01]  /*1890*/  IMAD.IADD R184, R183, 0x1, R0 ;  /* 0x00000001b7b87824 */ /* 0x000fe200078e0200 */
[----:B------:R-:W-:Y:S01]  /*18a0*/  IADD3 R252, R233, 0x78, RZ ;  /* 0x00000078e9fc7810 */ /* 0x000fe20007ffe0ff */
[C---:B------:R-:W-:Y:S01]  /*18b0*/  IMAD.IADD R191, R0.reuse, 0x1, R188 ;  /* 0x0000000100bf7824 */ /* 0x040fe200078e02bc */
[----:B------:R-:W-:Y:S01]  /*18c0*/  SHF.R.S32.HI R15, RZ, 0x1f, R25 ;  /* 0x0000001fff0f7819 */ /* 0x000fe20000011419 */
[----:B------:R-:W-:Y:S01]  /*18d0*/  IMAD.IADD R190, R0, 0x1, R189 ;  /* 0x0000000100be7824 */ /* 0x000fe200078e02bd */
[----:B------:R-:W-:Y:S01]  /*18e0*/  SHF.R.S32.HI R15, RZ, 0x1f, R20 ;  /* 0x0000001fff0f7819 */ /* 0x000fe20000011414 */
[----:B--2---:R-:W-:Y:S01]  /*18f0*/  IMAD.IADD R8, R8, 0x1, R6 ;  /* 0x0000000108087824 */ /* 0x004fe200078e0206 */
[----:B------:R-:W-:-:S02]  /*1900*/  SHF.R.S32.HI R12, RZ, 0x1f, R11 ;  /* 0x0000001fff0c7819 */ /* 0x000fc4000001140b */
[----:B------:R-:W-:Y:S02]  /*1910*/  SHF.R.S32.HI R15, RZ, 0x1f, R17 ;  /* 0x0000001fff0f7819 */ /* 0x000fe40000011411 */
[----:B------:R1:W-:Y:S01]  /*1920*/  STL [R1+0x18], R8 ;  /* 0x0000180801007387 */ /* 0x0003e20000100800 */
[----:B------:R-:W-:Y:S02]  /*1930*/  SHF.R.S32.HI R13, RZ, 0x1f, R13 ;  /* 0x0000001fff0d7819 */ /* 0x000fe4000001140d */
[----:B------:R-:W-:Y:S01]  /*1940*/  SHF.R.S32.HI R11, RZ, 0x1f, R252 ;  /* 0x0000001fff0b7819 */ /* 0x000fe200000114fc */
[----:B------:R1:W-:Y:S04]  /*1950*/  STL [R1+0x14], R5 ;  /* 0x0000140501007387 */ /* 0x0003e80000100800 */
[----:B------:R1:W-:Y:S04]  /*1960*/  STL [R1+0x8], R3 ;  /* 0x0000080301007387 */ /* 0x0003e80000100800 */
[----:B------:R1:W-:Y:S02]  /*1970*/  STL [R1+0x10], R2 ;  /* 0x0000100201007387 */ /* 0x0003e40000100800 */
.L_x_832:
[----:B------:R-:W-:Y:S01]  /*1980*/  ISETP.NE.U32.AND P0, PT, RZ, c[0x0][0x370], PT ;  /* 0x0000dc00ff007a0c */ /* 0x000fe20003f05070 */
[----:B------:R-:W-:Y:S01]  /*1990*/  IMAD.MOV.U32 R13, RZ, RZ, 0x4 ;  /* 0x00000004ff0d7424 */ /* 0x000fe200078e00ff */
[----:B------:R-:W-:Y:S01]  /*19a0*/  ISETP.NE.U32.AND P2, PT, RZ, c[0x0][0x360], PT ;  /* 0x0000d800ff007a0c */ /* 0x000fe20003f45070 */
[----:B------:R-:W-:Y:S01]  /*19b0*/  IMAD.MOV.U32 R234, RZ, RZ, RZ ;  /* 0x000000ffffea7224 */ /* 0x000fe200078e00ff */
[----:B------:R-:W-:Y:S01]  /*19c0*/  ISETP.NE.AND.EX P1, PT, RZ, c[0x0][0x374], PT, P0 ;  /* 0x0000dd00ff007a0c */ /* 0x000fe20003f25300 */
[----:B------:R-:W-:Y:S01]  /*19d0*/  IMAD.MOV.U32 R12, RZ, RZ, RZ ;  /* 0x000000ffff0c7224 */ /* 0x000fe200078e00ff */
[----:B------:R-:W-:Y:S01]  /*19e0*/  ISETP.NE.AND.EX P0, PT, RZ, c[0x0][0x364], PT, P2 ;  /* 0x0000d900ff007a0c */ /* 0x000fe20003f05320 */
[----:B-1----:R-:W-:Y:S01]  /*19f0*/  IMAD.WIDE R2, R251, R13, c[0x0][0x348] ;  /* 0x0000d200fb027625 */ /* 0x002fe200078e020d */
[----:B------:R-:W-:-:S04]  /*1a00*/  ISETP.NE.U32.AND P3, PT, RZ, c[0x0][0x348], PT ;  /* 0x0000d200ff007a0c */ /* 0x000fc80003f65070 */
[----:B------:R-:W-:-:S05]  /*1a10*/  ISETP.NE.AND.EX P3, PT, RZ, c[0x0][0x34c], PT, P3 ;  /* 0x0000d300ff007a0c */ /* 0x000fca0003f65330 */
[----:B------:R-:W-:-:S04]  /*1a20*/  @P1 IMAD.WIDE R6, R251, R13, c[0x0][0x370] ;  /* 0x0000dc00fb061625 */ /* 0x000fc800078e020d */
[----:B------:R-:W-:Y:S01]  /*1a30*/  @P0 IMAD.WIDE R4, R251, R13, c[0x0][0x360] ;  /* 0x0000d800fb040625 */ /* 0x000fe200078e020d */
[----:B------:R1:W5:Y:S04]  /*1a40*/  @P1 LDG.E R234, [R6.64] ;  /* 0x0000000606ea1981 */ /* 0x000368000c1e1900 */
        /* <DEDUP_REMOVED lines=9> */
.L_x_679:
[----:B------:R-:W-:-:S04]  /*1ae0*/  ISETP.NE.U32.AND P0, PT, RZ, c[0x0][0x368], PT ;  /* 0x0000da00ff007a0c */ /* 0x000fc80003f05070 */
[----:B------:R-:W-:-:S13]  /*1af0*/  ISETP.NE.AND.EX P0, PT, RZ, c[0x0][0x36c], PT, P0 ;  /* 0x0000db00ff007a0c */ /* 0x000fda0003f05300 */
[----:B------:R-:W-:Y:S05]  /*1b00*/  @!P0 BRA `(.L_x_680) ;  /* 0x0000003000008947 */ /* 0x000fea0003800000 */
[----:B-1----:R-:W-:-:S05]  /*1b10*/  IMAD.WIDE R2, R251, R13, c[0x0][0x368] ;  /* 0x0000da00fb027625 */ /* 0x002fca00078e020d */
[----:B------:R1:W5:Y:S01]  /*1b20*/  LDG.E R0, [R2.64] ;  /* 0x0000000602007981 */ /* 0x000362000c1e1900 */
[----:B------:R-:W-:Y:S05]  /*1b30*/  BRA `(.L_x_681) ;  /* 0x0000008000007947 */ /* 0x000fea0003800000 */
.L_x_680:
[----:B------:R-:W-:Y:S01]  /*1b40*/  ISETP.NE.U32.AND P0, PT, RZ, c[0x0][0x350], PT ;  /* 0x0000d400ff007a0c */ /* 0x000fe20003f05070 */
[----:B------:R-:W-:-:S03]  /*1b50*/  IMAD.U32 R0, RZ, RZ, UR5 ;  /* 0x00000005ff007e24 */ /* 0x000fc6000f8e00ff */
[----:B------:R-:W-:-:S13]  /*1b60*/  ISETP.NE.AND.EX P0, PT, RZ, c[0x0][0x354], PT, P0 ;  /* 0x0000d500ff007a0c */ /* 0x000fda0003f05300 */
[----:B------:R-:W-:Y:S05]  /*1b70*/  @!P0 BRA `(.L_x_681) ;  /* 0x0000004000008947 */ /* 0x000fea0003800000 */
[----:B-1----:R-:W-:-:S05]  /*1b80*/  IMAD.WIDE R2, R251, R13, c[0x0][0x350] ;  /* 0x0000d400fb027625 */ /* 0x002fca00078e020d */
[----:B------:R-:W2:Y:S04]  /*1b90*/  LDG.E R4, [R2.64] ;  /* 0x0000000602047981 */ /* 0x000ea8000c1e1900 */
[----:B------:R-:W2:Y:S02]  /*1ba0*/  LDG.E R0, [R2.64+0x4] ;  /* 0x0000040602007981 */ /* 0x000ea4000c1e1900 */
[----:B--2---:R-:W-:Y:S02]  /*1bb0*/  IADD3 R0, -R4, R0, RZ ;  /* 0x0000000004007210 */ /* 0x004fe40007ffe1ff */
.L_x_681:
[----:B-1----:R-:W-:Y:S01]  /*1bc0*/  IMAD.MOV.U32 R2, RZ, RZ, c[0x0][0x2c4] ;  /* 0x0000b100ff027624 */ /* 0x002fe200078e00ff */
[----:B------:R-:W-:Y:S01]  /*1bd0*/  LOP3.LUT R192, R192, 0xffefffff, RZ, 0xc0, !PT ;  /* 0xffefffffc0c07812 */ /* 0x000fe200078ec0ff */
[----:B------:R-:W-:Y:S02]  /*1be0*/  IMAD.SHL.U32 R244, R249, 0x80, RZ ;  /* 0x00000080f9f47824 */ /* 0x000fe400078e00ff */
[----:B------:R-:W-:Y:S01]  /*1bf0*/  IMAD.MOV.U32 R6, RZ, RZ, c[0x0][0x32c] ;  /* 0x0000cb00ff067624 */ /* 0x000fe200078e00ff */
[----:B------:R-:W-:Y:S01]  /*1c00*/  ISETP.NE.AND P4, PT, R2, 0x1, PT ;  /* 0x000000010200780c */ /* 0x000fe20003f85270 */
[----:B-----5:R-:W-:Y:S01]  /*1c10*/  IMAD.IADD R232, R0, 0x1, -R234 ;  /* 0x0000000100e87824 */ /* 0x020fe200078e0aea */
[----:B------:R-:W-:-:S02]  /*1c20*/  IADD3 R2, R244, 0x7f, RZ ;  /* 0x0000007ff4027810 */ /* 0x000fc40007ffe0ff */
[----:B------:R-:W-:-:S03]  /*1c30*/  ISETP.GE.AND P1, PT, R6, 0x1, PT ;  /* 0x000000010600780c */ /* 0x000fc60003f26270 */
[----:B------:R-:W-:-:S06]  /*1c40*/  IMAD.MOV.U32 R0, RZ, RZ, R2 ;  /* 0x000000ffff007224 */ /* 0x000fcc00078e0002 */
[----:B------:R-:W-:Y:S01]  /*1c50*/  @P4 IMAD.HI.U32 R3, R2, c[0x0][0x2c8], RZ ;  /* 0x0000b20002034a27 */ /* 0x000fe200078e00ff */
[----:B------:R-:W-:Y:S02]  /*1c60*/  IADD3 R2, R232, 0x1, -R231 ;  /* 0x00000001e8027810 */ /* 0x000fe40007ffe8e7 */
[----:B------:R-:W-:Y:S02]  /*1c70*/  @P4 LOP3.LUT R192, R192, 0x100000, RZ, 0xfc, !PT ;  /* 0x00100000c0c04812 */ /* 0x000fe400078efcff */
[----:B------:R-:W-:Y:S02]  /*1c80*/  @P4 SHF.R.U32.HI R0, RZ, c[0x0][0x2cc], R3 ;  /* 0x0000b300ff004a19 */ /* 0x000fe40000011603 */
[----:B------:R-:W-:-:S03]  /*1c90*/  LOP3.LUT R192, R192, 0xffdfffff, RZ, 0xc0, !PT ;  /* 0xffdfffffc0c07812 */ /* 0x000fc600078ec0ff */
[----:B------:R-:W-:Y:S01]  /*1ca0*/  IMAD.IADD R0, R2, 0x1, R0 ;  /* 0x0000000102007824 */ /* 0x000fe200078e0200 */
[----:B------:R-:W-:-:S04]  /*1cb0*/  @P1 LOP3.LUT R192, R192, 0x200000, RZ, 0xfc, !PT ;  /* 0x00200000c0c01812 */ /* 0x000fc800078efcff */
[----:B------:R-:W-:Y:S01]  /*1cc0*/  IADD3 R3, R0, c[0x0][0x328], RZ ;  /* 0x0000ca0000037a10 */ /* 0x000fe20007ffe0ff */
[----:B------:R-:W-:Y:S05]  /*1cd0*/  @!P1 BRA `(.L_x_682) ;  /* 0x0000010000009947 */ /* 0x000fea0003800000 */
[C---:B------:R-:W-:Y:S01]  /*1ce0*/  ISETP.GT.AND P0, PT, R0.reuse, RZ, PT ;  /* 0x000000ff0000720c */ /* 0x040fe20003f04270 */
[----:B------:R-:W-:Y:S01]  /*1cf0*/  BSSY B0, `(.L_x_683) ;  /* 0x000000c000007945 */ /* 0x000fe20003800000 */
[----:B------:R-:W-:-:S11]  /*1d00*/  IADD3 R2, R0, -0x1, RZ ;  /* 0xffffffff00027810 */ /* 0x000fd60007ffe0ff */
[----:B------:R-:W-:Y:S05]  /*1d10*/  @P0 BRA `(.L_x_684) ;  /* 0x0000006000000947 */ /* 0x000fea0003800000 */
[----:B------:R-:W-:Y:S01]  /*1d20*/  ISETP.NE.AND P0, PT, R6, 0x1, PT ;  /* 0x000000010600780c */ /* 0x000fe20003f05270 */
[----:B------:R-:W-:-:S12]  /*1d30*/  IMAD.MOV R0, RZ, RZ, -R0 ;  /* 0x000000ffff007224 */ /* 0x000fd800078e0a00 */
[----:B------:R-:W-:-:S05]  /*1d40*/  @P0 IMAD.HI.U32 R2, R0, c[0x0][0x330], RZ ;  /* 0x0000cc0000020a27 */ /* 0x000fca00078e00ff */
[----:B------:R-:W-:-:S04]  /*1d50*/  @P0 SHF.R.U32.HI R0, RZ, c[0x0][0x334], R2 ;  /* 0x0000cd00ff000a19 */ /* 0x000fc80000011602 */
[----:B------:R-:W-:Y:S01]  /*1d60*/  LOP3.LUT R2, RZ, R0, RZ, 0x33, !PT ;  /* 0x00000000ff027212 */ /* 0x000fe200078e33ff */
[----:B------:R-:W-:Y:S05]  /*1d70*/  BRA `(.L_x_685) ;  /* 0x0000003000007947 */ /* 0x000fea0003800000 */
.L_x_684:
[----:B------:R-:W-:-:S13]  /*1d80*/  ISETP.NE.AND P0, PT, R6, 0x1, PT ;  /* 0x000000010600780c */ /* 0x000fda0003f05270 */
[----:B------:R-:W-:-:S05]  /*1d90*/  @P0 IMAD.HI.U32 R0, R2, c[0x0][0x330], RZ ;  /* 0x0000cc0002000a27 */ /* 0x000fca00078e00ff */
[----:B------:R-:W-:Y:S02]  /*1da0*/  @P0 SHF.R.U32.HI R2, RZ, c[0x0][0x334], R0 ;  /* 0x0000cd00ff020a19 */ /* 0x000fe40000011600 */
.L_x_685:
[----:B------:R-:W-:Y:S05]  /*1db0*/  BSYNC B0 ;  /* 0x0000000000007941 */ /* 0x000fea0003800000 */
.L_x_683:
[----:B------:R-:W-:-:S05]  /*1dc0*/  IMAD R2, R2, R6, c[0x0][0x32c] ;  /* 0x0000cb0002027624 */ /* 0x000fca00078e0206 */
[----:B------:R-:W-:-:S04]  /*1dd0*/  IMNMX R3, R3, R2, PT ;  /* 0x0000000203037217 */ /* 0x000fc80003800200 */
.L_x_682:
[----:B------:R-:W-:Y:S01]  /*1de0*/  IADD3 R3, R3, 0x5f, RZ ;  /* 0x0000005f03037810 */ /* 0x000fe20007ffe0ff */
[----:B------:R-:W-:Y:S01]  /*1df0*/  @P4 IMAD.HI.U32 R4, R244, c[0x0][0x2c8], RZ ;  /* 0x0000b200f4044a27 */ /* 0x000fe200078e00ff */
[----:B------:R-:W-:-:S03]  /*1e00*/  IADD3 R2, R232, 0x5f, RZ ;  /* 0x0000005fe8027810 */ /* 0x000fc60007ffe0ff */
[----:B------:R-:W-:-:S04]  /*1e10*/  IMAD.HI R5, R3, 0x2aaaaaab, RZ ;  /* 0x2aaaaaab03057827 */ /* 0x000fc800078e02ff */
[----:B------:R-:W-:-:S04]  /*1e20*/  IMAD.HI R2, R2, 0x2aaaaaab, RZ ;  /* 0x2aaaaaab02027827 */ /* 0x000fc800078e02ff */
[----:B------:R-:W-:Y:S01]  /*1e30*/  IMAD.MOV.U32 R0, RZ, RZ, R244 ;  /* 0x000000ffff007224 */ /* 0x000fe200078e00f4 */
[----:B------:R-:W-:Y:S01]  /*1e40*/  @P4 SHF.R.U32.HI R0, RZ, c[0x0][0x2cc], R4 ;  /* 0x0000b300ff004a19 */ /* 0x000fe20000011604 */
[----:B------:R-:W-:Y:S01]  /*1e50*/  IMAD.IADD R224, R232, 0x1, -R231 ;  /* 0x00000001e8e07824 */ /* 0x000fe200078e0ae7 */
[----:B------:R-:W-:Y:S02]  /*1e60*/  SHF.R.U32.HI R4, RZ, 0x1f, R5 ;  /* 0x0000001fff047819 */ /* 0x000fe40000011605 */
[----:B------:R-:W-:Y:S01]  /*1e70*/  SHF.R.U32.HI R3, RZ, 0x1f, R2 ;  /* 0x0000001fff037819 */ /* 0x000fe20000011602 */
[----:B------:R-:W-:Y:S01]  /*1e80*/  IMAD.IADD R0, R224, 0x1, R0 ;  /* 0x00000001e0007824 */ /* 0x000fe200078e0200 */
[----:B------:R-:W-:Y:S02]  /*1e90*/  LEA.HI.SX32 R4, R5, R4, 0x1c ;  /* 0x0000000405047211 */ /* 0x000fe400078fe2ff */
[----:B------:R-:W-:Y:S02]  /*1ea0*/  LEA.HI.SX32 R3, R2, R3, 0x1c ;  /* 0x0000000302037211 */ /* 0x000fe400078fe2ff */
[----:B------:R-:W-:-:S02]  /*1eb0*/  IADD3 R2, R0, -c[0x0][0x324], RZ ;  /* 0x8000c90000027a10 */ /* 0x000fc40007ffe0ff */
[----:B------:R-:W-:Y:S01]  /*1ec0*/  IMNMX R11, R3, R4, PT ;  /* 0x00000004030b7217 */ /* 0x000fe20003800200 */
[----:B------:R-:W-:Y:S05]  /*1ed0*/  @!P1 BRA `(.L_x_686) ;  /* 0x000000f000009947 */ /* 0x000fea0003800000 */
[----:B------:R-:W-:Y:S01]  /*1ee0*/  ISETP.GT.AND P0, PT, R0, -0x1, PT ;  /* 0xffffffff0000780c */ /* 0x000fe20003f04270 */
[----:B------:R-:W-:-:S12]  /*1ef0*/  BSSY B0, `(.L_x_687) ;  /* 0x000000b000007945 */ /* 0x000fd80003800000 */
[----:B------:R-:W-:Y:S05]  /*1f00*/  @P0 BRA `(.L_x_688) ;  /* 0x0000006000000947 */ /* 0x000fea0003800000 */
[----:B------:R-:W-:Y:S02]  /*1f10*/  ISETP.NE.AND P0, PT, R6, 0x1, PT ;  /* 0x000000010600780c */ /* 0x000fe40003f05270 */
[----:B------:R-:W-:-:S11]  /*1f20*/  LOP3.LUT R0, RZ, R0, RZ, 0x33, !PT ;  /* 0x00000000ff007212 */ /* 0x000fd600078e33ff */
[----:B------:R-:W-:-:S05]  /*1f30*/  @P0 IMAD.HI.U32 R3, R0, c[0x0][0x330], RZ ;  /* 0x0000cc0000030a27 */ /* 0x000fca00078e00ff */
[----:B------:R-:W-:-:S04]  /*1f40*/  @P0 SHF.R.U32.HI R0, RZ, c[0x0][0x334], R3 ;  /* 0x0000cd00ff000a19 */ /* 0x000fc80000011603 */
[----:B------:R-:W-:Y:S01]  /*1f50*/  LOP3.LUT R0, RZ, R0, RZ, 0x33, !PT ;  /* 0x00000000ff007212 */ /* 0x000fe200078e33ff */
[----:B------:R-:W-:Y:S05]  /*1f60*/  BRA `(.L_x_689) ;  /* 0x0000003000007947 */ /* 0x000fea0003800000 */
.L_x_688:
[----:B------:R-:W-:-:S13]  /*1f70*/  ISETP.NE.AND P0, PT, R6, 0x1, PT ;  /* 0x000000010600780c */ /* 0x000fda0003f05270 */
[----:B------:R-:W-:-:S05]  /*1f80*/  @P0 IMAD.HI.U32 R3, R0, c[0x0][0x330], RZ ;  /* 0x0000cc0000030a27 */ /* 0x000fca00078e00ff */
[----:B------:R-:W-:Y:S02]  /*1f90*/  @P0 SHF.R.U32.HI R0, RZ, c[0x0][0x334], R3 ;  /* 0x0000cd00ff000a19 */ /* 0x000fe40000011603 */
.L_x_689:
[----:B------:R-:W-:Y:S05]  /*1fa0*/  BSYNC B0 ;  /* 0x0000000000007941 */ /* 0x000fea0003800000 */
.L_x_687:
[----:B------:R-:W-:-:S05]  /*1fb0*/  IMAD R0, R0, c[0x0][0x32c], RZ ;  /* 0x0000cb0000007a24 */ /* 0x000fca00078e02ff */
[----:B------:R-:W-:-:S05]  /*1fc0*/  IMNMX R2, R2, R0, !PT ;  /* 0x0000000002027217 */ /* 0x000fca0007800200 */
.L_x_686:
[----:B------:R-:W-:Y:S01]  /*1fd0*/  IMAD.HI R2, R2, 0x2aaaaaab, RZ ;  /* 0x2aaaaaab02027827 */ /* 0x000fe200078e02ff */
[----:B------:R-:W-:Y:S01]  /*1fe0*/  LOP3.LUT R3, R250, 0xff0000, RZ, 0xc0, !PT ;  /* 0x00ff0000fa037812 */ /* 0x000fe200078ec0ff */
[----:B------:R-:W-:Y:S03]  /*1ff0*/  BSSY B0, `(.L_x_690) ;  /* 0x000002b000007945 */ /* 0x000fe60003800000 */
[----:B------:R-:W-:-:S04]  /*2000*/  SHF.R.U32.HI R0, RZ, 0x1f, R2 ;  /* 0x0000001fff007819 */ /* 0x000fc80000011602 */
[----:B------:R-:W-:Y:S02]  /*2010*/  LEA.HI.SX32 R2, R2, R0, 0x1c ;  /* 0x0000000002027211 */ /* 0x000fe400078fe2ff */
[----:B------:R-:W-:Y:S02]  /*2020*/  LOP3.LUT R0, R250, 0xff000000, RZ, 0xc0, !PT ;  /* 0xff000000fa007812 */ /* 0x000fe400078ec0ff */
[----:B------:R-:W-:Y:S01]  /*2030*/  IMNMX R6, RZ, R2, !PT ;  /* 0x00000002ff067217 */ /* 0x000fe20007800200 */
[----:B------:R-:W-:Y:S01]  /*2040*/  IMAD.MOV.U32 R2, RZ, RZ, RZ ;  /* 0x000000ffff027224 */ /* 0x000fe200078e00ff */
[----:B------:R-:W-:Y:S02]  /*2050*/  SHF.R.U32.HI R0, RZ, 0x8, R0 ;  /* 0x00000008ff007819 */ /* 0x000fe40000011600 */
[----:B------:R-:W-:Y:S02]  /*2060*/  ISETP.GT.AND P0, PT, R11, R6, PT ;  /* 0x000000060b00720c */ /* 0x000fe40003f04270 */
[----:B------:R-:W-:-:S04]  /*2070*/  LEA.HI R0, R3, R0, RZ, 0x10 ;  /* 0x0000000003007211 */ /* 0x000fc800078f80ff */
[----:B------:R-:W-:Y:S02]  /*2080*/  LOP3.LUT R249, R0, 0xff, RZ, 0xc0, !PT ;  /* 0x000000ff00f97812 */ /* 0x000fe400078ec0ff */
[----:B------:R-:W-:-:S05]  /*2090*/  SHF.R.U32.HI R247, RZ, 0x10, R0 ;  /* 0x00000010fff77819 */ /* 0x000fca0000011600 */
[----:B------:R-:W-:Y:S05]  /*20a0*/  @!P0 BRA `(.L_x_691) ;  /* 0x000001f000008947 */ /* 0x000fea0003800000 */
[----:B------:R-:W-:-:S04]  /*20b0*/  ISETP.NE.AND P0, PT, R247, RZ, PT ;  /* 0x000000fff700720c */ /* 0x000fc80003f05270 */
[----:B------:R-:W-:-:S04]  /*20c0*/  SEL R0, R247, c[0x0][0x338], P0 ;  /* 0x0000ce00f7007a07 */ /* 0x000fc80000000000 */
[----:B------:R-:W-:Y:S02]  /*20d0*/  IABS R3, R0 ;  /* 0x0000000000037213 */ /* 0x000fe40000000000 */
[----:B------:R-:W-:Y:S02]  /*20e0*/  IADD3 R7, R0, -0x1, R11 ;  /* 0xffffffff00077810 */ /* 0x000fe40007ffe00b */
[----:B------:R-:W1:Y:S03]  /*20f0*/  I2F.RP R2, R3 ;  /* 0x0000000300027306 */ /* 0x000e660000209400 */
[----:B------:R-:W-:-:S05]  /*2100*/  IMAD.IADD R7, R7, 0x1, -R6 ;  /* 0x0000000107077824 */ /* 0x000fca00078e0a06 */
[----:B------:R-:W-:Y:S01]  /*2110*/  IABS R10, R7 ;  /* 0x00000007000a7213 */ /* 0x000fe20000000000 */
[----:B-1----:R-:W1:Y:S02]  /*2120*/  MUFU.RCP R2, R2 ;  /* 0x0000000200027308 */ /* 0x002e640000001000 */
        /* <DEDUP_REMOVED lines=23> */
.L_x_691:
[----:B------:R-:W-:Y:S05]  /*22a0*/  BSYNC B0 ;  /* 0x0000000000007941 */ /* 0x000fea0003800000 */
.L_x_690:
[----:B------:R-:W-:Y:S01]  /*22b0*/  IMAD R230, R249, R2, R6 ;  /* 0x00000002f9e67224 */ /* 0x000fe200078e0206 */
        /* <DEDUP_REMOVED lines=40> */
[----:B------:R-:W-:-:S05]  /*2540*/  @P0 IMAD.WIDE R2, R251, R13, c[0x0][0x340] ;  /* 0x0000d000fb020625 */ /* 0x000fca00078e020d */
[----:B------:R1:W5:Y:S01]  /*2550*/  @P0 LDG.E R9, [R2.64] ;  /* 0x0000000602090981 */ /* 0x000362000c1e1900 */
[----:B------:R-:W-:Y:S01]  /*2560*/  SHF.R.S32.HI R0, RZ, 0x1f, R12 ;  /* 0x0000001fff007819 */ /* 0x000fe2000001140c */
[----:B------:R-:W-:Y:S01]  /*2570*/  WARPSYNC 0xffffffff ;  /* 0xffffffff00007948 */ /* 0x000fe20003800000 */
[----:B------:R-:W-:Y:S02]  /*2580*/  SHF.R.S32.HI R4, RZ, 0x1f, R251 ;  /* 0x0000001fff047819 */ /* 0x000fe400000114fb */
[----:B------:R-:W-:Y:S01]  /*2590*/  LOP3.LUT R19, R250, 0xffff, RZ, 0xc0, !PT ;  /* 0x0000fffffa137812 */ /* 0x000fe200078ec0ff */
[----:B------:R-:W-:Y:S01]  /*25a0*/  IMAD R0, R0, c[0x0][0x178], RZ ;  /* 0x00005e0000007a24 */ /* 0x000fe200078e02ff */
[----:B------:R-:W-:Y:S02]  /*25b0*/  SEL R5, R251, RZ, !P3 ;  /* 0x000000fffb057207 */ /* 0x000fe40005800000 */
[----:B------:R-:W-:Y:S01]  /*25c0*/  IADD3 R142, R199, -0x1, RZ ;  /* 0xffffffffc78e7810 */ /* 0x000fe20007ffe0ff */
[----:B------:R-:W-:Y:S01]  /*25d0*/  IMAD R0, R12, c[0x0][0x17c], R0 ;  /* 0x00005f000c007a24 */ /* 0x000fe200078e0200 */
[----:B------:R-:W-:Y:S01]  /*25e0*/  SEL R6, R4, RZ, !P3 ;  /* 0x000000ff04067207 */ /* 0x000fe20005800000 */
[----:B-1----:R-:W-:-:S04]  /*25f0*/  IMAD.WIDE.U32 R2, R12, c[0x0][0x178], RZ ;  /* 0x00005e000c027a25 */ /* 0x002fc800078e00ff */
[----:B------:R-:W-:Y:S02]  /*2600*/  IMAD.IADD R0, R3, 0x1, R0 ;  /* 0x0000000103007824 */ /* 0x000fe400078e0200 */
[----:B------:R-:W-:Y:S02]  /*2610*/  @!P0 IMAD.MOV.U32 R9, RZ, RZ, R251 ;  /* 0x000000ffff098224 */ /* 0x000fe400078e00fb */
[----:B------:R-:W-:Y:S01]  /*2620*/  IMAD R145, R229, 0x20, R245 ;  /* 0x00000020e5917824 */ /* 0x000fe200078e02f5 */
[----:B------:R-:W-:Y:S01]  /*2630*/  MOV R18, 0x60 ;  /* 0x0000006000127802 */ /* 0x000fe20000000f00 */
[----:B------:R-:W-:Y:S01]  /*2640*/  IMAD.MOV.U32 R3, RZ, RZ, R0 ;  /* 0x000000ffff037224 */ /* 0x000fe200078e0000 */
[----:B------:R-:W-:Y:S01]  /*2650*/  SHF.R.S32.HI R21, RZ, 0x1f, R219 ;  /* 0x0000001fff157819 */ /* 0x000fe200000114db */
[----:B------:R-:W-:Y:S01]  /*2660*/  IMAD.IADD R4, R145, 0x1, R244 ;  /* 0x0000000191047824 */ /* 0x000fe200078e02f4 */
[----:B------:R-:W-:Y:S01]  /*2670*/  SHF.R.S32.HI R20, RZ, 0x1f, R221 ;  /* 0x0000001fff147819 */ /* 0x000fe200000114dd */
[----:B------:R-:W-:Y:S01]  /*2680*/  IMAD.WIDE.U32 R2, R19, c[0x0][0x1b8], R2 ;  /* 0x00006e0013027a25 */ /* 0x000fe200078e0002 */
[----:B------:R-:W-:Y:S01]  /*2690*/  BAR.SYNC.DEFER_BLOCKING 0x0 ;  /* 0x0000000000007b1d */ /* 0x000fe20000010000 */
[----:B------:R-:W-:-:S02]  /*26a0*/  MOV R204, RZ ;  /* 0x000000ff00cc7202 */ /* 0x000fc40000000f00 */
[----:B------:R-:W-:Y:S01]  /*26b0*/  @P4 IMAD.HI.U32 R7, R4, c[0x0][0x2c8], RZ ;  /* 0x0000b20004074a27 */ /* 0x000fe200078e00ff */
[----:B------:R-:W-:Y:S02]  /*26c0*/  MOV R0, R4 ;  /* 0x0000000400007202 */ /* 0x000fe40000000f00 */
[----:B------:R-:W-:Y:S01]  /*26d0*/  LOP3.LUT R192, R192, 0xfff7ffff, RZ, 0xc0, !PT ;  /* 0xfff7ffffc0c07812 */ /* 0x000fe200078ec0ff */
[----:B------:R-:W-:Y:S01]  /*26e0*/  IMAD R6, R6, c[0x0][0x1c0], RZ ;  /* 0x0000700006067a24 */ /* 0x000fe200078e02ff */
[----:B------:R-:W-:Y:S01]  /*26f0*/  @P4 SHF.R.U32.HI R0, RZ, c[0x0][0x2cc], R7 ;  /* 0x0000b300ff004a19 */ /* 0x000fe20000011607 */
[----:B------:R-:W-:Y:S02]  /*2700*/  IMAD R3, R19, c[0x0][0x1bc], R3 ;  /* 0x00006f0013037a24 */ /* 0x000fe400078e0203 */
[----:B------:R-:W-:Y:S01]  /*2710*/  IMAD R8, R5, c[0x0][0x1c4], R6 ;  /* 0x0000710005087a24 */ /* 0x000fe200078e0206 */
[--C-:B------:R-:W-:Y:S01]  /*2720*/  SHF.R.S32.HI R7, RZ, 0x1f, R0.reuse ;  /* 0x0000001fff077819 */ /* 0x100fe20000011400 */
[----:B------:R-:W-:-:S02]  /*2730*/  IMAD.MOV R6, RZ, RZ, -R0 ;  /* 0x000000ffff067224 */ /* 0x000fc400078e0a00 */
[----:B------:R-:W-:-:S04]  /*2740*/  IMAD.WIDE.U32 R2, R5, c[0x0][0x1c0], R2 ;  /* 0x0000700005027a25 */ /* 0x000fc800078e0002 */
[----:B------:R-:W-:Y:S02]  /*2750*/  IMAD R4, R6, c[0x0][0x2c4], R4 ;  /* 0x0000b10006047a24 */ /* 0x000fe400078e0204 */
[----:B------:R-:W-:Y:S02]  /*2760*/  IMAD R5, R7, c[0x0][0x1b0], RZ ;  /* 0x00006c0007057a24 */ /* 0x000fe400078e02ff */
[----:B------:R-:W-:Y:S02]  /*2770*/  IMAD.IADD R3, R3, 0x1, R8 ;  /* 0x0000000103037824 */ /* 0x000fe400078e0208 */
[C---:B------:R-:W-:Y:S01]  /*2780*/  IMAD R6, R0.reuse, c[0x0][0x1b4], R5 ;  /* 0x00006d0000067a24 */ /* 0x040fe200078e0205 */
[----:B------:R-:W-:Y:S01]  /*2790*/  SHF.R.S32.HI R5, RZ, 0x1f, R4 ;  /* 0x0000001fff057819 */ /* 0x000fe20000011404 */
[----:B------:R-:W-:-:S04]  /*27a0*/  IMAD.WIDE.U32 R2, R0, c[0x0][0x1b0], R2 ;  /* 0x00006c0000027a25 */ /* 0x000fc800078e0002 */
[----:B------:R-:W-:Y:S01]  /*27b0*/  IMAD R0, R5, c[0x0][0x1a8], RZ ;  /* 0x00006a0005007a24 */ /* 0x000fe200078e02ff */
[----:B------:R-:W-:Y:S01]  /*27c0*/  IADD3 R3, R3, R6, RZ ;  /* 0x0000000603037210 */ /* 0x000fe20007ffe0ff */
[----:B------:R-:W-:Y:S01]  /*27d0*/  IMAD R17, R231, c[0x0][0x2c4], RZ ;  /* 0x0000b100e7117a24 */ /* 0x000fe200078e02ff */
[----:B-----5:R-:W-:Y:S01]  /*27e0*/  SHF.R.S32.HI R6, RZ, 0x1f, R9 ;  /* 0x0000001fff067819 */ /* 0x020fe20000011409 */
[C---:B------:R-:W-:Y:S02]  /*27f0*/  IMAD R0, R4.reuse, c[0x0][0x1ac], R0 ;  /* 0x00006b0004007a24 */ /* 0x040fe400078e0200 */
[----:B------:R-:W-:-:S04]  /*2800*/  IMAD.WIDE.U32 R4, R4, c[0x0][0x1a8], R2 ;  /* 0x00006a0004047a25 */ /* 0x000fc800078e0002 */
[----:B------:R-:W-:Y:S01]  /*2810*/  IMAD.IADD R0, R5, 0x1, R0 ;  /* 0x0000000105007824 */ /* 0x000fe200078e0200 */
[C---:B------:R-:W-:Y:S01]  /*2820*/  LEA R2, P0, R4.reuse, c[0x0][0x160], 0x1 ;  /* 0x0000580004027a11 */ /* 0x040fe200078008ff */
[----:B------:R-:W-:Y:S02]  /*2830*/  IMAD.IADD R14, R245, 0x1, R244 ;  /* 0x00000001f50e7824 */ /* 0x000fe400078e02f4 */
[----:B------:R-:W-:Y:S01]  /*2840*/  IMAD.MOV.U32 R146, RZ, RZ, c[0x0][0x2b8] ;  /* 0x0000ae00ff927624 */ /* 0x000fe200078e00ff */
[----:B------:R-:W-:Y:S01]  /*2850*/  LEA.HI.X R0, R4, c[0x0][0x164], R0, 0x1, P0 ;  /* 0x0000590004007a11 */ /* 0x000fe200000f0c00 */
[----:B------:R-:W-:Y:S01]  /*2860*/  SHFL.IDX PT, R12, R2, 0x1, 0x181f ;  /* 0x00381f00020c7f89 */ /* 0x000fe200000e0000 */
[----:B------:R-:W-:Y:S01]  /*2870*/  IMAD R141, R199, R18, -0x60 ;  /* 0xffffffa0c78d7424 */ /* 0x000fe200078e0212 */
[----:B------:R-:W-:Y:S01]  /*2880*/  ISETP.GE.AND P1, PT, R14, R17, PT ;  /* 0x000000110e00720c */ /* 0x000fe20003f26270 */
[----:B------:R-:W-:Y:S01]  /*2890*/  IMAD R6, R6, c[0x0][0x2b0], RZ ;  /* 0x0000ac0006067a24 */ /* 0x000fe200078e02ff */
[----:B------:R-:W1:Y:S01]  /*28a0*/  SHFL.IDX PT, R4, R2, RZ, 0x181f ;  /* 0x00181fff02047589 */ /* 0x000e6200000e0000 */
[----:B------:R-:W-:Y:S01]  /*28b0*/  ISETP.NE.AND P5, PT, R146, 0x1, PT ;  /* 0x000000019200780c */ /* 0x000fe20003fa5270 */
[----:B------:R-:W-:Y:S01]  /*28c0*/  IMAD.IADD R3, R145, 0x1, R141 ;  /* 0x0000000191037824 */ /* 0x000fe200078e028d */
[----:B------:R-:W-:Y:S01]  /*28d0*/  IADD3 R7, R14, 0x20, RZ ;  /* 0x000000200e077810 */ /* 0x000fe20007ffe0ff */
[----:B------:R-:W2:Y:S01]  /*28e0*/  SHFL.IDX PT, R5, R0, RZ, 0x181f ;  /* 0x00181fff00057589 */ /* 0x000ea200000e0000 */
[----:B------:R-:W-:-:S02]  /*28f0*/  IMAD R8, R9, c[0x0][0x2b4], R6 ;  /* 0x0000ad0009087a24 */ /* 0x000fc400078e0206 */
[----:B------:R-:W-:Y:S01]  /*2900*/  ISETP.GE.AND P2, PT, R7, R17, PT ;  /* 0x000000110700720c */ /* 0x000fe20003f46270 */
[----:B------:R-:W3:Y:S01]  /*2910*/  SHFL.IDX PT, R15, R0, 0x1, 0x181f ;  /* 0x00381f00000f7f89 */ /* 0x000ee200000e0000 */
[----:B------:R-:W-:Y:S01]  /*2920*/  ISETP.GE.AND P0, PT, R3, R232, PT ;  /* 0x000000e80300720c */ /* 0x000fe20003f06270 */
[----:B------:R-:W-:Y:S01]  /*2930*/  IMAD.WIDE.U32 R238, R9, c[0x0][0x2b0], RZ ;  /* 0x0000ac0009ee7a25 */ /* 0x000fe200078e00ff */
[----:B------:R-:W-:Y:S02]  /*2940*/  IADD3 R13, R3, R234, RZ ;  /* 0x000000ea030d7210 */ /* 0x000fe40007ffe0ff */
[----:B------:R-:W-:Y:S01]  /*2950*/  ISETP.GT.OR P3, PT, R145, 0x5f, P0 ;  /* 0x0000005f9100780c */ /* 0x000fe20000764670 */
[----:B------:R-:W-:Y:S01]  /*2960*/  IMAD.IADD R242, R239, 0x1, R8 ;  /* 0x00000001eff27824 */ /* 0x000fe200078e0208 */
[----:B------:R-:W-:Y:S01]  /*2970*/  @P5 LOP3.LUT R192, R192, 0x80000, RZ, 0xfc, !PT ;  /* 0x00080000c0c05812 */ /* 0x000fe200078efcff */
[----:B------:R-:W-:-:S04]  /*2980*/  @P5 IMAD.HI.U32 R7, R13, c[0x0][0x2bc], RZ ;  /* 0x0000af000d075a27 */ /* 0x000fc800078e00ff */
[----:B------:R-:W-:Y:S01]  /*2990*/  IMAD.MOV.U32 R3, RZ, RZ, R13 ;  /* 0x000000ffff037224 */ /* 0x000fe200078e000d */
[----:B------:R-:W-:Y:S02]  /*29a0*/  @P5 SHF.R.U32.HI R3, RZ, c[0x0][0x2c0], R7 ;  /* 0x0000b000ff035a19 */ /* 0x000fe40000011607 */
[----:B------:R-:W-:Y:S02]  /*29b0*/  ISETP.GE.AND P5, PT, R221, c[0x0][0x198], PT ;  /* 0x00006600dd007a0c */ /* 0x000fe40003fa6270 */
[-C--:B-1----:R-:W-:Y:S02]  /*29c0*/  @!P1 LEA R10, P4, R219, R4.reuse, 0x1 ;  /* 0x00000004db0a9211 */ /* 0x082fe400078808ff */
[----:B------:R-:W-:Y:S02]  /*29d0*/  @!P1 LEA R4, P0, R221, R4, 0x1 ;  /* 0x00000004dd049211 */ /* 0x000fe400078008ff */
[-C--:B--2---:R-:W-:Y:S02]  /*29e0*/  @!P1 LEA.HI.X R11, R219, R5.reuse, R21, 0x1, P4 ;  /* 0x00000005db0b9211 */ /* 0x084fe400020f0c15 */
[----:B------:R-:W-:-:S02]  /*29f0*/  @!P1 LEA.HI.X R5, R221, R5, R20, 0x1, P0 ;  /* 0x00000005dd059211 */ /* 0x000fc400000f0c14 */
[C---:B------:R-:W-:Y:S02]  /*2a00*/  @!P2 LEA R6, P0, R219.reuse, R12, 0x1 ;  /* 0x0000000cdb06a211 */ /* 0x040fe400078008ff */
[C---:B------:R-:W-:Y:S02]  /*2a10*/  ISETP.GE.AND P4, PT, R219.reuse, c[0x0][0x198], PT ;  /* 0x00006600db007a0c */ /* 0x040fe40003f86270 */
[----:B---3--:R-:W-:Y:S02]  /*2a20*/  @!P2 LEA.HI.X R7, R219, R15, R21, 0x1, P0 ;  /* 0x0000000fdb07a211 */ /* 0x008fe400000f0c15 */
[----:B------:R-:W-:-:S04]  /*2a30*/  @!P3 IADD3 R9, P0, R3, R238, RZ ;  /* 0x000000ee0309b210 */ /* 0x000fc80007f1e0ff */
[----:B------:R-:W-:Y:S02]  /*2a40*/  @!P3 LEA.HI.X.SX32 R16, R3, R242, 0x1, P0 ;  /* 0x000000f20310b211 */ /* 0x000fe400000f0eff */
[----:B------:R-:W-:-:S03]  /*2a50*/  @!P3 LEA R8, P0, R9, c[0x0][0x2a0], 0x2 ;  /* 0x0000a8000908ba11 */ /* 0x000fc600078010ff */
[----:B------:R1:W-:Y:S01]  /*2a60*/  @!P1 LDGSTS.E.BYPASS.LTC128B.128 [R195+0x100], [R10.64], !P4 ;  /* 0x001000000ac39fae */ /* 0x0003e2000e101d46 */
[----:B------:R-:W-:-:S03]  /*2a70*/  @!P3 LEA.HI.X R9, R9, c[0x0][0x2a4], R16, 0x2, P0 ;  /* 0x0000a9000909ba11 */ /* 0x000fc600000f1410 */
[----:B------:R2:W-:Y:S04]  /*2a80*/  @!P1 LDGSTS.E.BYPASS.LTC128B.128 [R195+0x4100], [R4.64], !P5 ;  /* 0x0410000004c39fae */ /* 0x0005e8000e901d46 */
[----:B------:R4:W-:Y:S04]  /*2a90*/  @!P2 LDGSTS.E.BYPASS.LTC128B.128 [R195+0x1100], [R6.64], !P4 ;  /* 0x0110000006c3afae */ /* 0x0009e8000e101d46 */
[----:B------:R4:W3:Y:S01]  /*2aa0*/  @!P3 LDG.E R204, [R8.64] ;  /* 0x0000000608ccb981 */ /* 0x0008e2000c1e1900 */
[----:B-1----:R-:W-:Y:S02]  /*2ab0*/  IADD3 R10, R14, 0x40, RZ ;  /* 0x000000400e0a7810 */ /* 0x002fe40007ffe0ff */
[----:B--2---:R-:W-:-:S02]  /*2ac0*/  @!P2 LEA R4, P0, R221, R12, 0x1 ;  /* 0x0000000cdd04a211 */ /* 0x004fc400078008ff */
[----:B------:R-:W1:Y:S02]  /*2ad0*/  SHFL.IDX PT, R12, R2, 0x2, 0x181f ;  /* 0x00581f00020c7f89 */ /* 0x000e6400000e0000 */
[----:B------:R-:W-:Y:S02]  /*2ae0*/  @!P2 LEA.HI.X R5, R221, R15, R20, 0x1, P0 ;  /* 0x0000000fdd05a211 */ /* 0x000fe400000f0c14 */
[----:B------:R-:W2:Y:S01]  /*2af0*/  SHFL.IDX PT, R15, R0, 0x2, 0x181f ;  /* 0x00581f00000f7f89 */ /* 0x000ea200000e0000 */
[----:B------:R-:W-:Y:S01]  /*2b00*/  ISETP.GE.AND P0, PT, R10, R17, PT ;  /* 0x000000110a00720c */ /* 0x000fe20003f06270 */
[----:B------:R-:W-:Y:S02]  /*2b10*/  IMAD.MOV R3, RZ, RZ, -R3 ;  /* 0x000000ffff037224 */ /* 0x000fe400078e0a03 */
[----:B----4-:R4:W4:Y:S02]  /*2b20*/  SHFL.IDX PT, R8, R2, 0x3, 0x181f ;  /* 0x00781f0002087f89 */ /* 0x01092400000e0000 */
[----:B------:R-:W-:-:S02]  /*2b30*/  IMAD R211, R3, c[0x0][0x2b8], R13 ;  /* 0x0000ae0003d37a24 */ /* 0x000fc400078e020d */
[----:B------:R4:W-:Y:S01]  /*2b40*/  @!P2 LDGSTS.E.BYPASS.LTC128B.128 [R195+0x5100], [R4.64], !P5 ;  /* 0x0510000004c3afae */ /* 0x0009e2000e901d46 */
[----:B------:R-:W-:Y:S02]  /*2b50*/  IADD3 R7, R14, 0x60, RZ ;  /* 0x000000600e077810 */ /* 0x000fe40007ffe0ff */
[----:B------:R-:W-:-:S03]  /*2b60*/  SHF.R.S32.HI R13, RZ, 0x1f, R211 ;  /* 0x0000001fff0d7819 */ /* 0x000fc600000114d3 */
[----:B-1----:R-:W-:-:S04]  /*2b70*/  @!P0 LEA R10, P1, R219, R12, 0x1 ;  /* 0x0000000cdb0a8211 */ /* 0x002fc800078208ff */
[----:B--2---:R-:W-:Y:S01]  /*2b80*/  @!P0 LEA.HI.X R11, R219, R15, R21, 0x1, P1 ;  /* 0x0000000fdb0b8211 */ /* 0x004fe200008f0c15 */
[----:B------:R-:W-:Y:S01]  /*2b90*/  IMAD R6, R13, c[0x0][0x1e0], RZ ;  /* 0x000078000d067a24 */ /* 0x000fe200078e02ff */
[----:B------:R-:W-:Y:S01]  /*2ba0*/  ISETP.GE.AND P2, PT, R7, R17, PT ;  /* 0x000000110700720c */ /* 0x000fe20003f46270 */
[----:B----4-:R-:W-:Y:S02]  /*2bb0*/  IMAD.WIDE.U32 R2, R211, c[0x0][0x1e0], RZ ;  /* 0x00007800d3027a25 */ /* 0x010fe400078e00ff */
[----:B------:R1:W-:Y:S01]  /*2bc0*/  @!P0 LDGSTS.E.BYPASS.LTC128B.128 [R195+0x2100], [R10.64], !P4 ;  /* 0x021000000ac38fae */ /* 0x0003e2000e101d46 */
[----:B------:R-:W-:-:S03]  /*2bd0*/  @!P0 LEA R4, P1, R221, R12, 0x1 ;  /* 0x0000000cdd048211 */ /* 0x000fc600078208ff */
[----:B------:R2:W4:Y:S01]  /*2be0*/  SHFL.IDX PT, R12, R0, 0x3, 0x181f ;  /* 0x00781f00000c7f89 */ /* 0x00052200000e0000 */
[----:B------:R-:W-:Y:S01]  /*2bf0*/  @!P0 LEA.HI.X R5, R221, R15, R20, 0x1, P1 ;  /* 0x0000000fdd058211 */ /* 0x000fe200008f0c14 */
[----:B------:R-:W-:-:S04]  /*2c00*/  IMAD.WIDE.U32 R236, R19, c[0x0][0x1e8], RZ ;  /* 0x00007a0013ec7a25 */ /* 0x000fc800078e00ff */
[----:B------:R1:W-:Y:S01]  /*2c10*/  @!P0 LDGSTS.E.BYPASS.LTC128B.128 [R195+0x6100], [R4.64], !P5 ;  /* 0x0610000004c38fae */ /* 0x0003e2000e901d46 */
[----:B------:R-:W-:Y:S02]  /*2c20*/  IMAD R235, R19, c[0x0][0x1ec], R237 ;  /* 0x00007b0013eb7a24 */ /* 0x000fe400078e02ed */
[----:B--2---:R-:W-:-:S04]  /*2c30*/  IMAD R0, R211, c[0x0][0x1e4], R6 ;  /* 0x00007900d3007a24 */ /* 0x004fc800078e0206 */
[----:B------:R-:W-:Y:S01]  /*2c40*/  IMAD.IADD R3, R3, 0x1, R0 ;  /* 0x0000000103037824 */ /* 0x000fe200078e0200 */
[----:B------:R-:W-:-:S04]  /*2c50*/  @!P2 LEA R6, P0, R219, R8, 0x1 ;  /* 0x00000008db06a211 */ /* 0x000fc800078008ff */
[----:B----4-:R-:W-:-:S05]  /*2c60*/  @!P2 LEA.HI.X R7, R219, R12, R21, 0x1, P0 ;  /* 0x0000000cdb07a211 */ /* 0x010fca00000f0c15 */
[----:B------:R2:W-:Y:S01]  /*2c70*/  @!P2 LDGSTS.E.BYPASS.LTC128B.128 [R195+0x3100], [R6.64], !P4 ;  /* 0x0310000006c3afae */ /* 0x0005e2000e101d46 */
[----:B------:R-:W-:-:S04]  /*2c80*/  IMAD.WIDE.U32 R240, R19, c[0x0][0x210], RZ ;  /* 0x0000840013f07a25 */ /* 0x000fc800078e00ff */
[----:B------:R-:W-:Y:S01]  /*2c90*/  IMAD R243, R19, c[0x0][0x214], R241 ;  /* 0x0000850013f37a24 */ /* 0x000fe200078e02f1 */
[----:B------:R-:W-:Y:S01]  /*2ca0*/  SHF.L.U32 R143, R219, 0x1, RZ ;  /* 0x00000001db8f7819 */ /* 0x000fe200000006ff */
[----:B------:R-:W-:Y:S01]  /*2cb0*/  IMAD.SHL.U32 R144, R221, 0x2, RZ ;  /* 0x00000002dd907824 */ /* 0x000fe200078e00ff */
[----:B------:R-:W-:Y:S02]  /*2cc0*/  SHF.L.U64.HI R68, R219, 0x1, R21 ;  /* 0x00000001db447819 */ /* 0x000fe40000010215 */
[----:B------:R-:W-:Y:S02]  /*2cd0*/  IADD3 R71, R180, 0x20, RZ ;  /* 0x00000020b4477810 */ /* 0x000fe40007ffe0ff */
[----:B------:R-:W-:Y:S02]  /*2ce0*/  SHF.L.U64.HI R69, R221, 0x1, R20 ;  /* 0x00000001dd457819 */ /* 0x000fe40000010214 */
[----:B---3--:R-:W-:Y:S01]  /*2cf0*/  SHF.R.S32.HI R14, RZ, 0x1f, R204 ;  /* 0x0000001fff0e7819 */ /* 0x008fe200000114cc */
[----:B------:R-:W-:-:S04]  /*2d00*/  IMAD.WIDE.U32 R2, R204, c[0x0][0x1f0], R2 ;  /* 0x00007c00cc027a25 */ /* 0x000fc800078e0002 */
[----:B------:R-:W-:-:S04]  /*2d10*/  IMAD R0, R14, c[0x0][0x1f0], RZ ;  /* 0x00007c000e007a24 */ /* 0x000fc800078e02ff */
[----:B-1----:R-:W-:Y:S01]  /*2d20*/  IMAD R4, R204, c[0x0][0x1f4], R0 ;  /* 0x00007d00cc047a24 */ /* 0x002fe200078e0200 */
[----:B------:R-:W-:-:S04]  /*2d30*/  IADD3 R0, P0, R2, R236, RZ ;  /* 0x000000ec02007210 */ /* 0x000fc80007f1e0ff */
[----:B------:R-:W-:Y:S01]  /*2d40*/  IADD3.X R2, R235, R3, R4, P0, !PT ;  /* 0x00000003eb027210 */ /* 0x000fe200007fe404 */
[----:B------:R-:W-:Y:S01]  /*2d50*/  IMAD R4, R199, -0x60, R18 ;  /* 0xffffffa0c7047824 */ /* 0x000fe200078e0212 */
[----:B------:R-:W-:-:S04]  /*2d60*/  LEA R5, P0, R0, c[0x0][0x1c8], 0x1 ;  /* 0x0000720000057a11 */ /* 0x000fc800078008ff */
[----:B------:R-:W-:Y:S02]  /*2d70*/  LEA.HI.X R15, R0, c[0x0][0x1cc], R2, 0x1, P0 ;  /* 0x00007300000f7a11 */ /* 0x000fe400000f0c02 */
[----:B------:R-:W1:Y:S01]  /*2d80*/  SHFL.IDX PT, R0, R5, RZ, 0x181f ;  /* 0x00181fff05007589 */ /* 0x000e6200000e0000 */
[----:B------:R-:W-:-:S03]  /*2d90*/  IADD3 R140, R232, R4, RZ ;  /* 0x00000004e88c7210 */ /* 0x000fc60007ffe0ff */
[----:B------:R-:W3:Y:S02]  /*2da0*/  SHFL.IDX PT, R9, R15, RZ, 0x181f ;  /* 0x00181fff0f097589 */ /* 0x000ee400000e0000 */
[----:B------:R-:W-:Y:S02]  /*2db0*/  IMAD.IADD R18, R140, 0x1, -R245 ;  /* 0x000000018c127824 */ /* 0x000fe400078e0af5 */
[----:B------:R-:W2:Y:S01]  /*2dc0*/  SHFL.IDX PT, R10, R5, 0x1, 0x181f ;  /* 0x00381f00050a7f89 */ /* 0x000ea200000e0000 */
[----:B------:R-:W-:-:S03]  /*2dd0*/  @!P2 LEA R2, P0, R221, R8, 0x1 ;  /* 0x00000008dd02a211 */ /* 0x000fc600078008ff */
[----:B------:R-:W4:Y:S01]  /*2de0*/  SHFL.IDX PT, R11, R15, 0x1, 0x181f ;  /* 0x00381f000f0b7f89 */ /* 0x000f2200000e0000 */
[C---:B------:R-:W-:Y:S02]  /*2df0*/  ISETP.GE.AND P1, PT, R18.reuse, 0x1, PT ;  /* 0x000000011200780c */ /* 0x040fe40003f26270 */
[----:B------:R-:W-:Y:S02]  /*2e00*/  @!P2 LEA.HI.X R3, R221, R12, R20, 0x1, P0 ;  /* 0x0000000cdd03a211 */ /* 0x000fe400000f0c14 */
[----:B------:R-:W-:-:S03]  /*2e10*/  ISETP.GE.AND P0, PT, R18, 0x21, PT ;  /* 0x000000211200780c */ /* 0x000fc60003f06270 */
[----:B------:R2:W-:Y:S04]  /*2e20*/  @!P2 LDGSTS.E.BYPASS.LTC128B.128 [R195+0x7100], [R2.64], !P5 ;  /* 0x0710000002c3afae */ /* 0x0005e8000e901d46 */
[----:B------:R-:W0:Y:S02]  /*2e30*/  LDGDEPBAR ;  /* 0x00000000000079af */ /* 0x000e240000000000 */
[-C--:B-1----:R-:W-:Y:S02]  /*2e40*/  @P1 LEA R8, P3, R221, R0.reuse, 0x1 ;  /* 0x00000000dd081211 */ /* 0x082fe400078608ff */
[C---:B------:R-:W-:Y:S02]  /*2e50*/  @P1 ISETP.GE.AND P4, PT, R219.reuse, c[0x0][0x1d4], PT ;  /* 0x00007500db001a0c */ /* 0x040fe40003f86270 */
[----:B--2---:R-:W-:-:S04]  /*2e60*/  @P1 LEA R2, P2, R219, R0, 0x1 ;  /* 0x00000000db021211 */ /* 0x004fc800078408ff */
[CCC-:B---3--:R-:W-:Y:S02]  /*2e70*/  @P1 LEA.HI.X R3, R219.reuse, R9.reuse, R21.reuse, 0x1, P2 ;  /* 0x00000009db031211 */ /* 0x1c8fe400010f0c15 */
[----:B------:R-:W-:Y:S02]  /*2e80*/  @P0 LEA R6, P2, R219, R10, 0x1 ;  /* 0x0000000adb060211 */ /* 0x000fe400078408ff */
[----:B------:R-:W-:Y:S01]  /*2e90*/  @P1 LEA.HI.X R9, R221, R9, R20, 0x1, P3 ;  /* 0x00000009dd091211 */ /* 0x000fe200018f0c14 */
[----:B------:R-:W-:Y:S01]  /*2ea0*/  IMAD R0, R13, c[0x0][0x208], RZ ;  /* 0x000082000d007a24 */ /* 0x000fe200078e02ff */
[----:B------:R-:W-:Y:S01]  /*2eb0*/  @P1 ISETP.GE.AND P3, PT, R221, c[0x0][0x1d4], PT ;  /* 0x00007500dd001a0c */ /* 0x000fe20003f66270 */
[----:B------:R1:W-:Y:S01]  /*2ec0*/  @P1 LDGSTS.E.BYPASS.LTC128B.128 [R195+0x8100], [R2.64], !P4 ;  /* 0x0810000002c31fae */ /* 0x0003e2000e101d46 */
[C---:B----4-:R-:W-:Y:S02]  /*2ed0*/  @P0 LEA.HI.X R7, R219.reuse, R11, R21, 0x1, P2 ;  /* 0x0000000bdb070211 */ /* 0x050fe400010f0c15 */
[----:B------:R-:W-:Y:S01]  /*2ee0*/  @P0 ISETP.GE.AND P2, PT, R219, c[0x0][0x1d4], PT ;  /* 0x00007500db000a0c */ /* 0x000fe20003f46270 */
[----:B------:R-:W2:Y:S01]  /*2ef0*/  SHFL.IDX PT, R13, R5, 0x2, 0x181f ;  /* 0x00581f00050d7f89 */ /* 0x000ea200000e0000 */
[----:B------:R-:W-:-:S03]  /*2f00*/  IMAD R0, R211, c[0x0][0x20c], R0 ;  /* 0x00008300d3007a24 */ /* 0x000fc600078e0200 */
[----:B------:R-:W3:Y:S04]  /*2f10*/  SHFL.IDX PT, R12, R15, 0x2, 0x181f ;  /* 0x00581f000f0c7f89 */ /* 0x000ee800000e0000 */
[----:B------:R4:W-:Y:S01]  /*2f20*/  @P1 LDGSTS.E.BYPASS.LTC128B.128 [R195+0xb100], [R8.64], !P3 ;  /* 0x0b10000008c31fae */ /* 0x0009e2000d901d46 */
[----:B------:R-:W-:-:S03]  /*2f30*/  ISETP.GE.AND P3, PT, R18, 0x41, PT ;  /* 0x000000411200780c */ /* 0x000fc60003f66270 */
[----:B------:R2:W-:Y:S01]  /*2f40*/  @P0 LDGSTS.E.BYPASS.LTC128B.128 [R195+0x9100], [R6.64], !P2 ;  /* 0x0910000006c30fae */ /* 0x0005e2000d101d46 */
[----:B------:R-:W-:Y:S01]  /*2f50*/  @P0 ISETP.GE.AND P2, PT, R221, c[0x0][0x1d4], PT ;  /* 0x00007500dd000a0c */ /* 0x000fe20003f46270 */
[----:B-1----:R-:W-:-:S04]  /*2f60*/  IMAD.WIDE.U32 R2, R211, c[0x0][0x208], RZ ;  /* 0x00008200d3027a25 */ /* 0x002fc800078e00ff */
[----:B------:R-:W-:Y:S02]  /*2f70*/  IMAD.IADD R3, R3, 0x1, R0 ;  /* 0x0000000103037824 */ /* 0x000fe400078e0200 */
[----:B------:R-:W-:Y:S02]  /*2f80*/  IMAD R0, R14, c[0x0][0x218], RZ ;  /* 0x000086000e007a24 */ /* 0x000fe400078e02ff */
[----:B------:R-:W-:-:S04]  /*2f90*/  IMAD.WIDE.U32 R2, R204, c[0x0][0x218], R2 ;  /* 0x00008600cc027a25 */ /* 0x000fc800078e0002 */
[----:B------:R-:W-:Y:S01]  /*2fa0*/  IMAD R0, R204, c[0x0][0x21c], R0 ;  /* 0x00008700cc007a24 */ /* 0x000fe200078e0200 */
[----:B--2---:R-:W-:-:S04]  /*2fb0*/  @P0 LEA R6, P1, R221, R10, 0x1 ;  /* 0x0000000add060211 */ /* 0x004fc800078208ff */
[----:B------:R-:W-:Y:S02]  /*2fc0*/  @P0 LEA.HI.X R7, R221, R11, R20, 0x1, P1 ;  /* 0x0000000bdd070211 */ /* 0x000fe400008f0c14 */
[----:B------:R-:W-:-:S03]  /*2fd0*/  IADD3 R2, P1, R2, R240, RZ ;  /* 0x000000f002027210 */ /* 0x000fc60007f3e0ff */
[----:B------:R1:W-:Y:S01]  /*2fe0*/  @P0 LDGSTS.E.BYPASS.LTC128B.128 [R195+0xc100], [R6.64], !P2 ;  /* 0x0c10000006c30fae */ /* 0x0003e2000d101d46 */
[----:B------:R-:W-:Y:S02]  /*2ff0*/  IADD3.X R3, R243, R3, R0, P1, !PT ;  /* 0x00000003f3037210 */ /* 0x000fe40000ffe400 */
[C---:B------:R-:W-:Y:S02]  /*3000*/  LEA R0, P0, R2.reuse, c[0x0][0x1f8], 0x1 ;  /* 0x00007e0002007a11 */ /* 0x040fe400078008ff */
[----:B------:R-:W-:Y:S02]  /*3010*/  @P3 ISETP.GE.AND P2, PT, R219, c[0x0][0x1d4], PT ;  /* 0x00007500db003a0c */ /* 0x000fe40003f46270 */
[C---:B------:R-:W-:Y:S02]  /*3020*/  @P3 ISETP.GE.AND P4, PT, R221.reuse, c[0x0][0x1d4], PT ;  /* 0x00007500dd003a0c */ /* 0x040fe40003f86270 */
[----:B------:R-:W-:Y:S02]  /*3030*/  LEA.HI.X R14, R2, c[0x0][0x1fc], R3, 0x1, P0 ;  /* 0x00007f00020e7a11 */ /* 0x000fe400000f0c03 */
[----:B------:R-:W-:-:S04]  /*3040*/  @P3 LEA R2, P0, R221, R13, 0x1 ;  /* 0x0000000ddd023211 */ /* 0x000fc800078008ff */
[----:B---3--:R-:W-:Y:S02]  /*3050*/  @P3 LEA.HI.X R3, R221, R12, R20, 0x1, P0 ;  /* 0x0000000cdd033211 */ /* 0x008fe400000f0c14 */
[----:B-1----:R-:W-:-:S04]  /*3060*/  @P3 LEA R6, P1, R219, R13, 0x1 ;  /* 0x0000000ddb063211 */ /* 0x002fc800078208ff */
[----:B------:R-:W-:-:S05]  /*3070*/  @P3 LEA.HI.X R7, R219, R12, R21, 0x1, P1 ;  /* 0x0000000cdb073211 */ /* 0x000fca00008f0c15 */
[----:B------:R1:W-:Y:S04]  /*3080*/  @P3 LDGSTS.E.BYPASS.LTC128B.128 [R195+0xa100], [R6.64], !P2 ;  /* 0x0a10000006c33fae */ /* 0x0003e8000d101d46 */
[----:B------:R2:W-:Y:S04]  /*3090*/  @P3 LDGSTS.E.BYPASS.LTC128B.128 [R195+0xd100], [R2.64], !P4 ;  /* 0x0d10000002c33fae */ /* 0x0005e8000e101d46 */
[----:B------:R-:W0:Y:S01]  /*30a0*/  LDGDEPBAR ;  /* 0x00000000000079af */ /* 0x000e220000000000 */
[----:B------:R-:W-:-:S04]  /*30b0*/  DEPBAR.LE SB0, 0x1 ;  /* 0x000080400000791a */ /* 0x000fc80000000000 */
[----:B------:R-:W-:Y:S06]  /*30c0*/  BAR.SYNC.DEFER_BLOCKING 0x0 ;  /* 0x0000000000007b1d */ /* 0x000fec0000010000 */
[----:B------:R-:W3:Y:S04]  /*30d0*/  SHFL.IDX PT, R10, R0, RZ, 0x181f ;  /* 0x00181fff000a7589 */ /* 0x000ee800000e0000 */
[----:B----4-:R-:W-:Y:S04]  /*30e0*/  SHFL.IDX PT, R9, R0, 0x1, 0x181f ;  /* 0x00381f0000097f89 */ /* 0x010fe800000e0000 */
        /* <DEDUP_REMOVED lines=9> */
[----:B------:R-:W4:Y:S04]  /*3180*/  SHFL.IDX PT, R11, R14, RZ, 0x181f ;  /* 0x00181fff0e0b7589 */ /* 0x000f2800000e0000 */
[----:B------:R-:W1:Y:S01]  /*3190*/  SHFL.IDX PT, R8, R14, 0x1, 0x181f ;  /* 0x00381f000e087f89 */ /* 0x000e6200000e0000 */
[----:B------:R-:W-:-:S03]  /*31a0*/  R2P PR, R229, 0x6 ;  /* 0x00000006e5007804 */ /* 0x000fc60000000000 */
[----:B------:R-:W1:Y:S04]  /*31b0*/  SHFL.IDX PT, R5, R0, 0x2, 0x181f ;  /* 0x00581f0000057f89 */ /* 0x000e6800000e0000 */
[----:B------:R1:W2:Y:S01]  /*31c0*/  SHFL.IDX PT, R0, R14, 0x2, 0x181f ;  /* 0x00581f000e007f89 */ /* 0x0002a200000e0000 */
[----:B------:R-:W-:-:S04]  /*31d0*/  DEPBAR.LE SB0, 0x0 ;  /* 0x000080000000791a */ /* 0x000fc80000000000 */
[----:B------:R-:W-:Y:S01]  /*31e0*/  BAR.SYNC.DEFER_BLOCKING 0x0 ;  /* 0x0000000000007b1d */ /* 0x000fe20000010000 */
[----:B---3--:R-:W-:Y:S02]  /*31f0*/  IADD3 R16, P3, R10, R143, RZ ;  /* 0x0000008f0a107210 */ /* 0x008fe40007f7e0ff */
[----:B------:R-:W-:-:S03]  /*3200*/  @P1 IADD3 R71, R180, -0x20, RZ ;  /* 0xffffffe0b4471810 */ /* 0x000fc60007ffe0ff */
[----:B----4-:R-:W-:Y:S01]  /*3210*/  IMAD.X R17, R11, 0x1, R68, P3 ;  /* 0x000000010b117824 */ /* 0x010fe200018e0644 */
[----:B------:R-:W-:Y:S02]  /*3220*/  ISETP.GE.AND P3, PT, R219, c[0x0][0x1d4], PT ;  /* 0x00007500db007a0c */ /* 0x000fe40003f66270 */
[-C--:B-1----:R-:W-:Y:S02]  /*3230*/  IADD3 R14, P0, R10, R144.reuse, RZ ;  /* 0x000000900a0e7210 */ /* 0x082fe40007f1e0ff */
[----:B------:R-:W-:Y:S02]  /*3240*/  IADD3 R10, P1, R9, R144, RZ ;  /* 0x00000090090a7210 */ /* 0x000fe40007f3e0ff */
[----:B------:R-:W-:-:S03]  /*3250*/  IADD3.X R15, R11, R69, RZ, P0, !PT ;  /* 0x000000450b0f7210 */ /* 0x000fc600007fe4ff */
[----:B------:R-:W-:Y:S01]  /*3260*/  IMAD.X R11, R8, 0x1, R69, P1 ;  /* 0x00000001080b7824 */ /* 0x000fe200008e0645 */
[----:B------:R-:W-:Y:S02]  /*3270*/  ISETP.LT.OR P1, PT, R18, 0x1, P3 ;  /* 0x000000011200780c */ /* 0x000fe40001f21670 */
[----:B------:R-:W-:Y:S01]  /*3280*/  IADD3 R6, P0, R5, R143, RZ ;  /* 0x0000008f05067210 */ /* 0x000fe20007f1e0ff */
[----:B------:R-:W1:Y:S03]  /*3290*/  LDSM.16.M88.4 R20, [R180] ;  /* 0x00000000b414783b */ /* 0x000e660000000200 */
[----:B--2---:R-:W-:Y:S01]  /*32a0*/  IADD3.X R7, R0, R68, RZ, P0, !PT ;  /* 0x0000004400077210 */ /* 0x004fe200007fe4ff */
[----:B------:R-:W2:Y:S01]  /*32b0*/  LDSM.16.M88.4 R24, [R180+0x800] ;  /* 0x00080000b418783b */ /* 0x000ea20000000200 */
[----:B------:R-:W-:-:S03]  /*32c0*/  ISETP.GE.AND P0, PT, R221, c[0x0][0x1d4], PT ;  /* 0x00007500dd007a0c */ /* 0x000fc60003f06270 */
[----:B------:R-:W-:Y:S04]  /*32d0*/  LDSM.16.M88.4 R28, [R180+0x1000] ;  /* 0x00100000b41c783b */ /* 0x000fe80000000200 */
[----:B------:R-:W-:Y:S04]  /*32e0*/  LDSM.16.M88.4 R52, [R180+0x1800] ;  /* 0x00180000b434783b */ /* 0x000fe80000000200 */
[----:B------:R-:W-:Y:S04]  /*32f0*/  LDSM.16.M88.4 R84, [R180+0x2000] ;  /* 0x00200000b454783b */ /* 0x000fe80000000200 */
[----:B------:R-:W-:Y:S04]  /*3300*/  LDSM.16.M88.4 R92, [R180+0x2800] ;  /* 0x00280000b45c783b */ /* 0x000fe80000000200 */
[----:B------:R-:W3:Y:S04]  /*3310*/  LDSM.16.M88.4 R44, [R71] ;  /* 0x00000000472c783b */ /* 0x000ee80000000200 */
[----:B------:R-:W-:Y:S04]  /*3320*/  LDSM.16.M88.4 R64, [R71+0x800] ;  /* 0x000800004740783b */ /* 0x000fe80000000200 */
[----:B------:R-:W-:Y:S04]  /*3330*/  LDSM.16.M88.4 R76, [R71+0x1000] ;  /* 0x00100000474c783b */ /* 0x000fe80000000200 */
[----:B------:R-:W4:Y:S04]  /*3340*/  LDSM.16.M88.4 R72, [R71+0x1800] ;  /* 0x001800004748783b */ /* 0x000f280000000200 */
[----:B------:R-:W-:Y:S04]  /*3350*/  LDSM.16.M88.4 R96, [R71+0x2000] ;  /* 0x002000004760783b */ /* 0x000fe80000000200 */
[----:B------:R-:W-:Y:S04]  /*3360*/  LDSM.16.M88.4 R100, [R71+0x2800] ;  /* 0x002800004764783b */ /* 0x000fe80000000200 */
[----:B------:R-:W-:Y:S01]  /*3370*/  @!PT LDS RZ, [RZ] ;  /* 0x00000000fffff984 */ /* 0x000fe20000000800 */
[----:B------:R-:W-:Y:S01]  /*3380*/  @!PT LDS RZ, [RZ] ;  /* 0x00000000fffff984 */ /* 0x000fe20000000800 */
[----:B------:R-:W-:Y:S01]  /*3390*/  @!PT LDS RZ, [RZ] ;  /* 0x00000000fffff984 */ /* 0x000fe20000000800 */
[----:B------:R1:W-:Y:S01]  /*33a0*/  LDGSTS.E.BYPASS.LTC128B.128 [R195+0x100], [R16.64], !P1 ;  /* 0x0010000010c37fae */ /* 0x0003e2000c901d46 */
[----:B------:R-:W-:-:S02]  /*33b0*/  ISETP.LT.OR P1, PT, R18, 0x1, P0 ;  /* 0x000000011200780c */ /* 0x000fc40000721670 */
[----:B------:R-:W-:-:S11]  /*33c0*/  IADD3 R12, P4, R9, R143, RZ ;  /* 0x0000008f090c7210 */ /* 0x000fd60007f9e0ff */
[----:B------:R1:W-:Y:S01]  /*33d0*/  LDGSTS.E.BYPASS.LTC128B.128 [R195+0x3100], [R14.64], !P1 ;  /* 0x031000000ec37fae */ /* 0x0003e2000c901d46 */
[----:B------:R-:W-:Y:S01]  /*33e0*/  ISETP.LT.OR P1, PT, R18, 0x21, P3 ;  /* 0x000000211200780c */ /* 0x000fe20001f21670 */
[----:B------:R-:W-:Y:S01]  /*33f0*/  IMAD.X R13, R8, 0x1, R68, P4 ;  /* 0x00000001080d7824 */ /* 0x000fe200020e0644 */
[----:B------:R-:W-:-:S05]  /*3400*/  IADD3 R2, P4, R5, R144, RZ ;  /* 0x0000009005027210 */ /* 0x000fca0007f9e0ff */
[----:B------:R-:W-:Y:S01]  /*3410*/  IMAD.X R3, R0, 0x1, R69, P4 ;  /* 0x0000000100037824 */ /* 0x000fe200020e0645 */
[C---:B------:R-:W-:Y:S01]  /*3420*/  ISETP.LT.OR P4, PT, R18.reuse, 0x21, P0 ;  /* 0x000000211200780c */ /* 0x040fe20000781670 */
[----:B------:R-:W-:Y:S01]  /*3430*/  IMAD.MOV.U32 R0, RZ, RZ, 0x40 ;  /* 0x00000040ff007424 */ /* 0x000fe200078e00ff */
[----:B------:R-:W-:-:S03]  /*3440*/  ISETP.LT.OR P0, PT, R18, 0x41, P0 ;  /* 0x000000411200780c */ /* 0x000fc60000701670 */
[----:B------:R1:W-:Y:S01]  /*3450*/  LDGSTS.E.BYPASS.LTC128B.128 [R195+0x1100], [R12.64], !P1 ;  /* 0x011000000cc37fae */ /* 0x0003e2000c901d46 */
[----:B------:R-:W-:Y:S02]  /*3460*/  ISETP.LT.OR P1, PT, R18, 0x41, P3 ;  /* 0x000000411200780c */ /* 0x000fe40001f21670 */
[----:B------:R-:W-:-:S04]  /*3470*/  SEL R0, R0, 0xffffffc0, !P2 ;  /* 0xffffffc000007807 */ /* 0x000fc80005000000 */
[----:B------:R-:W-:Y:S01]  /*3480*/  IADD3 R182, R180, R0, RZ ;  /* 0x00000000b4b67210 */ /* 0x000fe20007ffe0ff */
[----:B------:R2:W-:Y:S06]  /*3490*/  LDGSTS.E.BYPASS.LTC128B.128 [R195+0x4100], [R10.64], !P4 ;  /* 0x041000000ac37fae */ /* 0x0005ec000e101d46 */
[----:B------:R2:W-:Y:S04]  /*34a0*/  LDGSTS.E.BYPASS.LTC128B.128 [R195+0x2100], [R6.64], !P1 ;  /* 0x0210000006c37fae */ /* 0x0005e8000c901d46 */
[----:B------:R3:W-:Y:S04]  /*34b0*/  LDGSTS.E.BYPASS.LTC128B.128 [R195+0x5100], [R2.64], !P0 ;  /* 0x0510000002c37fae */ /* 0x0007e8000c101d46 */
[----:B------:R-:W4:Y:S01]  /*34c0*/  LDSM.16.M88.4 R60, [R182] ;  /* 0x00000000b63c783b */ /* 0x000f220000000200 */
[C---:B-1----:R-:W-:Y:S03]  /*34d0*/  HMMA.16816.F32 R12, R120.reuse, R20, RZ ;  /* 0x00000014780c723c */ /* 0x042fe600000018ff */
[----:B------:R-:W-:Y:S04]  /*34e0*/  LDSM.16.M88.4 R80, [R182+0x800] ;  /* 0x00080000b650783b */ /* 0x000fe80000000200 */
[----:B------:R-:W-:Y:S01]  /*34f0*/  LDSM.16.M88.4 R112, [R180+0x3800] ;  /* 0x00380000b470783b */ /* 0x000fe20000000200 */
[C---:B------:R-:W-:Y:S03]  /*3500*/  HMMA.16816.F32 R40, R120.reuse, R22, RZ ;  /* 0x000000167828723c */ /* 0x040fe600000018ff */
[----:B------:R-:W-:Y:S04]  /*3510*/  LDSM.16.M88.4 R116, [R182+0x3000] ;  /* 0x00300000b674783b */ /* 0x000fe80000000200 */
[----:B------:R-:W-:Y:S01]  /*3520*/  LDSM.16.M88.4 R108, [R71+0x3800] ;  /* 0x00380000476c783b */ /* 0x000fe20000000200 */
[----:B--2---:R-:W-:Y:S03]  /*3530*/  HMMA.16816.F32 R32, R120, R24, RZ ;  /* 0x000000187820723c */ /* 0x004fe600000018ff */
[----:B------:R-:W0:Y:S01]  /*3540*/  LDGDEPBAR ;  /* 0x00000000000079af */ /* 0x000e220000000000 */
[----:B---3--:R-:W-:-:S04]  /*3550*/  IADD3 R2, R71, 0x3000, RZ ;  /* 0x0000300047027810 */ /* 0x008fc80007ffe0ff */
[----:B------:R-:W-:Y:S01]  /*3560*/  HMMA.16816.F32 R48, R124, R44, R12 ;  /* 0x0000002c7c30723c */ /* 0x000fe2000000180c */
[----:B------:R-:W-:-:S05]  /*3570*/  IMAD.IADD R181, R2, 0x1, R0 ;  /* 0x0000000102b57824 */ /* 0x000fca00078e0200 */
[----:B------:R-:W1:Y:S02]  /*3580*/  LDSM.16.M88.4 R56, [R181+-0x3000] ;  /* 0xffd00000b538783b */ /* 0x000e640000000200 */
[C---:B------:R-:W-:Y:S08]  /*3590*/  HMMA.16816.F32 R12, R120.reuse, R52, RZ ;  /* 0x00000034780c723c */ /* 0x040ff000000018ff */
[C---:B------:R-:W-:Y:S08]  /*35a0*/  HMMA.16816.F32 R36, R120.reuse, R26, RZ ;  /* 0x0000001a7824723c */ /* 0x040ff000000018ff */
[----:B------:R-:W-:Y:S01]  /*35b0*/  HMMA.16816.F32 R8, R120, R54, RZ ;  /* 0x000000367808723c */ /* 0x000fe200000018ff */
[----:B------:R-:W-:Y:S07]  /*35c0*/  LDSM.16.M88.4 R52, [R182+0x1000] ;  /* 0x00100000b634783b */ /* 0x000fee0000000200 */
[----:B------:R-:W-:Y:S01]  /*35d0*/  HMMA.16816.F32 R24, R124, R46, R40 ;  /* 0x0000002e7c18723c */ /* 0x000fe20000001828 */
[----:B------:R-:W2:Y:S04]  /*35e0*/  LDSM.16.M88.4 R40, [R180+0x3000] ;  /* 0x00300000b428783b */ /* 0x000ea80000000200 */
[----:B------:R-:W-:Y:S03]  /*35f0*/  LDSM.16.M88.4 R44, [R182+0x1800] ;  /* 0x00180000b62c783b */ /* 0x000fe60000000200 */
[----:B------:R-:W-:Y:S08]  /*3600*/  HMMA.16816.F32 R16, R120, R30, RZ ;  /* 0x0000001e7810723c */ /* 0x000ff000000018ff */
[----:B----4-:R-:W-:Y:S08]  /*3610*/  HMMA.16816.F32 R136, R124, R72, R12 ;  /* 0x000000487c88723c */ /* 0x010ff0000000180c */
[----:B------:R-:W-:Y:S08]  /*3620*/  HMMA.16816.F32 R12, R152, R60, R48 ;  /* 0x0000003c980c723c */ /* 0x000ff00000001830 */
[C---:B------:R-:W-:Y:S08]  /*3630*/  HMMA.16816.F32 R20, R120.reuse, R28, RZ ;  /* 0x0000001c7814723c */ /* 0x040ff000000018ff */
[----:B------:R-:W-:Y:S08]  /*3640*/  HMMA.16816.F32 R28, R120, R84, RZ ;  /* 0x00000054781c723c */ /* 0x000ff000000018ff */
[----:B------:R-:W-:Y:S01]  /*3650*/  HMMA.16816.F32 R128, R124, R74, R8 ;  /* 0x0000004a7c80723c */ /* 0x000fe20000001808 */
[----:B------:R-:W-:Y:S07]  /*3660*/  LDSM.16.M88.4 R72, [R181+-0x2000] ;  /* 0xffe00000b548783b */ /* 0x000fee0000000200 */
[----:B------:R-:W-:Y:S01]  /*3670*/  HMMA.16816.F32 R8, R152, R62, R24 ;  /* 0x0000003e9808723c */ /* 0x000fe20000001818 */
[----:B------:R-:W3:Y:S07]  /*3680*/  LDSM.16.M88.4 R60, [R181+-0x2800] ;  /* 0xffd80000b53c783b */ /* 0x000eee0000000200 */
[C---:B------:R-:W-:Y:S08]  /*3690*/  HMMA.16816.F32 R32, R124.reuse, R64, R32 ;  /* 0x000000407c20723c */ /* 0x040ff00000001820 */
[----:B------:R-:W-:Y:S08]  /*36a0*/  HMMA.16816.F32 R132, R124, R78, R16 ;  /* 0x0000004e7c84723c */ /* 0x000ff00000001810 */
[----:B-1----:R-:W-:Y:S08]  /*36b0*/  HMMA.16816.F32 R16, R156, R56, R12 ;  /* 0x000000389c10723c */ /* 0x002ff0000000180c */
[----:B------:R-:W-:Y:S01]  /*36c0*/  HMMA.16816.F32 R88, R124, R76, R20 ;  /* 0x0000004c7c58723c */ /* 0x000fe20000001814 */
[----:B------:R-:W1:Y:S07]  /*36d0*/  LDSM.16.M88.4 R76, [R71+0x3000] ;  /* 0x00300000474c783b */ /* 0x000e6e0000000200 */
[----:B------:R-:W-:Y:S08]  /*36e0*/  HMMA.16816.F32 R12, R120, R92, RZ ;  /* 0x0000005c780c723c */ /* 0x000ff000000018ff */
[C---:B------:R-:W-:Y:S01]  /*36f0*/  HMMA.16816.F32 R64, R124.reuse, R66, R36 ;  /* 0x000000427c40723c */ /* 0x040fe20000001824 */
[----:B------:R-:W-:Y:S07]  /*3700*/  LDSM.16.M88.4 R36, [R182+0x2000] ;  /* 0x00200000b624783b */ /* 0x000fee0000000200 */
[----:B------:R-:W-:Y:S08]  /*3710*/  HMMA.16816.F32 R104, R124, R96, R28 ;  /* 0x000000607c68723c */ /* 0x000ff0000000181c */
[----:B------:R-:W-:Y:S01]  /*3720*/  HMMA.16816.F32 R20, R120, R86, RZ ;  /* 0x000000567814723c */ /* 0x000fe200000018ff */
[----:B------:R-:W-:Y:S07]  /*3730*/  LDSM.16.M88.4 R84, [R181+-0x1000] ;  /* 0xfff00000b554783b */ /* 0x000fee0000000200 */
[----:B------:R-:W-:Y:S08]  /*3740*/  HMMA.16816.F32 R28, R156, R58, R8 ;  /* 0x0000003a9c1c723c */ /* 0x000ff00000001808 */
[----:B------:R-:W-:Y:S01]  /*3750*/  HMMA.16816.F32 R8, R120, R94, RZ ;  /* 0x0000005e7808723c */ /* 0x000fe200000018ff */
[----:B------:R-:W4:Y:S07]  /*3760*/  LDSM.16.M88.4 R92, [R182+0x2800] ;  /* 0x00280000b65c783b */ /* 0x000f2e0000000200 */
[----:B------:R-:W-:Y:S08]  /*3770*/  HMMA.16816.F32 R48, R152, R80, R32 ;  /* 0x000000509830723c */ /* 0x000ff00000001820 */
[----:B--2---:R-:W-:Y:S08]  /*3780*/  HMMA.16816.F32 R24, R160, R40, R16 ;  /* 0x00000028a018723c */ /* 0x004ff00000001810 */
[----:B------:R-:W-:Y:S08]  /*3790*/  HMMA.16816.F32 R16, R124, R100, R12 ;  /* 0x000000647c10723c */ /* 0x000ff0000000180c */
[----:B------:R-:W-:Y:S01]  /*37a0*/  HMMA.16816.F32 R12, R152, R82, R64 ;  /* 0x00000052980c723c */ /* 0x000fe20000001840 */
[----:B------:R-:W2:Y:S07]  /*37b0*/  LDSM.16.M88.4 R80, [R181+-0x1800] ;  /* 0xffe80000b550783b */ /* 0x000eae0000000200 */
[C---:B------:R-:W-:Y:S08]  /*37c0*/  HMMA.16816.F32 R32, R124.reuse, R98, R20 ;  /* 0x000000627c20723c */ /* 0x040ff00000001814 */
[----:B------:R-:W-:Y:S01]  /*37d0*/  HMMA.16816.F32 R96, R124, R102, R8 ;  /* 0x000000667c60723c */ /* 0x000fe20000001808 */
[----:B------:R-:W-:Y:S07]  /*37e0*/  LDSM.16.M88.4 R100, [R181+-0x800] ;  /* 0xfff80000b564783b */ /* 0x000fee0000000200 */
[----:B---3--:R-:W-:Y:S08]  /*37f0*/  HMMA.16816.F32 R8, R156, R60, R48 ;  /* 0x0000003c9c08723c */ /* 0x008ff00000001830 */
[----:B-1----:R-:W-:Y:S08]  /*3800*/  HMMA.16816.F32 R24, R164, R76, R24 ;  /* 0x0000004ca418723c */ /* 0x002ff00000001818 */
[----:B------:R-:W-:Y:S08]  /*3810*/  HMMA.16816.F32 R20, R160, R42, R28 ;  /* 0x0000002aa014723c */ /* 0x000ff0000000181c */
[----:B------:R-:W-:Y:S01]  /*3820*/  HMMA.16816.F32 R40, R152, R54, R132 ;  /* 0x000000369828723c */ /* 0x000fe20000001884 */
[----:B------:R-:W1:Y:S07]  /*3830*/  LDSM.16.M88.4 R132, [R181] ;  /* 0x00000000b584783b */ /* 0x000e6e0000000200 */
[----:B------:R-:W-:Y:S08]  /*3840*/  HMMA.16816.F32 R28, R156, R62, R12 ;  /* 0x0000003e9c1c723c */ /* 0x000ff0000000180c */
[C---:B------:R-:W-:Y:S08]  /*3850*/  HMMA.16816.F32 R88, R152.reuse, R52, R88 ;  /* 0x000000349858723c */ /* 0x040ff00000001858 */
[C---:B------:R-:W-:Y:S08]  /*3860*/  HMMA.16816.F32 R52, R152.reuse, R44, R136 ;  /* 0x0000002c9834723c */ /* 0x040ff00000001888 */
[C---:B------:R-:W-:Y:S08]  /*3870*/  HMMA.16816.F32 R64, R152.reuse, R46, R128 ;  /* 0x0000002e9840723c */ /* 0x040ff00000001880 */
[----:B----4-:R-:W-:Y:S08]  /*3880*/  HMMA.16816.F32 R44, R152, R92, R16 ;  /* 0x0000005c982c723c */ /* 0x010ff00000001810 */
[----:B------:R-:W-:Y:S08]  /*3890*/  HMMA.16816.F32 R16, R160, R112, R8 ;  /* 0x00000070a010723c */ /* 0x000ff00000001808 */
[----:B------:R-:W-:Y:S08]  /*38a0*/  HMMA.16816.F32 R8, R168, R116, R24 ;  /* 0x00000074a808723c */ /* 0x000ff00000001818 */
[C---:B------:R-:W-:Y:S08]  /*38b0*/  HMMA.16816.F32 R56, R152.reuse, R36, R104 ;  /* 0x000000249838723c */ /* 0x040ff00000001868 */
[----:B------:R-:W-:Y:S01]  /*38c0*/  HMMA.16816.F32 R48, R152, R38, R32 ;  /* 0x000000269830723c */ /* 0x000fe20000001820 */
[----:B------:R-:W3:Y:S07]  /*38d0*/  LDSM.16.M88.4 R36, [R180+0x4000] ;  /* 0x00400000b424783b */ /* 0x000eee0000000200 */
[----:B------:R-:W-:Y:S01]  /*38e0*/  HMMA.16816.F32 R12, R164, R78, R20 ;  /* 0x0000004ea40c723c */ /* 0x000fe20000001814 */
[----:B------:R-:W-:Y:S07]  /*38f0*/  LDSM.16.M88.4 R76, [R180+0x4800] ;  /* 0x00480000b44c783b */ /* 0x000fee0000000200 */
[----:B------:R-:W-:Y:S01]  /*3900*/  HMMA.16816.F32 R32, R152, R94, R96 ;  /* 0x0000005e9820723c */ /* 0x000fe20000001860 */
[----:B------:R-:W4:Y:S07]  /*3910*/  LDSM.16.M88.4 R92, [R182+0x3800] ;  /* 0x00380000b65c783b */ /* 0x000f2e0000000200 */
[----:B------:R-:W-:Y:S08]  /*3920*/  HMMA.16816.F32 R24, R160, R114, R28 ;  /* 0x00000072a018723c */ /* 0x000ff0000000181c */
[----:B------:R-:W-:Y:S08]  /*3930*/  HMMA.16816.F32 R20, R156, R72, R88 ;  /* 0x000000489c14723c */ /* 0x000ff00000001858 */
[----:B------:R-:W-:Y:S08]  /*3940*/  HMMA.16816.F32 R16, R164, R108, R16 ;  /* 0x0000006ca410723c */ /* 0x000ff00000001810 */
[C---:B--2---:R-:W-:Y:S08]  /*3950*/  HMMA.16816.F32 R52, R156.reuse, R80, R52 ;  /* 0x000000509c34723c */ /* 0x044ff00000001834 */
[----:B------:R-:W-:Y:S08]  /*3960*/  HMMA.16816.F32 R64, R156, R82, R64 ;  /* 0x000000529c40723c */ /* 0x000ff00000001840 */
[----:B-1----:R-:W-:Y:S08]  /*3970*/  HMMA.16816.F32 R28, R172, R132, R8 ;  /* 0x00000084ac1c723c */ /* 0x002ff00000001808 */
[----:B------:R-:W-:Y:S01]  /*3980*/  HMMA.16816.F32 R80, R156, R100, R44 ;  /* 0x000000649c50723c */ /* 0x000fe2000000182c */
[----:B------:R-:W1:Y:S07]  /*3990*/  LDSM.16.M88.4 R44, [R71+0x4000] ;  /* 0x00400000472c783b */ /* 0x000e6e0000000200 */
[----:B------:R-:W-:Y:S08]  /*39a0*/  HMMA.16816.F32 R8, R168, R118, R12 ;  /* 0x00000076a808723c */ /* 0x000ff0000000180c */
[C---:B------:R-:W-:Y:S08]  /*39b0*/  HMMA.16816.F32 R40, R156.reuse, R74, R40 ;  /* 0x0000004a9c28723c */ /* 0x040ff00000001828 */
[----:B------:R-:W-:Y:S01]  /*39c0*/  HMMA.16816.F32 R72, R156, R84, R56 ;  /* 0x000000549c48723c */ /* 0x000fe20000001838 */
[----:B------:R-:W2:Y:S07]  /*39d0*/  LDSM.16.M88.4 R56, [R181+0x800] ;  /* 0x00080000b538783b */ /* 0x000eae0000000200 */
[----:B------:R-:W-:Y:S08]  /*39e0*/  HMMA.16816.F32 R24, R164, R110, R24 ;  /* 0x0000006ea418723c */ /* 0x000ff00000001818 */
[----:B---3--:R-:W-:Y:S08]  /*39f0*/  HMMA.16816.F32 R12, R160, R36, R20 ;  /* 0x00000024a00c723c */ /* 0x008ff00000001814 */
[----:B----4-:R-:W-:Y:S01]  /*3a00*/  HMMA.16816.F32 R20, R168, R92, R16 ;  /* 0x0000005ca814723c */ /* 0x010fe20000001810 */
[----:B------:R-:W-:-:S07]  /*3a10*/  FMUL.FTZ R0, R28, c[0x0][0x320] ;  /* 0x0000c8001c007a20 */ /* 0x000fce0000410000 */
[----:B------:R-:W-:Y:S01]  /*3a20*/  HMMA.16816.F32 R100, R156, R102, R32 ;  /* 0x000000669c64723c */ /* 0x000fe20000001820 */
[----:B------:R-:W3:Y:S07]  /*3a30*/  LDSM.16.M88.4 R32, [R182+0x4000] ;  /* 0x00400000b620783b */ /* 0x000eee0000000200 */
[----:B------:R-:W-:Y:S01]  /*3a40*/  HMMA.16816.F32 R16, R172, R134, R8 ;  /* 0x00000086ac10723c */ /* 0x000fe20000001808 */
[----:B------:R4:W1:Y:S07]  /*3a50*/  MUFU.TANH R98, R0 ;  /* 0x0000000000627308 */ /* 0x00086e0000002400 */
[----:B------:R-:W-:Y:S01]  /*3a60*/  HMMA.16816.F32 R36, R160, R38, R40 ;  /* 0x00000026a024723c */ /* 0x000fe20000001828 */
[----:B------:R-:W2:Y:S01]  /*3a70*/  LDSM.16.M88.4 R40, [R71+0x4800] ;  /* 0x004800004728783b */ /* 0x000ea20000000200 */
[----:B----4-:R-:W-:-:S06]  /*3a80*/  FMUL.FTZ R0, R29, c[0x0][0x320] ;  /* 0x0000c8001d007a20 */ /* 0x010fcc0000410000 */
[----:B------:R-:W-:Y:S01]  /*3a90*/  HMMA.16816.F32 R8, R168, R94, R24 ;  /* 0x0000005ea808723c */ /* 0x000fe20000001818 */
[----:B------:R4:W2:Y:S07]  /*3aa0*/  MUFU.TANH R96, R0 ;  /* 0x0000000000607308 */ /* 0x0008ae0000002400 */
[----:B-1----:R-:W-:Y:S01]  /*3ab0*/  HMMA.16816.F32 R12, R164, R44, R12 ;  /* 0x0000002ca40c723c */ /* 0x002fe2000000180c */
[----:B----4-:R-:W-:-:S04]  /*3ac0*/  FMUL.FTZ R0, R30, c[0x0][0x320] ;  /* 0x0000c8001e007a20 */ /* 0x010fc80000410000 */
[----:B------:R1:W4:Y:S03]  /*3ad0*/  MUFU.TANH R99, R0 ;  /* 0x0000000000637308 */ /* 0x0003260000002400 */
[----:B------:R-:W-:Y:S01]  /*3ae0*/  HMMA.16816.F32 R84, R156, R86, R48 ;  /* 0x000000569c54723c */ /* 0x000fe20000001830 */
[----:B------:R-:W-:Y:S01]  /*3af0*/  LDSM.16.M88.4 R48, [R181+0x1000] ;  /* 0x00100000b530783b */ /* 0x000fe20000000200 */
[----:B-1----:R-:W-:-:S06]  /*3b00*/  FMUL.FTZ R0, R31, c[0x0][0x320] ;  /* 0x0000c8001f007a20 */ /* 0x002fcc0000410000 */
[----:B--2---:R-:W-:Y:S01]  /*3b10*/  HMMA.16816.F32 R28, R172, R56, R20 ;  /* 0x00000038ac1c723c */ /* 0x004fe20000001814 */
[----:B------:R1:W2:Y:S07]  /*3b20*/  MUFU.TANH R97, R0 ;  /* 0x0000000000617308 */ /* 0x0002ae0000002400 */
[----:B------:R-:W-:Y:S01]  /*3b30*/  HMMA.16816.F32 R60, R160, R76, R52 ;  /* 0x0000004ca03c723c */ /* 0x000fe20000001834 */
[----:B------:R-:W2:Y:S01]  /*3b40*/  LDSM.16.M88.4 R52, [R180+0x5000] ;  /* 0x00500000b434783b */ /* 0x000ea20000000200 */
[----:B-1----:R-:W-:-:S04]  /*3b50*/  FMUL.FTZ R0, R16, c[0x0][0x320] ;  /* 0x0000c80010007a20 */ /* 0x002fc80000410000 */
[----:B------:R1:W1:Y:S02]  /*3b60*/  MUFU.TANH R93, R0 ;  /* 0x00000000005d7308 */ /* 0x0002640000002400 */
[----:B------:R-:W-:Y:S01]  /*3b70*/  HMMA.16816.F32 R24, R164, R46, R36 ;  /* 0x0000002ea418723c */ /* 0x000fe20000001824 */
[----:B------:R-:W2:Y:S01]  /*3b80*/  LDSM.16.M88.4 R44, [R182+0x4800] ;  /* 0x00480000b62c783b */ /* 0x000ea20000000200 */
[----:B-1----:R-:W-:-:S04]  /*3b90*/  FMUL.FTZ R0, R17, c[0x0][0x320] ;  /* 0x0000c80011007a20 */ /* 0x002fc80000410000 */
[----:B------:R1:W1:Y:S02]  /*3ba0*/  MUFU.TANH R92, R0 ;  /* 0x00000000005c7308 */ /* 0x0002640000002400 */
[----:B------:R-:W-:Y:S08]  /*3bb0*/  HMMA.16816.F32 R64, R160, R78, R64 ;  /* 0x0000004ea040723c */ /* 0x000ff00000001840 */
[----:B------:R-:W-:Y:S01]  /*3bc0*/  HMMA.16816.F32 R8, R172, R58, R8 ;  /* 0x0000003aac08723c */ /* 0x000fe20000001808 */
[----:B-1----:R-:W-:-:S07]  /*3bd0*/  FMUL.FTZ R0, R18, c[0x0][0x320] ;  /* 0x0000c80012007a20 */ /* 0x002fce0000410000 */
[----:B---3--:R-:W-:Y:S01]  /*3be0*/  HMMA.16816.F32 R20, R168, R32, R12 ;  /* 0x00000020a814723c */ /* 0x008fe2000000180c */
[----:B------:R1:W3:Y:S02]  /*3bf0*/  MUFU.TANH R95, R0 ;  /* 0x00000000005f7308 */ /* 0x0002e40000002400 */
[----:B-1----:R-:W-:-:S06]  /*3c00*/  FMUL.FTZ R0, R19, c[0x0][0x320] ;  /* 0x0000c80013007a20 */ /* 0x002fcc0000410000 */
[----:B------:R1:W1:Y:S01]  /*3c10*/  MUFU.TANH R94, R0 ;  /* 0x00000000005e7308 */ /* 0x0002620000002400 */
[----:B------:R-:W-:Y:S01]  /*3c20*/  HMMA.16816.F32 R12, R168, R34, R24 ;  /* 0x00000022a80c723c */ /* 0x000fe20000001818 */
[----:B------:R-:W2:Y:S01]  /*3c30*/  LDSM.16.M88.4 R32, [R71+0x5000] ;  /* 0x005000004720783b */ /* 0x000ea20000000200 */
[----:B-1----:R-:W-:-:S05]  /*3c40*/  FMUL.FTZ R0, R28, c[0x0][0x320] ;  /* 0x0000c8001c007a20 */ /* 0x002fca0000410000 */
[----:B------:R1:W1:Y:S01]  /*3c50*/  MUFU.TANH R89, R0 ;  /* 0x0000000000597308 */ /* 0x0002620000002400 */
[----:B------:R-:W-:Y:S01]  /*3c60*/  HMMA.16816.F32 R16, R164, R40, R60 ;  /* 0x00000028a410723c */ /* 0x000fe2000000183c */
[----:B------:R-:W-:Y:S01]  /*3c70*/  LDSM.16.M88.4 R60, [R180+0x5800] ;  /* 0x00580000b43c783b */ /* 0x000fe20000000200 */
[----:B-1----:R-:W-:-:S05]  /*3c80*/  FMUL.FTZ R0, R29, c[0x0][0x320] ;  /* 0x0000c8001d007a20 */ /* 0x002fca0000410000 */
[----:B------:R1:W1:Y:S01]  /*3c90*/  MUFU.TANH R88, R0 ;  /* 0x0000000000587308 */ /* 0x0002620000002400 */
[----:B------:R-:W-:Y:S01]  /*3ca0*/  HMMA.16816.F32 R24, R164, R42, R64 ;  /* 0x0000002aa418723c */ /* 0x000fe20000001840 */
[----:B------:R-:W3:Y:S01]  /*3cb0*/  LDSM.16.M88.4 R40, [R181+0x1800] ;  /* 0x00180000b528783b */ /* 0x000ee20000000200 */
[----:B-1----:R-:W-:-:S05]  /*3cc0*/  FMUL.FTZ R0, R30, c[0x0][0x320] ;  /* 0x0000c8001e007a20 */ /* 0x002fca0000410000 */
[----:B------:R1:W1:Y:S01]  /*3cd0*/  MUFU.TANH R91, R0 ;  /* 0x00000000005b7308 */ /* 0x0002620000002400 */
[----:B--2---:R-:W-:Y:S01]  /*3ce0*/  HMMA.16816.F32 R72, R160, R52, R72 ;  /* 0x00000034a048723c */ /* 0x004fe20000001848 */
[----:B-1----:R-:W-:-:S07]  /*3cf0*/  FMUL.FTZ R0, R31, c[0x0][0x320] ;  /* 0x0000c8001f007a20 */ /* 0x002fce0000410000 */
[----:B------:R-:W-:Y:S01]  /*3d00*/  HMMA.16816.F32 R28, R172, R48, R20 ;  /* 0x00000030ac1c723c */ /* 0x000fe20000001814 */
[----:B------:R1:W2:Y:S02]  /*3d10*/  MUFU.TANH R90, R0 ;  /* 0x00000000005a7308 */ /* 0x0002a40000002400 */
[----:B-1----:R-:W-:-:S06]  /*3d20*/  FMUL.FTZ R0, R8, c[0x0][0x320] ;  /* 0x0000c80008007a20 */ /* 0x002fcc0000410000 */
[----:B------:R1:W1:Y:S01]  /*3d30*/  MUFU.TANH R77, R0 ;  /* 0x00000000004d7308 */ /* 0x0002620000002400 */
[----:B------:R-:W-:Y:S01]  /*3d40*/  HMMA.16816.F32 R20, R168, R44, R16 ;  /* 0x0000002ca814723c */ /* 0x000fe20000001810 */
[----:B-1----:R-:W-:-:S06]  /*3d50*/  FMUL.FTZ R0, R9, c[0x0][0x320] ;  /* 0x0000c80009007a20 */ /* 0x002fcc0000410000 */
[----:B------:R1:W1:Y:S02]  /*3d60*/  MUFU.TANH R76, R0 ;  /* 0x00000000004c7308 */ /* 0x0002640000002400 */
[----:B-1----:R-:W-:-:S06]  /*3d70*/  FMUL.FTZ R0, R10, c[0x0][0x320] ;  /* 0x0000c8000a007a20 */ /* 0x002fcc0000410000 */
[----:B------:R1:W1:Y:S01]  /*3d80*/  MUFU.TANH R79, R0 ;  /* 0x00000000004f7308 */ /* 0x0002620000002400 */
[----:B------:R-:W-:Y:S01]  /*3d90*/  HMMA.16816.F32 R36, R160, R54, R84 ;  /* 0x00000036a024723c */ /* 0x000fe20000001854 */
[----:B------:R-:W-:Y:S01]  /*3da0*/  LDSM.16.M88.4 R52, [R71+0x5800] ;  /* 0x005800004734783b */ /* 0x000fe20000000200 */
[----:B-1----:R-:W-:-:S06]  /*3db0*/  FMUL.FTZ R0, R11, c[0x0][0x320] ;  /* 0x0000c8000b007a20 */ /* 0x002fcc0000410000 */
[----:B------:R-:W-:Y:S01]  /*3dc0*/  HMMA.16816.F32 R8, R172, R50, R12 ;  /* 0x00000032ac08723c */ /* 0x000fe2000000180c */
[----:B------:R-:W1:Y:S01]  /*3dd0*/  LDSM.16.M88.4 R48, [R182+0x5000] ;  /* 0x00500000b630783b */ /* 0x000e620000000200 */
[----:B------:R2:W1:Y:S06]  /*3de0*/  MUFU.TANH R78, R0 ;  /* 0x00000000004e7308 */ /* 0x00046c0000002400 */
[----:B------:R-:W-:Y:S01]  /*3df0*/  HMMA.16816.F32 R16, R164, R32, R72 ;  /* 0x00000020a410723c */ /* 0x000fe20000001848 */
[----:B--2---:R-:W-:-:S04]  /*3e00*/  FMUL.FTZ R0, R28, c[0x0][0x320] ;  /* 0x0000c8001c007a20 */ /* 0x004fc80000410000 */
[----:B------:R2:W1:Y:S03]  /*3e10*/  MUFU.TANH R70, R0 ;  /* 0x0000000000467308 */ /* 0x0004660000002400 */
[----:B------:R-:W-:Y:S01]  /*3e20*/  HMMA.16816.F32 R12, R168, R46, R24 ;  /* 0x0000002ea80c723c */ /* 0x000fe20000001818 */
[----:B------:R-:W1:Y:S01]  /*3e30*/  LDSM.16.M88.4 R44, [R181+0x2000] ;  /* 0x00200000b52c783b */ /* 0x000e620000000200 */
[----:B--2---:R-:W-:-:S04]  /*3e40*/  FMUL.FTZ R0, R29, c[0x0][0x320] ;  /* 0x0000c8001d007a20 */ /* 0x004fc80000410000 */
[----:B------:R2:W1:Y:S02]  /*3e50*/  MUFU.TANH R66, R0 ;  /* 0x0000000000427308 */ /* 0x0004640000002400 */
[----:B---3--:R-:W-:Y:S01]  /*3e60*/  HMMA.16816.F32 R24, R172, R40, R20 ;  /* 0x00000028ac18723c */ /* 0x008fe20000001814 */
[----:B--2---:R-:W-:-:S05]  /*3e70*/  FMUL.FTZ R0, R30, c[0x0][0x320] ;  /* 0x0000c8001e007a20 */ /* 0x004fca0000410000 */
[----:B------:R2:W3:Y:S02]  /*3e80*/  MUFU.TANH R72, R0 ;  /* 0x0000000000487308 */ /* 0x0004e40000002400 */
[----:B------:R-:W-:Y:S01]  /*3e90*/  HMMA.16816.F32 R56, R160, R60, R80 ;  /* 0x0000003ca038723c */ /* 0x000fe20000001850 */
[----:B--2---:R-:W-:-:S05]  /*3ea0*/  FMUL.FTZ R0, R31, c[0x0][0x320] ;  /* 0x0000c8001f007a20 */ /* 0x004fca0000410000 */
[----:B------:R2:W1:Y:S02]  /*3eb0*/  MUFU.TANH R67, R0 ;  /* 0x0000000000437308 */ /* 0x0004640000002400 */
[----:B------:R-:W-:Y:S01]  /*3ec0*/  HMMA.16816.F32 R28, R164, R34, R36 ;  /* 0x00000022a41c723c */ /* 0x000fe20000001824 */
[----:B------:R-:W3:Y:S04]  /*3ed0*/  LDSM.16.M88.4 R36, [R182+0x5800] ;  /* 0x00580000b624783b */ /* 0x000ee80000000200 */
[----:B------:R-:W3:Y:S01]  /*3ee0*/  LDSM.16.M88.4 R32, [R181+0x2800] ;  /* 0x00280000b520783b */ /* 0x000ee20000000200 */
[----:B------:R-:W-:Y:S01]  /*3ef0*/  ISETP.GT.AND P0, PT, R142, R230, PT ;  /* 0x000000e68e00720c */ /* 0x000fe20003f04270 */
[----:B------:R-:W-:-:S04]  /*3f00*/  DEPBAR.LE SB0, 0x0 ;  /* 0x000080000000791a */ /* 0x000fc80000000000 */
[----:B--2---:R-:W-:-:S04]  /*3f10*/  FMUL.FTZ R0, R8, c[0x0][0x320] ;  /* 0x0000c80008007a20 */ /* 0x004fc80000410000 */
[----:B------:R2:W2:Y:S01]  /*3f20*/  MUFU.TANH R61, R0 ;  /* 0x00000000003d7308 */ /* 0x0004a20000002400 */
[----:B-1----:R-:W-:Y:S01]  /*3f30*/  HMMA.16816.F32 R20, R168, R48, R16 ;  /* 0x00000030a814723c */ /* 0x002fe20000001810 */
[----:B--2---:R-:W-:-:S06]  /*3f40*/  FMUL.FTZ R0, R9, c[0x0][0x320] ;  /* 0x0000c80009007a20 */ /* 0x004fcc0000410000 */
[----:B------:R1:W2:Y:S01]  /*3f50*/  MUFU.TANH R60, R0 ;  /* 0x00000000003c7308 */ /* 0x0002a20000002400 */
[----:B------:R-:W-:Y:S01]  /*3f60*/  HMMA.16816.F32 R12, R172, R42, R12 ;  /* 0x0000002aac0c723c */ /* 0x000fe2000000180c */
[----:B-1----:R-:W-:-:S06]  /*3f70*/  FMUL.FTZ R0, R10, c[0x0][0x320] ;  /* 0x0000c8000a007a20 */ /* 0x002fcc0000410000 */
[----:B------:R1:W1:Y:S01]  /*3f80*/  MUFU.TANH R65, R0 ;  /* 0x0000000000417308 */ /* 0x0002620000002400 */
        /* <DEDUP_REMOVED lines=12> */
[----:B-1----:R-:W-:-:S07]  /*4050*/  FMUL.FTZ R0, R27, c[0x0][0x320] ;  /* 0x0000c8001b007a20 */ /* 0x002fce0000410000 */
[----:B------:R-:W-:Y:S01]  /*4060*/  HMMA.16816.F32 R24, R172, R44, R20 ;  /* 0x0000002cac18723c */ /* 0x000fe20000001814 */
[----:B------:R1:W1:Y:S02]  /*4070*/  MUFU.TANH R49, R0 ;  /* 0x0000000000317308 */ /* 0x0002640000002400 */
[----:B-1----:R-:W-:-:S06]  /*4080*/  FMUL.FTZ R0, R12, c[0x0][0x320] ;  /* 0x0000c8000c007a20 */ /* 0x002fcc0000410000 */
[----:B------:R1:W1:Y:S01]  /*4090*/  MUFU.TANH R41, R0 ;  /* 0x0000000000297308 */ /* 0x0002620000002400 */
[----:B---3--:R-:W-:Y:S01]  /*40a0*/  HMMA.16816.F32 R16, R168, R36, R16 ;  /* 0x00000024a810723c */ /* 0x008fe20000001810 */
[----:B-1----:R-:W-:-:S06]  /*40b0*/  FMUL.FTZ R0, R13, c[0x0][0x320] ;  /* 0x0000c8000d007a20 */ /* 0x002fcc0000410000 */
[----:B------:R1:W3:Y:S01]  /*40c0*/  MUFU.TANH R40, R0 ;  /* 0x0000000000287308 */ /* 0x0002e20000002400 */
[----:B------:R-:W-:Y:S01]  /*40d0*/  HMMA.16816.F32 R20, R172, R46, R28 ;  /* 0x0000002eac14723c */ /* 0x000fe2000000181c */
[----:B-1----:R-:W-:-:S06]  /*40e0*/  FMUL.FTZ R0, R14, c[0x0][0x320] ;  /* 0x0000c8000e007a20 */ /* 0x002fcc0000410000 */
[----:B------:R1:W1:Y:S02]  /*40f0*/  MUFU.TANH R42, R0 ;  /* 0x00000000002a7308 */ /* 0x0002640000002400 */
        /* <DEDUP_REMOVED lines=31> */
[----:B------:R-:W-:Y:S01]  /*42f0*/  BAR.SYNC.DEFER_BLOCKING 0x0 ;  /* 0x0000000000007b1d */ /* 0x000fe20000010000 */
[----:B------:R-:W-:Y:S01]  /*4300*/  ISETP.GT.AND P6, PT, R145, 0x5f, PT ;  /* 0x0000005f9100780c */ /* 0x000fe20003fc4270 */
[----:B-1----:R-:W-:-:S05]  /*4310*/  FMUL.FTZ R0, R9, c[0x0][0x320] ;  /* 0x0000c80009007a20 */ /* 0x002fca0000410000 */
[----:B------:R1:W1:Y:S02]  /*4320*/  MUFU.TANH R12, R0 ;  /* 0x00000000000c7308 */ /* 0x0002640000002400 */
[----:B-1----:R-:W-:-:S06]  /*4330*/  FMUL.FTZ R0, R10, c[0x0][0x320] ;  /* 0x0000c8000a007a20 */ /* 0x002fcc0000410000 */
[----:B------:R1:W1:Y:S01]  /*4340*/  MUFU.TANH R33, R0 ;  /* 0x0000000000217308 */ /* 0x0002620000002400 */
[----:B------:R-:W-:Y:S01]  /*4350*/  LOP3.LUT R192, R192, 0xfffbffff, RZ, 0xc0, !PT ;  /* 0xfffbffffc0c07812 */ /* 0x000fe200078ec0ff */
[----:B------:R-:W-:Y:S01]  /*4360*/  BSSY B0, `(.L_x_693) ;  /* 0x0000047000007945 */ /* 0x000fe20003800000 */
[----:B-1----:R-:W-:-:S05]  /*4370*/  FMUL.FTZ R0, R11, c[0x0][0x320] ;  /* 0x0000c8000b007a20 */ /* 0x002fca0000410000 */
[----:B------:R1:W1:Y:S01]  /*4380*/  MUFU.TANH R32, R0 ;  /* 0x0000000000207308 */ /* 0x0002620000002400 */
[----:B------:R-:W-:Y:S01]  /*4390*/  @P6 LOP3.LUT R192, R192, 0x40000, RZ, 0xfc, !PT ;  /* 0x00040000c0c06812 */ /* 0x000fe200078efcff */
[----:B------:R-:W-:Y:S06]  /*43a0*/  @!P0 BRA `(.L_x_694) ;  /* 0x0000042000008947 */ /* 0x000fec0003800000 */
[----:B--234-:R-:W-:Y:S01]  /*43b0*/  ISETP.NE.AND P5, PT, R146, 0x1, PT ;  /* 0x000000019200780c */ /* 0x01cfe20003fa5270 */
[----:B------:R-:W-:Y:S01]  /*43c0*/  IMAD.MOV.U32 R204, RZ, RZ, RZ ;  /* 0x000000ffffcc7224 */ /* 0x000fe200078e00ff */
[----:B------:R-:W-:-:S04]  /*43d0*/  IADD3 R2, R145, R141, R234 ;  /* 0x0000008d91027210 */ /* 0x000fc80007ffe0ea */
[----:B------:R-:W-:-:S05]  /*43e0*/  IADD3 R2, R2, -0x60, RZ ;  /* 0xffffffa002027810 */ /* 0x000fca0007ffe0ff */
[----:B-1----:R-:W-:Y:S02]  /*43f0*/  IMAD.MOV.U32 R0, RZ, RZ, R2 ;  /* 0x000000ffff007224 */ /* 0x002fe400078e0002 */
[----:B------:R-:W-:-:S05]  /*4400*/  @P5 IMAD.HI.U32 R3, R2, c[0x0][0x2bc], RZ ;  /* 0x0000af0002035a27 */ /* 0x000fca00078e00ff */
[----:B------:R-:W-:-:S04]  /*4410*/  @P5 SHF.R.U32.HI R0, RZ, c[0x0][0x2c0], R3 ;  /* 0x0000b000ff005a19 */ /* 0x000fc80000011603 */
[----:B------:R-:W-:-:S04]  /*4420*/  @!P6 IADD3 R3, P0, R0, R238, RZ ;  /* 0x000000ee0003e210 */ /* 0x000fc80007f1e0ff */
[----:B------:R-:W-:Y:S02]  /*4430*/  @!P6 LEA.HI.X.SX32 R5, R0, R242, 0x1, P0 ;  /* 0x000000f20005e211 */ /* 0x000fe400000f0eff */
        /* <DEDUP_REMOVED lines=20> */
.L_x_837:
[----:B------:R-:W-:Y:S05]  /*4580*/  BRA.DIV ~URZ, `(.L_x_696) ;  /* 0x00013d827f007947 */ /* 0x000fea000b800000 */
[----:B------:R-:W3:Y:S01]  /*4590*/  SHFL.IDX PT, R2, R5, RZ, 0x181f ;  /* 0x00181fff05027589 */ /* 0x000ee200000e0000 */
[----:B------:R-:W-:-:S03]  /*45a0*/  ISETP.GE.AND P1, PT, R219, c[0x0][0x1d4], PT ;  /* 0x00007500db007a0c */ /* 0x000fc60003f26270 */
[----:B------:R-:W4:Y:S04]  /*45b0*/  SHFL.IDX PT, R8, R5, 0x1, 0x181f ;  /* 0x00381f0005087f89 */ /* 0x000f2800000e0000 */
[----:B------:R-:W5:Y:S01]  /*45c0*/  SHFL.IDX PT, R9, R0, 0x1, 0x181f ;  /* 0x00381f0000097f89 */ /* 0x000f6200000e0000 */
[C---:B---3--:R-:W-:Y:S02]  /*45d0*/  IADD3 R10, P0, R2.reuse, R143, RZ ;  /* 0x0000008f020a7210 */ /* 0x048fe40007f1e0ff */
[----:B------:R-:W-:-:S03]  /*45e0*/  IADD3 R6, P2, R2, R144, RZ ;  /* 0x0000009002067210 */ /* 0x000fc60007f5e0ff */
[--C-:B--2---:R-:W-:Y:S01]  /*45f0*/  IMAD.X R11, R7, 0x1, R68.reuse, P0 ;  /* 0x00000001070b7824 */ /* 0x104fe200000e0644 */
[----:B------:R-:W-:Y:S01]  /*4600*/  ISETP.GE.AND P0, PT, R221, c[0x0][0x1d4], PT ;  /* 0x00007500dd007a0c */ /* 0x000fe20003f06270 */
[----:B------:R-:W-:Y:S01]  /*4610*/  IMAD.X R7, R7, 0x1, R69, P2 ;  /* 0x0000000107077824 */ /* 0x000fe200010e0645 */
[C---:B----4-:R-:W-:Y:S02]  /*4620*/  IADD3 R2, P2, R8.reuse, R143, RZ ;  /* 0x0000008f08027210 */ /* 0x050fe40007f5e0ff */
[----:B------:R2:W-:Y:S03]  /*4630*/  LDGSTS.E.BYPASS.LTC128B.128 [R195+0x8100], [R10.64], !P1 ;  /* 0x081000000ac37fae */ /* 0x0005e6000c901d46 */
[----:B-----5:R-:W-:Y:S01]  /*4640*/  IMAD.X R3, R9, 0x1, R68, P2 ;  /* 0x0000000109037824 */ /* 0x020fe200010e0644 */
[----:B------:R-:W-:-:S05]  /*4650*/  IADD3 R8, P2, R8, R144, RZ ;  /* 0x0000009008087210 */ /* 0x000fca0007f5e0ff */
[----:B------:R-:W-:Y:S01]  /*4660*/  IMAD.X R9, R9, 0x1, R69, P2 ;  /* 0x0000000109097824 */ /* 0x000fe200010e0645 */
[----:B------:R3:W-:Y:S04]  /*4670*/  LDGSTS.E.BYPASS.LTC128B.128 [R195+0xb100], [R6.64], !P0 ;  /* 0x0b10000006c37fae */ /* 0x0007e8000c101d46 */
[----:B------:R3:W-:Y:S04]  /*4680*/  LDGSTS.E.BYPASS.LTC128B.128 [R195+0x9100], [R2.64], !P1 ;  /* 0x0910000002c37fae */ /* 0x0007e8000c901d46 */
[----:B------:R4:W-:Y:S04]  /*4690*/  LDGSTS.E.BYPASS.LTC128B.128 [R195+0xc100], [R8.64], !P0 ;  /* 0x0c10000008c37fae */ /* 0x0009e8000c101d46 */
[----:B--2---:R3:W2:Y:S04]  /*46a0*/  SHFL.IDX PT, R10, R0, 0x2, 0x181f ;  /* 0x00581f00000a7f89 */ /* 0x0046a800000e0000 */
[----:B-1----:R3:W1:Y:S01]  /*46b0*/  SHFL.IDX PT, R0, R5, 0x2, 0x181f ;  /* 0x00581f0005007f89 */ /* 0x00266200000e0000 */
[----:B----4-:R-:W-:-:S02]  /*46c0*/  SEL R9, RZ, 0x10, P1 ;  /* 0x00000010ff097807 */ /* 0x010fc40000800000 */
[----:B------:R-:W-:Y:S02]  /*46d0*/  SEL R8, RZ, 0x10, P0 ;  /* 0x00000010ff087807 */ /* 0x000fe40000000000 */
.L_x_838:
[C---:B---3--:R-:W-:Y:S02]  /*46e0*/  IADD3 R2, -R9.reuse, 0x10, RZ ;  /* 0x0000001009027810 */ /* 0x048fe40007ffe1ff */
[----:B------:R-:W-:Y:S02]  /*46f0*/  IADD3 R3, -R8, 0x10, RZ ;  /* 0x0000001008037810 */ /* 0x000fe40007ffe1ff */
[----:B------:R-:W-:Y:S02]  /*4700*/  LOP3.LUT R2, R2, 0xf, RZ, 0xc0, !PT ;  /* 0x0000000f02027812 */ /* 0x000fe400078ec0ff */
[----:B------:R-:W-:Y:S02]  /*4710*/  ISETP.NE.U32.AND P2, PT, R9, RZ, PT ;  /* 0x000000ff0900720c */ /* 0x000fe40003f45070 */
[----:B-1----:R-:W-:Y:S02]  /*4720*/  IADD3 R6, P1, P0, R2, R0, R143 ;  /* 0x0000000002067210 */ /* 0x002fe4000783e08f */
[----:B------:R-:W-:-:S02]  /*4730*/  LOP3.LUT R2, R3, 0xf, RZ, 0xc0, !PT ;  /* 0x0000000f03027812 */ /* 0x000fc400078ec0ff */
[----:B--2---:R-:W-:Y:S02]  /*4740*/  IADD3.X R7, RZ, R10, R68, P1, P0 ;  /* 0x0000000aff077210 */ /* 0x004fe40000fe0444 */
[----:B------:R-:W-:-:S04]  /*4750*/  IADD3 R2, P1, P0, R2, R0, R144 ;  /* 0x0000000002027210 */ /* 0x000fc8000783e090 */
[----:B------:R-:W-:Y:S01]  /*4760*/  IADD3.X R3, RZ, R10, R69, P1, P0 ;  /* 0x0000000aff037210 */ /* 0x000fe20000fe0445 */
[----:B------:R-:W-:Y:S01]  /*4770*/  @!PT LDS RZ, [RZ] ;  /* 0x00000000fffff984 */ /* 0x000fe20000000800 */
[----:B------:R-:W-:Y:S01]  /*4780*/  @!PT LDS RZ, [RZ] ;  /* 0x00000000fffff984 */ /* 0x000fe20000000800 */
[----:B------:R-:W-:Y:S01]  /*4790*/  @!PT LDS RZ, [RZ] ;  /* 0x00000000fffff984 */ /* 0x000fe20000000800 */
[----:B------:R1:W-:Y:S01]  /*47a0*/  LDGSTS.E.BYPASS.LTC128B.128.ZFILL [R195+0xa100], [R6.64], P2 ;  /* 0x0a10000006c37fae */ /* 0x0003e20009141d46 */
[----:B------:R-:W-:-:S13]  /*47b0*/  ISETP.NE.U32.AND P0, PT, R8, RZ, PT ;  /* 0x000000ff0800720c */ /* 0x000fda0003f05070 */
[----:B------:R1:W-:Y:S02]  /*47c0*/  LDGSTS.E.BYPASS.LTC128B.128.ZFILL [R195+0xd100], [R2.64], P0 ;  /* 0x0d10000002c37fae */ /* 0x0003e40008141d46 */
.L_x_694:
[----:B--234-:R-:W-:Y:S05]  /*47d0*/  BSYNC B0 ;  /* 0x0000000000007941 */ /* 0x01cfea0003800000 */
.L_x_693:
[----:B-1----:R-:W-:Y:S01]  /*47e0*/  IMAD.MOV.U32 R0, RZ, RZ, c[0x0][0x2c4] ;  /* 0x0000b100ff007624 */ /* 0x002fe200078e00ff */
[----:B------:R-:W-:Y:S01]  /*47f0*/  ULDC UR4, c[0x0][0x324] ;  /* 0x0000c90000047ab9 */ /* 0x000fe20000000800 */
[C---:B------:R-:W-:Y:S01]  /*4800*/  IADD3 R2, -R233.reuse, 0x1, R140 ;  /* 0x00000001e9027810 */ /* 0x040fe20007ffe18c */
[----:B------:R-:W-:Y:S01]  /*4810*/  ULOP3.LUT UR4, URZ, UR4, URZ, 0x33, !UPT ;  /* 0x000000043f047292 */ /* 0x000fe2000f8e333f */
[----:B------:R-:W0:Y:S01]  /*4820*/  LDGDEPBAR ;  /* 0x00000000000079af */ /* 0x000e220000000000 */
[----:B------:R-:W-:Y:S01]  /*4830*/  ISETP.NE.AND P0, PT, R0, 0x1, PT ;  /* 0x000000010000780c */ /* 0x000fe20003f05270 */
[----:B------:R-:W-:Y:S01]  /*4840*/  IMAD.IADD R0, R246, 0x1, R244 ;  /* 0x00000001f6007824 */ /* 0x000fe200078e02f4 */
[----:B------:R-:W-:Y:S01]  /*4850*/  IADD3 R9, -R233, R4, RZ ;  /* 0x00000004e9097210 */ /* 0x000fe20007ffe1ff */
[----:B------:R-:W-:Y:S02]  /*4860*/  IMAD.IADD R8, R140, 0x1, -R233 ;  /* 0x000000018c087824 */ /* 0x000fe400078e0ae9 */
[----:B------:R-:W-:-:S08]  /*4870*/  IMAD.MOV.U32 R5, RZ, RZ, R0 ;  /* 0x000000ffff057224 */ /* 0x000fd000078e0000 */
[----:B------:R-:W-:Y:S01]  /*4880*/  @P0 IMAD.HI.U32 R3, R0, c[0x0][0x2c8], RZ ;  /* 0x0000b20000030a27 */ /* 0x000fe200078e00ff */
[----:B------:R-:W-:-:S04]  /*4890*/  IADD3 R0, R2, -R231, RZ ;  /* 0x800000e702007210 */ /* 0x000fc80007ffe0ff */
[C---:B------:R-:W-:Y:S02]  /*48a0*/  IADD3 R7, R0.reuse, UR4, RZ ;  /* 0x0000000400077c10 */ /* 0x040fe4000fffe0ff */
[----:B------:R-:W-:Y:S02]  /*48b0*/  @P0 SHF.R.U32.HI R5, RZ, c[0x0][0x2cc], R3 ;  /* 0x0000b300ff050a19 */ /* 0x000fe40000011603 */
[----:B------:R-:W-:Y:S01]  /*48c0*/  IADD3 R6, R0, c[0x0][0x328], RZ ;  /* 0x0000ca0000067a10 */ /* 0x000fe20007ffe0ff */
[----:B------:R-:W-:Y:S05]  /*48d0*/  BRA.DIV ~URZ, `(.L_x_697) ;  /* 0x00013dc27f007947 */ /* 0x000fea000b800000 */
[----:B------:R1:W2:Y:S02]  /*48e0*/  SHFL.IDX PT, R3, R5, RZ, 0x1c1f ;  /* 0x001c1fff05037589 */ /* 0x0002a400000e0000 */
.L_x_839:
[----:B------:R-:W-:Y:S01]  /*48f0*/  IMAD.MOV.U32 R0, RZ, RZ, c[0x0][0x32c] ;  /* 0x0000cb00ff007624 */ /* 0x000fe200078e00ff */
[----:B--2---:R-:W-:-:S04]  /*4900*/  IADD3 R2, R6, R3, RZ ;  /* 0x0000000306027210 */ /* 0x004fc80007ffe0ff */
[----:B------:R-:W-:Y:S01]  /*4910*/  ISETP.GE.AND P0, PT, R0, 0x1, PT ;  /* 0x000000010000780c */ /* 0x000fe20003f06270 */
[----:B------:R-:W-:Y:S01]  /*4920*/  IMAD.IADD R0, R7, 0x1, R3 ;  /* 0x0000000107007824 */ /* 0x000fe200078e0203 */
[----:B------:R-:W-:-:S11]  /*4930*/  IMNMX R2, R8, R2, PT ;  /* 0x0000000208027217 */ /* 0x000fd60003800200 */
[----:B------:R-:W-:Y:S05]  /*4940*/  @!P0 BRA `(.L_x_698) ;  /* 0x0000014000008947 */ /* 0x000fea0003800000 */
[----:B------:R-:W-:Y:S01]  /*4950*/  IADD3 R3, -R231, R232, R3 ;  /* 0x000000e8e7037210 */ /* 0x000fe20007ffe103 */
[----:B------:R-:W-:Y:S03]  /*4960*/  BSSY B0, `(.L_x_699) ;  /* 0x000000e000007945 */ /* 0x000fe60003800000 */
        /* <DEDUP_REMOVED lines=9> */
.L_x_700:
[----:B------:R-:W-:-:S04]  /*4a00*/  MOV R10, c[0x0][0x32c] ;  /* 0x0000cb00000a7a02 */ /* 0x000fc80000000f00 */
[----:B------:R-:W-:-:S13]  /*4a10*/  ISETP.NE.AND P0, PT, R10, 0x1, PT ;  /* 0x000000010a00780c */ /* 0x000fda0003f05270 */
[----:B------:R-:W-:-:S05]  /*4a20*/  @P0 IMAD.HI.U32 R10, R3, c[0x0][0x330], RZ ;  /* 0x0000cc00030a0a27 */ /* 0x000fca00078e00ff */
[----:B------:R-:W-:Y:S02]  /*4a30*/  @P0 SHF.R.U32.HI R3, RZ, c[0x0][0x334], R10 ;  /* 0x0000cd00ff030a19 */ /* 0x000fe4000001160a */
.L_x_701:
[----:B------:R-:W-:Y:S05]  /*4a40*/  BSYNC B0 ;  /* 0x0000000000007941 */ /* 0x000fea0003800000 */
.L_x_699:
[----:B------:R-:W-:-:S05]  /*4a50*/  IMAD R3, R3, c[0x0][0x32c], R9 ;  /* 0x0000cb0003037a24 */ /* 0x000fca00078e0209 */
[----:B------:R-:W-:Y:S02]  /*4a60*/  IADD3 R10, R3, c[0x0][0x32c], RZ ;  /* 0x0000cb00030a7a10 */ /* 0x000fe40007ffe0ff */
[----:B------:R-:W-:Y:S02]  /*4a70*/  IMNMX R0, R0, R3, !PT ;  /* 0x0000000300007217 */ /* 0x000fe40007800200 */
[----:B------:R-:W-:Y:S02]  /*4a80*/  IMNMX R2, R2, R10, PT ;  /* 0x0000000a02027217 */ /* 0x000fe40003800200 */
.L_x_698:
[----:B------:R-:W-:Y:S02]  /*4a90*/  ISETP.GE.AND P0, PT, R4, 0x2, PT ;  /* 0x000000020400780c */ /* 0x000fe40003f06270 */
[----:B------:R-:W-:Y:S02]  /*4aa0*/  LOP3.LUT R192, R192, 0xffffefff, RZ, 0xc0, !PT ;  /* 0xffffefffc0c07812 */ /* 0x000fe400078ec0ff */
[C---:B------:R-:W-:Y:S02]  /*4ab0*/  ISETP.GE.AND P1, PT, R4.reuse, 0x9, PT ;  /* 0x000000090400780c */ /* 0x040fe40003f26270 */
[----:B------:R-:W-:-:S02]  /*4ac0*/  ISETP.GE.AND P6, PT, R4, 0x3a, PT ;  /* 0x0000003a0400780c */ /* 0x000fc40003fc6270 */
[C---:B------:R-:W-:Y:S02]  /*4ad0*/  ISETP.GE.AND P5, PT, R4.reuse, 0x41, PT ;  /* 0x000000410400780c */ /* 0x040fe40003fa6270 */
[C---:B------:R-:W-:Y:S02]  /*4ae0*/  ISETP.GE.AND P4, PT, R4.reuse, 0x42, PT ;  /* 0x000000420400780c */ /* 0x040fe40003f86270 */
[----:B------:R-:W-:Y:S02]  /*4af0*/  ISETP.GE.AND P3, PT, R4, 0x49, PT ;  /* 0x000000490400780c */ /* 0x000fe40003f66270 */
[----:B------:R-:W-:Y:S02]  /*4b00*/  @P0 LOP3.LUT R192, R192, 0x1000, RZ, 0xfc, !PT ;  /* 0x00001000c0c00812 */ /* 0x000fe400078efcff */
[----:B------:R-:W-:Y:S02]  /*4b10*/  ISETP.GT.AND P0, PT, R0, 0x1, !P0 ;  /* 0x000000010000780c */ /* 0x000fe40004704270 */
[----:B------:R-:W-:-:S02]  /*4b20*/  LOP3.LUT R192, R192, 0xffffbfff, RZ, 0xc0, !PT ;  /* 0xffffbfffc0c07812 */ /* 0x000fc400078ec0ff */
[----:B------:R-:W-:Y:S02]  /*4b30*/  ISETP.LT.OR P0, PT, R2, 0x2, P0 ;  /* 0x000000020200780c */ /* 0x000fe40000701670 */
[----:B------:R-:W-:Y:S02]  /*4b40*/  @P1 LOP3.LUT R192, R192, 0x4000, RZ, 0xfc, !PT ;  /* 0x00004000c0c01812 */ /* 0x000fe400078efcff */
[----:B------:R-:W-:Y:S02]  /*4b50*/  FSEL R11, R96, -INF , !P0 ;  /* 0xff800000600b7808 */ /* 0x000fe40004000000 */
[----:B------:R-:W-:Y:S02]  /*4b60*/  ISETP.GT.AND P0, PT, R0, 0x8, !P1 ;  /* 0x000000080000780c */ /* 0x000fe40004f04270 */
[----:B------:R-:W-:Y:S02]  /*4b70*/  ISETP.GE.AND P1, PT, R4, 0xa, PT ;  /* 0x0000000a0400780c */ /* 0x000fe40003f26270 */
[----:B------:R-:W-:-:S02]  /*4b80*/  ISETP.LT.OR P0, PT, R2, 0x9, P0 ;  /* 0x000000090200780c */ /* 0x000fc40000701670 */
[----:B------:R-:W-:Y:S02]  /*4b90*/  LOP3.LUT R192, R192, 0xfffff7ff, RZ, 0xc0, !PT ;  /* 0xfffff7ffc0c07812 */ /* 0x000fe400078ec0ff */
[----:B------:R-:W-:Y:S02]  /*4ba0*/  FSEL R16, R93, -INF , !P0 ;  /* 0xff8000005d107808 */ /* 0x000fe40004000000 */
[----:B------:R-:W-:Y:S02]  /*4bb0*/  ISETP.GT.AND P0, PT, R0, 0x9, !P1 ;  /* 0x000000090000780c */ /* 0x000fe40004f04270 */
[----:B------:R-:W-:Y:S02]  /*4bc0*/  ISETP.GE.AND P2, PT, R4, 0x4a, PT ;  /* 0x0000004a0400780c */ /* 0x000fe40003f46270 */
[----:B------:R-:W-:Y:S02]  /*4bd0*/  ISETP.LT.OR P0, PT, R2, 0xa, P0 ;  /* 0x0000000a0200780c */ /* 0x000fe40000701670 */
[----:B------:R-:W-:-:S02]  /*4be0*/  @P1 LOP3.LUT R192, R192, 0x800, RZ, 0xfc, !PT ;  /* 0x00000800c0c01812 */ /* 0x000fc400078efcff */
[----:B------:R-:W-:Y:S02]  /*4bf0*/  ISETP.GE.AND P1, PT, R4, 0x11, PT ;  /* 0x000000110400780c */ /* 0x000fe40003f26270 */
[----:B------:R-:W-:Y:S02]  /*4c00*/  LOP3.LUT R192, R192, 0xfffffbff, RZ, 0xc0, !PT ;  /* 0xfffffbffc0c07812 */ /* 0x000fe400078ec0ff */
[----:B------:R-:W-:Y:S02]  /*4c10*/  FSEL R17, R92, -INF , !P0 ;  /* 0xff8000005c117808 */ /* 0x000fe40004000000 */
[----:B------:R-:W-:-:S04]  /*4c20*/  ISETP.GT.AND P0, PT, R0, 0x10, !P1 ;  /* 0x000000100000780c */ /* 0x000fc80004f04270 */
[----:B------:R-:W-:-:S03]  /*4c30*/  ISETP.LT.OR P0, PT, R2, 0x11, P0 ;  /* 0x000000110200780c */ /* 0x000fc60000701670 */
[----:B------:R-:W-:Y:S02]  /*4c40*/  @P1 LOP3.LUT R192, R192, 0x400, RZ, 0xfc, !PT ;  /* 0x00000400c0c01812 */ /* 0x000fe400078efcff */
        /* <DEDUP_REMOVED lines=49> */
[----:B------:R-:W-:Y:S02]  /*4f60*/  FSEL R141, R48, -INF , !P0 ;  /* 0xff800000308d7808 */ /* 0x000fe40004000000 */
[----:B------:R-:W-:Y:S02]  /*4f70*/  LOP3.LUT R192, R192, 0xfffffffd, RZ, 0xc0, !PT ;  /* 0xfffffffdc0c07812 */ /* 0x000fe400078ec0ff */
[----:B------:R-:W-:-:S04]  /*4f80*/  ISETP.GT.AND P0, PT, R0, 0x31, !P1 ;  /* 0x000000310000780c */ /* 0x000fc80004f04270 */
[----:B------:R-:W-:-:S03]  /*4f90*/  ISETP.LT.OR P0, PT, R2, 0x32, P0 ;  /* 0x000000320200780c */ /* 0x000fc60000701670 */
[----:B------:R-:W-:Y:S02]  /*4fa0*/  @P1 LOP3.LUT R192, R192, 0x2, RZ, 0xfc, !PT ;  /* 0x00000002c0c01812 */ /* 0x000fe400078efcff */
[----:B------:R-:W-:Y:S02]  /*4fb0*/  ISETP.GE.AND P1, PT, R4, 0x39, PT ;  /* 0x000000390400780c */ /* 0x000fe40003f26270 */
[----:B------:R-:W-:Y:S02]  /*4fc0*/  FSEL R140, R43, -INF , !P0 ;  /* 0xff8000002b8c7808 */ /* 0x000fe40004000000 */
[----:B------:R-:W-:Y:S02]  /*4fd0*/  ISETP.GT.AND P0, PT, R0, 0x38, !P1 ;  /* 0x000000380000780c */ /* 0x000fe40004f04270 */
[----:B------:R-:W-:Y:S02]  /*4fe0*/  LOP3.LUT R192, R192, 0xfffffffe, RZ, 0xc0, !PT ;  /* 0xfffffffec0c07812 */ /* 0x000fe400078ec0ff */
[----:B------:R-:W-:-:S04]  /*4ff0*/  ISETP.LT.OR P0, PT, R2, 0x39, P0 ;  /* 0x000000390200780c */ /* 0x000fc80000701670 */
[----:B------:R-:W-:Y:S02]  /*5000*/  FSEL R139, R41, -INF , !P0 ;  /* 0xff800000298b7808 */ /* 0x000fe40004000000 */
[----:B------:R-:W-:Y:S02]  /*5010*/  ISETP.GT.AND P0, PT, R0, 0x39, !P6 ;  /* 0x000000390000780c */ /* 0x000fe40007704270 */
[----:B------:R-:W-:Y:S02]  /*5020*/  @P1 LOP3.LUT R192, R192, 0x1, RZ, 0xfc, !PT ;  /* 0x00000001c0c01812 */ /* 0x000fe400078efcff */
[----:B------:R-:W-:Y:S02]  /*5030*/  ISETP.LT.OR P0, PT, R2, 0x3a, P0 ;  /* 0x0000003a0200780c */ /* 0x000fe40000701670 */
[----:B------:R-:W-:Y:S02]  /*5040*/  ISETP.GE.AND P1, PT, R4, 0x51, PT ;  /* 0x000000510400780c */ /* 0x000fe40003f26270 */
[----:B------:R-:W-:-:S02]  /*5050*/  FSEL R138, R40, -INF , !P0 ;  /* 0xff800000288a7808 */ /* 0x000fc40004000000 */
[----:B------:R-:W-:Y:S02]  /*5060*/  ISETP.GT.AND P0, PT, R0, 0x40, !P5 ;  /* 0x000000400000780c */ /* 0x000fe40006f04270 */
[----:B------:R-:W-:Y:S02]  /*5070*/  LOP3.LUT R192, R192, 0xfffeffff, RZ, 0xc0, !PT ;  /* 0xfffeffffc0c07812 */ /* 0x000fe400078ec0ff */
[----:B------:R-:W-:-:S04]  /*5080*/  ISETP.LT.OR P0, PT, R2, 0x41, P0 ;  /* 0x000000410200780c */ /* 0x000fc80000701670 */
[----:B------:R-:W-:Y:S02]  /*5090*/  FSEL R177, R30, -INF , !P0 ;  /* 0xff8000001eb17808 */ /* 0x000fe40004000000 */
[----:B------:R-:W-:Y:S02]  /*50a0*/  ISETP.GT.AND P0, PT, R0, 0x41, !P4 ;  /* 0x000000410000780c */ /* 0x000fe40006704270 */
[----:B------:R-:W-:Y:S02]  /*50b0*/  @P1 LOP3.LUT R192, R192, 0x10000, RZ, 0xfc, !PT ;  /* 0x00010000c0c01812 */ /* 0x000fe400078efcff */
[----:B------:R-:W-:Y:S02]  /*50c0*/  ISETP.LT.OR P0, PT, R2, 0x42, P0 ;  /* 0x000000420200780c */ /* 0x000fe40000701670 */
[----:B------:R-:W-:Y:S02]  /*50d0*/  LOP3.LUT R192, R192, 0xffff7fff, RZ, 0xc0, !PT ;  /* 0xffff7fffc0c07812 */ /* 0x000fe400078ec0ff */
[----:B------:R-:W-:-:S02]  /*50e0*/  FSEL R176, R29, -INF , !P0 ;  /* 0xff8000001db07808 */ /* 0x000fc40004000000 */
[----:B------:R-:W-:-:S04]  /*50f0*/  ISETP.GT.AND P0, PT, R0, 0x48, !P3 ;  /* 0x000000480000780c */ /* 0x000fc80005f04270 */
[----:B------:R-:W-:-:S04]  /*5100*/  ISETP.LT.OR P0, PT, R2, 0x49, P0 ;  /* 0x000000490200780c */ /* 0x000fc80000701670 */
[----:B------:R-:W-:Y:S02]  /*5110*/  FSEL R151, R25, -INF , !P0 ;  /* 0xff80000019977808 */ /* 0x000fe40004000000 */
[----:B------:R-:W-:-:S04]  /*5120*/  ISETP.GT.AND P0, PT, R0, 0x49, !P2 ;  /* 0x000000490000780c */ /* 0x000fc80005704270 */
[----:B------:R-:W-:-:S04]  /*5130*/  ISETP.LT.OR P0, PT, R2, 0x4a, P0 ;  /* 0x0000004a0200780c */ /* 0x000fc80000701670 */
[----:B------:R-:W-:Y:S02]  /*5140*/  FSEL R150, R24, -INF , !P0 ;  /* 0xff80000018967808 */ /* 0x000fe40004000000 */
[----:B------:R-:W-:Y:S02]  /*5150*/  ISETP.GT.AND P0, PT, R0, 0x50, !P1 ;  /* 0x000000500000780c */ /* 0x000fe40004f04270 */
[----:B------:R-:W-:Y:S02]  /*5160*/  ISETP.GE.AND P1, PT, R4, 0x52, PT ;  /* 0x000000520400780c */ /* 0x000fe40003f26270 */
[----:B------:R-:W-:-:S04]  /*5170*/  ISETP.LT.OR P0, PT, R2, 0x51, P0 ;  /* 0x000000510200780c */ /* 0x000fc80000701670 */
[----:B------:R-:W-:Y:S02]  /*5180*/  FSEL R194, R23, -INF , !P0 ;  /* 0xff80000017c27808 */ /* 0x000fe40004000000 */
[----:B------:R-:W-:-:S04]  /*5190*/  ISETP.GT.AND P0, PT, R0, 0x51, !P1 ;  /* 0x000000510000780c */ /* 0x000fc80004f04270 */
[----:B------:R-:W-:Y:S02]  /*51a0*/  ISETP.LT.OR P0, PT, R2, 0x52, P0 ;  /* 0x000000520200780c */ /* 0x000fe40000701670 */
        /* <DEDUP_REMOVED lines=9> */
[----:B------:R-:W-:Y:S02]  /*5240*/  ISETP.GT.AND P0, PT, R0, RZ, !P1 ;  /* 0x000000ff0000720c */ /* 0x000fe40004f04270 */
[----:B------:R-:W-:Y:S02]  /*5250*/  LOP3.LUT R192, R192, 0xfffdffff, RZ, 0xc0, !PT ;  /* 0xfffdffffc0c07812 */ /* 0x000fe400078ec0ff */
[----:B------:R-:W-:-:S04]  /*5260*/  ISETP.LT.OR P0, PT, R2, 0x1, P0 ;  /* 0x000000010200780c */ /* 0x000fc80000701670 */
[----:B------:R-:W-:Y:S02]  /*5270*/  FSEL R10, R98, -INF , !P0 ;  /* 0xff800000620a7808 */ /* 0x000fe40004000000 */
[----:B------:R-:W-:-:S13]  /*5280*/  ISETP.GE.AND P0, PT, R4, 0x5a, PT ;  /* 0x0000005a0400780c */ /* 0x000fda0003f06270 */
[----:B------:R-:W-:Y:S02]  /*5290*/  @P0 LOP3.LUT R192, R192, 0x20000, RZ, 0xfc, !PT ;  /* 0x00020000c0c00812 */ /* 0x000fe400078efcff */
[----:B------:R-:W-:-:S04]  /*52a0*/  ISETP.GT.AND P0, PT, R0, 0x59, !P0 ;  /* 0x000000590000780c */ /* 0x000fc80004704270 */
[----:B------:R-:W-:-:S04]  /*52b0*/  ISETP.LT.OR P0, PT, R2, 0x5a, P0 ;  /* 0x0000005a0200780c */ /* 0x000fc80000701670 */
[----:B------:R-:W-:Y:S01]  /*52c0*/  FSEL R178, R12, -INF , !P0 ;  /* 0xff8000000cb27808 */ /* 0x000fe20004000000 */
[----:B------:R-:W-:Y:S06]  /*52d0*/  BRA.DIV ~URZ, `(.L_x_702) ;  /* 0x000134327f007947 */ /* 0x000fec000b800000 */
[----:B------:R2:W3:Y:S02]  /*52e0*/  SHFL.IDX PT, R3, R5, 0x1, 0x1c1f ;  /* 0x003c1f0005037f89 */ /* 0x0004e400000e0000 */
.L_x_840:
[----:B------:R-:W-:Y:S01]  /*52f0*/  IMAD.MOV.U32 R0, RZ, RZ, c[0x0][0x32c] ;  /* 0x0000cb00ff007624 */ /* 0x000fe200078e00ff */
[----:B---3--:R-:W-:-:S04]  /*5300*/  IADD3 R2, R6, R3, RZ ;  /* 0x0000000306027210 */ /* 0x008fc80007ffe0ff */
        /* <DEDUP_REMOVED lines=15> */
.L_x_705:
[----:B------:R-:W-:-:S04]  /*5400*/  MOV R4, c[0x0][0x32c] ;  /* 0x0000cb0000047a02 */ /* 0x000fc80000000f00 */
[----:B------:R-:W-:-:S13]  /*5410*/  ISETP.NE.AND P0, PT, R4, 0x1, PT ;  /* 0x000000010400780c */ /* 0x000fda0003f05270 */
[----:B------:R-:W-:-:S05]  /*5420*/  @P0 IMAD.HI.U32 R4, R3, c[0x0][0x330], RZ ;  /* 0x0000cc0003040a27 */ /* 0x000fca00078e00ff */
[----:B------:R-:W-:Y:S02]  /*5430*/  @P0 SHF.R.U32.HI R3, RZ, c[0x0][0x334], R4 ;  /* 0x0000cd00ff030a19 */ /* 0x000fe40000011604 */
.L_x_706:
[----:B------:R-:W-:Y:S05]  /*5440*/  BSYNC B0 ;  /* 0x0000000000007941 */ /* 0x000fea0003800000 */
.L_x_704:
[----:B------:R-:W-:-:S05]  /*5450*/  IMAD R3, R3, c[0x0][0x32c], R9 ;  /* 0x0000cb0003037a24 */ /* 0x000fca00078e0209 */
[----:B------:R-:W-:Y:S02]  /*5460*/  IADD3 R4, R3, c[0x0][0x32c], RZ ;  /* 0x0000cb0003047a10 */ /* 0x000fe40007ffe0ff */
[----:B------:R-:W-:Y:S02]  /*5470*/  IMNMX R0, R0, R3, !PT ;  /* 0x0000000300007217 */ /* 0x000fe40007800200 */
[----:B------:R-:W-:Y:S02]  /*5480*/  IMNMX R2, R2, R4, PT ;  /* 0x0000000402027217 */ /* 0x000fe40003800200 */
.L_x_703:
[----:B------:R-:W-:Y:S02]  /*5490*/  LOP3.LUT P0, RZ, R192, 0x1000, RZ, 0xc0, !PT ;  /* 0x00001000c0ff7812 */ /* 0x000fe4000780c0ff */
[----:B------:R-:W-:Y:S02]  /*54a0*/  FMNMX.FTZ R3, R10, R11, !PT ;  /* 0x0000000b0a037209 */ /* 0x000fe40007810000 */
[----:B------:R-:W-:Y:S02]  /*54b0*/  ISETP.GT.AND P0, PT, R0, 0x1, !P0 ;  /* 0x000000010000780c */ /* 0x000fe40004704270 */
[----:B------:R-:W-:-:S02]  /*54c0*/  FMNMX.FTZ R3, R16, R3, !PT ;  /* 0x0000000310037209 */ /* 0x000fc40007810000 */
[----:B------:R-:W-:Y:S02]  /*54d0*/  ISETP.LT.OR P0, PT, R2, 0x2, P0 ;  /* 0x000000020200780c */ /* 0x000fe40000701670 */
[----:B------:R-:W-:Y:S02]  /*54e0*/  FMNMX.FTZ R3, R17, R3, !PT ;  /* 0x0000000311037209 */ /* 0x000fe40007810000 */
[----:B------:R-:W-:Y:S02]  /*54f0*/  FSEL R7, R97, -INF , !P0 ;  /* 0xff80000061077808 */ /* 0x000fe40004000000 */
[----:B------:R-:W-:Y:S02]  /*5500*/  LOP3.LUT P0, RZ, R192, 0x4000, RZ, 0xc0, !PT ;  /* 0x00004000c0ff7812 */ /* 0x000fe4000780c0ff */
[----:B------:R-:W-:Y:S02]  /*5510*/  FMNMX.FTZ R3, R19, R3, !PT ;  /* 0x0000000313037209 */ /* 0x000fe40007810000 */
[----:B------:R-:W-:-:S02]  /*5520*/  ISETP.GT.AND P0, PT, R0, 0x8, !P0 ;  /* 0x000000080000780c */ /* 0x000fc40004704270 */
[----:B------:R-:W-:Y:S02]  /*5530*/  FMNMX.FTZ R3, R20, R3, !PT ;  /* 0x0000000314037209 */ /* 0x000fe40007810000 */
[----:B------:R-:W-:Y:S02]  /*5540*/  ISETP.LT.OR P0, PT, R2, 0x9, P0 ;  /* 0x000000090200780c */ /* 0x000fe40000701670 */
[----:B------:R-:W-:Y:S02]  /*5550*/  FMNMX.FTZ R3, R21, R3, !PT ;  /* 0x0000000315037209 */ /* 0x000fe40007810000 */
[----:B------:R-:W-:Y:S02]  /*5560*/  FSEL R12, R95, -INF , !P0 ;  /* 0xff8000005f0c7808 */ /* 0x000fe40004000000 */
[----:B------:R-:W-:Y:S02]  /*5570*/  LOP3.LUT P0, RZ, R192, 0x800, RZ, 0xc0, !PT ;  /* 0x00000800c0ff7812 */ /* 0x000fe4000780c0ff */
[----:B------:R-:W-:-:S02]  /*5580*/  FMNMX.FTZ R3, R22, R3, !PT ;  /* 0x0000000316037209 */ /* 0x000fc40007810000 */
[----:B------:R-:W-:Y:S02]  /*5590*/  ISETP.GT.AND P0, PT, R0, 0x9, !P0 ;  /* 0x000000090000780c */ /* 0x000fe40004704270 */
[----:B------:R-:W-:Y:S02]  /*55a0*/  FMNMX.FTZ R3, R102, R3, !PT ;  /* 0x0000000366037209 */ /* 0x000fe40007810000 */
[----:B------:R-:W-:Y:S02]  /*55b0*/  ISETP.LT.OR P0, PT, R2, 0xa, P0 ;  /* 0x0000000a0200780c */ /* 0x000fe40000701670 */
[----:B------:R-:W-:Y:S02]  /*55c0*/  FMNMX.FTZ R3, R103, R3, !PT ;  /* 0x0000000367037209 */ /* 0x000fe40007810000 */
[----:B------:R-:W-:Y:S02]  /*55d0*/  FSEL R13, R94, -INF , !P0 ;  /* 0xff8000005e0d7808 */ /* 0x000fe40004000000 */
[----:B------:R-:W-:-:S02]  /*55e0*/  LOP3.LUT P0, RZ, R192, 0x400, RZ, 0xc0, !PT ;  /* 0x00000400c0ff7812 */ /* 0x000fc4000780c0ff */
[----:B------:R-:W-:Y:S02]  /*55f0*/  FMNMX.FTZ R3, R128, R3, !PT ;  /* 0x0000000380037209 */ /* 0x000fe40007810000 */
[----:B------:R-:W-:Y:S02]  /*5600*/  ISETP.GT.AND P0, PT, R0, 0x10, !P0 ;  /* 0x000000100000780c */ /* 0x000fe40004704270 */
[----:B------:R-:W-:Y:S02]  /*5610*/  FMNMX.FTZ R3, R129, R3, !PT ;  /* 0x0000000381037209 */ /* 0x000fe40007810000 */
[----:B------:R-:W-:Y:S02]  /*5620*/  ISETP.LT.OR P0, PT, R2, 0x11, P0 ;  /* 0x000000110200780c */ /* 0x000fe40000701670 */
[----:B------:R-:W-:Y:S02]  /*5630*/  FMNMX.FTZ R3, R141, R3, !PT ;  /* 0x000000038d037209 */ /* 0x000fe40007810000 */
[----:B------:R-:W-:-:S02]  /*5640*/  FSEL R14, R91, -INF , !P0 ;  /* 0xff8000005b0e7808 */ /* 0x000fc40004000000 */
[----:B------:R-:W-:Y:S02]  /*5650*/  LOP3.LUT P0, RZ, R192, 0x200, RZ, 0xc0, !PT ;  /* 0x00000200c0ff7812 */ /* 0x000fe4000780c0ff */
[----:B------:R-:W-:Y:S02]  /*5660*/  FMNMX.FTZ R3, R140, R3, !PT ;  /* 0x000000038c037209 */ /* 0x000fe40007810000 */
[----:B------:R-:W-:Y:S02]  /*5670*/  ISETP.GT.AND P0, PT, R0, 0x11, !P0 ;  /* 0x000000110000780c */ /* 0x000fe40004704270 */
[----:B------:R-:W-:Y:S02]  /*5680*/  FMNMX.FTZ R3, R139, R3, !PT ;  /* 0x000000038b037209 */ /* 0x000fe40007810000 */
[----:B------:R-:W-:Y:S02]  /*5690*/  ISETP.LT.OR P0, PT, R2, 0x12, P0 ;  /* 0x000000120200780c */ /* 0x000fe40000701670 */
[----:B------:R-:W-:-:S02]  /*56a0*/  FMNMX.FTZ R3, R138, R3, !PT ;  /* 0x000000038a037209 */ /* 0x000fc40007810000 */
[----:B------:R-:W-:Y:S02]  /*56b0*/  FSEL R15, R90, -INF , !P0 ;  /* 0xff8000005a0f7808 */ /* 0x000fe40004000000 */
[----:B------:R-:W-:Y:S02]  /*56c0*/  LOP3.LUT P0, RZ, R192, 0x100, RZ, 0xc0, !PT ;  /* 0x00000100c0ff7812 */ /* 0x000fe4000780c0ff */
[----:B------:R-:W-:Y:S02]  /*56d0*/  FMNMX.FTZ R3, R177, R3, !PT ;  /* 0x00000003b1037209 */ /* 0x000fe40007810000 */
[----:B------:R-:W-:Y:S02]  /*56e0*/  ISETP.GT.AND P0, PT, R0, 0x18, !P0 ;  /* 0x000000180000780c */ /* 0x000fe40004704270 */
[----:B------:R-:W-:Y:S02]  /*56f0*/  FMNMX.FTZ R3, R176, R3, !PT ;  /* 0x00000003b0037209 */ /* 0x000fe40007810000 */
[----:B------:R-:W-:-:S02]  /*5700*/  ISETP.LT.OR P0, PT, R2, 0x19, P0 ;  /* 0x000000190200780c */ /* 0x000fc40000701670 */
[----:B------:R-:W-:Y:S02]  /*5710*/  FMNMX.FTZ R3, R151, R3, !PT ;  /* 0x0000000397037209 */ /* 0x000fe40007810000 */
[----:B------:R-:W-:Y:S02]  /*5720*/  FSEL R18, R79, -INF , !P0 ;  /* 0xff8000004f127808 */ /* 0x000fe40004000000 */
[----:B------:R-:W-:-:S04]  /*5730*/  LOP3.LUT P0, RZ, R192, 0x80, RZ, 0xc0, !PT ;  /* 0x00000080c0ff7812 */ /* 0x000fc8000780c0ff */
[----:B------:R-:W-:-:S04]  /*5740*/  ISETP.GT.AND P0, PT, R0, 0x19, !P0 ;  /* 0x000000190000780c */ /* 0x000fc80004704270 */
[----:B------:R-:W-:-:S04]  /*5750*/  ISETP.LT.OR P0, PT, R2, 0x1a, P0 ;  /* 0x0000001a0200780c */ /* 0x000fc80000701670 */
        /* <DEDUP_REMOVED lines=29> */
[----:B------:R-:W-:Y:S02]  /*5930*/  ISETP.GT.AND P0, PT, R0, 0x39, !P6 ;  /* 0x000000390000780c */ /* 0x000fe40007704270 */
[----:B------:R-:W-:Y:S02]  /*5940*/  LOP3.LUT P6, RZ, R192, 0x10000, RZ, 0xc0, !PT ;  /* 0x00010000c0ff7812 */ /* 0x000fe400078cc0ff */
[----:B------:R-:W-:-:S04]  /*5950*/  ISETP.LT.OR P0, PT, R2, 0x3a, P0 ;  /* 0x0000003a0200780c */ /* 0x000fc80000701670 */
[----:B------:R-:W-:Y:S02]  /*5960*/  FSEL R136, R37, -INF , !P0 ;  /* 0xff80000025887808 */ /* 0x000fe40004000000 */
[----:B------:R-:W-:-:S04]  /*5970*/  ISETP.GT.AND P0, PT, R0, 0x40, !P5 ;  /* 0x000000400000780c */ /* 0x000fc80006f04270 */
[----:B------:R-:W-:-:S04]  /*5980*/  ISETP.LT.OR P0, PT, R2, 0x41, P0 ;  /* 0x000000410200780c */ /* 0x000fc80000701670 */
[----:B------:R-:W-:Y:S02]  /*5990*/  FSEL R147, R36, -INF , !P0 ;  /* 0xff80000024937808 */ /* 0x000fe40004000000 */
[----:B------:R-:W-:-:S04]  /*59a0*/  ISETP.GT.AND P0, PT, R0, 0x41, !P4 ;  /* 0x000000410000780c */ /* 0x000fc80006704270 */
[----:B------:R-:W-:-:S04]  /*59b0*/  ISETP.LT.OR P0, PT, R2, 0x42, P0 ;  /* 0x000000420200780c */ /* 0x000fc80000701670 */
[----:B------:R-:W-:Y:S02]  /*59c0*/  FSEL R146, R31, -INF , !P0 ;  /* 0xff8000001f927808 */ /* 0x000fe40004000000 */
[----:B------:R-:W-:Y:S02]  /*59d0*/  ISETP.GT.AND P0, PT, R0, 0x48, !P3 ;  /* 0x000000480000780c */ /* 0x000fe40005f04270 */
[----:B------:R-:W-:Y:S02]  /*59e0*/  LOP3.LUT P3, RZ, R192, 0x2000, RZ, 0xc0, !PT ;  /* 0x00002000c0ff7812 */ /* 0x000fe4000786c0ff */
[----:B------:R-:W-:-:S04]  /*59f0*/  ISETP.LT.OR P0, PT, R2, 0x49, P0 ;  /* 0x000000490200780c */ /* 0x000fc80000701670 */
[----:B------:R-:W-:Y:S02]  /*5a00*/  FSEL R145, R28, -INF , !P0 ;  /* 0xff8000001c917808 */ /* 0x000fe40004000000 */
[----:B------:R-:W-:Y:S02]  /*5a10*/  ISETP.GT.AND P0, PT, R0, 0x49, !P2 ;  /* 0x000000490000780c */ /* 0x000fe40005704270 */
[----:B------:R-:W-:Y:S02]  /*5a20*/  LOP3.LUT P2, RZ, R192, 0x20000, RZ, 0xc0, !PT ;  /* 0x00020000c0ff7812 */ /* 0x000fe4000784c0ff */
[----:B------:R-:W-:-:S04]  /*5a30*/  ISETP.LT.OR P0, PT, R2, 0x4a, P0 ;  /* 0x0000004a0200780c */ /* 0x000fc80000701670 */
[----:B------:R-:W-:Y:S02]  /*5a40*/  FSEL R148, R27, -INF , !P0 ;  /* 0xff8000001b947808 */ /* 0x000fe40004000000 */
[----:B------:R-:W-:Y:S02]  /*5a50*/  ISETP.GT.AND P0, PT, R0, RZ, !P1 ;  /* 0x000000ff0000720c */ /* 0x000fe40004f04270 */
[----:B------:R-:W-:Y:S02]  /*5a60*/  LOP3.LUT P1, RZ, R192, 0x8000, RZ, 0xc0, !PT ;  /* 0x00008000c0ff7812 */ /* 0x000fe4000782c0ff */
[----:B------:R-:W-:Y:S02]  /*5a70*/  ISETP.LT.OR P0, PT, R2, 0x1, P0 ;  /* 0x000000010200780c */ /* 0x000fe40000701670 */
[----:B------:R-:W-:Y:S02]  /*5a80*/  ISETP.GT.AND P1, PT, R0, 0x51, !P1 ;  /* 0x000000510000780c */ /* 0x000fe40004f24270 */
[----:B------:R-:W-:-:S02]  /*5a90*/  FSEL R6, R99, -INF , !P0 ;  /* 0xff80000063067808 */ /* 0x000fc40004000000 */
[----:B------:R-:W-:Y:S02]  /*5aa0*/  ISETP.GT.AND P0, PT, R0, 0x50, !P6 ;  /* 0x000000500000780c */ /* 0x000fe40007704270 */
[----:B------:R-:W-:Y:S02]  /*5ab0*/  FMNMX.FTZ R4, R6, R7, !PT ;  /* 0x0000000706047209 */ /* 0x000fe40007810000 */
[----:B------:R-:W-:Y:S02]  /*5ac0*/  ISETP.LT.OR P0, PT, R2, 0x51, P0 ;  /* 0x000000510200780c */ /* 0x000fe40000701670 */
[----:B------:R-:W-:Y:S02]  /*5ad0*/  FMNMX.FTZ R4, R12, R4, !PT ;  /* 0x000000040c047209 */ /* 0x000fe40007810000 */
[----:B------:R-:W-:Y:S02]  /*5ae0*/  FSEL R149, R26, -INF , !P0 ;  /* 0xff8000001a957808 */ /* 0x000fe40004000000 */
[----:B------:R-:W-:-:S02]  /*5af0*/  FMNMX.FTZ R4, R13, R4, !PT ;  /* 0x000000040d047209 */ /* 0x000fc40007810000 */
[----:B------:R-:W-:Y:S02]  /*5b00*/  ISETP.GT.AND P0, PT, R0, 0x58, !P3 ;  /* 0x000000580000780c */ /* 0x000fe40005f04270 */
[----:B------:R-:W-:Y:S02]  /*5b10*/  FMNMX.FTZ R4, R14, R4, !PT ;  /* 0x000000040e047209 */ /* 0x000fe40007810000 */
[----:B------:R-:W-:Y:S02]  /*5b20*/  ISETP.GT.AND P3, PT, R0, 0x59, !P2 ;  /* 0x000000590000780c */ /* 0x000fe40005764270 */
[----:B------:R-:W-:Y:S02]  /*5b30*/  FMNMX.FTZ R4, R15, R4, !PT ;  /* 0x000000040f047209 */ /* 0x000fe40007810000 */
[----:B------:R-:W-:Y:S02]  /*5b40*/  FMNMX.FTZ R0, R150, R3, !PT ;  /* 0x0000000396007209 */ /* 0x000fe40007810000 */
[----:B------:R-:W-:-:S02]  /*5b50*/  FMNMX.FTZ R4, R18, R4, !PT ;  /* 0x0000000412047209 */ /* 0x000fc40007810000 */
[----:B------:R-:W-:Y:S02]  /*5b60*/  ISETP.LT.OR P2, PT, R2, 0x52, P1 ;  /* 0x000000520200780c */ /* 0x000fe40000f41670 */
[----:B------:R-:W-:Y:S02]  /*5b70*/  FMNMX.FTZ R4, R24, R4, !PT ;  /* 0x0000000418047209 */ /* 0x000fe40007810000 */
[----:B------:R-:W-:Y:S02]  /*5b80*/  ISETP.LT.OR P1, PT, R2, 0x59, P0 ;  /* 0x000000590200780c */ /* 0x000fe40000721670 */
[----:B------:R-:W-:Y:S02]  /*5b90*/  FMNMX.FTZ R4, R69, R4, !PT ;  /* 0x0000000445047209 */ /* 0x000fe40007810000 */
[----:B------:R-:W-:Y:S02]  /*5ba0*/  FSEL R144, R34, -INF , !P2 ;  /* 0xff80000022907808 */ /* 0x000fe40005000000 */
[----:B------:R-:W-:-:S02]  /*5bb0*/  FMNMX.FTZ R4, R70, R4, !PT ;  /* 0x0000000446047209 */ /* 0x000fc40007810000 */
[----:B------:R-:W-:Y:S02]  /*5bc0*/  FMNMX.FTZ R0, R194, R0, !PT ;  /* 0x00000000c2007209 */ /* 0x000fe40007810000 */
[----:B------:R-:W-:Y:S02]  /*5bd0*/  FMNMX.FTZ R4, R100, R4, !PT ;  /* 0x0000000464047209 */ /* 0x000fe40007810000 */
[----:B------:R-:W-:Y:S02]  /*5be0*/  ISETP.LT.OR P0, PT, R2, 0x5a, P3 ;  /* 0x0000005a0200780c */ /* 0x000fe40001f01670 */
[----:B------:R-:W-:Y:S02]  /*5bf0*/  FMNMX.FTZ R4, R101, R4, !PT ;  /* 0x0000000465047209 */ /* 0x000fe40007810000 */
[----:B------:R-:W-:Y:S02]  /*5c00*/  FSEL R143, R33, -INF , !P1 ;  /* 0xff800000218f7808 */ /* 0x000fe40004800000 */
[----:B------:R-:W-:-:S02]  /*5c10*/  FMNMX.FTZ R4, R131, R4, !PT ;  /* 0x0000000483047209 */ /* 0x000fc40007810000 */
[----:B------:R-:W-:Y:S02]  /*5c20*/  FMNMX.FTZ R0, R193, R0, !PT ;  /* 0x00000000c1007209 */ /* 0x000fe40007810000 */
[----:B------:R-:W-:Y:S02]  /*5c30*/  FMNMX.FTZ R4, R130, R4, !PT ;  /* 0x0000000482047209 */ /* 0x000fe40007810000 */
[----:B------:R-:W-:Y:S02]  /*5c40*/  FSEL R142, R32, -INF , !P0 ;  /* 0xff800000208e7808 */ /* 0x000fe40004000000 */
[----:B------:R-:W-:Y:S02]  /*5c50*/  FMNMX.FTZ R4, R137, R4, !PT ;  /* 0x0000000489047209 */ /* 0x000fe40007810000 */
[----:B------:R-:W-:Y:S02]  /*5c60*/  FMNMX.FTZ R0, R179, R0, !PT ;  /* 0x00000000b3007209 */ /* 0x000fe40007810000 */
[----:B------:R-:W-:-:S04]  /*5c70*/  FMNMX.FTZ R4, R136, R4, !PT ;  /* 0x0000000488047209 */ /* 0x000fc80007810000 */
[----:B------:R-:W-:-:S04]  /*5c80*/  FMNMX.FTZ R4, R147, R4, !PT ;  /* 0x0000000493047209 */ /* 0x000fc80007810000 */
[----:B------:R-:W-:-:S04]  /*5c90*/  FMNMX.FTZ R4, R146, R4, !PT ;  /* 0x0000000492047209 */ /* 0x000fc80007810000 */
[----:B------:R-:W-:-:S04]  /*5ca0*/  FMNMX.FTZ R4, R145, R4, !PT ;  /* 0x0000000491047209 */ /* 0x000fc80007810000 */
[----:B------:R-:W-:Y:S02]  /*5cb0*/  FMNMX.FTZ R3, R148, R4, !PT ;  /* 0x0000000494037209 */ /* 0x000fe40007810000 */
[----:B------:R-:W-:Y:S02]  /*5cc0*/  FMNMX.FTZ R4, R178, R0, !PT ;  /* 0x00000000b2047209 */ /* 0x000fe40007810000 */
[----:B------:R-:W-:-:S04]  /*5cd0*/  FMNMX.FTZ R3, R149, R3, !PT ;  /* 0x0000000395037209 */ /* 0x000fc80007810000 */
[----:B------:R-:W-:-:S04]  /*5ce0*/  FMNMX.FTZ R2, R144, R3, !PT ;  /* 0x0000000390027209 */ /* 0x000fc80007810000 */
[----:B------:R-:W-:-:S04]  /*5cf0*/  FMNMX.FTZ R2, R143, R2, !PT ;  /* 0x000000028f027209 */ /* 0x000fc80007810000 */
[----:B-12---:R-:W-:Y:S01]  /*5d00*/  FMNMX.FTZ R5, R142, R2, !PT ;  /* 0x000000028e057209 */ /* 0x006fe20007810000 */
[----:B------:R-:W-:Y:S05]  /*5d10*/  BRA.DIV ~URZ, `(.L_x_707) ;  /* 0x00012a627f007947 */ /* 0x000fea000b800000 */
[----:B------:R1:W2:Y:S02]  /*5d20*/  SHFL.BFLY PT, R0, R4, 0x2, 0x1f ;  /* 0x0c401f0004007f89 */ /* 0x0002a400000e0000 */
.L_x_841:
[----:B-12---:R-:W-:Y:S01]  /*5d30*/  FMNMX.FTZ R4, R4, R0, !PT ;  /* 0x0000000004047209 */ /* 0x006fe20007810000 */
[----:B------:R-:W-:Y:S05]  /*5d40*/  BRA.DIV ~URZ, `(.L_x_708) ;  /* 0x00012a727f007947 */ /* 0x000fea000b800000 */
[----:B------:R-:W1:Y:S04]  /*5d50*/  SHFL.BFLY PT, R0, R5, 0x2, 0x1f ;  /* 0x0c401f0005007f89 */ /* 0x000e6800000e0000 */
[----:B------:R-:W2:Y:S01]  /*5d60*/  SHFL.BFLY PT, R2, R4, 0x1, 0x1f ;  /* 0x0c201f0004027f89 */ /* 0x000ea200000e0000 */
[----:B-1----:R-:W-:Y:S02]  /*5d70*/  FMNMX.FTZ R5, R5, R0, !PT ;  /* 0x0000000005057209 */ /* 0x002fe40007810000 */
[----:B--2---:R-:W-:-:S03]  /*5d80*/  FMNMX.FTZ R68, R4, R2, !PT ;  /* 0x0000000204447209 */ /* 0x004fc60007810000 */
[----:B------:R1:W2:Y:S04]  /*5d90*/  SHFL.BFLY PT, R3, R5, 0x1, 0x1f ;  /* 0x0c201f0005037f89 */ /* 0x0002a800000e0000 */
.L_x_842:
[C---:B------:R-:W-:Y:S01]  /*5da0*/  FMUL.FTZ R2, R68.reuse, c[0x0][0x2d0] ;  /* 0x0000b40044027a20 */ /* 0x040fe20000410000 */
[----:B------:R-:W-:Y:S01]  /*5db0*/  FSETP.NEU.FTZ.AND P0, PT, R68, -INF , PT ;  /* 0xff8000004400780b */ /* 0x000fe20003f1d000 */
[----:B------:R-:W-:Y:S01]  /*5dc0*/  WARPSYNC 0xffffffff ;  /* 0xffffffff00007948 */ /* 0x000fe20003800000 */
[----:B-12---:R-:W-:Y:S01]  /*5dd0*/  FMNMX.FTZ R5, R3, R5, !PT ;  /* 0x0000000503057209 */ /* 0x006fe20007810000 */
[----:B------:R-:W-:Y:S01]  /*5de0*/  LDSM.16.MT88.4 R40, [R183+0x800] ;  /* 0x00080000b728783b */ /* 0x000fe20000004200 */
[----:B------:R-:W-:Y:S02]  /*5df0*/  FSEL R2, R2, RZ, P0 ;  /* 0x000000ff02027208 */ /* 0x000fe40000000000 */
[----:B------:R-:W-:Y:S01]  /*5e00*/  FSETP.NEU.FTZ.AND P0, PT, R5, -INF , PT ;  /* 0xff8000000500780b */ /* 0x000fe20003f1d000 */
[----:B------:R-:W-:Y:S01]  /*5e10*/  LDSM.16.MT88.4 R32, [R184] ;  /* 0x00000000b820783b */ /* 0x000fe20000004200 */
[----:B------:R-:W-:Y:S01]  /*5e20*/  MOV R225, c[0x0][0x2c4] ;  /* 0x0000b10000e17a02 */ /* 0x000fe20000000f00 */
[--C-:B------:R-:W-:Y:S01]  /*5e30*/  FFMA.FTZ R0, R10, c[0x0][0x2d0], -R2.reuse ;  /* 0x0000b4000a007a23 */ /* 0x100fe20000010802 */
[----:B------:R-:W-:Y:S01]  /*5e40*/  IADD3 R199, R199, -0x2, RZ ;  /* 0xfffffffec7c77810 */ /* 0x000fe20007ffe0ff */
[----:B------:R-:W-:Y:S01]  /*5e50*/  FFMA.FTZ R3, R21, c[0x0][0x2d0], -R2 ;  /* 0x0000b40015037a23 */ /* 0x000fe20000010802 */
[----:B------:R-:W-:Y:S01]  /*5e60*/  LDSM.16.MT88.4 R52, [R187] ;  /* 0x00000000bb34783b */ /* 0x000fe20000004200 */
[----:B------:R1:W-:Y:S01]  /*5e70*/  MUFU.EX2 R196, R0 ;  /* 0x0000000000c47308 */ /* 0x0003e20000000800 */
[----:B------:R-:W-:-:S02]  /*5e80*/  ISETP.NE.AND P1, PT, R225, 0x1, PT ;  /* 0x00000001e100780c */ /* 0x000fc40003f25270 */
[----:B------:R-:W-:Y:S01]  /*5e90*/  LDSM.16.MT88.4 R56, [R185+0x800] ;  /* 0x00080000b938783b */ /* 0x000fe20000004200 */
[----:B------:R-:W-:-:S03]  /*5ea0*/  MOV R225, c[0x0][0x32c] ;  /* 0x0000cb0000e17a02 */ /* 0x000fc60000000f00 */
[----:B------:R-:W-:Y:S01]  /*5eb0*/  LDSM.16.MT88.4 R48, [R184+0x800] ;  /* 0x00080000b830783b */ /* 0x000fe20000004200 */
[----:B------:R2:W-:Y:S03]  /*5ec0*/  MUFU.EX2 R223, R3 ;  /* 0x0000000300df7308 */ /* 0x0005e60000000800 */
[----:B------:R-:W-:Y:S04]  /*5ed0*/  LDSM.16.MT88.4 R64, [R186+0x800] ;  /* 0x00080000ba40783b */ /* 0x000fe80000004200 */
[----:B------:R-:W-:Y:S01]  /*5ee0*/  LDSM.16.MT88.4 R60, [R183+0x3000] ;  /* 0x00300000b73c783b */ /* 0x000fe20000004200 */
[----:B-1----:R-:W-:-:S03]  /*5ef0*/  FFMA.FTZ R0, R11, c[0x0][0x2d0], -R2 ;  /* 0x0000b4000b007a23 */ /* 0x002fc60000010802 */
[----:B------:R-:W-:Y:S01]  /*5f00*/  LDSM.16.MT88.4 R8, [R183] ;  /* 0x00000000b708783b */ /* 0x000fe20000004200 */
[----:B------:R1:W3:Y:S01]  /*5f10*/  MUFU.EX2 R4, R0 ;  /* 0x0000000000047308 */ /* 0x0002e20000000800 */
[----:B--2---:R-:W-:-:S07]  /*5f20*/  FFMA.FTZ R3, R22, c[0x0][0x2d0], -R2 ;  /* 0x0000b40016037a23 */ /* 0x004fce0000010802 */
[----:B------:R-:W-:Y:S01]  /*5f30*/  MUFU.EX2 R220, R3 ;  /* 0x0000000300dc7308 */ /* 0x000fe20000000800 */
[----:B-1----:R-:W-:-:S07]  /*5f40*/  FFMA.FTZ R0, R16, c[0x0][0x2d0], -R2 ;  /* 0x0000b40010007a23 */ /* 0x002fce0000010802 */
[----:B------:R1:W2:Y:S02]  /*5f50*/  MUFU.EX2 R202, R0 ;  /* 0x0000000000ca7308 */ /* 0x0002a40000000800 */
[----:B-1----:R-:W-:-:S06]  /*5f60*/  FFMA.FTZ R0, R17, c[0x0][0x2d0], -R2 ;  /* 0x0000b40011007a23 */ /* 0x002fcc0000010802 */
[----:B------:R1:W-:Y:S02]  /*5f70*/  MUFU.EX2 R205, R0 ;  /* 0x0000000000cd7308 */ /* 0x0003e40000000800 */
[----:B-1----:R-:W-:-:S06]  /*5f80*/  FFMA.FTZ R0, R19, c[0x0][0x2d0], -R2 ;  /* 0x0000b40013007a23 */ /* 0x002fcc0000010802 */
[----:B------:R1:W-:Y:S02]  /*5f90*/  MUFU.EX2 R206, R0 ;  /* 0x0000000000ce7308 */ /* 0x0003e40000000800 */
[----:B-1----:R-:W-:Y:S02]  /*5fa0*/  FFMA.FTZ R0, R20, c[0x0][0x2d0], -R2 ;  /* 0x0000b40014007a23 */ /* 0x002fe40000010802 */
[----:B------:R-:W1:Y:S04]  /*5fb0*/  LDSM.16.MT88.4 R20, [R185] ;  /* 0x00000000b914783b */ /* 0x000e680000004200 */
[----:B------:R4:W-:Y:S02]  /*5fc0*/  MUFU.EX2 R222, R0 ;  /* 0x0000000000de7308 */ /* 0x0009e40000000800 */
[----:B----4-:R-:W-:-:S05]  /*5fd0*/  FMUL.FTZ R0, R5, c[0x0][0x2d0] ;  /* 0x0000b40005007a20 */ /* 0x010fca0000410000 */
[----:B------:R-:W-:-:S05]  /*5fe0*/  FSEL R0, R0, RZ, P0 ;  /* 0x000000ff00007208 */ /* 0x000fca0000000000 */
[----:B------:R-:W-:-:S04]  /*5ff0*/  FFMA.FTZ R3, R6, c[0x0][0x2d0], -R0 ;  /* 0x0000b40006037a23 */ /* 0x000fc80000010800 */
[----:B------:R4:W-:Y:S02]  /*6000*/  MUFU.EX2 R200, R3 ;  /* 0x0000000300c87308 */ /* 0x0009e40000000800 */
[----:B----4-:R-:W-:Y:S02]  /*6010*/  FFMA.FTZ R3, R7, c[0x0][0x2d0], -R0 ;  /* 0x0000b40007037a23 */ /* 0x010fe40000010800 */
[----:B------:R-:W-:-:S04]  /*6020*/  FFMA.FTZ R7, R178, c[0x0][0x2d0], -R2 ;  /* 0x0000b400b2077a23 */ /* 0x000fc80000010802 */
[----:B------:R4:W5:Y:S08]  /*6030*/  MUFU.EX2 R6, R3 ;  /* 0x0000000300067308 */ /* 0x0009700000000800 */
[----:B------:R-:W-:Y:S01]  /*6040*/  MUFU.EX2 R227, R7 ;  /* 0x0000000700e37308 */ /* 0x000fe20000000800 */
[----:B----4-:R-:W-:Y:S01]  /*6050*/  FFMA.FTZ R3, R12, c[0x0][0x2d0], -R0 ;  /* 0x0000b4000c037a23 */ /* 0x010fe20000010800 */
[----:B---3--:R-:W-:Y:S01]  /*6060*/  F2FP.PACK_AB R12, R4, R196 ;  /* 0x000000c4040c723e */ /* 0x008fe200000000ff */
[----:B------:R-:W-:-:S05]  /*6070*/  FADD.FTZ R4, R196, R4 ;  /* 0x00000004c4047221 */ /* 0x000fca0000010000 */
[----:B------:R3:W-:Y:S01]  /*6080*/  MUFU.EX2 R201, R3 ;  /* 0x0000000300c97308 */ /* 0x0007e20000000800 */
[----:B--2---:R-:W-:Y:S02]  /*6090*/  FADD.FTZ R4, R202, R4 ;  /* 0x00000004ca047221 */ /* 0x004fe40000010000 */
[----:B---3--:R-:W-:Y:S01]  /*60a0*/  FFMA.FTZ R3, R13, c[0x0][0x2d0], -R0 ;  /* 0x0000b4000d037a23 */ /* 0x008fe20000010800 */
[----:B-----5:R-:W-:Y:S01]  /*60b0*/  F2FP.PACK_AB R13, R6, R200 ;  /* 0x000000c8060d723e */ /* 0x020fe200000000ff */
[----:B------:R-:W-:-:S03]  /*60c0*/  FADD.FTZ R6, R200, R6 ;  /* 0x00000006c8067221 */ /* 0x000fc60000010000 */
[----:B------:R2:W3:Y:S02]  /*60d0*/  MUFU.EX2 R203, R3 ;  /* 0x0000000300cb7308 */ /* 0x0004e40000000800 */
[----:B--2---:R-:W-:Y:S01]  /*60e0*/  FFMA.FTZ R3, R14, c[0x0][0x2d0], -R0 ;  /* 0x0000b4000e037a23 */ /* 0x004fe20000010800 */
[----:B------:R-:W-:-:S05]  /*60f0*/  F2FP.PACK_AB R14, R205, R202 ;  /* 0x000000cacd0e723e */ /* 0x000fca00000000ff */
[----:B------:R2:W-:Y:S02]  /*6100*/  MUFU.EX2 R216, R3 ;  /* 0x0000000300d87308 */ /* 0x0005e40000000800 */
[----:B--2---:R-:W-:Y:S01]  /*6110*/  FFMA.FTZ R3, R15, c[0x0][0x2d0], -R0 ;  /* 0x0000b4000f037a23 */ /* 0x004fe20000010800 */
[----:B---3--:R-:W-:-:S05]  /*6120*/  F2FP.PACK_AB R15, R203, R201 ;  /* 0x000000c9cb0f723e */ /* 0x008fca00000000ff */
[----:B------:R2:W3:Y:S02]  /*6130*/  MUFU.EX2 R218, R3 ;  /* 0x0000000300da7308 */ /* 0x0004e40000000800 */
[C---:B-1----:R-:W-:Y:S08]  /*6140*/  HMMA.16816.F32 R36, R12.reuse, R20, RZ ;  /* 0x000000140c24723c */ /* 0x042ff000000018ff */
[----:B------:R-:W-:Y:S01]  /*6150*/  HMMA.16816.F32 R44, R12, R10, RZ ;  /* 0x0000000a0c2c723c */ /* 0x000fe200000018ff */
[----:B--2---:R-:W-:-:S06]  /*6160*/  FFMA.FTZ R3, R18, c[0x0][0x2d0], -R0 ;  /* 0x0000b40012037a23 */ /* 0x004fcc0000010800 */
[----:B------:R-:W-:Y:S01]  /*6170*/  F2FP.PACK_AB R10, R220, R223 ;  /* 0x000000dfdc0a723e */ /* 0x000fe200000000ff */
[----:B------:R1:W-:Y:S01]  /*6180*/  MUFU.EX2 R217, R3 ;  /* 0x0000000300d97308 */ /* 0x0003e20000000800 */
[C---:B------:R-:W-:Y:S07]  /*6190*/  HMMA.16816.F32 R16, R12.reuse, R8, RZ ;  /* 0x000000080c10723c */ /* 0x040fee00000018ff */
[----:B------:R-:W-:Y:S01]  /*61a0*/  F2FP.PACK_AB R8, R222, R206 ;  /* 0x000000cede08723e */ /* 0x000fe200000000ff */
[----:B------:R-:W-:Y:S01]  /*61b0*/  HMMA.16816.F32 R28, R12, R22, RZ ;  /* 0x000000160c1c723c */ /* 0x000fe200000018ff */
[----:B---3--:R-:W-:Y:S01]  /*61c0*/  F2FP.PACK_AB R9, R218, R216 ;  /* 0x000000d8da09723e */ /* 0x008fe200000000ff */
[----:B-1----:R-:W-:-:S06]  /*61d0*/  FFMA.FTZ R3, R24, c[0x0][0x2d0], -R0 ;  /* 0x0000b40018037a23 */ /* 0x002fcc0000010800 */
[C---:B------:R-:W-:Y:S01]  /*61e0*/  HMMA.16816.F32 R20, R12.reuse, R34, RZ ;  /* 0x000000220c14723c */ /* 0x040fe200000018ff */
[----:B------:R-:W1:Y:S07]  /*61f0*/  MUFU.EX2 R215, R3 ;  /* 0x0000000300d77308 */ /* 0x000e6e0000000800 */
[----:B------:R-:W-:Y:S01]  /*6200*/  HMMA.16816.F32 R24, R12, R32, RZ ;  /* 0x000000200c18723c */ /* 0x000fe200000018ff */
[----:B------:R-:W-:Y:S01]  /*6210*/  LDSM.16.MT88.4 R32, [R185+0x3000] ;  /* 0x00300000b920783b */ /* 0x000fe20000004200 */
[----:B-1----:R-:W-:Y:S01]  /*6220*/  F2FP.PACK_AB R11, R215, R217 ;  /* 0x000000d9d70b723e */ /* 0x002fe200000000ff */
[----:B------:R-:W-:-:S04]  /*6230*/  FFMA.FTZ R3, R102, c[0x0][0x2d0], -R2 ;  /* 0x0000b40066037a23 */ /* 0x000fc80000010802 */
[----:B------:R1:W-:Y:S02]  /*6240*/  MUFU.EX2 R198, R3 ;  /* 0x0000000300c67308 */ /* 0x0003e40000000800 */
[----:B------:R-:W-:Y:S08]  /*6250*/  HMMA.16816.F32 R132, R8, R40, R16 ;  /* 0x000000280884723c */ /* 0x000ff00000001810 */
[----:B------:R-:W-:Y:S01]  /*6260*/  HMMA.16816.F32 R16, R12, R52, RZ ;  /* 0x000000340c10723c */ /* 0x000fe200000018ff */
[----:B-1----:R-:W-:-:S07]  /*6270*/  FFMA.FTZ R3, R103, c[0x0][0x2d0], -R2 ;  /* 0x0000b40067037a23 */ /* 0x002fce0000010802 */
[C---:B------:R-:W-:Y:S01]  /*6280*/  HMMA.16816.F32 R116, R8.reuse, R56, R36 ;  /* 0x000000380874723c */ /* 0x040fe20000001824 */
[----:B------:R-:W1:Y:S01]  /*6290*/  LDSM.16.MT88.4 R36, [R183+0x3800] ;  /* 0x00380000b724783b */ /* 0x000e620000004200 */
[----:B------:R2:W3:Y:S06]  /*62a0*/  MUFU.EX2 R212, R3 ;  /* 0x0000000300d47308 */ /* 0x0004ec0000000800 */
[C---:B------:R-:W-:Y:S01]  /*62b0*/  HMMA.16816.F32 R104, R8.reuse, R42, R44 ;  /* 0x0000002a0868723c */ /* 0x040fe2000000182c */
[----:B------:R-:W4:Y:S07]  /*62c0*/  LDSM.16.MT88.4 R40, [R184+0x3000] ;  /* 0x00300000b828783b */ /* 0x000f2e0000004200 */
[----:B------:R-:W-:Y:S01]  /*62d0*/  HMMA.16816.F32 R44, R8, R50, R20 ;  /* 0x00000032082c723c */ /* 0x000fe20000001814 */
[----:B--2---:R-:W-:-:S04]  /*62e0*/  FFMA.FTZ R3, R128, c[0x0][0x2d0], -R2 ;  /* 0x0000b40080037a23 */ /* 0x004fc80000010802 */
[----:B------:R2:W-:Y:S03]  /*62f0*/  MUFU.EX2 R214, R3 ;  /* 0x0000000300d67308 */ /* 0x0005e60000000800 */
[----:B------:R-:W-:Y:S08]  /*6300*/  HMMA.16816.F32 R108, R8, R64, R16 ;  /* 0x00000040086c723c */ /* 0x000ff00000001810 */
[----:B------:R-:W-:Y:S01]  /*6310*/  HMMA.16816.F32 R20, R12, R60, RZ ;  /* 0x0000003c0c14723c */ /* 0x000fe200000018ff */
[----:B--2---:R-:W-:-:S07]  /*6320*/  FFMA.FTZ R3, R129, c[0x0][0x2d0], -R2 ;  /* 0x0000b40081037a23 */ /* 0x004fce0000010802 */
[----:B------:R-:W-:Y:S01]  /*6330*/  HMMA.16816.F32 R16, R12, R62, RZ ;  /* 0x0000003e0c10723c */ /* 0x000fe200000018ff */
[----:B------:R2:W5:Y:S07]  /*6340*/  MUFU.EX2 R213, R3 ;  /* 0x0000000300d57308 */ /* 0x00056e0000000800 */
[C---:B------:R-:W-:Y:S08]  /*6350*/  HMMA.16816.F32 R112, R8.reuse, R48, R24 ;  /* 0x000000300870723c */ /* 0x040ff00000001818 */
[----:B-1----:R-:W-:Y:S01]  /*6360*/  HMMA.16816.F32 R92, R8, R36, R20 ;  /* 0x00000024085c723c */ /* 0x002fe20000001814 */
[----:B--2---:R-:W-:-:S04]  /*6370*/  FFMA.FTZ R3, R69, c[0x0][0x2d0], -R0 ;  /* 0x0000b40045037a23 */ /* 0x004fc80000010800 */
[----:B------:R1:W-:Y:S03]  /*6380*/  MUFU.EX2 R207, R3 ;  /* 0x0000000300cf7308 */ /* 0x0003e60000000800 */
[----:B------:R-:W-:Y:S01]  /*6390*/  HMMA.16816.F32 R80, R8, R38, R16 ;  /* 0x000000260850723c */ /* 0x000fe20000001810 */
[----:B------:R-:W2:Y:S07]  /*63a0*/  LDSM.16.MT88.4 R36, [R184+0x3800] ;  /* 0x00380000b824783b */ /* 0x000eae0000004200 */
[----:B----4-:R-:W-:Y:S01]  /*63b0*/  HMMA.16816.F32 R16, R12, R40, RZ ;  /* 0x000000280c10723c */ /* 0x010fe200000018ff */
[----:B-1----:R-:W-:-:S07]  /*63c0*/  FFMA.FTZ R3, R70, c[0x0][0x2d0], -R0 ;  /* 0x0000b40046037a23 */ /* 0x002fce0000010800 */
[----:B------:R-:W-:Y:S01]  /*63d0*/  HMMA.16816.F32 R24, R12, R54, RZ ;  /* 0x000000360c18723c */ /* 0x000fe200000018ff */
[----:B------:R1:W4:Y:S07]  /*63e0*/  MUFU.EX2 R208, R3 ;  /* 0x0000000300d07308 */ /* 0x00032e0000000800 */
[----:B------:R-:W-:Y:S01]  /*63f0*/  HMMA.16816.F32 R96, R8, R58, R28 ;  /* 0x0000003a0860723c */ /* 0x000fe2000000181c */
[----:B------:R-:W3:Y:S07]  /*6400*/  LDSM.16.MT88.4 R28, [R185+0x3800] ;  /* 0x00380000b91c783b */ /* 0x000eee0000004200 */
[----:B------:R-:W-:Y:S01]  /*6410*/  HMMA.16816.F32 R20, R12, R34, RZ ;  /* 0x000000220c14723c */ /* 0x000fe200000018ff */
[----:B-1----:R-:W-:-:S04]  /*6420*/  FFMA.FTZ R3, R100, c[0x0][0x2d0], -R0 ;  /* 0x0000b40064037a23 */ /* 0x002fc80000010800 */
[----:B------:R1:W-:Y:S03]  /*6430*/  MUFU.EX2 R210, R3 ;  /* 0x0000000300d27308 */ /* 0x0003e60000000800 */
[C---:B------:R-:W-:Y:S08]  /*6440*/  HMMA.16816.F32 R88, R8.reuse, R66, R24 ;  /* 0x000000420858723c */ /* 0x040ff00000001818 */
[----:B--2---:R-:W-:Y:S01]  /*6450*/  HMMA.16816.F32 R76, R8, R36, R16 ;  /* 0x00000024084c723c */ /* 0x004fe20000001810 */
[----:B------:R-:W2:Y:S01]  /*6460*/  LDSM.16.MT88.4 R16, [R186+0x3000] ;  /* 0x00300000ba10783b */ /* 0x000ea20000004200 */
[----:B-1----:R-:W-:-:S06]  /*6470*/  FFMA.FTZ R3, R101, c[0x0][0x2d0], -R0 ;  /* 0x0000b40065037a23 */ /* 0x002fcc0000010800 */
[----:B------:R-:W-:Y:S01]  /*6480*/  HMMA.16816.F32 R24, R12, R32, RZ ;  /* 0x000000200c18723c */ /* 0x000fe200000018ff */
[----:B------:R1:W1:Y:S07]  /*6490*/  MUFU.EX2 R209, R3 ;  /* 0x0000000300d17308 */ /* 0x00026e0000000800 */
[----:B---3--:R-:W-:Y:S08]  /*64a0*/  HMMA.16816.F32 R72, R8, R30, R20 ;  /* 0x0000001e0848723c */ /* 0x008ff00000001814 */
[----:B------:R-:W-:Y:S01]  /*64b0*/  HMMA.16816.F32 R20, R12, R42, RZ ;  /* 0x0000002a0c14723c */ /* 0x000fe200000018ff */
[----:B-1----:R-:W-:-:S04]  /*64c0*/  FFMA.FTZ R3, R141, c[0x0][0x2d0], -R2 ;  /* 0x0000b4008d037a23 */ /* 0x002fc80000010802 */
[----:B------:R1:W-:Y:S03]  /*64d0*/  MUFU.EX2 R141, R3 ;  /* 0x00000003008d7308 */ /* 0x0003e60000000800 */
[----:B------:R-:W-:Y:S08]  /*64e0*/  HMMA.16816.F32 R84, R8, R28, R24 ;  /* 0x0000001c0854723c */ /* 0x000ff00000001818 */
[----:B--2---:R-:W-:Y:S01]  /*64f0*/  HMMA.16816.F32 R24, R12, R16, RZ ;  /* 0x000000100c18723c */ /* 0x004fe200000018ff */
[----:B-1----:R-:W-:-:S07]  /*6500*/  FFMA.FTZ R3, R140, c[0x0][0x2d0], -R2 ;  /* 0x0000b4008c037a23 */ /* 0x002fce0000010802 */
[----:B------:R-:W-:Y:S01]  /*6510*/  HMMA.16816.F32 R12, R12, R18, RZ ;  /* 0x000000120c0c723c */ /* 0x000fe200000018ff */
[----:B------:R-:W1:Y:S01]  /*6520*/  LDSM.16.MT88.4 R16, [R186+0x3800] ;  /* 0x00380000ba10783b */ /* 0x000e620000004200 */
[----:B------:R2:W3:Y:S06]  /*6530*/  MUFU.EX2 R140, R3 ;  /* 0x00000003008c7308 */ /* 0x0004ec0000000800 */
[----:B------:R-:W-:Y:S01]  /*6540*/  HMMA.16816.F32 R64, R8, R38, R20 ;  /* 0x000000260840723c */ /* 0x000fe20000001814 */
[----:B--2---:R-:W-:-:S04]  /*6550*/  FFMA.FTZ R3, R139, c[0x0][0x2d0], -R2 ;  /* 0x0000b4008b037a23 */ /* 0x004fc80000010802 */
[----:B------:R2:W-:Y:S02]  /*6560*/  MUFU.EX2 R197, R3 ;  /* 0x0000000300c57308 */ /* 0x0005e40000000800 */
[----:B--2---:R-:W-:Y:S01]  /*6570*/  FFMA.FTZ R3, R138, c[0x0][0x2d0], -R2 ;  /* 0x0000b4008a037a23 */ /* 0x004fe20000010802 */
[C---:B-1----:R-:W-:Y:S05]  /*6580*/  HMMA.16816.F32 R60, R8.reuse, R16, R24 ;  /* 0x00000010083c723c */ /* 0x042fea0000001818 */
[----:B------:R1:W2:Y:S03]  /*6590*/  MUFU.EX2 R139, R3 ;  /* 0x00000003008b7308 */ /* 0x0002a60000000800 */
[----:B------:R-:W-:Y:S01]  /*65a0*/  HMMA.16816.F32 R16, R8, R18, R12 ;  /* 0x000000120810723c */ /* 0x000fe2000000180c */
[----:B------:R-:W2:Y:S06]  /*65b0*/  LDSM.16.MT88.4 R12, [R183+0x1000] ;  /* 0x00100000b70c783b */ /* 0x000eac0000004200 */
[----:B------:R-:W-:-:S02]  /*65c0*/  F2FP.PACK_AB R8, R212, R198 ;  /* 0x000000c6d408723e */ /* 0x000fc400000000ff */
[----:B-----5:R-:W-:Y:S01]  /*65d0*/  F2FP.PACK_AB R10, R213, R214 ;  /* 0x000000d6d50a723e */ /* 0x020fe200000000ff */
[--C-:B-1----:R-:W-:Y:S01]  /*65e0*/  FFMA.FTZ R3, R131, c[0x0][0x2d0], -R0.reuse ;  /* 0x0000b40083037a23 */ /* 0x102fe20000010800 */
[----:B----4-:R-:W-:Y:S02]  /*65f0*/  F2FP.PACK_AB R9, R208, R207 ;  /* 0x000000cfd009723e */ /* 0x010fe400000000ff */
[----:B------:R-:W-:Y:S01]  /*6600*/  F2FP.PACK_AB R11, R209, R210 ;  /* 0x000000d2d10b723e */ /* 0x000fe200000000ff */
[----:B------:R1:W-:Y:S02]  /*6610*/  MUFU.EX2 R138, R3 ;  /* 0x00000003008a7308 */ /* 0x0003e40000000800 */
[----:B-1----:R-:W-:-:S04]  /*6620*/  FFMA.FTZ R3, R130, c[0x0][0x2d0], -R0 ;  /* 0x0000b40082037a23 */ /* 0x002fc80000010800 */
[C---:B--2---:R-:W-:Y:S02]  /*6630*/  HMMA.16816.F32 R56, R8.reuse, R12, R132 ;  /* 0x0000000c0838723c */ /* 0x044fe40000001884 */
[----:B------:R1:W2:Y:S06]  /*6640*/  MUFU.EX2 R135, R3 ;  /* 0x0000000300877308 */ /* 0x0002ac0000000800 */
[----:B------:R-:W-:Y:S01]  /*6650*/  HMMA.16816.F32 R36, R8, R14, R104 ;  /* 0x0000000e0824723c */ /* 0x000fe20000001868 */
[----:B------:R-:W4:Y:S01]  /*6660*/  LDSM.16.MT88.4 R12, [R185+0x1000] ;  /* 0x00100000b90c783b */ /* 0x000f220000004200 */
[----:B-1----:R-:W-:-:S04]  /*6670*/  FFMA.FTZ R3, R137, c[0x0][0x2d0], -R0 ;  /* 0x0000b40089037a23 */ /* 0x002fc80000010800 */
[----:B------:R1:W-:Y:S02]  /*6680*/  MUFU.EX2 R137, R3 ;  /* 0x0000000300897308 */ /* 0x0003e40000000800 */
[----:B-1----:R-:W-:-:S06]  /*6690*/  FFMA.FTZ R3, R136, c[0x0][0x2d0], -R0 ;  /* 0x0000b40088037a23 */ /* 0x002fcc0000010800 */
[----:B------:R1:W5:Y:S01]  /*66a0*/  MUFU.EX2 R136, R3 ;  /* 0x0000000300887308 */ /* 0x0003620000000800 */
[C---:B----4-:R-:W-:Y:S08]  /*66b0*/  HMMA.16816.F32 R52, R8.reuse, R12, R116 ;  /* 0x0000000c0834723c */ /* 0x050ff00000001874 */
[----:B------:R-:W-:Y:S01]  /*66c0*/  HMMA.16816.F32 R32, R8, R14, R96 ;  /* 0x0000000e0820723c */ /* 0x000fe20000001860 */
[----:B------:R-:W4:Y:S01]  /*66d0*/  LDSM.16.MT88.4 R12, [R184+0x1000] ;  /* 0x00100000b80c783b */ /* 0x000f220000004200 */
[----:B-1----:R-:W-:-:S04]  /*66e0*/  FFMA.FTZ R3, R177, c[0x0][0x2d0], -R2 ;  /* 0x0000b400b1037a23 */ /* 0x002fc80000010802 */
[----:B------:R1:W1:Y:S02]  /*66f0*/  MUFU.EX2 R132, R3 ;  /* 0x0000000300847308 */ /* 0x0002640000000800 */
[----:B-1----:R-:W-:-:S06]  /*6700*/  FFMA.FTZ R3, R176, c[0x0][0x2d0], -R2 ;  /* 0x0000b400b0037a23 */ /* 0x002fcc0000010802 */
[----:B------:R1:W1:Y:S01]  /*6710*/  MUFU.EX2 R70, R3 ;  /* 0x0000000300467308 */ /* 0x0002620000000800 */
[C---:B----4-:R-:W-:Y:S01]  /*6720*/  HMMA.16816.F32 R48, R8.reuse, R12, R112 ;  /* 0x0000000c0830723c */ /* 0x050fe20000001870 */
[--C-:B-1----:R-:W-:Y:S01]  /*6730*/  FFMA.FTZ R3, R151, c[0x0][0x2d0], -R2.reuse ;  /* 0x0000b40097037a23 */ /* 0x102fe20000010802 */
[----:B------:R-:W-:Y:S05]  /*6740*/  LDSM.16.MT88.4 R112, [R183+0x2800] ;  /* 0x00280000b770783b */ /* 0x000fea0000004200 */
[----:B------:R1:W-:Y:S01]  /*6750*/  MUFU.EX2 R134, R3 ;  /* 0x0000000300867308 */ /* 0x0003e20000000800 */
[----:B------:R-:W-:Y:S01]  /*6760*/  HMMA.16816.F32 R28, R8, R14, R44 ;  /* 0x0000000e081c723c */ /* 0x000fe2000000182c */
[----:B------:R-:W4:Y:S01]  /*6770*/  LDSM.16.MT88.4 R12, [R186+0x1000] ;  /* 0x00100000ba0c783b */ /* 0x000f220000004200 */
[----:B-1----:R-:W-:-:S05]  /*6780*/  FFMA.FTZ R3, R150, c[0x0][0x2d0], -R2 ;  /* 0x0000b40096037a23 */ /* 0x002fca0000010802 */
[----:B------:R1:W-:Y:S02]  /*6790*/  MUFU.EX2 R133, R3 ;  /* 0x0000000300857308 */ /* 0x0003e40000000800 */
[----:B-1----:R-:W-:Y:S01]  /*67a0*/  FFMA.FTZ R3, R147, c[0x0][0x2d0], -R0 ;  /* 0x0000b40093037a23 */ /* 0x002fe20000010800 */
[C---:B----4-:R-:W-:Y:S08]  /*67b0*/  HMMA.16816.F32 R44, R8.reuse, R12, R108 ;  /* 0x0000000c082c723c */ /* 0x050ff0000000186c */
        /* <DEDUP_REMOVED lines=15> */
[----:B------:R-:W-:Y:S02]  /*68b0*/  F2FP.PACK_AB R10, R139, R197 ;  /* 0x000000c58b0a723e */ /* 0x000fe400000000ff */
[----:B--2---:R-:W-:Y:S02]  /*68c0*/  F2FP.PACK_AB R9, R135, R138 ;  /* 0x0000008a8709723e */ /* 0x004fe400000000ff */
[----:B-----5:R-:W-:-:S07]  /*68d0*/  F2FP.PACK_AB R11, R136, R137 ;  /* 0x00000089880b723e */ /* 0x020fce00000000ff */
        /* <DEDUP_REMOVED lines=8> */
[----:B------:R-:W1:Y:S01]  /*6960*/  LDSM.16.MT88.4 R12, [R186+0x1800] ;  /* 0x00180000ba0c783b */ /* 0x000e620000004200 */
[----:B------:R2:W3:Y:S05]  /*6970*/  MUFU.EX2 R30, R3 ;  /* 0x00000003001e7308 */ /* 0x0004ea0000000800 */
[----:B------:R-:W-:-:S06]  /*6980*/  FFMA.FTZ R28, R142, c[0x0][0x2d0], -R0 ;  /* 0x0000b4008e1c7a23 */ /* 0x000fcc0000010800 */
[----:B------:R-:W-:Y:S01]  /*6990*/  MUFU.EX2 R28, R28 ;  /* 0x0000001c001c7308 */ /* 0x000fe20000000800 */
[----:B--2---:R-:W-:-:S07]  /*69a0*/  FFMA.FTZ R3, R146, c[0x0][0x2d0], -R0 ;  /* 0x0000b40092037a23 */ /* 0x004fce0000010800 */
[----:B------:R2:W4:Y:S02]  /*69b0*/  MUFU.EX2 R29, R3 ;  /* 0x00000003001d7308 */ /* 0x0005240000000800 */
[----:B--2---:R-:W-:Y:S01]  /*69c0*/  FFMA.FTZ R3, R145, c[0x0][0x2d0], -R0 ;  /* 0x0000b40091037a23 */ /* 0x004fe20000010800 */
[C---:B-1----:R-:W-:Y:S05]  /*69d0*/  HMMA.16816.F32 R96, R8.reuse, R12, R44 ;  /* 0x0000000c0860723c */ /* 0x042fea000000182c */
[----:B------:R1:W2:Y:S03]  /*69e0*/  MUFU.EX2 R69, R3 ;  /* 0x0000000300457308 */ /* 0x0002a60000000800 */
[----:B------:R-:W-:Y:S01]  /*69f0*/  HMMA.16816.F32 R88, R8, R14, R24 ;  /* 0x0000000e0858723c */ /* 0x000fe20000001818 */
[----:B------:R-:W5:Y:S06]  /*6a00*/  LDSM.16.MT88.4 R12, [R183+0x4800] ;  /* 0x00480000b70c783b */ /* 0x000f6c0000004200 */
[----:B------:R-:W-:-:S02]  /*6a10*/  FFMA.FTZ R26, R194, c[0x0][0x2d0], -R2 ;  /* 0x0000b400c21a7a23 */ /* 0x000fc40000010802 */
[----:B-1----:R-:W-:Y:S02]  /*6a20*/  FFMA.FTZ R3, R148, c[0x0][0x2d0], -R0 ;  /* 0x0000b40094037a23 */ /* 0x002fe40000010800 */
[--C-:B------:R-:W-:Y:S02]  /*6a30*/  FFMA.FTZ R25, R193, c[0x0][0x2d0], -R2.reuse ;  /* 0x0000b400c1197a23 */ /* 0x100fe40000010802 */
[----:B------:R1:W-:Y:S01]  /*6a40*/  MUFU.EX2 R31, R3 ;  /* 0x00000003001f7308 */ /* 0x0003e20000000800 */
[----:B------:R-:W-:Y:S02]  /*6a50*/  FFMA.FTZ R24, R179, c[0x0][0x2d0], -R2 ;  /* 0x0000b400b3187a23 */ /* 0x000fe40000010802 */
[----:B------:R-:W-:Y:S02]  /*6a60*/  FADD.FTZ R2, R205, R4 ;  /* 0x00000004cd027221 */ /* 0x000fe40000010000 */
[--C-:B------:R-:W-:Y:S02]  /*6a70*/  FFMA.FTZ R4, R144, c[0x0][0x2d0], -R0.reuse ;  /* 0x0000b40090047a23 */ /* 0x100fe40000010800 */
[----:B------:R-:W-:Y:S01]  /*6a80*/  FFMA.FTZ R27, R143, c[0x0][0x2d0], -R0 ;  /* 0x0000b4008f1b7a23 */ /* 0x000fe20000010800 */
[----:B------:R-:W2:Y:S01]  /*6a90*/  MUFU.EX2 R26, R26 ;  /* 0x0000001a001a7308 */ /* 0x000ea20000000800 */
[----:B-1----:R-:W-:-:S07]  /*6aa0*/  FADD.FTZ R3, R201, R6 ;  /* 0x00000006c9037221 */ /* 0x002fce0000010000 */
[----:B------:R-:W1:Y:S01]  /*6ab0*/  MUFU.EX2 R25, R25 ;  /* 0x0000001900197308 */ /* 0x000e620000000800 */
[----:B------:R-:W-:Y:S02]  /*6ac0*/  FFMA.FTZ R6, R149, c[0x0][0x2d0], -R0 ;  /* 0x0000b40095067a23 */ /* 0x000fe40000010800 */
[----:B------:R-:W-:Y:S02]  /*6ad0*/  FADD.FTZ R0, R206, R2 ;  /* 0x00000002ce007221 */ /* 0x000fe40000010000 */
[----:B------:R-:W-:Y:S02]  /*6ae0*/  FADD.FTZ R2, R203, R3 ;  /* 0x00000003cb027221 */ /* 0x000fe40000010000 */
[----:B------:R-:W-:Y:S01]  /*6af0*/  FADD.FTZ R0, R222, R0 ;  /* 0x00000000de007221 */ /* 0x000fe20000010000 */
[----:B------:R-:W-:Y:S01]  /*6b00*/  MUFU.EX2 R24, R24 ;  /* 0x0000001800187308 */ /* 0x000fe20000000800 */
[----:B------:R-:W-:Y:S01]  /*6b10*/  FADD.FTZ R2, R216, R2 ;  /* 0x00000002d8027221 */ /* 0x000fe20000010000 */
[----:B-----5:R-:W-:Y:S01]  /*6b20*/  HMMA.16816.F32 R80, R8, R12, R40 ;  /* 0x0000000c0850723c */ /* 0x020fe20000001828 */
[----:B------:R-:W-:-:S02]  /*6b30*/  FADD.FTZ R0, R223, R0 ;  /* 0x00000000df007221 */ /* 0x000fc40000010000 */
[----:B------:R-:W-:Y:S02]  /*6b40*/  FADD.FTZ R2, R218, R2 ;  /* 0x00000002da027221 */ /* 0x000fe40000010000 */
[----:B------:R-:W-:Y:S01]  /*6b50*/  FADD.FTZ R0, R220, R0 ;  /* 0x00000000dc007221 */ /* 0x000fe20000010000 */
[----:B------:R-:W5:Y:S01]  /*6b60*/  MUFU.EX2 R6, R6 ;  /* 0x0000000600067308 */ /* 0x000f620000000800 */
[----:B------:R-:W-:Y:S01]  /*6b70*/  FADD.FTZ R2, R217, R2 ;  /* 0x00000002d9027221 */ /* 0x000fe20000010000 */
[----:B------:R-:W-:Y:S01]  /*6b80*/  HMMA.16816.F32 R36, R8, R14, R20 ;  /* 0x0000000e0824723c */ /* 0x000fe20000001814 */
[----:B------:R-:W1:Y:S01]  /*6b90*/  LDSM.16.MT88.4 R12, [R185+0x4800] ;  /* 0x00480000b90c783b */ /* 0x000e620000004200 */
[----:B------:R-:W-:Y:S02]  /*6ba0*/  FADD.FTZ R3, R198, R0 ;  /* 0x00000000c6037221 */ /* 0x000fe40000010000 */
[----:B------:R-:W-:Y:S01]  /*6bb0*/  FADD.FTZ R0, R215, R2 ;  /* 0x00000002d7007221 */ /* 0x000fe20000010000 */
[----:B------:R-:W-:Y:S01]  /*6bc0*/  LDSM.16.MT88.4 R20, [R184+0x2000] ;  /* 0x00200000b814783b */ /* 0x000fe20000004200 */
[----:B------:R5:W1:Y:S01]  /*6bd0*/  MUFU.EX2 R7, R4 ;  /* 0x0000000400077308 */ /* 0x000a620000000800 */
[----:B------:R-:W-:-:S02]  /*6be0*/  FADD.FTZ R2, R212, R3 ;  /* 0x00000003d4027221 */ /* 0x000fc40000010000 */
[----:B------:R-:W-:Y:S02]  /*6bf0*/  FADD.FTZ R0, R207, R0 ;  /* 0x00000000cf007221 */ /* 0x000fe40000010000 */
[----:B------:R-:W-:Y:S02]  /*6c00*/  FADD.FTZ R2, R214, R2 ;  /* 0x00000002d6027221 */ /* 0x000fe40000010000 */
[----:B------:R-:W-:Y:S01]  /*6c10*/  FADD.FTZ R0, R208, R0 ;  /* 0x00000000d0007221 */ /* 0x000fe20000010000 */
[----:B------:R-:W1:Y:S01]  /*6c20*/  MUFU.EX2 R27, R27 ;  /* 0x0000001b001b7308 */ /* 0x000e620000000800 */
        /* <DEDUP_REMOVED lines=12> */
[----:B------:R-:W-:Y:S01]  /*6cf0*/  FADD.FTZ R2, R70, R2 ;  /* 0x0000000246027221 */ /* 0x000fe20000010000 */
[----:B-1----:R-:W-:Y:S01]  /*6d00*/  HMMA.16816.F32 R128, R8, R12, R84 ;  /* 0x0000000c0880723c */ /* 0x002fe20000001854 */
[----:B---3--:R-:W-:Y:S02]  /*6d10*/  FADD.FTZ R0, R30, R0 ;  /* 0x000000001e007221 */ /* 0x008fe40000010000 */
[----:B------:R-:W-:-:S02]  /*6d20*/  FADD.FTZ R2, R134, R2 ;  /* 0x0000000286027221 */ /* 0x000fc40000010000 */
[----:B----4-:R-:W-:Y:S02]  /*6d30*/  FADD.FTZ R0, R29, R0 ;  /* 0x000000001d007221 */ /* 0x010fe40000010000 */
[----:B------:R-:W-:Y:S01]  /*6d40*/  FADD.FTZ R2, R133, R2 ;  /* 0x0000000285027221 */ /* 0x000fe20000010000 */
[----:B------:R-:W-:Y:S01]  /*6d50*/  HMMA.16816.F32 R72, R8, R14, R72 ;  /* 0x0000000e0848723c */ /* 0x000fe20000001848 */
[----:B------:R-:W1:Y:S01]  /*6d60*/  LDSM.16.MT88.4 R12, [R184+0x4800] ;  /* 0x00480000b80c783b */ /* 0x000e620000004200 */
[----:B--2---:R-:W-:Y:S02]  /*6d70*/  FADD.FTZ R0, R69, R0 ;  /* 0x0000000045007221 */ /* 0x004fe40000010000 */
[----:B------:R-:W-:Y:S02]  /*6d80*/  FADD.FTZ R2, R26, R2 ;  /* 0x000000021a027221 */ /* 0x000fe40000010000 */
[----:B------:R-:W-:Y:S02]  /*6d90*/  FADD.FTZ R0, R31, R0 ;  /* 0x000000001f007221 */ /* 0x000fe40000010000 */
[----:B------:R-:W-:-:S02]  /*6da0*/  FADD.FTZ R3, R25, R2 ;  /* 0x0000000219037221 */ /* 0x000fc40000010000 */
[----:B-----5:R-:W-:Y:S01]  /*6db0*/  FADD.FTZ R4, R6, R0 ;  /* 0x0000000006047221 */ /* 0x020fe20000010000 */
[----:B------:R-:W-:Y:S01]  /*6dc0*/  MOV R0, R244 ;  /* 0x000000f400007202 */ /* 0x000fe20000000f00 */
[----:B------:R-:W-:Y:S02]  /*6dd0*/  FADD.FTZ R3, R24, R3 ;  /* 0x0000000318037221 */ /* 0x000fe40000010000 */
[----:B------:R-:W-:-:S04]  /*6de0*/  FADD.FTZ R2, R7, R4 ;  /* 0x0000000407027221 */ /* 0x000fc80000010000 */
[----:B------:R-:W-:-:S04]  /*6df0*/  FADD.FTZ R2, R27, R2 ;  /* 0x000000021b027221 */ /* 0x000fc80000010000 */
[----:B------:R-:W-:Y:S01]  /*6e00*/  FADD.FTZ R228, R28, R2 ;  /* 0x000000021ce47221 */ /* 0x000fe20000010000 */
[C---:B-1----:R-:W-:Y:S08]  /*6e10*/  HMMA.16816.F32 R48, R8.reuse, R12, R76 ;  /* 0x0000000c0830723c */ /* 0x042ff0000000184c */
[----:B------:R-:W-:Y:S01]  /*6e20*/  HMMA.16816.F32 R44, R8, R14, R64 ;  /* 0x0000000e082c723c */ /* 0x000fe20000001840 */
[----:B------:R-:W1:Y:S06]  /*6e30*/  LDSM.16.MT88.4 R12, [R186+0x4800] ;  /* 0x00480000ba0c783b */ /* 0x000e6c0000004200 */
[----:B------:R-:W-:-:S02]  /*6e40*/  F2FP.PACK_AB R64, R25, R26 ;  /* 0x0000001a1940723e */ /* 0x000fc400000000ff */
[C---:B------:R-:W-:Y:S01]  /*6e50*/  F2FP.PACK_AB R66, R227.reuse, R24 ;  /* 0x00000018e342723e */ /* 0x040fe200000000ff */
[----:B------:R-:W-:Y:S01]  /*6e60*/  FADD.FTZ R227, R227, R3 ;  /* 0x00000003e3e37221 */ /* 0x000fe20000010000 */
[----:B------:R-:W-:Y:S01]  /*6e70*/  F2FP.PACK_AB R65, R7, R6 ;  /* 0x000000060741723e */ /* 0x000fe200000000ff */
[----:B------:R-:W-:Y:S01]  /*6e80*/  @P1 IMAD.HI.U32 R6, R244, c[0x0][0x2c8], RZ ;  /* 0x0000b200f4061a27 */ /* 0x000fe200078e00ff */
[----:B------:R-:W-:-:S04]  /*6e90*/  F2FP.PACK_AB R67, R28, R27 ;  /* 0x0000001b1c43723e */ /* 0x000fc800000000ff */
[----:B------:R-:W-:Y:S02]  /*6ea0*/  @P1 SHF.R.U32.HI R0, RZ, c[0x0][0x2cc], R6 ;  /* 0x0000b300ff001a19 */ /* 0x000fe40000011606 */
[----:B------:R-:W-:Y:S02]  /*6eb0*/  ISETP.GE.AND P1, PT, R225, 0x1, PT ;  /* 0x00000001e100780c */ /* 0x000fe40003f26270 */
[----:B------:R-:W-:-:S04]  /*6ec0*/  IADD3 R0, R224, R0, RZ ;  /* 0x00000000e0007210 */ /* 0x000fc80007ffe0ff */
[----:B------:R-:W-:Y:S01]  /*6ed0*/  IADD3 R3, R0, c[0x0][0x328], RZ ;  /* 0x0000ca0000037a10 */ /* 0x000fe20007ffe0ff */
[C---:B-1----:R-:W-:Y:S08]  /*6ee0*/  HMMA.16816.F32 R40, R8.reuse, R12, R60 ;  /* 0x0000000c0828723c */ /* 0x042ff0000000183c */
[----:B------:R-:W-:Y:S01]  /*6ef0*/  HMMA.16816.F32 R32, R8, R14, R16 ;  /* 0x0000000e0820723c */ /* 0x000fe20000001810 */
[----:B------:R-:W1:Y:S04]  /*6f00*/  LDSM.16.MT88.4 R16, [R183+0x2000] ;  /* 0x00200000b710783b */ /* 0x000e680000004200 */
[----:B------:R-:W2:Y:S02]  /*6f10*/  LDSM.16.MT88.4 R12, [R185+0x2000] ;  /* 0x00200000b90c783b */ /* 0x000ea40000004200 */
[----:B------:R-:W-:-:S02]  /*6f20*/  F2FP.PACK_AB R8, R70, R132 ;  /* 0x000000844608723e */ /* 0x000fc400000000ff */
[----:B------:R-:W-:Y:S02]  /*6f30*/  F2FP.PACK_AB R10, R133, R134 ;  /* 0x00000086850a723e */ /* 0x000fe400000000ff */
[----:B------:R-:W-:Y:S02]  /*6f40*/  F2FP.PACK_AB R9, R29, R30 ;  /* 0x0000001e1d09723e */ /* 0x000fe400000000ff */
[----:B------:R-:W-:-:S07]  /*6f50*/  F2FP.PACK_AB R11, R31, R69 ;  /* 0x000000451f0b723e */ /* 0x000fce00000000ff */
[C---:B------:R-:W-:Y:S08]  /*6f60*/  HMMA.16816.F32 R100, R8.reuse, R20, R100 ;  /* 0x000000140864723c */ /* 0x040ff00000001864 */
[C---:B------:R-:W-:Y:S01]  /*6f70*/  HMMA.16816.F32 R60, R8.reuse, R22, R104 ;  /* 0x00000016083c723c */ /* 0x040fe20000001868 */
[----:B------:R-:W3:Y:S04]  /*6f80*/  LDSM.16.MT88.4 R20, [R185+0x5000] ;  /* 0x00500000b914783b */ /* 0x000ee80000004200 */
[----:B------:R-:W4:Y:S03]  /*6f90*/  LDSM.16.MT88.4 R104, [R185+0x2800] ;  /* 0x00280000b968783b */ /* 0x000f260000004200 */
[C---:B-1----:R-:W-:Y:S08]  /*6fa0*/  HMMA.16816.F32 R116, R8.reuse, R16, R116 ;  /* 0x000000100874723c */ /* 0x042ff00000001874 */
[C---:B------:R-:W-:Y:S01]  /*6fb0*/  HMMA.16816.F32 R52, R8.reuse, R18, R92 ;  /* 0x000000120834723c */ /* 0x040fe2000000185c */
[----:B------:R-:W1:Y:S07]  /*6fc0*/  LDSM.16.MT88.4 R16, [R186+0x2000] ;  /* 0x00200000ba10783b */ /* 0x000e6e0000004200 */
[C---:B--2---:R-:W-:Y:S08]  /*6fd0*/  HMMA.16816.F32 R108, R8.reuse, R12, R108 ;  /* 0x0000000c086c723c */ /* 0x044ff0000000186c */
[C---:B------:R-:W-:Y:S01]  /*6fe0*/  HMMA.16816.F32 R56, R8.reuse, R14, R56 ;  /* 0x0000000e0838723c */ /* 0x040fe20000001838 */
[----:B------:R-:W2:Y:S07]  /*6ff0*/  LDSM.16.MT88.4 R12, [R183+0x5000] ;  /* 0x00500000b70c783b */ /* 0x000eae0000004200 */
[----:B---3--:R-:W-:Y:S08]  /*7000*/  HMMA.16816.F32 R128, R8, R20, R128 ;  /* 0x000000140880723c */ /* 0x008ff00000001880 */
[----:B----4-:R-:W-:Y:S08]  /*7010*/  HMMA.16816.F32 R108, R64, R104, R108 ;  /* 0x00000068406c723c */ /* 0x010ff0000000186c */
[C---:B------:R-:W-:Y:S01]  /*7020*/  HMMA.16816.F32 R20, R8.reuse, R22, R72 ;  /* 0x000000160814723c */ /* 0x040fe20000001848 */
[----:B------:R-:W-:Y:S07]  /*7030*/  LDSM.16.MT88.4 R72, [R185+0x5800] ;  /* 0x00580000b948783b */ /* 0x000fee0000004200 */
[C---:B-1----:R-:W-:Y:S01]  /*7040*/  HMMA.16816.F32 R92, R8.reuse, R16, R96 ;  /* 0x00000010085c723c */ /* 0x042fe20000001860 */
[----:B------:R-:W-:Y:S07]  /*7050*/  LDSM.16.MT88.4 R96, [R184+0x2800] ;  /* 0x00280000b860783b */ /* 0x000fee0000004200 */
[C---:B------:R-:W-:Y:S01]  /*7060*/  HMMA.16816.F32 R76, R8.reuse, R18, R88 ;  /* 0x00000012084c723c */ /* 0x040fe20000001858 */
[----:B------:R-:W1:Y:S04]  /*7070*/  LDSM.16.MT88.4 R16, [R184+0x5000] ;  /* 0x00500000b810783b */ /* 0x000e680000004200 */
[----:B------:R-:W-:Y:S03]  /*7080*/  LDSM.16.MT88.4 R88, [R186+0x2800] ;  /* 0x00280000ba58783b */ /* 0x000fe60000004200 */
[C---:B--2---:R-:W-:Y:S01]  /*7090*/  HMMA.16816.F32 R84, R8.reuse, R12, R80 ;  /* 0x0000000c0854723c */ /* 0x044fe20000001850 */
[----:B------:R-:W-:Y:S07]  /*70a0*/  LDSM.16.MT88.4 R80, [R183+0x5800] ;  /* 0x00580000b750783b */ /* 0x000fee0000004200 */
[----:B------:R-:W-:Y:S01]  /*70b0*/  HMMA.16816.F32 R36, R8, R14, R36 ;  /* 0x0000000e0824723c */ /* 0x000fe20000001824 */
[----:B------:R-:W2:Y:S07]  /*70c0*/  LDSM.16.MT88.4 R12, [R186+0x5000] ;  /* 0x00500000ba0c783b */ /* 0x000eae0000004200 */
[C---:B------:R-:W-:Y:S01]  /*70d0*/  HMMA.16816.F32 R104, R64.reuse, R106, R56 ;  /* 0x0000006a4068723c */ /* 0x040fe20000001838 */
[----:B------:R-:W3:Y:S07]  /*70e0*/  LDSM.16.MT88.4 R56, [R184+0x5800] ;  /* 0x00580000b838783b */ /* 0x000eee0000004200 */
[C---:B------:R-:W-:Y:S08]  /*70f0*/  HMMA.16816.F32 R116, R64.reuse, R112, R116 ;  /* 0x000000704074723c */ /* 0x040ff00000001874 */
[----:B------:R-:W-:Y:S08]  /*7100*/  HMMA.16816.F32 R112, R64, R114, R52 ;  /* 0x000000724070723c */ /* 0x000ff00000001834 */
[C---:B-1----:R-:W-:Y:S08]  /*7110*/  HMMA.16816.F32 R48, R8.reuse, R16, R48 ;  /* 0x000000100830723c */ /* 0x042ff00000001830 */
[C---:B------:R-:W-:Y:S08]  /*7120*/  HMMA.16816.F32 R44, R8.reuse, R18, R44 ;  /* 0x00000012082c723c */ /* 0x040ff0000000182c */
[C---:B--2---:R-:W-:Y:S08]  /*7130*/  HMMA.16816.F32 R40, R8.reuse, R12, R40 ;  /* 0x0000000c0828723c */ /* 0x044ff00000001828 */
[----:B------:R-:W-:Y:S01]  /*7140*/  HMMA.16816.F32 R32, R8, R14, R32 ;  /* 0x0000000e0820723c */ /* 0x000fe20000001820 */
[----:B------:R-:W1:Y:S07]  /*7150*/  LDSM.16.MT88.4 R8, [R186+0x5800] ;  /* 0x00580000ba08783b */ /* 0x000e6e0000004200 */
[C---:B------:R-:W-:Y:S08]  /*7160*/  HMMA.16816.F32 R92, R64.reuse, R88, R92 ;  /* 0x00000058405c723c */ /* 0x040ff0000000185c */
[C---:B------:R-:W-:Y:S08]  /*7170*/  HMMA.16816.F32 R100, R64.reuse, R96, R100 ;  /* 0x000000604064723c */ /* 0x040ff00000001864 */
[C---:B------:R-:W-:Y:S08]  /*7180*/  HMMA.16816.F32 R88, R64.reuse, R90, R76 ;  /* 0x0000005a4058723c */ /* 0x040ff0000000184c */
[C---:B------:R-:W-:Y:S08]  /*7190*/  HMMA.16816.F32 R96, R64.reuse, R98, R60 ;  /* 0x000000624060723c */ /* 0x040ff0000000183c */
[C---:B------:R-:W-:Y:S08]  /*71a0*/  HMMA.16816.F32 R84, R64.reuse, R80, R84 ;  /* 0x000000504054723c */ /* 0x040ff00000001854 */
[C---:B------:R-:W-:Y:S08]  /*71b0*/  HMMA.16816.F32 R76, R64.reuse, R72, R128 ;  /* 0x00000048404c723c */ /* 0x040ff00000001880 */
[C---:B---3--:R-:W-:Y:S08]  /*71c0*/  HMMA.16816.F32 R52, R64.reuse, R56, R48 ;  /* 0x000000384034723c */ /* 0x048ff00000001830 */
[C---:B------:R-:W-:Y:S08]  /*71d0*/  HMMA.16816.F32 R80, R64.reuse, R82, R36 ;  /* 0x000000524050723c */ /* 0x040ff00000001824 */
[C---:B------:R-:W-:Y:S08]  /*71e0*/  HMMA.16816.F32 R72, R64.reuse, R74, R20 ;  /* 0x0000004a4048723c */ /* 0x040ff00000001814 */
[C---:B------:R-:W-:Y:S08]  /*71f0*/  HMMA.16816.F32 R56, R64.reuse, R58, R44 ;  /* 0x0000003a4038723c */ /* 0x040ff0000000182c */
[C---:B-1----:R-:W-:Y:S08]  /*7200*/  HMMA.16816.F32 R60, R64.reuse, R8, R40 ;  /* 0x00000008403c723c */ /* 0x042ff00000001828 */
[----:B------:R-:W-:Y:S01]  /*7210*/  HMMA.16816.F32 R64, R64, R10, R32 ;  /* 0x0000000a4040723c */ /* 0x000fe20000001820 */
[----:B------:R-:W-:Y:S07]  /*7220*/  @!P1 BRA `(.L_x_709) ;  /* 0x0000013000009947 */ /* 0x000fee0003800000 */
[C---:B------:R-:W-:Y:S01]  /*7230*/  ISETP.GT.AND P0, PT, R0.reuse, RZ, PT ;  /* 0x000000ff0000720c */ /* 0x040fe20003f04270 */
[----:B------:R-:W-:Y:S01]  /*7240*/  BSSY B0, `(.L_x_710) ;  /* 0x000000e000007945 */ /* 0x000fe20003800000 */
[----:B------:R-:W-:-:S11]  /*7250*/  IADD3 R2, R0, -0x1, RZ ;  /* 0xffffffff00027810 */ /* 0x000fd60007ffe0ff */
[----:B------:R-:W-:Y:S05]  /*7260*/  @P0 BRA `(.L_x_711) ;  /* 0x0000007000000947 */ /* 0x000fea0003800000 */
[----:B------:R-:W-:Y:S02]  /*7270*/  IMAD.MOV.U32 R2, RZ, RZ, 0x1 ;  /* 0x00000001ff027424 */ /* 0x000fe400078e00ff */
[----:B------:R-:W-:-:S03]  /*7280*/  IMAD.MOV R0, RZ, RZ, -R0 ;  /* 0x000000ffff007224 */ /* 0x000fc600078e0a00 */
[----:B------:R-:W-:-:S13]  /*7290*/  ISETP.NE.AND P0, PT, R2, c[0x0][0x32c], PT ;  /* 0x0000cb0002007a0c */ /* 0x000fda0003f05270 */
[----:B------:R-:W-:-:S05]  /*72a0*/  @P0 IMAD.HI.U32 R2, R0, c[0x0][0x330], RZ ;  /* 0x0000cc0000020a27 */ /* 0x000fca00078e00ff */
[----:B------:R-:W-:-:S04]  /*72b0*/  @P0 SHF.R.U32.HI R0, RZ, c[0x0][0x334], R2 ;  /* 0x0000cd00ff000a19 */ /* 0x000fc80000011602 */
[----:B------:R-:W-:Y:S01]  /*72c0*/  LOP3.LUT R2, RZ, R0, RZ, 0x33, !PT ;  /* 0x00000000ff027212 */ /* 0x000fe200078e33ff */
[----:B------:R-:W-:Y:S05]  /*72d0*/  BRA `(.L_x_712) ;  /* 0x0000004000007947 */ /* 0x000fea0003800000 */
.L_x_711:
[----:B------:R-:W-:-:S04]  /*72e0*/  MOV R0, 0x1 ;  /* 0x0000000100007802 */ /* 0x000fc80000000f00 */
[----:B------:R-:W-:-:S13]  /*72f0*/  ISETP.NE.AND P0, PT, R0, c[0x0][0x32c], PT ;  /* 0x0000cb0000007a0c */ /* 0x000fda0003f05270 */
[----:B------:R-:W-:-:S05]  /*7300*/  @P0 IMAD.HI.U32 R0, R2, c[0x0][0x330], RZ ;  /* 0x0000cc0002000a27 */ /* 0x000fca00078e00ff */
[----:B------:R-:W-:Y:S02]  /*7310*/  @P0 SHF.R.U32.HI R2, RZ, c[0x0][0x334], R0 ;  /* 0x0000cd00ff020a19 */ /* 0x000fe40000011600 */
.L_x_712:
[----:B------:R-:W-:Y:S05]  /*7320*/  BSYNC B0 ;  /* 0x0000000000007941 */ /* 0x000fea0003800000 */
.L_x_710:
[----:B------:R-:W-:-:S05]  /*7330*/  MOV R0, c[0x0][0x32c] ;  /* 0x0000cb0000007a02 */ /* 0x000fca0000000f00 */
[----:B------:R-:W-:-:S05]  /*7340*/  IMAD R2, R2, R0, c[0x0][0x32c] ;  /* 0x0000cb0002027624 */ /* 0x000fca00078e0200 */
[----:B------:R-:W-:-:S05]  /*7350*/  IMNMX R3, R3, R2, PT ;  /* 0x0000000203037217 */ /* 0x000fca0003800200 */
.L_x_709:
[----:B------:R-:W-:-:S05]  /*7360*/  IMAD.HI R3, R3, 0x2aaaaaab, RZ ;  /* 0x2aaaaaab03037827 */ /* 0x000fca00078e02ff */
[----:B------:R-:W-:-:S04]  /*7370*/  SHF.R.U32.HI R0, RZ, 0x1f, R3 ;  /* 0x0000001fff007819 */ /* 0x000fc80000011603 */
[----:B------:R-:W-:-:S04]  /*7380*/  LEA.HI.SX32 R3, R3, R0, 0x1c ;  /* 0x0000000003037211 */ /* 0x000fc800078fe2ff */
[----:B------:R-:W-:-:S04]  /*7390*/  IMNMX R226, R230, R3, !PT ;  /* 0x00000003e6e27217 */ /* 0x000fc80007800200 */
[----:B------:R-:W-:-:S13]  /*73a0*/  ISETP.GE.AND P0, PT, R199, R226, PT ;  /* 0x000000e2c700720c */ /* 0x000fda0003f06270 */
[----:B------:R-:W-:Y:S05]  /*73b0*/  @!P0 BRA `(.L_x_713) ;  /* 0x000047e000008947 */ /* 0x000fea0003800000 */
[----:B------:R-:W-:Y:S02]  /*73c0*/  MOV R70, R5 ;  /* 0x0000000500467202 */ /* 0x000fe40000000f00 */
[----:B------:R-:W-:Y:S02]  /*73d0*/  MOV R69, R68 ;  /* 0x0000004400457202 */ /* 0x000fe40000000f00 */
.L_x_734:
[----:B------:R-:W-:Y:S04]  /*73e0*/  DEPBAR.LE SB0, 0x0 ;  /* 0x000080000000791a */ /* 0x000fe80000000000 */
[----:B------:R-:W-:Y:S01]  /*73f0*/  WARPSYNC 0xffffffff ;  /* 0xffffffff00007948 */ /* 0x000fe20003800000 */
[----:B------:R-:W-:Y:S01]  /*7400*/  BAR.SYNC.DEFER_BLOCKING 0x0 ;  /* 0x0000000000007b1d */ /* 0x000fe20000010000 */
[----:B------:R-:W-:Y:S05]  /*7410*/  ISETP.GT.AND P0, PT, R230, R199, PT ;  /* 0x000000c7e600720c */ /* 0x000fea0003f04270 */
[----:B------:R1:W2:Y:S01]  /*7420*/  LDSM.16.M88.4 R8, [R180] ;  /* 0x00000000b408783b */ /* 0x0002a20000000200 */
[----:B------:R-:W-:Y:S03]  /*7430*/  BSSY B0, `(.L_x_714) ;  /* 0x000004a000007945 */ /* 0x000fe60003800000 */
[----:B------:R1:W3:Y:S04]  /*7440*/  LDSM.16.M88.4 R16, [R180+0x800] ;  /* 0x00080000b410783b */ /* 0x0002e80000000200 */
[----:B------:R1:W4:Y:S04]  /*7450*/  LDSM.16.M88.4 R24, [R180+0x1000] ;  /* 0x00100000b418783b */ /* 0x0003280000000200 */
        /* <DEDUP_REMOVED lines=8> */
[----:B------:R1:W1:Y:S01]  /*74e0*/  LDSM.16.M88.4 R148, [R71+0x2800] ;  /* 0x002800004794783b */ /* 0x0002620000000200 */
[----:B------:R-:W-:-:S05]  /*74f0*/  @P0 BRA `(.L_x_715) ;  /* 0x000003d000000947 */ /* 0x000fca0003800000 */
[----:B--23--:R-:W-:Y:S01]  /*7500*/  IMAD.WIDE.U32 R2, R211, c[0x0][0x208], RZ ;  /* 0x00008200d3027a25 */ /* 0x00cfe200078e00ff */
[----:B------:R-:W-:Y:S02]  /*7510*/  SHF.R.S32.HI R0, RZ, 0x1f, R211 ;  /* 0x0000001fff007819 */ /* 0x000fe400000114d3 */
[----:B------:R-:W-:Y:S01]  /*7520*/  SHF.R.S32.HI R4, RZ, 0x1f, R204 ;  /* 0x0000001fff047819 */ /* 0x000fe200000114cc */
[C---:B------:R-:W-:Y:S01]  /*7530*/  IMAD.SHL.U32 R15, R221.reuse, 0x2, RZ ;  /* 0x00000002dd0f7824 */ /* 0x040fe200078e00ff */
[----:B------:R-:W-:Y:S01]  /*7540*/  SHF.R.S32.HI R6, RZ, 0x1f, R221 ;  /* 0x0000001fff067819 */ /* 0x000fe200000114dd */
[----:B------:R-:W-:Y:S01]  /*7550*/  IMAD R0, R0, c[0x0][0x208], RZ ;  /* 0x0000820000007a24 */ /* 0x000fe200078e02ff */
[----:B------:R-:W-:Y:S01]  /*7560*/  SHF.R.S32.HI R5, RZ, 0x1f, R219 ;  /* 0x0000001fff057819 */ /* 0x000fe200000114db */
[----:B------:R-:W-:Y:S01]  /*7570*/  IMAD R4, R4, c[0x0][0x218], RZ ;  /* 0x0000860004047a24 */ /* 0x000fe200078e02ff */
[----:B------:R-:W-:Y:S01]  /*7580*/  SHF.L.U64.HI R6, R221, 0x1, R6 ;  /* 0x00000001dd067819 */ /* 0x000fe20000010206 */
[----:B------:R-:W-:Y:S01]  /*7590*/  IMAD R0, R211, c[0x0][0x20c], R0 ;  /* 0x00008300d3007a24 */ /* 0x000fe200078e0200 */
[----:B------:R-:W-:Y:S01]  /*75a0*/  SHF.L.U64.HI R5, R219, 0x1, R5 ;  /* 0x00000001db057819 */ /* 0x000fe20000010205 */
[C---:B------:R-:W-:Y:S02]  /*75b0*/  IMAD R4, R204.reuse, c[0x0][0x21c], R4 ;  /* 0x00008700cc047a24 */ /* 0x040fe400078e0204 */
[----:B------:R-:W-:Y:S02]  /*75c0*/  IMAD.IADD R3, R3, 0x1, R0 ;  /* 0x0000000103037824 */ /* 0x000fe400078e0200 */
[----:B------:R-:W-:Y:S02]  /*75d0*/  IMAD.SHL.U32 R14, R219, 0x2, RZ ;  /* 0x00000002db0e7824 */ /* 0x000fe400078e00ff */
[----:B------:R-:W-:Y:S05]  /*75e0*/  IMAD.WIDE.U32 R2, R204, c[0x0][0x218], R2 ;  /* 0x00008600cc027a25 */ /* 0x000fea00078e0002 */
[----:B------:R-:W-:Y:S04]  /*75f0*/  IADD3 R0, P0, R240, R2, RZ ;  /* 0x00000002f0007210 */ /* 0x000fe80007f1e0ff */
[----:B------:R-:W-:Y:S02]  /*7600*/  IADD3.X R2, R243, R3, R4, P0, !PT ;  /* 0x00000003f3027210 */ /* 0x000fe400007fe404 */
[C---:B------:R-:W-:Y:S04]  /*7610*/  LEA R4, P0, R0.reuse, c[0x0][0x1f8], 0x1 ;  /* 0x00007e0000047a11 */ /* 0x040fe800078008ff */
[----:B------:R-:W-:Y:S01]  /*7620*/  LEA.HI.X R0, R0, c[0x0][0x1fc], R2, 0x1, P0 ;  /* 0x00007f0000007a11 */ /* 0x000fe200000f0c02 */
[----:B------:R-:W-:-:S06]  /*7630*/  BRA.DIV ~URZ, `(.L_x_716) ;  /* 0x000112727f007947 */ /* 0x000fcc000b800000 */
[----:B------:R2:W3:Y:S02]  /*7640*/  SHFL.IDX PT, R7, R0, RZ, 0x181f ;  /* 0x00181fff00077589 */ /* 0x0004e400000e0000 */
.L_x_843:
[----:B------:R-:W-:-:S05]  /*7650*/  BRA.DIV ~URZ, `(.L_x_717) ;  /* 0x000112c27f007947 */ /* 0x000fca000b800000 */
[----:B------:R-:W5:Y:S01]  /*7660*/  SHFL.IDX PT, R2, R4, RZ, 0x181f ;  /* 0x00181fff04027589 */ /* 0x000f6200000e0000 */
[----:B------:R-:W-:Y:S02]  /*7670*/  ISETP.GE.AND P2, PT, R219, c[0x0][0x1d4], PT ;  /* 0x00007500db007a0c */ /* 0x000fe40003f46270 */
[----:B------:R-:W-:Y:S02]  /*7680*/  ISETP.GE.AND P1, PT, R221, c[0x0][0x1d4], PT ;  /* 0x00007500dd007a0c */ /* 0x000fe40003f26270 */
[CC--:B-----5:R-:W-:Y:S05]  /*7690*/  IADD3 R12, P0, R2.reuse, R14.reuse, RZ ;  /* 0x0000000e020c7210 */ /* 0x0e0fea0007f1e0ff */
[C-C-:B---3--:R-:W-:Y:S01]  /*76a0*/  IMAD.X R13, R7.reuse, 0x1, R5.reuse, P0 ;  /* 0x00000001070d7824 */ /* 0x148fe200000e0605 */
[-C--:B------:R-:W-:Y:S04]  /*76b0*/  IADD3 R2, P0, R2, R15.reuse, RZ ;  /* 0x0000000f02027210 */ /* 0x080fe80007f1e0ff */
[----:B------:R-:W-:Y:S01]  /*76c0*/  @!PT LDS RZ, [RZ] ;  /* 0x00000000fffff984 */ /* 0x000fe20000000800 */
[----:B------:R-:W-:Y:S01]  /*76d0*/  @!PT LDS RZ, [RZ] ;  /* 0x00000000fffff984 */ /* 0x000fe20000000800 */
[----:B------:R3:W-:Y:S01]  /*76e0*/  LDGSTS.E.BYPASS.LTC128B.128 [R195+0x100], [R12.64], !P2 ;  /* 0x001000000cc37fae */ /* 0x0007e2000d101d46 */
[--C-:B------:R-:W-:Y:S01]  /*76f0*/  IMAD.X R3, R7, 0x1, R6.reuse, P0 ;  /* 0x0000000107037824 */ /* 0x100fe200000e0606 */
[----:B------:R-:W-:Y:S04]  /*7700*/  SEL R7, RZ, 0x10, P2 ;  /* 0x00000010ff077807 */ /* 0x000fe80001000000 */
[----:B------:R5:W-:Y:S04]  /*7710*/  LDGSTS.E.BYPASS.LTC128B.128 [R195+0x3100], [R2.64], !P1 ;  /* 0x0310000002c37fae */ /* 0x000be8000c901d46 */
[----:B-----5:R-:W3:Y:S04]  /*7720*/  SHFL.IDX PT, R2, R4, 0x1, 0x181f ;  /* 0x00381f0004027f89 */ /* 0x020ee800000e0000 */
[----:B------:R-:W5:Y:S01]  /*7730*/  SHFL.IDX PT, R3, R0, 0x1, 0x181f ;  /* 0x00381f0000037f89 */ /* 0x000f6200000e0000 */
[C---:B---3--:R-:W-:Y:S05]  /*7740*/  IADD3 R12, P0, R2.reuse, R14, RZ ;  /* 0x0000000e020c7210 */ /* 0x048fea0007f1e0ff */
[C---:B-----5:R-:W-:Y:S01]  /*7750*/  IMAD.X R13, R3.reuse, 0x1, R5, P0 ;  /* 0x00000001030d7824 */ /* 0x060fe200000e0605 */
[----:B------:R-:W-:Y:S04]  /*7760*/  IADD3 R2, P0, R2, R15, RZ ;  /* 0x0000000f02027210 */ /* 0x000fe80007f1e0ff */
[----:B------:R3:W-:Y:S01]  /*7770*/  LDGSTS.E.BYPASS.LTC128B.128 [R195+0x1100], [R12.64], !P2 ;  /* 0x011000000cc37fae */ /* 0x0007e2000d101d46 */
[----:B------:R-:W-:Y:S05]  /*7780*/  IMAD.X R3, R3, 0x1, R6, P0 ;  /* 0x0000000103037824 */ /* 0x000fea00000e0606 */
[----:B------:R2:W-:Y:S04]  /*7790*/  LDGSTS.E.BYPASS.LTC128B.128 [R195+0x4100], [R2.64], !P1 ;  /* 0x0410000002c37fae */ /* 0x0005e8000c901d46 */
[----:B---3--:R2:W3:Y:S01]  /*77a0*/  SHFL.IDX PT, R13, R0, 0x2, 0x181f ;  /* 0x00581f00000d7f89 */ /* 0x0084e200000e0000 */
[----:B------:R-:W-:Y:S03]  /*77b0*/  SEL R12, RZ, 0x10, P1 ;  /* 0x00000010ff0c7807 */ /* 0x000fe60000800000 */
[----:B--2---:R2:W4:Y:S04]  /*77c0*/  SHFL.IDX PT, R0, R4, 0x2, 0x181f ;  /* 0x00581f0004007f89 */ /* 0x00452800000e0000 */
.L_x_844:
[C---:B------:R-:W-:Y:S02]  /*77d0*/  IADD3 R2, -R7.reuse, 0x10, RZ ;  /* 0x0000001007027810 */ /* 0x040fe40007ffe1ff */
[----:B------:R-:W-:Y:S02]  /*77e0*/  ISETP.NE.U32.AND P2, PT, R7, RZ, PT ;  /* 0x000000ff0700720c */ /* 0x000fe40003f45070 */
[----:B------:R-:W-:Y:S04]  /*77f0*/  LOP3.LUT R2, R2, 0xf, RZ, 0xc0, !PT ;  /* 0x0000000f02027812 */ /* 0x000fe800078ec0ff */
[-C--:B--2-4-:R-:W-:Y:S02]  /*7800*/  IADD3 R4, P1, P0, R2, R0.reuse, R14 ;  /* 0x0000000002047210 */ /* 0x094fe4000783e00e */
[----:B------:R-:W-:Y:S02]  /*7810*/  IADD3 R2, -R12, 0x10, RZ ;  /* 0x000000100c027810 */ /* 0x000fe40007ffe1ff */
[-C--:B---3--:R-:W-:Y:S02]  /*7820*/  IADD3.X R5, RZ, R13.reuse, R5, P1, P0 ;  /* 0x0000000dff057210 */ /* 0x088fe40000fe0405 */
[----:B------:R-:W-:Y:S03]  /*7830*/  LOP3.LUT R2, R2, 0xf, RZ, 0xc0, !PT ;  /* 0x0000000f02027812 */ /* 0x000fe600078ec0ff */
[----:B------:R-:W-:Y:S01]  /*7840*/  @!PT LDS RZ, [RZ] ;  /* 0x00000000fffff984 */ /* 0x000fe20000000800 */
[----:B------:R-:W-:Y:S01]  /*7850*/  @!PT LDS RZ, [RZ] ;  /* 0x00000000fffff984 */ /* 0x000fe20000000800 */
[----:B------:R-:W-:Y:S01]  /*7860*/  @!PT LDS RZ, [RZ] ;  /* 0x00000000fffff984 */ /* 0x000fe20000000800 */
[----:B------:R2:W-:Y:S01]  /*7870*/  LDGSTS.E.BYPASS.LTC128B.128.ZFILL [R195+0x2100], [R4.64], P2 ;  /* 0x0210000004c37fae */ /* 0x0005e20009141d46 */
[----:B------:R-:W-:Y:S04]  /*7880*/  IADD3 R2, P1, P0, R2, R0, R15 ;  /* 0x0000000002027210 */ /* 0x000fe8000783e00f */
[----:B------:R-:W-:Y:S02]  /*7890*/  IADD3.X R3, RZ, R13, R6, P1, P0 ;  /* 0x0000000dff037210 */ /* 0x000fe40000fe0406 */
[----:B------:R-:W-:Y:S11]  /*78a0*/  ISETP.NE.U32.AND P0, PT, R12, RZ, PT ;  /* 0x000000ff0c00720c */ /* 0x000ff60003f05070 */
[----:B------:R-:W-:Y:S02]  /*78b0*/  @!UPT UIADD3 URZ, URZ, URZ, URZ ;  /* 0x0000003f3f3ff290 */ /* 0x000fe4000fffe03f */
[----:B------:R2:W-:Y:S02]  /*78c0*/  LDGSTS.E.BYPASS.LTC128B.128.ZFILL [R195+0x5100], [R2.64], P0 ;  /* 0x0510000002c37fae */ /* 0x0005e40008141d46 */
.L_x_715:
[----:B--23--:R-:W-:Y:S05]  /*78d0*/  BSYNC B0 ;  /* 0x0000000000007941 */ /* 0x00cfea0003800000 */
.L_x_714:
[----:B------:R-:W0:Y:S01]  /*78e0*/  LDGDEPBAR ;  /* 0x00000000000079af */ /* 0x000e220000000000 */
[----:B------:R-:W-:Y:S01]  /*78f0*/  WARPSYNC 0xffffffff ;  /* 0xffffffff00007948 */ /* 0x000fe20003800000 */
[C---:B------:R-:W-:Y:S01]  /*7900*/  HMMA.16816.F32 R4, R120.reuse, R8, RZ ;  /* 0x000000087804723c */ /* 0x040fe200000018ff */
[----:B------:R-:W-:Y:S02]  /*7910*/  BSSY B0, `(.L_x_718) ;  /* 0x0000137000007945 */ /* 0x000fe40003800000 */
[----:B------:R-:W-:Y:S05]  /*7920*/  ISETP.GT.AND P0, PT, R199, R230, PT ;  /* 0x000000e6c700720c */ /* 0x000fea0003f04270 */
[C---:B------:R-:W-:Y:S08]  /*7930*/  HMMA.16816.F32 R8, R120.reuse, R10, RZ ;  /* 0x0000000a7808723c */ /* 0x040ff000000018ff */
[C---:B------:R-:W-:Y:S08]  /*7940*/  HMMA.16816.F32 R12, R120.reuse, R16, RZ ;  /* 0x00000010780c723c */ /* 0x040ff000000018ff */
[C---:B------:R-:W-:Y:S08]  /*7950*/  HMMA.16816.F32 R16, R120.reuse, R18, RZ ;  /* 0x000000127810723c */ /* 0x040ff000000018ff */
[C---:B----4-:R-:W-:Y:S08]  /*7960*/  HMMA.16816.F32 R20, R120.reuse, R24, RZ ;  /* 0x000000187814723c */ /* 0x050ff000000018ff */
[C---:B------:R-:W-:Y:S08]  /*7970*/  HMMA.16816.F32 R24, R120.reuse, R26, RZ ;  /* 0x0000001a7818723c */ /* 0x040ff000000018ff */
        /* <DEDUP_REMOVED lines=109> */
[----:B------:R-:W-:Y:S08]  /*8050*/  HMMA.16816.F32 R48, R168, R146, R48 ;  /* 0x00000092a830723c */ /* 0x000ff00000001830 */
[C---:B-1----:R-:W-:Y:S08]  /*8060*/  HMMA.16816.F32 R4, R172.reuse, R128, R4 ;  /* 0x00000080ac04723c */ /* 0x042ff00000001804 */
[C---:B------:R-:W-:Y:S08]  /*8070*/  HMMA.16816.F32 R8, R172.reuse, R130, R8 ;  /* 0x00000082ac08723c */ /* 0x040ff00000001808 */
[C---:B--2---:R-:W-:Y:S08]  /*8080*/  HMMA.16816.F32 R12, R172.reuse, R132, R12 ;  /* 0x00000084ac0c723c */ /* 0x044ff0000000180c */
        /* <DEDUP_REMOVED lines=22> */
[----:B------:R-:W-:Y:S04]  /*81f0*/  FMUL.FTZ R2, R27, c[0x0][0x320] ;  /* 0x0000c8001b027a20 */ /* 0x000fe80000410000 */
[----:B------:R-:W2:Y:S01]  /*8200*/  MUFU.TANH R135, R2 ;  /* 0x0000000200877308 */ /* 0x000ea20000002400 */
[----:B-1----:R-:W-:Y:S02]  /*8210*/  FMUL.FTZ R0, R10, c[0x0][0x320] ;  /* 0x0000c8000a007a20 */ /* 0x002fe40000410000 */
[----:B------:R-:W1:Y:S07]  /*8220*/  LDSM.16.M88.4 R8, [R181+0x1800] ;  /* 0x00180000b508783b */ /* 0x000e6e0000000200 */
[----:B------:R5:W1:Y:S02]  /*8230*/  MUFU.TANH R150, R0 ;  /* 0x0000000000967308 */ /* 0x000a640000002400 */
[----:B-----5:R-:W-:Y:S08]  /*8240*/  FMUL.FTZ R0, R12, c[0x0][0x320] ;  /* 0x0000c8000c007a20 */ /* 0x020ff00000410000 */
[----:B------:R5:W2:Y:S01]  /*8250*/  MUFU.TANH R137, R0 ;  /* 0x0000000000897308 */ /* 0x000aa20000002400 */
[C---:B-1----:R-:W-:Y:S08]  /*8260*/  HMMA.16816.F32 R28, R172.reuse, R8, R28 ;  /* 0x00000008ac1c723c */ /* 0x042ff0000000181c */
[C---:B------:R-:W-:Y:S01]  /*8270*/  HMMA.16816.F32 R32, R172.reuse, R10, R32 ;  /* 0x0000000aac20723c */ /* 0x040fe20000001820 */
[----:B------:R-:W1:Y:S01]  /*8280*/  LDSM.16.M88.4 R8, [R181+0x2800] ;  /* 0x00280000b508783b */ /* 0x000e620000000200 */
[----:B------:R-:W-:Y:S04]  /*8290*/  DEPBAR.LE SB0, 0x0 ;  /* 0x000080000000791a */ /* 0x000fe80000000000 */
[----:B-----5:R-:W-:Y:S02]  /*82a0*/  FMUL.FTZ R0, R13, c[0x0][0x320] ;  /* 0x0000c8000d007a20 */ /* 0x020fe40000410000 */
[C---:B------:R-:W-:Y:S02]  /*82b0*/  HMMA.16816.F32 R36, R172.reuse, R4, R36 ;  /* 0x00000004ac24723c */ /* 0x040fe40000001824 */
[----:B------:R5:W1:Y:S01]  /*82c0*/  MUFU.TANH R136, R0 ;  /* 0x0000000000887308 */ /* 0x000a620000002400 */
[----:B------:R-:W-:Y:S05]  /*82d0*/  BAR.SYNC.DEFER_BLOCKING 0x0 ;  /* 0x0000000000007b1d */ /* 0x000fea0000010000 */
[C---:B------:R-:W-:Y:S08]  /*82e0*/  HMMA.16816.F32 R40, R172.reuse, R6, R40 ;  /* 0x00000006ac28723c */ /* 0x040ff00000001828 */
[----:B------:R-:W-:Y:S04]  /*82f0*/  FMUL.FTZ R2, R35, c[0x0][0x320] ;  /* 0x0000c80023027a20 */ /* 0x000fe80000410000 */
[----:B------:R-:W2:Y:S01]  /*8300*/  MUFU.TANH R128, R2 ;  /* 0x0000000200807308 */ /* 0x000ea20000002400 */
[----:B-----5:R-:W-:Y:S09]  /*8310*/  FMUL.FTZ R0, R14, c[0x0][0x320] ;  /* 0x0000c8000e007a20 */ /* 0x020ff20000410000 */
[----:B------:R5:W2:Y:S01]  /*8320*/  MUFU.TANH R148, R0 ;  /* 0x0000000000947308 */ /* 0x000aa20000002400 */
[C---:B-1----:R-:W-:Y:S08]  /*8330*/  HMMA.16816.F32 R44, R172.reuse, R8, R44 ;  /* 0x00000008ac2c723c */ /* 0x042ff0000000182c */
[----:B------:R-:W-:Y:S04]  /*8340*/  HMMA.16816.F32 R48, R172, R10, R48 ;  /* 0x0000000aac30723c */ /* 0x000fe80000001830 */
[----:B-----5:R-:W-:Y:S04]  /*8350*/  FMUL.FTZ R0, R15, c[0x0][0x320] ;  /* 0x0000c8000f007a20 */ /* 0x020fe80000410000 */
        /* <DEDUP_REMOVED lines=68> */
[----:B--234-:R-:W-:Y:S01]  /*87a0*/  IMAD.MOV.U32 R177, RZ, RZ, c[0x0][0x2b8] ;  /* 0x0000ae00ffb17624 */ /* 0x01cfe200078e00ff */
[----:B------:R-:W-:Y:S01]  /*87b0*/  SHF.R.S32.HI R7, RZ, 0x1f, R219 ;  /* 0x0000001fff077819 */ /* 0x000fe200000114db */
[----:B------:R-:W-:Y:S02]  /*87c0*/  IMAD R3, R229, 0x20, R245 ;  /* 0x00000020e5037824 */ /* 0x000fe400078e02f5 */
[----:B------:R-:W-:Y:S01]  /*87d0*/  IMAD R2, R199, 0x60, R234 ;  /* 0x00000060c7027824 */ /* 0x000fe200078e02ea */
[----:B------:R-:W-:Y:S01]  /*87e0*/  ISETP.NE.AND P2, PT, R177, 0x1, PT ;  /* 0x00000001b100780c */ /* 0x000fe20003f45270 */
[----:B------:R-:W-:Y:S01]  /*87f0*/  IMAD.MOV.U32 R204, RZ, RZ, RZ ;  /* 0x000000ffffcc7224 */ /* 0x000fe200078e00ff */
[----:B------:R-:W-:Y:S01]  /*8800*/  ISETP.GT.AND P1, PT, R3, 0x5f, PT ;  /* 0x0000005f0300780c */ /* 0x000fe20003f24270 */
[----:B------:R-:W-:Y:S01]  /*8810*/  IMAD.SHL.U32 R13, R221, 0x2, RZ ;  /* 0x00000002dd0d7824 */ /* 0x000fe200078e00ff */
[----:B------:R-:W-:Y:S01]  /*8820*/  IADD3 R2, R2, -0x60, R3 ;  /* 0xffffffa002027810 */ /* 0x000fe20007ffe003 */
[----:B------:R-:W-:Y:S01]  /*8830*/  IMAD.SHL.U32 R12, R219, 0x2, RZ ;  /* 0x00000002db0c7824 */ /* 0x000fe200078e00ff */
[----:B------:R-:W-:Y:S03]  /*8840*/  SHF.R.S32.HI R177, RZ, 0x1f, R221 ;  /* 0x0000001fffb17819 */ /* 0x000fe600000114dd */
[----:B-1----:R-:W-:Y:S01]  /*8850*/  IMAD.MOV.U32 R0, RZ, RZ, R2 ;  /* 0x000000ffff007224 */ /* 0x002fe200078e0002 */
[----:B------:R-:W-:Y:S03]  /*8860*/  SHF.L.U64.HI R6, R221, 0x1, R177 ;  /* 0x00000001dd067819 */ /* 0x000fe600000102b1 */
[----:B------:R-:W-:Y:S05]  /*8870*/  @P2 IMAD.HI.U32 R3, R2, c[0x0][0x2bc], RZ ;  /* 0x0000af0002032a27 */ /* 0x000fea00078e00ff */
[----:B------:R-:W-:Y:S04]  /*8880*/  @P2 SHF.R.U32.HI R0, RZ, c[0x0][0x2c0], R3 ;  /* 0x0000b000ff002a19 */ /* 0x000fe80000011603 */
        /* <DEDUP_REMOVED lines=8> */
[----:B------:R1:W2:Y:S04]  /*8910*/  @!P1 LDG.E R204, [R4.64] ;  /* 0x0000000604cc9981 */ /* 0x0002a8000c1e1900 */
[----:B------:R-:W-:Y:S04]  /*8920*/  IMAD R0, R0, c[0x0][0x1e0], RZ ;  /* 0x0000780000007a24 */ /* 0x000fe800078e02ff */
[----:B------:R-:W-:Y:S04]  /*8930*/  IMAD R0, R211, c[0x0][0x1e4], R0 ;  /* 0x00007900d3007a24 */ /* 0x000fe800078e0200 */
[----:B------:R-:W-:Y:S01]  /*8940*/  IMAD.IADD R3, R3, 0x1, R0 ;  /* 0x0000000103037824 */ /* 0x000fe200078e0200 */
[----:B-1----:R-:W-:Y:S02]  /*8950*/  SHF.L.U64.HI R5, R219, 0x1, R7 ;  /* 0x00000001db057819 */ /* 0x002fe40000010207 */
[----:B--2---:R-:W-:Y:S01]  /*8960*/  SHF.R.S32.HI R0, RZ, 0x1f, R204 ;  /* 0x0000001fff007819 */ /* 0x004fe200000114cc */
[----:B------:R-:W-:Y:S04]  /*8970*/  IMAD.WIDE.U32 R2, R204, c[0x0][0x1f0], R2 ;  /* 0x00007c00cc027a25 */ /* 0x000fe800078e0002 */
        /* <DEDUP_REMOVED lines=8> */
.L_x_845:
[----:B------:R-:W-:-:S05]  /*8a00*/  BRA.DIV ~URZ, `(.L_x_721) ;  /* 0x000103127f007947 */ /* 0x000fca000b800000 */
[----:B------:R-:W3:Y:S01]  /*8a10*/  SHFL.IDX PT, R2, R4, RZ, 0x181f ;  /* 0x00181fff04027589 */ /* 0x000ee200000e0000 */
[----:B------:R-:W-:Y:S02]  /*8a20*/  ISETP.GE.AND P2, PT, R219, c[0x0][0x1d4], PT ;  /* 0x00007500db007a0c */ /* 0x000fe40003f46270 */
[----:B------:R-:W-:Y:S02]  /*8a30*/  ISETP.GE.AND P1, PT, R221, c[0x0][0x1d4], PT ;  /* 0x00007500dd007a0c */ /* 0x000fe40003f26270 */
[CC--:B---3--:R-:W-:Y:S05]  /*8a40*/  IADD3 R8, P0, R2.reuse, R12.reuse, RZ ;  /* 0x0000000c02087210 */ /* 0x0c8fea0007f1e0ff */
[C-C-:B--2---:R-:W-:Y:S01]  /*8a50*/  IMAD.X R9, R7.reuse, 0x1, R5.reuse, P0 ;  /* 0x0000000107097824 */ /* 0x144fe200000e0605 */
[-C--:B------:R-:W-:Y:S04]  /*8a60*/  IADD3 R2, P0, R2, R13.reuse, RZ ;  /* 0x0000000d02027210 */ /* 0x080fe80007f1e0ff */
[----:B------:R-:W-:Y:S01]  /*8a70*/  @!PT LDS RZ, [RZ] ;  /* 0x00000000fffff984 */ /* 0x000fe20000000800 */
[----:B------:R-:W-:Y:S01]  /*8a80*/  @!PT LDS RZ, [RZ] ;  /* 0x00000000fffff984 */ /* 0x000fe20000000800 */
[----:B------:R2:W-:Y:S01]  /*8a90*/  LDGSTS.E.BYPASS.LTC128B.128 [R195+0x8100], [R8.64], !P2 ;  /* 0x0810000008c37fae */ /* 0x0005e2000d101d46 */
[--C-:B------:R-:W-:Y:S01]  /*8aa0*/  IMAD.X R3, R7, 0x1, R6.reuse, P0 ;  /* 0x0000000107037824 */ /* 0x100fe200000e0606 */
[----:B------:R-:W-:Y:S04]  /*8ab0*/  SEL R7, RZ, 0x10, P2 ;  /* 0x00000010ff077807 */ /* 0x000fe80001000000 */
[----:B------:R3:W-:Y:S04]  /*8ac0*/  LDGSTS.E.BYPASS.LTC128B.128 [R195+0xb100], [R2.64], !P1 ;  /* 0x0b10000002c37fae */ /* 0x0007e8000c901d46 */
[----:B---3--:R-:W2:Y:S04]  /*8ad0*/  SHFL.IDX PT, R2, R4, 0x1, 0x181f ;  /* 0x00381f0004027f89 */ /* 0x008ea800000e0000 */
[----:B------:R-:W3:Y:S01]  /*8ae0*/  SHFL.IDX PT, R3, R0, 0x1, 0x181f ;  /* 0x00381f0000037f89 */ /* 0x000ee200000e0000 */
[C---:B--2---:R-:W-:Y:S05]  /*8af0*/  IADD3 R8, P0, R2.reuse, R12, RZ ;  /* 0x0000000c02087210 */ /* 0x044fea0007f1e0ff */
[C---:B---3--:R-:W-:Y:S01]  /*8b00*/  IMAD.X R9, R3.reuse, 0x1, R5, P0 ;  /* 0x0000000103097824 */ /* 0x048fe200000e0605 */
[----:B------:R-:W-:Y:S04]  /*8b10*/  IADD3 R2, P0, R2, R13, RZ ;  /* 0x0000000d02027210 */ /* 0x000fe80007f1e0ff */
[----:B------:R2:W-:Y:S01]  /*8b20*/  LDGSTS.E.BYPASS.LTC128B.128 [R195+0x9100], [R8.64], !P2 ;  /* 0x0910000008c37fae */ /* 0x0005e2000d101d46 */
[----:B------:R-:W-:Y:S05]  /*8b30*/  IMAD.X R3, R3, 0x1, R6, P0 ;  /* 0x0000000103037824 */ /* 0x000fea00000e0606 */
[----:B------:R3:W-:Y:S04]  /*8b40*/  LDGSTS.E.BYPASS.LTC128B.128 [R195+0xc100], [R2.64], !P1 ;  /* 0x0c10000002c37fae */ /* 0x0007e8000c901d46 */
[----:B--2---:R3:W2:Y:S01]  /*8b50*/  SHFL.IDX PT, R9, R0, 0x2, 0x181f ;  /* 0x00581f0000097f89 */ /* 0x0046a200000e0000 */
[----:B------:R-:W-:Y:S03]  /*8b60*/  SEL R8, RZ, 0x10, P1 ;  /* 0x00000010ff087807 */ /* 0x000fe60000800000 */
[----:B-1----:R3:W1:Y:S04]  /*8b70*/  SHFL.IDX PT, R0, R4, 0x2, 0x181f ;  /* 0x00581f0004007f89 */ /* 0x00266800000e0000 */
.L_x_846:
[C---:B---3--:R-:W-:Y:S02]  /*8b80*/  IADD3 R2, -R7.reuse, 0x10, RZ ;  /* 0x0000001007027810 */ /* 0x048fe40007ffe1ff */
[----:B------:R-:W-:Y:S02]  /*8b90*/  ISETP.NE.U32.AND P2, PT, R7, RZ, PT ;  /* 0x000000ff0700720c */ /* 0x000fe40003f45070 */
[----:B------:R-:W-:Y:S04]  /*8ba0*/  LOP3.LUT R2, R2, 0xf, RZ, 0xc0, !PT ;  /* 0x0000000f02027812 */ /* 0x000fe800078ec0ff */
[-C--:B-1----:R-:W-:Y:S02]  /*8bb0*/  IADD3 R4, P1, P0, R2, R0.reuse, R12 ;  /* 0x0000000002047210 */ /* 0x082fe4000783e00c */
[----:B------:R-:W-:Y:S02]  /*8bc0*/  IADD3 R2, -R8, 0x10, RZ ;  /* 0x0000001008027810 */ /* 0x000fe40007ffe1ff */
[-C--:B--2---:R-:W-:Y:S02]  /*8bd0*/  IADD3.X R5, RZ, R9.reuse, R5, P1, P0 ;  /* 0x00000009ff057210 */ /* 0x084fe40000fe0405 */
        /* <DEDUP_REMOVED lines=10> */
.L_x_719:
[----:B--234-:R-:W-:Y:S05]  /*8c80*/  BSYNC B0 ;  /* 0x0000000000007941 */ /* 0x01cfea0003800000 */
.L_x_718:
[----:B------:R-:W-:Y:S01]  /*8c90*/  LOP3.LUT R8, RZ, c[0x0][0x324], RZ, 0x33, !PT ;  /* 0x0000c900ff087a12 */ /* 0x000fe200078e33ff */
[----:B-1----:R-:W-:Y:S01]  /*8ca0*/  IMAD.MOV.U32 R0, RZ, RZ, c[0x0][0x2c4] ;  /* 0x0000b100ff007624 */ /* 0x002fe200078e00ff */
[----:B------:R-:W0:Y:S01]  /*8cb0*/  LDGDEPBAR ;  /* 0x00000000000079af */ /* 0x000e220000000000 */
[----:B------:R-:W-:Y:S03]  /*8cc0*/  IMAD.IADD R5, R246, 0x1, R244 ;  /* 0x00000001f6057824 */ /* 0x000fe600078e02f4 */
[----:B------:R-:W-:Y:S01]  /*8cd0*/  ISETP.NE.AND P0, PT, R0, 0x1, PT ;  /* 0x000000010000780c */ /* 0x000fe20003f05270 */
[----:B------:R-:W-:Y:S05]  /*8ce0*/  IMAD R0, R199, -0x60, RZ ;  /* 0xffffffa0c7007824 */ /* 0x000fea00078e02ff */
[----:B------:R-:W-:Y:S04]  /*8cf0*/  IADD3 R2, -R233, 0x1, R0 ;  /* 0x00000001e9027810 */ /* 0x000fe80007ffe100 */
[----:B------:R-:W-:Y:S03]  /*8d00*/  IADD3 R6, -R231, R2, R232 ;  /* 0x00000002e7067210 */ /* 0x000fe60007ffe1e8 */
[----:B------:R-:W-:Y:S01]  /*8d10*/  @P0 IMAD.HI.U32 R3, R5, c[0x0][0x2c8], RZ ;  /* 0x0000b20005030a27 */ /* 0x000fe200078e00ff */
[----:B------:R-:W-:Y:S04]  /*8d20*/  IADD3 R7, R6, c[0x0][0x328], RZ ;  /* 0x0000ca0006077a10 */ /* 0x000fe80007ffe0ff */
[----:B------:R-:W-:Y:S01]  /*8d30*/  @P0 SHF.R.U32.HI R5, RZ, c[0x0][0x2cc], R3 ;  /* 0x0000b300ff050a19 */ /* 0x000fe20000011603 */
[----:B------:R-:W-:-:S05]  /*8d40*/  BRA.DIV ~URZ, `(.L_x_722) ;  /* 0x000103627f007947 */ /* 0x000fca000b800000 */
[----:B------:R1:W2:Y:S02]  /*8d50*/  SHFL.IDX PT, R4, R5, RZ, 0x1c1f ;  /* 0x001c1fff05047589 */ /* 0x0002a400000e0000 */
.L_x_847:
[-C--:B--2---:R-:W-:Y:S01]  /*8d60*/  IADD3 R3, R7, R4.reuse, RZ ;  /* 0x0000000407037210 */ /* 0x084fe20007ffe0ff */
[----:B------:R-:W-:Y:S02]  /*8d70*/  IMAD.MOV.U32 R2, RZ, RZ, c[0x0][0x32c] ;  /* 0x0000cb00ff027624 */ /* 0x000fe400078e00ff */
[----:B------:R-:W-:Y:S03]  /*8d80*/  IMAD.IADD R6, R8, 0x1, R6 ;  /* 0x0000000108067824 */ /* 0x000fe600078e0206 */
[----:B------:R-:W-:Y:S02]  /*8d90*/  ISETP.GE.AND P0, PT, R2, 0x1, PT ;  /* 0x000000010200780c */ /* 0x000fe40003f06270 */
[----:B------:R-:W-:Y:S11]  /*8da0*/  IADD3 R2, R6, R4, RZ ;  /* 0x0000000406027210 */ /* 0x000ff60007ffe0ff */
[----:B------:R-:W-:-:S05]  /*8db0*/  @!P0 BRA `(.L_x_723) ;  /* 0x0000018000008947 */ /* 0x000fca0003800000 */
[----:B------:R-:W-:Y:S01]  /*8dc0*/  IADD3 R4, -R231, R232, R4 ;  /* 0x000000e8e7047210 */ /* 0x000fe20007ffe104 */
[----:B------:R-:W-:Y:S03]  /*8dd0*/  BSSY B0, `(.L_x_724) ;  /* 0x0000011000007945 */ /* 0x000fe60003800000 */
        /* <DEDUP_REMOVED lines=11> */
.L_x_725:
[----:B------:R-:W-:Y:S04]  /*8e90*/  MOV R8, c[0x0][0x32c] ;  /* 0x0000cb0000087a02 */ /* 0x000fe80000000f00 */
[----:B------:R-:W-:Y:S11]  /*8ea0*/  ISETP.NE.AND P0, PT, R8, 0x1, PT ;  /* 0x000000010800780c */ /* 0x000ff60003f05270 */
[----:B------:R-:W-:Y:S02]  /*8eb0*/  @!UPT UIADD3 URZ, URZ, URZ, URZ ;  /* 0x0000003f3f3ff290 */ /* 0x000fe4000fffe03f */
[----:B------:R-:W-:Y:S05]  /*8ec0*/  @P0 IMAD.HI.U32 R8, R4, c[0x0][0x330], RZ ;  /* 0x0000cc0004080a27 */ /* 0x000fea00078e00ff */
[----:B------:R-:W-:Y:S02]  /*8ed0*/  @P0 SHF.R.U32.HI R4, RZ, c[0x0][0x334], R8 ;  /* 0x0000cd00ff040a19 */ /* 0x000fe40000011608 */
.L_x_726:
[----:B------:R-:W-:Y:S05]  /*8ee0*/  BSYNC B0 ;  /* 0x0000000000007941 */ /* 0x000fea0003800000 */
.L_x_724:
[----:B------:R-:W-:Y:S04]  /*8ef0*/  IMAD.IADD R8, R0, 0x1, -R233 ;  /* 0x0000000100087824 */ /* 0x000fe800078e0ae9 */
[----:B------:R-:W-:Y:S05]  /*8f00*/  IMAD R4, R4, c[0x0][0x32c], R8 ;  /* 0x0000cb0004047a24 */ /* 0x000fea00078e0208 */
[----:B------:R-:W-:Y:S02]  /*8f10*/  IMNMX R2, R2, R4, !PT ;  /* 0x0000000402027217 */ /* 0x000fe40007800200 */
[----:B------:R-:W-:Y:S04]  /*8f20*/  IADD3 R4, R4, c[0x0][0x32c], RZ ;  /* 0x0000cb0004047a10 */ /* 0x000fe80007ffe0ff */
[----:B------:R-:W-:Y:S02]  /*8f30*/  IMNMX R3, R3, R4, PT ;  /* 0x0000000403037217 */ /* 0x000fe40003800200 */
.L_x_723:
[C---:B------:R-:W-:Y:S02]  /*8f40*/  ISETP.GE.AND P0, PT, R0.reuse, 0x1, PT ;  /* 0x000000010000780c */ /* 0x040fe40003f06270 */
[----:B------:R-:W-:Y:S02]  /*8f50*/  ISETP.GE.AND P1, PT, R0, 0x2, PT ;  /* 0x000000020000780c */ /* 0x000fe40003f26270 */
[----:B------:R-:W-:Y:S02]  /*8f60*/  LOP3.LUT R192, R192, 0xffff7fff, RZ, 0xc0, !PT ;  /* 0xffff7fffc0c07812 */ /* 0x000fe400078ec0ff */
[C---:B------:R-:W-:Y:S02]  /*8f70*/  ISETP.GE.AND P6, PT, R0.reuse, 0x42, PT ;  /* 0x000000420000780c */ /* 0x040fe40003fc6270 */
[C---:B------:R-:W-:Y:S02]  /*8f80*/  ISETP.GE.AND P5, PT, R0.reuse, 0x49, PT ;  /* 0x000000490000780c */ /* 0x040fe40003fa6270 */
[C---:B------:R-:W-:Y:S02]  /*8f90*/  ISETP.GE.AND P4, PT, R0.reuse, 0x4a, PT ;  /* 0x0000004a0000780c */ /* 0x040fe40003f86270 */
[----:B------:R-:W-:Y:S02]  /*8fa0*/  ISETP.GE.AND P3, PT, R0, 0x51, PT ;  /* 0x000000510000780c */ /* 0x000fe40003f66270 */
[----:B------:R-:W-:Y:S02]  /*8fb0*/  @P0 LOP3.LUT R192, R192, 0x8000, RZ, 0xfc, !PT ;  /* 0x00008000c0c00812 */ /* 0x000fe400078efcff */
[----:B------:R-:W-:Y:S02]  /*8fc0*/  ISETP.GT.AND P0, PT, R2, RZ, !P0 ;  /* 0x000000ff0200720c */ /* 0x000fe40004704270 */
[----:B------:R-:W-:Y:S02]  /*8fd0*/  LOP3.LUT R192, R192, 0xfffeffff, RZ, 0xc0, !PT ;  /* 0xfffeffffc0c07812 */ /* 0x000fe400078ec0ff */
[C---:B------:R-:W-:Y:S02]  /*8fe0*/  ISETP.LT.OR P0, PT, R3.reuse, 0x1, P0 ;  /* 0x000000010300780c */ /* 0x040fe40000701670 */
        /* <DEDUP_REMOVED lines=9> */
[C---:B------:R-:W-:Y:S02]  /*9080*/  ISETP.LT.OR P0, PT, R3.reuse, 0x9, P0 ;  /* 0x000000090300780c */ /* 0x040fe40000701670 */
        /* <DEDUP_REMOVED lines=77> */
[C---:B------:R-:W-:Y:S03]  /*9560*/  ISETP.LT.OR P0, PT, R3.reuse, 0x3a, P0 ;  /* 0x0000003a0300780c */ /* 0x040fe60000701670 */
        /* <DEDUP_REMOVED lines=9> */
[C---:B------:R-:W-:Y:S02]  /*9600*/  ISETP.LT.OR P0, PT, R3.reuse, 0x42, P0 ;  /* 0x000000420300780c */ /* 0x040fe40000701670 */
[----:B------:R-:W-:Y:S02]  /*9610*/  ISETP.GE.AND P1, PT, R0, 0x52, PT ;  /* 0x000000520000780c */ /* 0x000fe40003f26270 */
[----:B------:R-:W-:Y:S02]  /*9620*/  FSEL R32, R28, -INF , !P0 ;  /* 0xff8000001c207808 */ /* 0x000fe40004000000 */
[----:B------:R-:W-:Y:S02]  /*9630*/  ISETP.GT.AND P0, PT, R2, 0x48, !P5 ;  /* 0x000000480200780c */ /* 0x000fe40006f04270 */
[----:B------:R-:W-:Y:S02]  /*9640*/  LOP3.LUT R192, R192, 0xfffdffff, RZ, 0xc0, !PT ;  /* 0xfffdffffc0c07812 */ /* 0x000fe400078ec0ff */
[----:B------:R-:W-:Y:S04]  /*9650*/  ISETP.LT.OR P0, PT, R3, 0x49, P0 ;  /* 0x000000490300780c */ /* 0x000fe80000701670 */
[----:B------:R-:W-:Y:S02]  /*9660*/  FSEL R31, R31, -INF , !P0 ;  /* 0xff8000001f1f7808 */ /* 0x000fe40004000000 */
[----:B------:R-:W-:Y:S04]  /*9670*/  ISETP.GT.AND P0, PT, R2, 0x49, !P4 ;  /* 0x000000490200780c */ /* 0x000fe80006704270 */
[C---:B------:R-:W-:Y:S04]  /*9680*/  ISETP.LT.OR P0, PT, R3.reuse, 0x4a, P0 ;  /* 0x0000004a0300780c */ /* 0x040fe80000701670 */
[----:B------:R-:W-:Y:S02]  /*9690*/  FSEL R30, R30, -INF , !P0 ;  /* 0xff8000001e1e7808 */ /* 0x000fe40004000000 */
[C---:B------:R-:W-:Y:S04]  /*96a0*/  ISETP.GT.AND P0, PT, R2.reuse, 0x50, !P3 ;  /* 0x000000500200780c */ /* 0x040fe80005f04270 */
[----:B------:R-:W-:Y:S04]  /*96b0*/  ISETP.LT.OR P0, PT, R3, 0x51, P0 ;  /* 0x000000510300780c */ /* 0x000fe80000701670 */
[----:B------:R-:W-:Y:S02]  /*96c0*/  FSEL R29, R27, -INF , !P0 ;  /* 0xff8000001b1d7808 */ /* 0x000fe40004000000 */
[----:B------:R-:W-:Y:S04]  /*96d0*/  ISETP.GT.AND P0, PT, R2, 0x51, !P1 ;  /* 0x000000510200780c */ /* 0x000fe80004f04270 */
[C---:B------:R-:W-:Y:S04]  /*96e0*/  ISETP.LT.OR P0, PT, R3.reuse, 0x52, P0 ;  /* 0x000000520300780c */ /* 0x040fe80000701670 */
[----:B------:R-:W-:Y:S02]  /*96f0*/  FSEL R28, R18, -INF , !P0 ;  /* 0xff800000121c7808 */ /* 0x000fe40004000000 */
[----:B------:R-:W-:Y:S04]  /*9700*/  ISETP.GT.AND P0, PT, R2, 0x58, !P2 ;  /* 0x000000580200780c */ /* 0x000fe80005704270 */
[----:B------:R-:W-:Y:S04]  /*9710*/  ISETP.LT.OR P0, PT, R3, 0x59, P0 ;  /* 0x000000590300780c */ /* 0x000fe80000701670 */
[----:B------:R-:W-:Y:S02]  /*9720*/  FSEL R27, R11, -INF , !P0 ;  /* 0xff8000000b1b7808 */ /* 0x000fe40004000000 */
[----:B------:R-:W-:Y:S11]  /*9730*/  ISETP.GE.AND P0, PT, R0, 0x5a, PT ;  /* 0x0000005a0000780c */ /* 0x000ff60003f06270 */
[----:B------:R-:W-:Y:S02]  /*9740*/  @!UPT UIADD3 URZ, URZ, URZ, URZ ;  /* 0x0000003f3f3ff290 */ /* 0x000fe4000fffe03f */
[----:B------:R-:W-:Y:S02]  /*9750*/  @P0 LOP3.LUT R192, R192, 0x20000, RZ, 0xfc, !PT ;  /* 0x00020000c0c00812 */ /* 0x000fe400078efcff */
[----:B------:R-:W-:Y:S04]  /*9760*/  ISETP.GT.AND P0, PT, R2, 0x59, !P0 ;  /* 0x000000590200780c */ /* 0x000fe80004704270 */
[----:B------:R-:W-:Y:S04]  /*9770*/  ISETP.LT.OR P0, PT, R3, 0x5a, P0 ;  /* 0x0000005a0300780c */ /* 0x000fe80000701670 */
[----:B------:R-:W-:Y:S01]  /*9780*/  FSEL R18, R10, -INF , !P0 ;  /* 0xff8000000a127808 */ /* 0x000fe20004000000 */
[----:B------:R-:W-:-:S06]  /*9790*/  BRA.DIV ~URZ, `(.L_x_727) ;  /* 0x0000f9827f007947 */ /* 0x000fcc000b800000 */
[----:B------:R2:W3:Y:S02]  /*97a0*/  SHFL.IDX PT, R4, R5, 0x1, 0x1c1f ;  /* 0x003c1f0005047f89 */ /* 0x0004e400000e0000 */
.L_x_848:
[----:B---3--:R-:W-:Y:S01]  /*97b0*/  IADD3 R3, R7, R4, RZ ;  /* 0x0000000407037210 */ /* 0x008fe20007ffe0ff */
[----:B------:R-:W-:Y:S05]  /*97c0*/  IMAD.MOV.U32 R2, RZ, RZ, c[0x0][0x32c] ;  /* 0x0000cb00ff027624 */ /* 0x000fea00078e00ff */
[----:B------:R-:W-:Y:S01]  /*97d0*/  ISETP.GE.AND P0, PT, R2, 0x1, PT ;  /* 0x000000010200780c */ /* 0x000fe20003f06270 */
[----:B------:R-:W-:Y:S11]  /*97e0*/  IMAD.IADD R2, R6, 0x1, R4 ;  /* 0x0000000106027824 */ /* 0x000ff600078e0204 */
[----:B------:R-:W-:Y:S01]  /*97f0*/  @!UPT UIADD3 URZ, URZ, URZ, URZ ;  /* 0x0000003f3f3ff290 */ /* 0x000fe2000fffe03f */
[----:B------:R-:W-:-:S05]  /*9800*/  @!P0 BRA `(.L_x_728) ;  /* 0x0000018000008947 */ /* 0x000fca0003800000 */
[----:B------:R-:W-:Y:S01]  /*9810*/  IADD3 R4, -R231, R232, R4 ;  /* 0x000000e8e7047210 */ /* 0x000fe20007ffe104 */
[----:B------:R-:W-:Y:S03]  /*9820*/  BSSY B0, `(.L_x_729) ;  /* 0x0000011000007945 */ /* 0x000fe60003800000 */
[----:B------:R-:W-:Y:S11]  /*9830*/  ISETP.GT.AND P0, PT, R4, -0x1, PT ;  /* 0xffffffff0400780c */ /* 0x000ff60003f04270 */
[----:B------:R-:W-:Y:S02]  /*9840*/  @!UPT UIADD3 URZ, URZ, URZ, URZ ;  /* 0x0000003f3f3ff290 */ /* 0x000fe4000fffe03f */
[----:B------:R-:W-:-:S05]  /*9850*/  @P0 BRA `(.L_x_730) ;  /* 0x0000008000000947 */ /* 0x000fca0003800000 */
[----:B------:R-:W-:Y:S01]  /*9860*/  LOP3.LUT R4, RZ, R4, RZ, 0x33, !PT ;  /* 0x00000004ff047212 */ /* 0x000fe200078e33ff */
[----:B-12---:R-:W-:Y:S05]  /*9870*/  IMAD.MOV.U32 R5, RZ, RZ, c[0x0][0x32c] ;  /* 0x0000cb00ff057624 */ /* 0x006fea00078e00ff */
[----:B------:R-:W-:Y:S11]  /*9880*/  ISETP.NE.AND P0, PT, R5, 0x1, PT ;  /* 0x000000010500780c */ /* 0x000ff60003f05270 */
[----:B------:R-:W-:Y:S02]  /*9890*/  @!UPT UIADD3 URZ, URZ, URZ, URZ ;  /* 0x0000003f3f3ff290 */ /* 0x000fe4000fffe03f */
[----:B------:R-:W-:Y:S05]  /*98a0*/  @P0 IMAD.HI.U32 R5, R4, c[0x0][0x330], RZ ;  /* 0x0000cc0004050a27 */ /* 0x000fea00078e00ff */
[----:B------:R-:W-:Y:S04]  /*98b0*/  @P0 SHF.R.U32.HI R4, RZ, c[0x0][0x334], R5 ;  /* 0x0000cd00ff040a19 */ /* 0x000fe80000011605 */
[----:B------:R-:W-:Y:S01]  /*98c0*/  LOP3.LUT R4, RZ, R4, RZ, 0x33, !PT ;  /* 0x00000004ff047212 */ /* 0x000fe200078e33ff */
[----:B------:R-:W-:-:S05]  /*98d0*/  BRA `(.L_x_731) ;  /* 0x0000005000007947 */ /* 0x000fca0003800000 */
.L_x_730:
[----:B-12---:R-:W-:Y:S04]  /*98e0*/  MOV R5, c[0x0][0x32c] ;  /* 0x0000cb0000057a02 */ /* 0x006fe80000000f00 */
[----:B------:R-:W-:Y:S11]  /*98f0*/  ISETP.NE.AND P0, PT, R5, 0x1, PT ;  /* 0x000000010500780c */ /* 0x000ff60003f05270 */
[----:B------:R-:W-:Y:S02]  /*9900*/  @!UPT UIADD3 URZ, URZ, URZ, URZ ;  /* 0x0000003f3f3ff290 */ /* 0x000fe4000fffe03f */
[----:B------:R-:W-:Y:S05]  /*9910*/  @P0 IMAD.HI.U32 R5, R4, c[0x0][0x330], RZ ;  /* 0x0000cc0004050a27 */ /* 0x000fea00078e00ff */
[----:B------:R-:W-:Y:S02]  /*9920*/  @P0 SHF.R.U32.HI R4, RZ, c[0x0][0x334], R5 ;  /* 0x0000cd00ff040a19 */ /* 0x000fe40000011605 */
.L_x_731:
[----:B------:R-:W-:Y:S05]  /*9930*/  BSYNC B0 ;  /* 0x0000000000007941 */ /* 0x000fea0003800000 */
.L_x_729:
[----:B------:R-:W-:Y:S04]  /*9940*/  IMAD.IADD R0, R0, 0x1, -R233 ;  /* 0x0000000100007824 */ /* 0x000fe800078e0ae9 */
[----:B------:R-:W-:Y:S05]  /*9950*/  IMAD R0, R4, c[0x0][0x32c], R0 ;  /* 0x0000cb0004007a24 */ /* 0x000fea00078e0200 */
[----:B------:R-:W-:Y:S02]  /*9960*/  IADD3 R4, R0, c[0x0][0x32c], RZ ;  /* 0x0000cb0000047a10 */ /* 0x000fe40007ffe0ff */
[----:B------:R-:W-:Y:S02]  /*9970*/  IMNMX R2, R2, R0, !PT ;  /* 0x0000000002027217 */ /* 0x000fe40007800200 */
[----:B------:R-:W-:Y:S02]  /*9980*/  IMNMX R3, R3, R4, PT ;  /* 0x0000000403037217 */ /* 0x000fe40003800200 */
.L_x_728:
[----:B------:R-:W-:Y:S02]  /*9990*/  LOP3.LUT P0, RZ, R192, 0x8000, RZ, 0xc0, !PT ;  /* 0x00008000c0ff7812 */ /* 0x000fe4000780c0ff */
[----:B------:R-:W-:Y:S02]  /*99a0*/  FMNMX.FTZ R0, R9, R69, !PT ;  /* 0x0000004509007209 */ /* 0x000fe40007810000 */
[----:B------:R-:W-:Y:S02]  /*99b0*/  ISETP.GT.AND P0, PT, R2, RZ, !P0 ;  /* 0x000000ff0200720c */ /* 0x000fe40004704270 */
        /* <DEDUP_REMOVED lines=58> */
[----:B------:R-:W-:Y:S02]  /*9d60*/  ISETP.GT.AND P1, PT, R2, 0x51, !P1 ;  /* 0x000000510200780c */ /* 0x000fe40004f24270 */
        /* <DEDUP_REMOVED lines=46> */
[----:B------:R-:W-:Y:S02]  /*a050*/  ISETP.GT.AND P0, PT, R2, 0x41, !P6 ;  /* 0x000000410200780c */ /* 0x000fe40007704270 */
[----:B------:R-:W-:Y:S02]  /*a060*/  FMNMX.FTZ R4, R197, R4, !PT ;  /* 0x00000004c5047209 */ /* 0x000fe40007810000 */
[C---:B------:R-:W-:Y:S02]  /*a070*/  ISETP.LT.OR P0, PT, R3.reuse, 0x42, P0 ;  /* 0x000000420300780c */ /* 0x040fe40000701670 */
[----:B------:R-:W-:Y:S02]  /*a080*/  LOP3.LUT P6, RZ, R192, 0x20000, RZ, 0xc0, !PT ;  /* 0x00020000c0ff7812 */ /* 0x000fe400078cc0ff */
[----:B------:R-:W-:Y:S02]  /*a090*/  FSEL R198, R38, -INF , !P0 ;  /* 0xff80000026c67808 */ /* 0x000fe40004000000 */
[----:B------:R-:W-:Y:S02]  /*a0a0*/  ISETP.GT.AND P0, PT, R2, 0x48, !P5 ;  /* 0x000000480200780c */ /* 0x000fe40006f04270 */
[----:B------:R-:W-:Y:S02]  /*a0b0*/  FMNMX.FTZ R4, R198, R4, !PT ;  /* 0x00000004c6047209 */ /* 0x000fe40007810000 */
[----:B------:R-:W-:Y:S04]  /*a0c0*/  ISETP.LT.OR P0, PT, R3, 0x49, P0 ;  /* 0x000000490300780c */ /* 0x000fe80000701670 */
[----:B------:R-:W-:Y:S02]  /*a0d0*/  FSEL R200, R37, -INF , !P0 ;  /* 0xff80000025c87808 */ /* 0x000fe40004000000 */
[----:B------:R-:W-:Y:S02]  /*a0e0*/  ISETP.GT.AND P0, PT, R2, 0x49, !P4 ;  /* 0x000000490200780c */ /* 0x000fe40006704270 */
[----:B------:R-:W-:Y:S02]  /*a0f0*/  FMNMX.FTZ R4, R200, R4, !PT ;  /* 0x00000004c8047209 */ /* 0x000fe40007810000 */
[C---:B------:R-:W-:Y:S04]  /*a100*/  ISETP.LT.OR P0, PT, R3.reuse, 0x4a, P0 ;  /* 0x0000004a0300780c */ /* 0x040fe80000701670 */
[----:B------:R-:W-:Y:S02]  /*a110*/  FSEL R201, R36, -INF , !P0 ;  /* 0xff80000024c97808 */ /* 0x000fe40004000000 */
[C---:B------:R-:W-:Y:S02]  /*a120*/  ISETP.GT.AND P0, PT, R2.reuse, 0x50, !P3 ;  /* 0x000000500200780c */ /* 0x040fe40005f04270 */
[C---:B------:R-:W-:Y:S02]  /*a130*/  ISETP.GT.AND P3, PT, R2.reuse, 0x59, !P6 ;  /* 0x000000590200780c */ /* 0x040fe40007764270 */
[----:B------:R-:W-:Y:S04]  /*a140*/  ISETP.LT.OR P0, PT, R3, 0x51, P0 ;  /* 0x000000510300780c */ /* 0x000fe80000701670 */
[----:B------:R-:W-:Y:S02]  /*a150*/  FSEL R202, R35, -INF , !P0 ;  /* 0xff80000023ca7808 */ /* 0x000fe40004000000 */
[----:B------:R-:W-:Y:S02]  /*a160*/  ISETP.GT.AND P0, PT, R2, 0x58, !P2 ;  /* 0x000000580200780c */ /* 0x000fe40005704270 */
[----:B------:R-:W-:Y:S02]  /*a170*/  ISETP.LT.OR P2, PT, R3, 0x52, P1 ;  /* 0x000000520300780c */ /* 0x000fe40000f41670 */
[----:B------:R-:W-:Y:S02]  /*a180*/  FMNMX.FTZ R2, R201, R4, !PT ;  /* 0x00000004c9027209 */ /* 0x000fe40007810000 */
[----:B------:R-:W-:Y:S02]  /*a190*/  ISETP.LT.OR P1, PT, R3, 0x59, P0 ;  /* 0x000000590300780c */ /* 0x000fe40000721670 */
[----:B------:R-:W-:Y:S02]  /*a1a0*/  FSEL R196, R41, -INF , !P2 ;  /* 0xff80000029c47808 */ /* 0x000fe40005000000 */
[----:B------:R-:W-:Y:S02]  /*a1b0*/  FMNMX.FTZ R2, R202, R2, !PT ;  /* 0x00000002ca027209 */ /* 0x000fe40007810000 */
[----:B------:R-:W-:Y:S02]  /*a1c0*/  ISETP.LT.OR P0, PT, R3, 0x5a, P3 ;  /* 0x0000005a0300780c */ /* 0x000fe40001f01670 */
[----:B------:R-:W-:Y:S02]  /*a1d0*/  FSEL R194, R40, -INF , !P1 ;  /* 0xff80000028c27808 */ /* 0x000fe40004800000 */
[----:B------:R-:W-:Y:S02]  /*a1e0*/  FMNMX.FTZ R2, R196, R2, !PT ;  /* 0x00000002c4027209 */ /* 0x000fe40007810000 */
[----:B------:R-:W-:Y:S02]  /*a1f0*/  FSEL R193, R39, -INF , !P0 ;  /* 0xff80000027c17808 */ /* 0x000fe40004000000 */
[----:B------:R-:W-:Y:S02]  /*a200*/  FMNMX.FTZ R2, R194, R2, !PT ;  /* 0x00000002c2027209 */ /* 0x000fe40007810000 */
[----:B------:R-:W-:Y:S02]  /*a210*/  FMNMX.FTZ R4, R18, R0, !PT ;  /* 0x0000000012047209 */ /* 0x000fe40007810000 */
[----:B------:R-:W-:Y:S01]  /*a220*/  FMNMX.FTZ R6, R193, R2, !PT ;  /* 0x00000002c1067209 */ /* 0x000fe20007810000 */
[----:B------:R-:W-:-:S05]  /*a230*/  BRA.DIV ~URZ, `(.L_x_732) ;  /* 0x0000ef527f007947 */ /* 0x000fca000b800000 */
[----:B------:R3:W4:Y:S02]  /*a240*/  SHFL.BFLY PT, R0, R4, 0x2, 0x1f ;  /* 0x0c401f0004007f89 */ /* 0x00072400000e0000 */
.L_x_849:
[----:B-12-4-:R-:W-:Y:S01]  /*a250*/  FMNMX.FTZ R5, R4, R0, !PT ;  /* 0x0000000004057209 */ /* 0x016fe20007810000 */
[----:B------:R-:W-:-:S05]  /*a260*/  BRA.DIV ~URZ, `(.L_x_733) ;  /* 0x0000ef627f007947 */ /* 0x000fca000b800000 */
[----:B------:R-:W-:Y:S04]  /*a270*/  SHFL.BFLY PT, R0, R6, 0x2, 0x1f ;  /* 0x0c401f0006007f89 */ /* 0x000fe800000e0000 */
[----:B------:R-:W1:Y:S02]  /*a280*/  SHFL.BFLY PT, R2, R5, 0x1, 0x1f ;  /* 0x0c201f0005027f89 */ /* 0x000e6400000e0000 */
[----:B-1----:R-:W-:Y:S02]  /*a290*/  FMNMX.FTZ R68, R5, R2, !PT ;  /* 0x0000000205447209 */ /* 0x002fe40007810000 */
[----:B---3--:R-:W-:Y:S05]  /*a2a0*/  FMNMX.FTZ R4, R6, R0, !PT ;  /* 0x0000000006047209 */ /* 0x008fea0007810000 */
[----:B------:R1:W2:Y:S02]  /*a2b0*/  SHFL.BFLY PT, R0, R4, 0x1, 0x1f ;  /* 0x0c201f0004007f89 */ /* 0x0002a400000e0000 */
.L_x_850:
[C---:B------:R-:W-:Y:S01]  /*a2c0*/  FMUL.FTZ R2, R68.reuse, c[0x0][0x2d0] ;  /* 0x0000b40044027a20 */ /* 0x040fe20000410000 */
[----:B------:R-:W-:Y:S01]  /*a2d0*/  FSETP.NEU.FTZ.AND P0, PT, R68, -INF , PT ;  /* 0xff8000004400780b */ /* 0x000fe20003f1d000 */
[----:B------:R-:W-:Y:S01]  /*a2e0*/  WARPSYNC 0xffffffff ;  /* 0xffffffff00007948 */ /* 0x000fe20003800000 */
[----:B--2---:R-:W-:Y:S01]  /*a2f0*/  FMNMX.FTZ R3, R0, R4, !PT ;  /* 0x0000000400037209 */ /* 0x004fe20007810000 */
[----:B------:R-:W2:Y:S01]  /*a300*/  LDSM.16.MT88.4 R132, [R183] ;  /* 0x00000000b784783b */ /* 0x000ea20000004200 */
[----:B------:R-:W-:Y:S03]  /*a310*/  FSEL R5, R2, RZ, P0 ;  /* 0x000000ff02057208 */ /* 0x000fe60000000000 */
[----:B-1----:R-:W-:Y:S02]  /*a320*/  FMUL.FTZ R4, R3, c[0x0][0x2d0] ;  /* 0x0000b40003047a20 */ /* 0x002fe40000410000 */
[--C-:B------:R-:W-:Y:S02]  /*a330*/  FFMA.FTZ R2, R9, c[0x0][0x2d0], -R5.reuse ;  /* 0x0000b40009027a23 */ /* 0x100fe40000010805 */
[--C-:B------:R-:W-:Y:S02]  /*a340*/  FFMA.FTZ R6, R14, c[0x0][0x2d0], -R5.reuse ;  /* 0x0000b4000e067a23 */ /* 0x100fe40000010805 */
        /* <DEDUP_REMOVED lines=14> */
[--C-:B-1----:R-:W-:Y:S02]  /*a430*/  FFMA.FTZ R2, R12, c[0x0][0x2d0], -R5.reuse ;  /* 0x0000b4000c027a23 */ /* 0x102fe40000010805 */
[--C-:B------:R-:W-:Y:S02]  /*a440*/  FFMA.FTZ R151, R23, c[0x0][0x2d0], -R5.reuse ;  /* 0x0000b40017977a23 */ /* 0x100fe40000010805 */
[----:B------:R1:W3:Y:S01]  /*a450*/  MUFU.EX2 R210, R2 ;  /* 0x0000000200d27308 */ /* 0x0002e20000000800 */
        /* <DEDUP_REMOVED lines=8> */
[----:B-1----:R-:W-:Y:S07]  /*a4e0*/  FFMA.FTZ R2, R13, c[0x0][0x2d0], -R5 ;  /* 0x0000b4000d027a23 */ /* 0x002fee0000010805 */
[----:B------:R1:W4:Y:S02]  /*a4f0*/  MUFU.EX2 R224, R2 ;  /* 0x0000000200e07308 */ /* 0x0003240000000800 */
[----:B-1----:R-:W-:Y:S02]  /*a500*/  FSEL R2, R68, RZ, P0 ;  /* 0x000000ff44027208 */ /* 0x002fe40000000000 */
[----:B------:R-:W-:Y:S02]  /*a510*/  FSETP.NEU.FTZ.AND P0, PT, R3, -INF , PT ;  /* 0xff8000000300780b */ /* 0x000fe40003f1d000 */
[----:B---3--:R-:W-:Y:S01]  /*a520*/  F2FP.PACK_AB R128, R210, R35 ;  /* 0x00000023d280723e */ /* 0x008fe200000000ff */
[----:B------:R-:W-:Y:S01]  /*a530*/  FADD.FTZ R0, -R2, R69 ;  /* 0x0000004502007221 */ /* 0x000fe20000010100 */
[----:B------:R-:W-:Y:S02]  /*a540*/  FSEL R69, R4, RZ, P0 ;  /* 0x000000ff04457208 */ /* 0x000fe40000000000 */
[----:B----4-:R-:W-:Y:S01]  /*a550*/  F2FP.PACK_AB R130, R225, R224 ;  /* 0x000000e0e182723e */ /* 0x010fe200000000ff */
[----:B------:R-:W-:Y:S02]  /*a560*/  FMUL.FTZ R0, R0, c[0x0][0x2d0] ;  /* 0x0000b40000007a20 */ /* 0x000fe40000410000 */
[--C-:B------:R-:W-:Y:S02]  /*a570*/  FFMA.FTZ R4, R8, c[0x0][0x2d0], -R69.reuse ;  /* 0x0000b40008047a23 */ /* 0x100fe40000010845 */
[----:B------:R1:W3:Y:S10]  /*a580*/  MUFU.EX2 R2, R0 ;  /* 0x0000000000027308 */ /* 0x0002f40000000800 */
[----:B------:R4:W-:Y:S01]  /*a590*/  MUFU.EX2 R209, R4 ;  /* 0x0000000400d17308 */ /* 0x0009e20000000800 */
[--C-:B-1----:R-:W-:Y:S02]  /*a5a0*/  FFMA.FTZ R0, R7, c[0x0][0x2d0], -R69.reuse ;  /* 0x0000b40007007a23 */ /* 0x102fe40000010845 */
[C---:B---3--:R-:W-:Y:S07]  /*a5b0*/  FMUL.FTZ R8, R2.reuse, R112 ;  /* 0x0000007002087220 */ /* 0x048fee0000410000 */
[----:B------:R1:W3:Y:S01]  /*a5c0*/  MUFU.EX2 R208, R0 ;  /* 0x0000000000d07308 */ /* 0x0002e20000000800 */
[C---:B------:R-:W-:Y:S02]  /*a5d0*/  FMUL.FTZ R9, R2.reuse, R113 ;  /* 0x0000007102097220 */ /* 0x040fe40000410000 */
[C---:B------:R-:W-:Y:S02]  /*a5e0*/  FMUL.FTZ R16, R2.reuse, R104 ;  /* 0x0000006802107220 */ /* 0x040fe40000410000 */
[----:B------:R-:W-:Y:S02]  /*a5f0*/  FMUL.FTZ R17, R2, R105 ;  /* 0x0000006902117220 */ /* 0x000fe40000410000 */
[----:B----4-:R-:W-:Y:S02]  /*a600*/  FFMA.FTZ R4, R10, c[0x0][0x2d0], -R69 ;  /* 0x0000b4000a047a23 */ /* 0x010fe40000010845 */
[C---:B------:R-:W-:Y:S02]  /*a610*/  FMUL.FTZ R5, R2.reuse, R117 ;  /* 0x0000007502057220 */ /* 0x040fe40000410000 */
[----:B------:R4:W-:Y:S01]  /*a620*/  MUFU.EX2 R223, R4 ;  /* 0x0000000400df7308 */ /* 0x0009e20000000800 */
[C---:B------:R-:W-:Y:S02]  /*a630*/  FMUL.FTZ R24, R2.reuse, R96 ;  /* 0x0000006002187220 */ /* 0x040fe40000410000 */
[C---:B------:R-:W-:Y:S02]  /*a640*/  FMUL.FTZ R25, R2.reuse, R97 ;  /* 0x0000006102197220 */ /* 0x040fe40000410000 */
[C---:B------:R-:W-:Y:S02]  /*a650*/  FMUL.FTZ R12, R2.reuse, R108 ;  /* 0x0000006c020c7220 */ /* 0x040fe40000410000 */
[C---:B------:R-:W-:Y:S02]  /*a660*/  FMUL.FTZ R13, R2.reuse, R109 ;  /* 0x0000006d020d7220 */ /* 0x040fe40000410000 */
[C---:B------:R-:W-:Y:S02]  /*a670*/  FMUL.FTZ R32, R2.reuse, R88 ;  /* 0x0000005802207220 */ /* 0x040fe40000410000 */
[C---:B------:R-:W-:Y:S01]  /*a680*/  FMUL.FTZ R33, R2.reuse, R89 ;  /* 0x0000005902217220 */ /* 0x040fe20000410000 */
[----:B-1----:R-:W-:Y:S01]  /*a690*/  FSEL R0, R3, RZ, P0 ;  /* 0x000000ff03007208 */ /* 0x002fe20000000000 */
[C---:B------:R-:W-:Y:S01]  /*a6a0*/  FMUL.FTZ R20, R2.reuse, R100 ;  /* 0x0000006402147220 */ /* 0x040fe20000410000 */
[----:B---3--:R-:W-:Y:S01]  /*a6b0*/  F2FP.PACK_AB R129, R209, R208 ;  /* 0x000000d0d181723e */ /* 0x008fe200000000ff */
[----:B------:R-:W-:Y:S01]  /*a6c0*/  FMUL.FTZ R21, R2, R101 ;  /* 0x0000006502157220 */ /* 0x000fe20000410000 */
[----:B------:R-:W-:Y:S01]  /*a6d0*/  MUFU.EX2 R100, R177 ;  /* 0x000000b100647308 */ /* 0x000fe20000000800 */
[----:B------:R-:W-:Y:S01]  /*a6e0*/  FADD.FTZ R0, -R0, R70 ;  /* 0x0000004600007221 */ /* 0x000fe20000010100 */
[C---:B------:R-:W-:Y:S01]  /*a6f0*/  ISETP.GT.AND P0, PT, R199.reuse, R226, PT ;  /* 0x000000e2c700720c */ /* 0x040fe20003f04270 */
[----:B------:R-:W-:Y:S01]  /*a700*/  FFMA.FTZ R70, R2, R227, R35 ;  /* 0x000000e302467223 */ /* 0x000fe20000010023 */
[----:B------:R-:W-:Y:S01]  /*a710*/  IADD3 R199, R199, -0x1, RZ ;  /* 0xffffffffc7c77810 */ /* 0x000fe20007ffe0ff */
[----:B------:R-:W-:Y:S02]  /*a720*/  FMUL.FTZ R0, R0, c[0x0][0x2d0] ;  /* 0x0000b40000007a20 */ /* 0x000fe40000410000 */
[--C-:B----4-:R-:W-:Y:S02]  /*a730*/  FFMA.FTZ R4, R11, c[0x0][0x2d0], -R69.reuse ;  /* 0x0000b4000b047a23 */ /* 0x110fe40000010845 */
[C---:B------:R-:W-:Y:S01]  /*a740*/  FMUL.FTZ R28, R2.reuse, R92 ;  /* 0x0000005c021c7220 */ /* 0x040fe20000410000 */
[----:B------:R-:W-:Y:S01]  /*a750*/  MUFU.EX2 R177, R206 ;  /* 0x000000ce00b17308 */ /* 0x000fe20000000800 */
[C---:B------:R-:W-:Y:S02]  /*a760*/  FMUL.FTZ R29, R2.reuse, R93 ;  /* 0x0000005d021d7220 */ /* 0x040fe40000410000 */
[C---:B------:R-:W-:Y:S02]  /*a770*/  FMUL.FTZ R40, R2.reuse, R80 ;  /* 0x0000005002287220 */ /* 0x040fe40000410000 */
        /* <DEDUP_REMOVED lines=14> */
[C---:B------:R-:W-:Y:S02]  /*a860*/  FMUL.FTZ R61, R2.reuse, R61 ;  /* 0x0000003d023d7220 */ /* 0x040fe40000410000 */
[C---:B------:R-:W-:Y:S02]  /*a870*/  FMUL.FTZ R64, R2.reuse, R64 ;  /* 0x0000004002407220 */ /* 0x040fe40000410000 */
[----:B------:R-:W-:Y:S02]  /*a880*/  FMUL.FTZ R65, R2, R65 ;  /* 0x0000004102417220 */ /* 0x000fe40000410000 */
[C---:B-1----:R-:W-:Y:S02]  /*a890*/  FMUL.FTZ R10, R0.reuse, R114 ;  /* 0x00000072000a7220 */ /* 0x042fe40000410000 */
[C---:B------:R-:W-:Y:S02]  /*a8a0*/  FMUL.FTZ R11, R0.reuse, R115 ;  /* 0x00000073000b7220 */ /* 0x040fe40000410000 */
[----:B------:R-:W1:Y:S01]  /*a8b0*/  LDSM.16.MT88.4 R112, [R185] ;  /* 0x00000000b970783b */ /* 0x000e620000004200 */
[C---:B------:R-:W-:Y:S02]  /*a8c0*/  FMUL.FTZ R18, R0.reuse, R106 ;  /* 0x0000006a00127220 */ /* 0x040fe40000410000 */
[----:B------:R-:W-:Y:S01]  /*a8d0*/  FMUL.FTZ R19, R0, R107 ;  /* 0x0000006b00137220 */ /* 0x000fe20000410000 */
[----:B---3--:R-:W-:Y:S01]  /*a8e0*/  F2FP.PACK_AB R131, R216, R223 ;  /* 0x000000dfd883723e */ /* 0x008fe200000000ff */
[----:B------:R-:W-:Y:S03]  /*a8f0*/  FMUL.FTZ R4, R2, R116 ;  /* 0x0000007402047220 */ /* 0x000fe60000410000 */
[----:B------:R-:W3:Y:S01]  /*a900*/  LDSM.16.MT88.4 R104, [R184] ;  /* 0x00000000b868783b */ /* 0x000ee20000004200 */
[C---:B------:R-:W-:Y:S02]  /*a910*/  FMUL.FTZ R6, R0.reuse, R118 ;  /* 0x0000007600067220 */ /* 0x040fe40000410000 */
[C---:B------:R-:W-:Y:S02]  /*a920*/  FMUL.FTZ R7, R0.reuse, R119 ;  /* 0x0000007700077220 */ /* 0x040fe40000410000 */
[C---:B------:R-:W-:Y:S02]  /*a930*/  FMUL.FTZ R26, R0.reuse, R98 ;  /* 0x00000062001a7220 */ /* 0x040fe40000410000 */
[C---:B------:R-:W-:Y:S02]  /*a940*/  FMUL.FTZ R27, R0.reuse, R99 ;  /* 0x00000063001b7220 */ /* 0x040fe40000410000 */
[----:B------:R-:W4:Y:S01]  /*a950*/  LDSM.16.MT88.4 R96, [R187] ;  /* 0x00000000bb60783b */ /* 0x000f220000004200 */
[C---:B--2---:R-:W-:Y:S05]  /*a960*/  HMMA.16816.F32 R4, R128.reuse, R132, R4 ;  /* 0x000000848004723c */ /* 0x044fea0000001804 */
[C---:B------:R-:W-:Y:S02]  /*a970*/  FMUL.FTZ R34, R0.reuse, R90 ;  /* 0x0000005a00227220 */ /* 0x040fe40000410000 */
[C---:B------:R-:W-:Y:S01]  /*a980*/  FMUL.FTZ R35, R0.reuse, R91 ;  /* 0x0000005b00237220 */ /* 0x040fe20000410000 */
[C---:B------:R-:W-:Y:S01]  /*a990*/  HMMA.16816.F32 R8, R128.reuse, R134, R8 ;  /* 0x000000868008723c */ /* 0x040fe20000001808 */
[----:B------:R-:W2:Y:S01]  /*a9a0*/  LDSM.16.MT88.4 R88, [R183+0x3000] ;  /* 0x00300000b758783b */ /* 0x000ea20000004200 */
[----:B------:R-:W-:Y:S02]  /*a9b0*/  MUFU.EX2 R134, R222 ;  /* 0x000000de00867308 */ /* 0x000fe40000000800 */
[C---:B------:R-:W-:Y:S02]  /*a9c0*/  FMUL.FTZ R14, R0.reuse, R110 ;  /* 0x0000006e000e7220 */ /* 0x040fe40000410000 */
[C---:B------:R-:W-:Y:S02]  /*a9d0*/  FMUL.FTZ R15, R0.reuse, R111 ;  /* 0x0000006f000f7220 */ /* 0x040fe40000410000 */
[C---:B------:R-:W-:Y:S04]  /*a9e0*/  FMUL.FTZ R42, R0.reuse, R82 ;  /* 0x00000052002a7220 */ /* 0x040fe80000410000 */
[C---:B------:R-:W-:Y:S01]  /*a9f0*/  FMUL.FTZ R43, R0.reuse, R83 ;  /* 0x00000053002b7220 */ /* 0x040fe20000410000 */
[----:B------:R-:W-:Y:S01]  /*aa00*/  MUFU.EX2 R135, R220 ;  /* 0x000000dc00877308 */ /* 0x000fe20000000800 */
[C---:B-1----:R-:W-:Y:S01]  /*aa10*/  HMMA.16816.F32 R12, R128.reuse, R112, R12 ;  /* 0x00000070800c723c */ /* 0x042fe2000000180c */
[----:B------:R-:W1:Y:S02]  /*aa20*/  LDSM.16.MT88.4 R80, [R185+0x3000] ;  /* 0x00300000b950783b */ /* 0x000e640000004200 */
[C---:B------:R-:W-:Y:S02]  /*aa30*/  FMUL.FTZ R38, R0.reuse, R86 ;  /* 0x0000005600267220 */ /* 0x040fe40000410000 */
[C---:B------:R-:W-:Y:S02]  /*aa40*/  FMUL.FTZ R39, R0.reuse, R87 ;  /* 0x0000005700277220 */ /* 0x040fe40000410000 */
[C---:B------:R-:W-:Y:S01]  /*aa50*/  FMUL.FTZ R50, R0.reuse, R74 ;  /* 0x0000004a00327220 */ /* 0x040fe20000410000 */
[C---:B------:R-:W-:Y:S01]  /*aa60*/  HMMA.16816.F32 R16, R128.reuse, R114, R16 ;  /* 0x000000728010723c */ /* 0x040fe20000001810 */
[----:B------:R-:W-:Y:S03]  /*aa70*/  LDSM.16.MT88.4 R84, [R184+0x1000] ;  /* 0x00100000b854783b */ /* 0x000fe60000004200 */
[C---:B------:R-:W-:Y:S02]  /*aa80*/  FMUL.FTZ R22, R0.reuse, R102 ;  /* 0x0000006600167220 */ /* 0x040fe40000410000 */
[C---:B------:R-:W-:Y:S01]  /*aa90*/  FMUL.FTZ R23, R0.reuse, R103 ;  /* 0x0000006700177220 */ /* 0x040fe20000410000 */
[----:B------:R-:W-:Y:S01]  /*aaa0*/  MUFU.EX2 R102, R151 ;  /* 0x0000009700667308 */ /* 0x000fe20000000800 */
[C---:B------:R-:W-:Y:S01]  /*aab0*/  FMUL.FTZ R51, R0.reuse, R75 ;  /* 0x0000004b00337220 */ /* 0x040fe20000410000 */
[----:B------:R-:W-:Y:S03]  /*aac0*/  LDSM.16.MT88.4 R112, [R183+0x2800] ;  /* 0x00280000b770783b */ /* 0x000fe60000004200 */
[C---:B------:R-:W-:Y:S01]  /*aad0*/  FMUL.FTZ R46, R0.reuse, R78 ;  /* 0x0000004e002e7220 */ /* 0x040fe20000410000 */
[C---:B---3--:R-:W-:Y:S03]  /*aae0*/  HMMA.16816.F32 R20, R128.reuse, R104, R20 ;  /* 0x000000688014723c */ /* 0x048fe60000001814 */
[C---:B------:R-:W-:Y:S01]  /*aaf0*/  FMUL.FTZ R47, R0.reuse, R79 ;  /* 0x0000004f002f7220 */ /* 0x040fe20000410000 */
[----:B------:R-:W3:Y:S01]  /*ab00*/  LDSM.16.MT88.4 R72, [R184+0x3000] ;  /* 0x00300000b848783b */ /* 0x000ee20000004200 */
[C---:B------:R-:W-:Y:S01]  /*ab10*/  FMUL.FTZ R30, R0.reuse, R94 ;  /* 0x0000005e001e7220 */ /* 0x040fe20000410000 */
[----:B------:R-:W-:Y:S01]  /*ab20*/  MUFU.EX2 R151, R207 ;  /* 0x000000cf00977308 */ /* 0x000fe20000000800 */
[----:B------:R-:W-:Y:S01]  /*ab30*/  FMUL.FTZ R31, R0, R95 ;  /* 0x0000005f001f7220 */ /* 0x000fe20000410000 */
[C---:B------:R-:W-:Y:S04]  /*ab40*/  HMMA.16816.F32 R24, R128.reuse, R106, R24 ;  /* 0x0000006a8018723c */ /* 0x040fe80000001818 */
[----:B------:R-:W-:Y:S01]  /*ab50*/  LDSM.16.MT88.4 R76, [R183+0x800] ;  /* 0x00080000b74c783b */ /* 0x000fe20000004200 */
[--C-:B------:R-:W-:Y:S02]  /*ab60*/  FFMA.FTZ R2, R136, c[0x0][0x2d0], -R69.reuse ;  /* 0x0000b40088027a23 */ /* 0x100fe40000010845 */
[C---:B------:R-:W-:Y:S01]  /*ab70*/  FMUL.FTZ R54, R0.reuse, R54 ;  /* 0x0000003600367220 */ /* 0x040fe20000410000 */
[C---:B----4-:R-:W-:Y:S01]  /*ab80*/  HMMA.16816.F32 R28, R128.reuse, R96, R28 ;  /* 0x00000060801c723c */ /* 0x050fe2000000181c */
[----:B------:R-:W-:Y:S03]  /*ab90*/  MUFU.EX2 R94, R141 ;  /* 0x0000008d005e7308 */ /* 0x000fe60000000800 */
[----:B------:R-:W-:Y:S01]  /*aba0*/  LDSM.16.MT88.4 R104, [R185+0x2800] ;  /* 0x00280000b968783b */ /* 0x000fe20000004200 */
[----:B------:R-:W-:Y:S02]  /*abb0*/  FMUL.FTZ R55, R0, R55 ;  /* 0x0000003700377220 */ /* 0x000fe40000410000 */
[--C-:B------:R-:W-:Y:S01]  /*abc0*/  FFMA.FTZ R96, R194, c[0x0][0x2d0], -R69.reuse ;  /* 0x0000b400c2607a23 */ /* 0x100fe20000010845 */
[C---:B------:R-:W-:Y:S03]  /*abd0*/  HMMA.16816.F32 R32, R128.reuse, R98, R32 ;  /* 0x000000628020723c */ /* 0x040fe60000001820 */
[----:B------:R-:W-:Y:S01]  /*abe0*/  MUFU.EX2 R95, R140 ;  /* 0x0000008c005f7308 */ /* 0x000fe20000000800 */
[C---:B------:R-:W-:Y:S02]  /*abf0*/  FMUL.FTZ R58, R0.reuse, R58 ;  /* 0x0000003a003a7220 */ /* 0x040fe40000410000 */
[C---:B------:R-:W-:Y:S02]  /*ac00*/  FMUL.FTZ R59, R0.reuse, R59 ;  /* 0x0000003b003b7220 */ /* 0x040fe40000410000 */
[C---:B--2---:R-:W-:Y:S04]  /*ac10*/  HMMA.16816.F32 R36, R128.reuse, R88, R36 ;  /* 0x000000588024723c */ /* 0x044fe80000001824 */
[C---:B------:R-:W-:Y:S01]  /*ac20*/  FMUL.FTZ R62, R0.reuse, R62 ;  /* 0x0000003e003e7220 */ /* 0x040fe20000410000 */
[----:B------:R2:W-:Y:S01]  /*ac30*/  MUFU.EX2 R88, R2 ;  /* 0x0000000200587308 */ /* 0x0005e20000000800 */
[C---:B------:R-:W-:Y:S02]  /*ac40*/  FMUL.FTZ R63, R0.reuse, R63 ;  /* 0x0000003f003f7220 */ /* 0x040fe40000410000 */
[C---:B------:R-:W-:Y:S04]  /*ac50*/  HMMA.16816.F32 R40, R128.reuse, R90, R40 ;  /* 0x0000005a8028723c */ /* 0x040fe80000001828 */
[C---:B------:R-:W-:Y:S02]  /*ac60*/  FMUL.FTZ R66, R0.reuse, R66 ;  /* 0x0000004200427220 */ /* 0x040fe40000410000 */
[C---:B------:R-:W-:Y:S01]  /*ac70*/  FMUL.FTZ R67, R0.reuse, R67 ;  /* 0x0000004300437220 */ /* 0x040fe20000410000 */
[----:B------:R-:W-:Y:S01]  /*ac80*/  MUFU.EX2 R89, R143 ;  /* 0x0000008f00597308 */ /* 0x000fe20000000800 */
[C---:B-1----:R-:W-:Y:S04]  /*ac90*/  HMMA.16816.F32 R44, R128.reuse, R80, R44 ;  /* 0x00000050802c723c */ /* 0x042fe8000000182c */
[----:B------:R-:W-:Y:S04]  /*aca0*/  FFMA.FTZ R0, R0, R228, R208 ;  /* 0x000000e400007223 */ /* 0x000fe800000100d0 */
[C---:B------:R-:W-:Y:S01]  /*acb0*/  HMMA.16816.F32 R48, R128.reuse, R82, R48 ;  /* 0x000000528030723c */ /* 0x040fe20000001830 */
[----:B------:R-:W-:Y:S01]  /*acc0*/  LDSM.16.MT88.4 R80, [R185+0x800] ;  /* 0x00080000b950783b */ /* 0x000fe20000004200 */
[----:B------:R-:W1:Y:S02]  /*acd0*/  MUFU.EX2 R91, R142 ;  /* 0x0000008e005b7308 */ /* 0x000e640000000800 */
[--C-:B--2---:R-:W-:Y:S04]  /*ace0*/  FFMA.FTZ R2, R137, c[0x0][0x2d0], -R69.reuse ;  /* 0x0000b40089027a23 */ /* 0x104fe80000010845 */
[C---:B---3--:R-:W-:Y:S04]  /*acf0*/  HMMA.16816.F32 R52, R128.reuse, R72, R52 ;  /* 0x000000488034723c */ /* 0x048fe80000001834 */
[----:B------:R2:W3:Y:S04]  /*ad00*/  MUFU.EX2 R90, R2 ;  /* 0x00000002005a7308 */ /* 0x0004e80000000800 */
[C---:B------:R-:W-:Y:S01]  /*ad10*/  HMMA.16816.F32 R56, R128.reuse, R74, R56 ;  /* 0x0000004a8038723c */ /* 0x040fe20000001838 */
[----:B------:R-:W4:Y:S05]  /*ad20*/  LDSM.16.MT88.4 R72, [R186+0x3000] ;  /* 0x00300000ba48783b */ /* 0x000f2a0000004200 */
[----:B------:R-:W-:Y:S10]  /*ad30*/  MUFU.EX2 R98, R178 ;  /* 0x000000b200627308 */ /* 0x000ff40000000800 */
[----:B------:R-:W-:Y:S01]  /*ad40*/  MUFU.EX2 R142, R215 ;  /* 0x000000d7008e7308 */ /* 0x000fe20000000800 */
[--C-:B--2---:R-:W-:Y:S09]  /*ad50*/  FFMA.FTZ R2, R138, c[0x0][0x2d0], -R69.reuse ;  /* 0x0000b4008a027a23 */ /* 0x104ff20000010845 */
[----:B------:R2:W-:Y:S10]  /*ad60*/  MUFU.EX2 R93, R2 ;  /* 0x00000002005d7308 */ /* 0x0005f40000000800 */
[----:B------:R-:W-:Y:S01]  /*ad70*/  MUFU.EX2 R143, R214 ;  /* 0x000000d6008f7308 */ /* 0x000fe20000000800 */
[C---:B----4-:R-:W-:Y:S09]  /*ad80*/  HMMA.16816.F32 R60, R128.reuse, R72, R60 ;  /* 0x00000048803c723c */ /* 0x050ff2000000183c */
[----:B------:R-:W-:Y:S03]  /*ad90*/  MUFU.EX2 R178, R205 ;  /* 0x000000cd00b27308 */ /* 0x000fe60000000800 */
[----:B-1----:R-:W-:Y:S01]  /*ada0*/  F2FP.PACK_AB R72, R91, R89 ;  /* 0x000000595b48723e */ /* 0x002fe200000000ff */
[----:B------:R-:W-:Y:S03]  /*adb0*/  HMMA.16816.F32 R64, R128, R74, R64 ;  /* 0x0000004a8040723c */ /* 0x000fe60000001840 */
[--C-:B--2---:R-:W-:Y:S01]  /*adc0*/  FFMA.FTZ R2, R139, c[0x0][0x2d0], -R69.reuse ;  /* 0x0000b4008b027a23 */ /* 0x104fe20000010845 */
[----:B---3--:R-:W-:Y:S03]  /*add0*/  F2FP.PACK_AB R73, R90, R88 ;  /* 0x000000585a49723e */ /* 0x008fe600000000ff */
[----:B------:R-:W-:Y:S01]  /*ade0*/  F2FP.PACK_AB R74, R95, R94 ;  /* 0x0000005e5f4a723e */ /* 0x000fe200000000ff */
[----:B------:R-:W1:Y:S01]  /*adf0*/  MUFU.EX2 R103, R2 ;  /* 0x0000000200677308 */ /* 0x000e620000000800 */
[----:B------:R-:W-:Y:S09]  /*ae00*/  F2FP.PACK_AB R128, R135, R134 ;  /* 0x000000868780723e */ /* 0x000ff200000000ff */
[----:B------:R-:W-:Y:S10]  /*ae10*/  MUFU.EX2 R136, R218 ;  /* 0x000000da00887308 */ /* 0x000ff40000000800 */
[----:B------:R-:W2:Y:S01]  /*ae20*/  MUFU.EX2 R137, R217 ;  /* 0x000000d900897308 */ /* 0x000ea20000000800 */
[----:B-1----:R-:W-:Y:S01]  /*ae30*/  F2FP.PACK_AB R75, R103, R93 ;  /* 0x0000005d674b723e */ /* 0x002fe200000000ff */
[----:B------:R-:W-:Y:S02]  /*ae40*/  FADD.FTZ R2, R210, R70 ;  /* 0x00000046d2027221 */ /* 0x000fe40000010000 */
[----:B------:R-:W-:Y:S02]  /*ae50*/  FADD.FTZ R70, R209, R0 ;  /* 0x00000000d1467221 */ /* 0x000fe40000010000 */
[--C-:B------:R-:W-:Y:S04]  /*ae60*/  FFMA.FTZ R0, R144, c[0x0][0x2d0], -R69.reuse ;  /* 0x0000b40090007a23 */ /* 0x100fe80000010845 */
[----:B------:R-:W-:Y:S01]  /*ae70*/  MUFU.EX2 R210, R150 ;  /* 0x0000009600d27308 */ /* 0x000fe20000000800 */
[C---:B------:R-:W-:Y:S08]  /*ae80*/  HMMA.16816.F32 R4, R72.reuse, R76, R4 ;  /* 0x0000004c4804723c */ /* 0x040ff00000001804 */
[C---:B------:R-:W-:Y:S01]  /*ae90*/  HMMA.16816.F32 R8, R72.reuse, R78, R8 ;  /* 0x0000004e4808723c */ /* 0x040fe20000001808 */
[----:B------:R-:W1:Y:S01]  /*aea0*/  LDSM.16.MT88.4 R76, [R184+0x800] ;  /* 0x00080000b84c783b */ /* 0x000e620000004200 */
[----:B------:R3:W-:Y:S02]  /*aeb0*/  MUFU.EX2 R99, R0 ;  /* 0x0000000000637308 */ /* 0x0007e40000000800 */
[----:B--2---:R-:W-:Y:S04]  /*aec0*/  F2FP.PACK_AB R130, R137, R136 ;  /* 0x000000888982723e */ /* 0x004fe800000000ff */
[C---:B------:R-:W-:Y:S04]  /*aed0*/  HMMA.16816.F32 R12, R72.reuse, R80, R12 ;  /* 0x00000050480c723c */ /* 0x040fe8000000180c */
[----:B------:R-:W-:Y:S04]  /*aee0*/  MUFU.EX2 R144, R213 ;  /* 0x000000d500907308 */ /* 0x000fe80000000800 */
[C---:B------:R-:W-:Y:S01]  /*aef0*/  HMMA.16816.F32 R16, R72.reuse, R82, R16 ;  /* 0x000000524810723c */ /* 0x040fe20000001810 */
[----:B------:R-:W2:Y:S03]  /*af00*/  LDSM.16.MT88.4 R80, [R186+0x800] ;  /* 0x00080000ba50783b */ /* 0x000ea60000004200 */
[--C-:B---3--:R-:W-:Y:S02]  /*af10*/  FFMA.FTZ R0, R145, c[0x0][0x2d0], -R69.reuse ;  /* 0x0000b40091007a23 */ /* 0x108fe40000010845 */
[----:B------:R-:W-:Y:S10]  /*af20*/  MUFU.EX2 R145, R212 ;  /* 0x000000d400917308 */ /* 0x000ff40000000800 */
[----:B------:R3:W4:Y:S01]  /*af30*/  MUFU.EX2 R101, R0 ;  /* 0x0000000000657308 */ /* 0x0007220000000800 */
[C---:B-1----:R-:W-:Y:S08]  /*af40*/  HMMA.16816.F32 R20, R72.reuse, R76, R20 ;  /* 0x0000004c4814723c */ /* 0x042ff00000001814 */
[C---:B------:R-:W-:Y:S01]  /*af50*/  HMMA.16816.F32 R24, R72.reuse, R78, R24 ;  /* 0x0000004e4818723c */ /* 0x040fe20000001818 */
[----:B------:R-:W1:Y:S07]  /*af60*/  LDSM.16.MT88.4 R76, [R183+0x3800] ;  /* 0x00380000b74c783b */ /* 0x000e6e0000004200 */
[C---:B--2---:R-:W-:Y:S04]  /*af70*/  HMMA.16816.F32 R28, R72.reuse, R80, R28 ;  /* 0x00000050481c723c */ /* 0x044fe8000000181c */
[--C-:B---3--:R-:W-:Y:S04]  /*af80*/  FFMA.FTZ R0, R146, c[0x0][0x2d0], -R69.reuse ;  /* 0x0000b40092007a23 */ /* 0x108fe80000010845 */
[C---:B------:R-:W-:Y:S01]  /*af90*/  HMMA.16816.F32 R32, R72.reuse, R82, R32 ;  /* 0x000000524820723c */ /* 0x040fe20000001820 */
[----:B------:R-:W2:Y:S01]  /*afa0*/  LDSM.16.MT88.4 R80, [R185+0x3800] ;  /* 0x00380000b950783b */ /* 0x000ea20000004200 */
[----:B------:R3:W-:Y:S06]  /*afb0*/  MUFU.EX2 R209, R0 ;  /* 0x0000000000d17308 */ /* 0x0007ec0000000800 */
[C---:B-1----:R-:W-:Y:S04]  /*afc0*/  HMMA.16816.F32 R36, R72.reuse, R76, R36 ;  /* 0x0000004c4824723c */ /* 0x042fe80000001824 */
[--C-:B---3--:R-:W-:Y:S04]  /*afd0*/  FFMA.FTZ R0, R147, c[0x0][0x2d0], -R69.reuse ;  /* 0x0000b40093007a23 */ /* 0x108fe80000010845 */
[----:B------:R1:W3:Y:S01]  /*afe0*/  MUFU.EX2 R208, R0 ;  /* 0x0000000000d07308 */ /* 0x0002e20000000800 */
[C---:B------:R-:W-:Y:S01]  /*aff0*/  HMMA.16816.F32 R40, R72.reuse, R78, R40 ;  /* 0x0000004e4828723c */ /* 0x040fe20000001828 */
[----:B------:R-:W5:Y:S07]  /*b000*/  LDSM.16.MT88.4 R76, [R184+0x3800] ;  /* 0x00380000b84c783b */ /* 0x000f6e0000004200 */
[C---:B--2---:R-:W-:Y:S08]  /*b010*/  HMMA.16816.F32 R44, R72.reuse, R80, R44 ;  /* 0x00000050482c723c */ /* 0x044ff0000000182c */
[C---:B------:R-:W-:Y:S01]  /*b020*/  HMMA.16816.F32 R48, R72.reuse, R82, R48 ;  /* 0x000000524830723c */ /* 0x040fe20000001830 */
[----:B------:R-:W2:Y:S03]  /*b030*/  LDSM.16.MT88.4 R80, [R186+0x3800] ;  /* 0x00380000ba50783b */ /* 0x000ea60000004200 */
[----:B-1----:R-:W-:Y:S02]  /*b040*/  FADD.FTZ R0, R224, R2 ;  /* 0x00000002e0007221 */ /* 0x002fe40000010000 */
[----:B------:R-:W-:Y:S02]  /*b050*/  FADD.FTZ R2, R223, R70 ;  /* 0x00000046df027221 */ /* 0x000fe40000010000 */
[----:B------:R-:W-:Y:S04]  /*b060*/  FADD.FTZ R70, R225, R0 ;  /* 0x00000000e1467221 */ /* 0x000fe80000010000 */
[----:B------:R-:W-:Y:S02]  /*b070*/  FADD.FTZ R2, R216, R2 ;  /* 0x00000002d8027221 */ /* 0x000fe40000010000 */
[----:B------:R-:W-:Y:S02]  /*b080*/  FADD.FTZ R70, R89, R70 ;  /* 0x0000004659467221 */ /* 0x000fe40000010000 */
[----:B------:R-:W-:Y:S02]  /*b090*/  FADD.FTZ R2, R88, R2 ;  /* 0x0000000258027221 */ /* 0x000fe40000010000 */
[----:B------:R-:W-:Y:S02]  /*b0a0*/  FADD.FTZ R70, R91, R70 ;  /* 0x000000465b467221 */ /* 0x000fe40000010000 */
[----:B------:R-:W-:Y:S02]  /*b0b0*/  FADD.FTZ R92, R90, R2 ;  /* 0x000000025a5c7221 */ /* 0x000fe40000010000 */
[----:B------:R-:W-:Y:S01]  /*b0c0*/  LDSM.16.MT88.4 R88, [R184+0x1800] ;  /* 0x00180000b858783b */ /* 0x000fe20000004200 */
[C---:B-----5:R-:W-:Y:S03]  /*b0d0*/  HMMA.16816.F32 R52, R72.reuse, R76, R52 ;  /* 0x0000004c4834723c */ /* 0x060fe60000001834 */
[----:B------:R-:W-:Y:S02]  /*b0e0*/  FADD.FTZ R97, R93, R92 ;  /* 0x0000005c5d617221 */ /* 0x000fe40000010000 */
[--C-:B------:R-:W-:Y:S02]  /*b0f0*/  FFMA.FTZ R2, R202, c[0x0][0x2d0], -R69.reuse ;  /* 0x0000b400ca027a23 */ /* 0x100fe40000010845 */
[----:B------:R-:W-:Y:S01]  /*b100*/  FFMA.FTZ R0, R148, c[0x0][0x2d0], -R69 ;  /* 0x0000b40094007a23 */ /* 0x000fe20000010845 */
[C---:B------:R-:W-:Y:S01]  /*b110*/  HMMA.16816.F32 R56, R72.reuse, R78, R56 ;  /* 0x0000004e4838723c */ /* 0x040fe20000001838 */
[----:B------:R-:W1:Y:S01]  /*b120*/  LDSM.16.MT88.4 R76, [R183+0x1000] ;  /* 0x00100000b74c783b */ /* 0x000e620000004200 */
[----:B------:R5:W-:Y:S06]  /*b130*/  MUFU.EX2 R133, R2 ;  /* 0x0000000200857308 */ /* 0x000bec0000000800 */
[C---:B--2---:R-:W-:Y:S04]  /*b140*/  HMMA.16816.F32 R60, R72.reuse, R80, R60 ;  /* 0x00000050483c723c */ /* 0x044fe8000000183c */
[----:B------:R2:W1:Y:S04]  /*b150*/  MUFU.EX2 R150, R0 ;  /* 0x0000000000967308 */ /* 0x0004680000000800 */
[----:B------:R-:W-:Y:S01]  /*b160*/  HMMA.16816.F32 R64, R72, R82, R64 ;  /* 0x000000524840723c */ /* 0x000fe20000001840 */
[----:B------:R-:W1:Y:S06]  /*b170*/  LDSM.16.MT88.4 R80, [R185+0x1000] ;  /* 0x00100000b950783b */ /* 0x000e6c0000004200 */
[----:B------:R-:W-:Y:S02]  /*b180*/  F2FP.PACK_AB R72, R100, R98 ;  /* 0x000000626448723e */ /* 0x000fe400000000ff */
[----:B----4-:R-:W-:Y:S03]  /*b190*/  F2FP.PACK_AB R73, R101, R99 ;  /* 0x000000636549723e */ /* 0x010fe600000000ff */
[----:B------:R-:W-:Y:S01]  /*b1a0*/  F2FP.PACK_AB R74, R210, R102 ;  /* 0x00000066d24a723e */ /* 0x000fe200000000ff */
[----:B-----5:R-:W-:Y:S01]  /*b1b0*/  FADD.FTZ R2, R103, R97 ;  /* 0x0000006167027221 */ /* 0x020fe20000010000 */
[C---:B---3--:R-:W-:Y:S03]  /*b1c0*/  F2FP.PACK_AB R75, R208.reuse, R209 ;  /* 0x000000d1d04b723e */ /* 0x048fe600000000ff */
[----:B------:R-:W-:Y:S02]  /*b1d0*/  FADD.FTZ R2, R99, R2 ;  /* 0x0000000263027221 */ /* 0x000fe40000010000 */
[--C-:B--2---:R-:W-:Y:S02]  /*b1e0*/  FFMA.FTZ R0, R149, c[0x0][0x2d0], -R69.reuse ;  /* 0x0000b40095007a23 */ /* 0x104fe40000010845 */
[----:B------:R-:W-:Y:S02]  /*b1f0*/  FADD.FTZ R2, R101, R2 ;  /* 0x0000000265027221 */ /* 0x000fe40000010000 */
[----:B------:R2:W3:Y:S01]  /*b200*/  MUFU.EX2 R148, R0 ;  /* 0x0000000000947308 */ /* 0x0004e20000000800 */
[C---:B-1----:R-:W-:Y:S03]  /*b210*/  HMMA.16816.F32 R4, R72.reuse, R76, R4 ;  /* 0x0000004c4804723c */ /* 0x042fe60000001804 */
[----:B------:R-:W-:Y:S04]  /*b220*/  FADD.FTZ R2, R209, R2 ;  /* 0x00000002d1027221 */ /* 0x000fe80000010000 */
[----:B------:R-:W-:Y:S01]  /*b230*/  FADD.FTZ R2, R208, R2 ;  /* 0x00000002d0027221 */ /* 0x000fe20000010000 */
[C---:B------:R-:W-:Y:S01]  /*b240*/  HMMA.16816.F32 R8, R72.reuse, R78, R8 ;  /* 0x0000004e4808723c */ /* 0x040fe20000001808 */
[----:B------:R-:W1:Y:S03]  /*b250*/  LDSM.16.MT88.4 R76, [R186+0x1000] ;  /* 0x00100000ba4c783b */ /* 0x000e660000004200 */
[----:B------:R-:W-:Y:S04]  /*b260*/  FADD.FTZ R2, R150, R2 ;  /* 0x0000000296027221 */ /* 0x000fe80000010000 */
[C---:B------:R-:W-:Y:S04]  /*b270*/  HMMA.16816.F32 R12, R72.reuse, R80, R12 ;  /* 0x00000050480c723c */ /* 0x040fe8000000180c */
[--C-:B--2---:R-:W-:Y:S04]  /*b280*/  FFMA.FTZ R0, R176, c[0x0][0x2d0], -R69.reuse ;  /* 0x0000b400b0007a23 */ /* 0x104fe80000010845 */
[C---:B------:R-:W-:Y:S01]  /*b290*/  HMMA.16816.F32 R16, R72.reuse, R82, R16 ;  /* 0x000000524810723c */ /* 0x040fe20000001810 */
[----:B------:R-:W2:Y:S01]  /*b2a0*/  LDSM.16.MT88.4 R80, [R183+0x4000] ;  /* 0x00400000b750783b */ /* 0x000ea20000004200 */
[----:B------:R4:W5:Y:S02]  /*b2b0*/  MUFU.EX2 R147, R0 ;  /* 0x0000000000937308 */ /* 0x0009640000000800 */
[----:B---3--:R-:W-:Y:S04]  /*b2c0*/  FADD.FTZ R2, R148, R2 ;  /* 0x0000000294027221 */ /* 0x008fe80000010000 */
[C---:B------:R-:W-:Y:S08]  /*b2d0*/  HMMA.16816.F32 R20, R72.reuse, R84, R20 ;  /* 0x000000544814723c */ /* 0x040ff00000001814 */
[C---:B------:R-:W-:Y:S01]  /*b2e0*/  HMMA.16816.F32 R24, R72.reuse, R86, R24 ;  /* 0x000000564818723c */ /* 0x040fe20000001818 */
[----:B------:R-:W3:Y:S07]  /*b2f0*/  LDSM.16.MT88.4 R84, [R185+0x4000] ;  /* 0x00400000b954783b */ /* 0x000eee0000004200 */
[C---:B-1----:R-:W-:Y:S04]  /*b300*/  HMMA.16816.F32 R28, R72.reuse, R76, R28 ;  /* 0x0000004c481c723c */ /* 0x042fe8000000181c */
[--C-:B----4-:R-:W-:Y:S02]  /*b310*/  FFMA.FTZ R0, R179, c[0x0][0x2d0], -R69.reuse ;  /* 0x0000b400b3007a23 */ /* 0x110fe40000010845 */
[----:B-----5:R-:W-:Y:S02]  /*b320*/  FADD.FTZ R2, R147, R2 ;  /* 0x0000000293027221 */ /* 0x020fe40000010000 */
[----:B------:R1:W4:Y:S01]  /*b330*/  MUFU.EX2 R146, R0 ;  /* 0x0000000000927308 */ /* 0x0003220000000800 */
[C---:B------:R-:W-:Y:S01]  /*b340*/  HMMA.16816.F32 R32, R72.reuse, R78, R32 ;  /* 0x0000004e4820723c */ /* 0x040fe20000001820 */
[----:B------:R-:W5:Y:S07]  /*b350*/  LDSM.16.MT88.4 R76, [R184+0x4000] ;  /* 0x00400000b84c783b */ /* 0x000f6e0000004200 */
[C---:B--2---:R-:W-:Y:S08]  /*b360*/  HMMA.16816.F32 R36, R72.reuse, R80, R36 ;  /* 0x000000504824723c */ /* 0x044ff00000001824 */
[C---:B------:R-:W-:Y:S01]  /*b370*/  HMMA.16816.F32 R40, R72.reuse, R82, R40 ;  /* 0x000000524828723c */ /* 0x040fe20000001828 */
[----:B------:R-:W2:Y:S03]  /*b380*/  LDSM.16.MT88.4 R80, [R186+0x4000] ;  /* 0x00400000ba50783b */ /* 0x000ea60000004200 */
[--C-:B-1----:R-:W-:Y:S04]  /*b390*/  FFMA.FTZ R0, R197, c[0x0][0x2d0], -R69.reuse ;  /* 0x0000b400c5007a23 */ /* 0x102fe80000010845 */
[C---:B---3--:R-:W-:Y:S01]  /*b3a0*/  HMMA.16816.F32 R44, R72.reuse, R84, R44 ;  /* 0x00000054482c723c */ /* 0x048fe2000000182c */
[----:B------:R1:W3:Y:S03]  /*b3b0*/  MUFU.EX2 R141, R0 ;  /* 0x00000000008d7308 */ /* 0x0002e60000000800 */
[----:B----4-:R-:W-:Y:S04]  /*b3c0*/  FADD.FTZ R2, R146, R2 ;  /* 0x0000000292027221 */ /* 0x010fe80000010000 */
[C---:B------:R-:W-:Y:S01]  /*b3d0*/  HMMA.16816.F32 R48, R72.reuse, R86, R48 ;  /* 0x000000564830723c */ /* 0x040fe20000001830 */
[----:B------:R-:W4:Y:S07]  /*b3e0*/  LDSM.16.MT88.4 R84, [R183+0x1800] ;  /* 0x00180000b754783b */ /* 0x000f2e0000004200 */
[C---:B-----5:R-:W-:Y:S08]  /*b3f0*/  HMMA.16816.F32 R52, R72.reuse, R76, R52 ;  /* 0x0000004c4834723c */ /* 0x060ff00000001834 */
[C---:B------:R-:W-:Y:S01]  /*b400*/  HMMA.16816.F32 R56, R72.reuse, R78, R56 ;  /* 0x0000004e4838723c */ /* 0x040fe20000001838 */
[----:B------:R-:W5:Y:S03]  /*b410*/  LDSM.16.MT88.4 R76, [R185+0x1800] ;  /* 0x00180000b94c783b */ /* 0x000f660000004200 */
[--C-:B-1----:R-:W-:Y:S02]  /*b420*/  FFMA.FTZ R0, R198, c[0x0][0x2d0], -R69.reuse ;  /* 0x0000b400c6007a23 */ /* 0x102fe40000010845 */
[----:B---3--:R-:W-:Y:S02]  /*b430*/  FADD.FTZ R2, R141, R2 ;  /* 0x000000028d027221 */ /* 0x008fe40000010000 */
[C---:B--2---:R-:W-:Y:S01]  /*b440*/  HMMA.16816.F32 R60, R72.reuse, R80, R60 ;  /* 0x00000050483c723c */ /* 0x044fe2000000183c */
[----:B------:R1:W2:Y:S07]  /*b450*/  MUFU.EX2 R140, R0 ;  /* 0x00000000008c7308 */ /* 0x0002ae0000000800 */
[----:B------:R-:W-:Y:S01]  /*b460*/  HMMA.16816.F32 R64, R72, R82, R64 ;  /* 0x000000524840723c */ /* 0x000fe20000001840 */
[----:B------:R-:W3:Y:S06]  /*b470*/  LDSM.16.MT88.4 R80, [R186+0x1800] ;  /* 0x00180000ba50783b */ /* 0x000eec0000004200 */
[----:B------:R-:W-:Y:S02]  /*b480*/  F2FP.PACK_AB R72, R203, R178 ;  /* 0x000000b2cb48723e */ /* 0x000fe400000000ff */
[----:B------:R-:W-:Y:S03]  /*b490*/  F2FP.PACK_AB R74, R151, R177 ;  /* 0x000000b1974a723e */ /* 0x000fe600000000ff */
[----:B------:R-:W-:Y:S02]  /*b4a0*/  F2FP.PACK_AB R73, R148, R150 ;  /* 0x000000969449723e */ /* 0x000fe400000000ff */
[----:B------:R-:W-:Y:S01]  /*b4b0*/  F2FP.PACK_AB R75, R146, R147 ;  /* 0x00000093924b723e */ /* 0x000fe200000000ff */
[--C-:B-1----:R-:W-:Y:S02]  /*b4c0*/  FFMA.FTZ R0, R200, c[0x0][0x2d0], -R69.reuse ;  /* 0x0000b400c8007a23 */ /* 0x102fe40000010845 */
[----:B--2---:R-:W-:Y:S04]  /*b4d0*/  FADD.FTZ R2, R140, R2 ;  /* 0x000000028c027221 */ /* 0x004fe80000010000 */
[C---:B----4-:R-:W-:Y:S01]  /*b4e0*/  HMMA.16816.F32 R4, R72.reuse, R84, R4 ;  /* 0x000000544804723c */ /* 0x050fe20000001804 */
[----:B------:R1:W2:Y:S07]  /*b4f0*/  MUFU.EX2 R139, R0 ;  /* 0x00000000008b7308 */ /* 0x0002ae0000000800 */
[C---:B------:R-:W-:Y:S01]  /*b500*/  HMMA.16816.F32 R8, R72.reuse, R86, R8 ;  /* 0x000000564808723c */ /* 0x040fe20000001808 */
[----:B------:R-:W4:Y:S07]  /*b510*/  LDSM.16.MT88.4 R84, [R183+0x4800] ;  /* 0x00480000b754783b */ /* 0x000f2e0000004200 */
[C---:B-----5:R-:W-:Y:S08]  /*b520*/  HMMA.16816.F32 R12, R72.reuse, R76, R12 ;  /* 0x0000004c480c723c */ /* 0x060ff0000000180c */
[C---:B------:R-:W-:Y:S01]  /*b530*/  HMMA.16816.F32 R16, R72.reuse, R78, R16 ;  /* 0x0000004e4810723c */ /* 0x040fe20000001810 */
[----:B------:R-:W5:Y:S03]  /*b540*/  LDSM.16.MT88.4 R76, [R185+0x4800] ;  /* 0x00480000b94c783b */ /* 0x000f660000004200 */
[--C-:B-1----:R-:W-:Y:S02]  /*b550*/  FFMA.FTZ R0, R201, c[0x0][0x2d0], -R69.reuse ;  /* 0x0000b400c9007a23 */ /* 0x102fe40000010845 */
[----:B--2---:R-:W-:Y:S02]  /*b560*/  FADD.FTZ R2, R139, R2 ;  /* 0x000000028b027221 */ /* 0x004fe40000010000 */
[C---:B------:R-:W-:Y:S01]  /*b570*/  HMMA.16816.F32 R20, R72.reuse, R88, R20 ;  /* 0x000000584814723c */ /* 0x040fe20000001814 */
[----:B------:R1:W-:Y:S07]  /*b580*/  MUFU.EX2 R138, R0 ;  /* 0x00000000008a7308 */ /* 0x0003ee0000000800 */
[C---:B------:R-:W-:Y:S01]  /*b590*/  HMMA.16816.F32 R24, R72.reuse, R90, R24 ;  /* 0x0000005a4818723c */ /* 0x040fe20000001818 */
[----:B------:R-:W2:Y:S07]  /*b5a0*/  LDSM.16.MT88.4 R88, [R184+0x4800] ;  /* 0x00480000b858783b */ /* 0x000eae0000004200 */
[C---:B---3--:R-:W-:Y:S08]  /*b5b0*/  HMMA.16816.F32 R28, R72.reuse, R80, R28 ;  /* 0x00000050481c723c */ /* 0x048ff0000000181c */
[C---:B------:R-:W-:Y:S01]  /*b5c0*/  HMMA.16816.F32 R32, R72.reuse, R82, R32 ;  /* 0x000000524820723c */ /* 0x040fe20000001820 */
[----:B------:R-:W3:Y:S03]  /*b5d0*/  LDSM.16.MT88.4 R80, [R186+0x4800] ;  /* 0x00480000ba50783b */ /* 0x000ee60000004200 */
[----:B-1----:R-:W-:Y:S02]  /*b5e0*/  FADD.FTZ R0, R94, R70 ;  /* 0x000000465e007221 */ /* 0x002fe40000010000 */
[--C-:B------:R-:W-:Y:S02]  /*b5f0*/  FFMA.FTZ R70, R196, c[0x0][0x2d0], -R69.reuse ;  /* 0x0000b400c4467a23 */ /* 0x100fe40000010845 */
[C---:B----4-:R-:W-:Y:S02]  /*b600*/  HMMA.16816.F32 R36, R72.reuse, R84, R36 ;  /* 0x000000544824723c */ /* 0x050fe40000001824 */
[----:B------:R-:W1:Y:S02]  /*b610*/  MUFU.EX2 R132, R70 ;  /* 0x0000004600847308 */ /* 0x000e640000000800 */
[----:B------:R-:W-:Y:S02]  /*b620*/  FADD.FTZ R0, R95, R0 ;  /* 0x000000005f007221 */ /* 0x000fe40000010000 */
[----:B------:R-:W-:Y:S01]  /*b630*/  LDSM.16.MT88.4 R92, [R186+0x2000] ;  /* 0x00200000ba5c783b */ /* 0x000fe20000004200 */
[----:B------:R-:W-:Y:S01]  /*b640*/  FFMA.FTZ R69, R193, c[0x0][0x2d0], -R69 ;  /* 0x0000b400c1457a23 */ /* 0x000fe20000010845 */
[C---:B------:R-:W-:Y:S04]  /*b650*/  HMMA.16816.F32 R40, R72.reuse, R86, R40 ;  /* 0x000000564828723c */ /* 0x040fe80000001828 */
[----:B------:R4:W-:Y:S01]  /*b660*/  MUFU.EX2 R70, R96 ;  /* 0x0000006000467308 */ /* 0x0009e20000000800 */
[----:B------:R-:W-:Y:S01]  /*b670*/  FADD.FTZ R0, R98, R0 ;  /* 0x0000000062007221 */ /* 0x000fe20000010000 */
[----:B------:R-:W-:Y:S02]  /*b680*/  LDSM.16.MT88.4 R84, [R185+0x2000] ;  /* 0x00200000b954783b */ /* 0x000fe40000004200 */
[C---:B-----5:R-:W-:Y:S04]  /*b690*/  HMMA.16816.F32 R44, R72.reuse, R76, R44 ;  /* 0x0000004c482c723c */ /* 0x060fe8000000182c */
[----:B------:R-:W-:Y:S02]  /*b6a0*/  FADD.FTZ R0, R100, R0 ;  /* 0x0000000064007221 */ /* 0x000fe40000010000 */
[----:B------:R-:W5:Y:S02]  /*b6b0*/  MUFU.EX2 R69, R69 ;  /* 0x0000004500457308 */ /* 0x000f640000000800 */
[C---:B------:R-:W-:Y:S01]  /*b6c0*/  HMMA.16816.F32 R48, R72.reuse, R78, R48 ;  /* 0x0000004e4830723c */ /* 0x040fe20000001830 */
[----:B------:R-:W3:Y:S03]  /*b6d0*/  LDSM.16.MT88.4 R76, [R183+0x2000] ;  /* 0x00200000b74c783b */ /* 0x000ee60000004200 */
[----:B-1----:R-:W-:Y:S01]  /*b6e0*/  F2FP.PACK_AB R129, R132, R133 ;  /* 0x000000858481723e */ /* 0x002fe200000000ff */
[----:B------:R-:W-:Y:S03]  /*b6f0*/  FADD.FTZ R0, R102, R0 ;  /* 0x0000000066007221 */ /* 0x000fe60000010000 */
[C---:B--2---:R-:W-:Y:S01]  /*b700*/  HMMA.16816.F32 R52, R72.reuse, R88, R52 ;  /* 0x000000584834723c */ /* 0x044fe20000001834 */
[----:B----4-:R-:W-:Y:S03]  /*b710*/  LDSM.16.MT88.4 R96, [R184+0x2800] ;  /* 0x00280000b860783b */ /* 0x010fe60000004200 */
[----:B------:R-:W-:Y:S04]  /*b720*/  FADD.FTZ R0, R210, R0 ;  /* 0x00000000d2007221 */ /* 0x000fe80000010000 */
[C---:B------:R-:W-:Y:S01]  /*b730*/  HMMA.16816.F32 R56, R72.reuse, R90, R56 ;  /* 0x0000005a4838723c */ /* 0x040fe20000001838 */
[----:B------:R-:W1:Y:S03]  /*b740*/  LDSM.16.MT88.4 R88, [R184+0x2000] ;  /* 0x00200000b858783b */ /* 0x000e660000004200 */
[----:B------:R-:W-:Y:S01]  /*b750*/  FADD.FTZ R0, R178, R0 ;  /* 0x00000000b2007221 */ /* 0x000fe20000010000 */
[----:B-----5:R-:W-:Y:S03]  /*b760*/  F2FP.PACK_AB R131, R69, R70 ;  /* 0x000000464583723e */ /* 0x020fe600000000ff */
[C---:B---3--:R-:W-:Y:S04]  /*b770*/  HMMA.16816.F32 R60, R72.reuse, R80, R60 ;  /* 0x00000050483c723c */ /* 0x048fe8000000183c */
[----:B------:R-:W-:Y:S04]  /*b780*/  FADD.FTZ R0, R203, R0 ;  /* 0x00000000cb007221 */ /* 0x000fe80000010000 */
[----:B------:R-:W-:Y:S01]  /*b790*/  HMMA.16816.F32 R64, R72, R82, R64 ;  /* 0x000000524840723c */ /* 0x000fe20000001840 */
[----:B------:R-:W-:Y:S03]  /*b7a0*/  LDSM.16.MT88.4 R80, [R185+0x5000] ;  /* 0x00500000b950783b */ /* 0x000fe60000004200 */
[----:B------:R-:W-:Y:S03]  /*b7b0*/  FADD.FTZ R0, R177, R0 ;  /* 0x00000000b1007221 */ /* 0x000fe60000010000 */
[----:B------:R-:W-:Y:S01]  /*b7c0*/  F2FP.PACK_AB R72, R144, R142 ;  /* 0x0000008e9048723e */ /* 0x000fe200000000ff */
[----:B------:R-:W-:Y:S01]  /*b7d0*/  FADD.FTZ R0, R151, R0 ;  /* 0x0000000097007221 */ /* 0x000fe20000010000 */
[----:B------:R-:W-:Y:S03]  /*b7e0*/  F2FP.PACK_AB R74, R143, R145 ;  /* 0x000000918f4a723e */ /* 0x000fe600000000ff */
[----:B------:R-:W-:Y:S01]  /*b7f0*/  F2FP.PACK_AB R73, R140, R141 ;  /* 0x0000008d8c49723e */ /* 0x000fe200000000ff */
[----:B------:R-:W-:Y:S01]  /*b800*/  FADD.FTZ R0, R142, R0 ;  /* 0x000000008e007221 */ /* 0x000fe20000010000 */
[----:B------:R-:W-:Y:S03]  /*b810*/  F2FP.PACK_AB R75, R138, R139 ;  /* 0x0000008b8a4b723e */ /* 0x000fe600000000ff */
[----:B------:R-:W-:Y:S04]  /*b820*/  FADD.FTZ R0, R144, R0 ;  /* 0x0000000090007221 */ /* 0x000fe80000010000 */
[C---:B------:R-:W-:Y:S03]  /*b830*/  HMMA.16816.F32 R4, R72.reuse, R76, R4 ;  /* 0x0000004c4804723c */ /* 0x040fe60000001804 */
[----:B------:R-:W-:Y:S04]  /*b840*/  FADD.FTZ R0, R145, R0 ;  /* 0x0000000091007221 */ /* 0x000fe80000010000 */
[----:B------:R-:W-:Y:S01]  /*b850*/  FADD.FTZ R0, R143, R0 ;  /* 0x000000008f007221 */ /* 0x000fe20000010000 */
        /* <DEDUP_REMOVED lines=8> */
[C---:B------:R-:W-:Y:S08]  /*b8e0*/  HMMA.16816.F32 R28, R72.reuse, R92, R28 ;  /* 0x0000005c481c723c */ /* 0x040ff0000000181c */
[C---:B------:R-:W-:Y:S08]  /*b8f0*/  HMMA.16816.F32 R32, R72.reuse, R94, R32 ;  /* 0x0000005e4820723c */ /* 0x040ff00000001820 */
[C---:B--2---:R-:W-:Y:S08]  /*b900*/  HMMA.16816.F32 R36, R72.reuse, R76, R36 ;  /* 0x0000004c4824723c */ /* 0x044ff00000001824 */
[C---:B------:R-:W-:Y:S01]  /*b910*/  HMMA.16816.F32 R40, R72.reuse, R78, R40 ;  /* 0x0000004e4828723c */ /* 0x040fe20000001828 */
[----:B------:R-:W2:Y:S07]  /*b920*/  LDSM.16.MT88.4 R76, [R186+0x2800] ;  /* 0x00280000ba4c783b */ /* 0x000eae0000004200 */
[C---:B------:R-:W-:Y:S08]  /*b930*/  HMMA.16816.F32 R44, R72.reuse, R80, R44 ;  /* 0x00000050482c723c */ /* 0x040ff0000000182c */
[C---:B------:R-:W-:Y:S01]  /*b940*/  HMMA.16816.F32 R48, R72.reuse, R82, R48 ;  /* 0x000000524830723c */ /* 0x040fe20000001830 */
[----:B------:R-:W4:Y:S07]  /*b950*/  LDSM.16.MT88.4 R80, [R183+0x5800] ;  /* 0x00580000b750783b */ /* 0x000f2e0000004200 */
[C---:B---3--:R-:W-:Y:S08]  /*b960*/  HMMA.16816.F32 R52, R72.reuse, R84, R52 ;  /* 0x000000544834723c */ /* 0x048ff00000001834 */
[C---:B------:R-:W-:Y:S08]  /*b970*/  HMMA.16816.F32 R56, R72.reuse, R86, R56 ;  /* 0x000000564838723c */ /* 0x040ff00000001838 */
[C---:B-1----:R-:W-:Y:S08]  /*b980*/  HMMA.16816.F32 R60, R72.reuse, R88, R60 ;  /* 0x00000058483c723c */ /* 0x042ff0000000183c */
[----:B------:R-:W-:Y:S01]  /*b990*/  HMMA.16816.F32 R64, R72, R90, R64 ;  /* 0x0000005a4840723c */ /* 0x000fe20000001840 */
[----:B------:R-:W1:Y:S07]  /*b9a0*/  LDSM.16.MT88.4 R72, [R185+0x5800] ;  /* 0x00580000b948783b */ /* 0x000e6e0000004200 */
        /* <DEDUP_REMOVED lines=8> */
[C---:B--2---:R-:W-:Y:S08]  /*ba30*/  HMMA.16816.F32 R92, R128.reuse, R76, R28 ;  /* 0x0000004c805c723c */ /* 0x044ff0000000181c */
[C---:B------:R-:W-:Y:S08]  /*ba40*/  HMMA.16816.F32 R88, R128.reuse, R78, R32 ;  /* 0x0000004e8058723c */ /* 0x040ff00000001820 */
[C---:B----4-:R-:W-:Y:S08]  /*ba50*/  HMMA.16816.F32 R84, R128.reuse, R80, R36 ;  /* 0x000000508054723c */ /* 0x050ff00000001824 */
[C---:B------:R-:W-:Y:S08]  /*ba60*/  HMMA.16816.F32 R80, R128.reuse, R82, R40 ;  /* 0x000000528050723c */ /* 0x040ff00000001828 */
[C---:B-1----:R-:W-:Y:S08]  /*ba70*/  HMMA.16816.F32 R76, R128.reuse, R72, R44 ;  /* 0x00000048804c723c */ /* 0x042ff0000000182c */
[C---:B------:R-:W-:Y:S08]  /*ba80*/  HMMA.16816.F32 R72, R128.reuse, R74, R48 ;  /* 0x0000004a8048723c */ /* 0x040ff00000001830 */
[C---:B---3--:R-:W-:Y:S07]  /*ba90*/  HMMA.16816.F32 R52, R128.reuse, R4, R52 ;  /* 0x000000048034723c */ /* 0x048fee0000001834 */
[-C--:B------:R-:W-:Y:S01]  /*baa0*/  MOV R5, R3.reuse ;  /* 0x0000000300057202 */ /* 0x080fe20000000f00 */
[C---:B------:R-:W-:Y:S04]  /*bab0*/  HMMA.16816.F32 R56, R128.reuse, R6, R56 ;  /* 0x000000068038723c */ /* 0x040fe80000001838 */
[----:B------:R-:W-:Y:S02]  /*bac0*/  FADD.FTZ R4, R138, R2 ;  /* 0x000000028a047221 */ /* 0x000fe40000010000 */
[----:B------:R-:W-:Y:S02]  /*bad0*/  FADD.FTZ R2, R134, R0 ;  /* 0x0000000086027221 */ /* 0x000fe40000010000 */
[C---:B-----5:R-:W-:Y:S04]  /*bae0*/  HMMA.16816.F32 R60, R128.reuse, R8, R60 ;  /* 0x00000008803c723c */ /* 0x060fe8000000183c */
[----:B------:R-:W-:Y:S02]  /*baf0*/  FADD.FTZ R0, R133, R4 ;  /* 0x0000000485007221 */ /* 0x000fe40000010000 */
[----:B------:R-:W-:Y:S02]  /*bb00*/  FADD.FTZ R2, R135, R2 ;  /* 0x0000000287027221 */ /* 0x000fe40000010000 */
[----:B------:R-:W-:Y:S01]  /*bb10*/  FADD.FTZ R0, R132, R0 ;  /* 0x0000000084007221 */ /* 0x000fe20000010000 */
[----:B------:R-:W-:Y:S03]  /*bb20*/  HMMA.16816.F32 R64, R128, R10, R64 ;  /* 0x0000000a8040723c */ /* 0x000fe60000001840 */
[----:B------:R-:W-:Y:S02]  /*bb30*/  FADD.FTZ R2, R136, R2 ;  /* 0x0000000288027221 */ /* 0x000fe40000010000 */
[----:B------:R-:W-:Y:S01]  /*bb40*/  FADD.FTZ R0, R70, R0 ;  /* 0x0000000046007221 */ /* 0x000fe20000010000 */
[----:B------:R-:W-:Y:S01]  /*bb50*/  MOV R70, R3 ;  /* 0x0000000300467202 */ /* 0x000fe20000000f00 */
[----:B------:R-:W-:Y:S02]  /*bb60*/  FADD.FTZ R227, R137, R2 ;  /* 0x0000000289e37221 */ /* 0x000fe40000010000 */
[----:B------:R-:W-:Y:S03]  /*bb70*/  FADD.FTZ R228, R69, R0 ;  /* 0x0000000045e47221 */ /* 0x000fe60000010000 */
[----:B------:R-:W-:Y:S01]  /*bb80*/  MOV R69, R68 ;  /* 0x0000004400457202 */ /* 0x000fe20000000f00 */
[----:B------:R-:W-:-:S05]  /*bb90*/  @P0 BRA `(.L_x_734) ;  /* 0xffffb84000000947 */ /* 0x000fca000383ffff */
.L_x_713:
[----:B------:R-:W-:Y:S01]  /*bba0*/  IMAD.MOV.U32 R0, RZ, RZ, c[0x0][0x2c4] ;  /* 0x0000b100ff007624 */ /* 0x000fe200078e00ff */
[----:B------:R-:W-:Y:S01]  /*bbb0*/  IADD3 R2, R232, 0x1, -R231 ;  /* 0x00000001e8027810 */ /* 0x000fe20007ffe8e7 */
[----:B------:R-:W-:-:S03]  /*bbc0*/  IMAD.MOV.U32 R4, RZ, RZ, c[0x0][0x32c] ;  /* 0x0000cb00ff047624 */ /* 0x000fc600078e00ff */
[----:B------:R-:W-:Y:S02]  /*bbd0*/  ISETP.NE.AND P1, PT, R0, 0x1, PT ;  /* 0x000000010000780c */ /* 0x000fe40003f25270 */
[----:B------:R-:W-:Y:S02]  /*bbe0*/  IADD3 R0, R244, 0x7f, RZ ;  /* 0x0000007ff4007810 */ /* 0x000fe40007ffe0ff */
[----:B------:R-:W-:-:S09]  /*bbf0*/  ISETP.GE.AND P0, PT, R4, 0x1, PT ;  /* 0x000000010400780c */ /* 0x000fd20003f06270 */
[----:B------:R-:W-:-:S05]  /*bc00*/  @P1 IMAD.HI.U32 R3, R0, c[0x0][0x2c8], RZ ;  /* 0x0000b20000031a27 */ /* 0x000fca00078e00ff */
[----:B------:R-:W-:-:S05]  /*bc10*/  @P1 SHF.R.U32.HI R0, RZ, c[0x0][0x2cc], R3 ;  /* 0x0000b300ff001a19 */ /* 0x000fca0000011603 */
[----:B------:R-:W-:-:S05]  /*bc20*/  IMAD.IADD R0, R2, 0x1, R0 ;  /* 0x0000000102007824 */ /* 0x000fca00078e0200 */
[----:B------:R-:W-:Y:S01]  /*bc30*/  IADD3 R2, R0, -c[0x0][0x324], RZ ;  /* 0x8000c90000027a10 */ /* 0x000fe20007ffe0ff */
[----:B------:R-:W-:Y:S05]  /*bc40*/  @!P0 BRA `(.L_x_735) ;  /* 0x0000011000008947 */ /* 0x000fea0003800000 */
[----:B------:R-:W-:Y:S01]  /*bc50*/  ISETP.GT.AND P0, PT, R0, -0x1, PT ;  /* 0xffffffff0000780c */ /* 0x000fe20003f04270 */
[----:B------:R-:W-:-:S12]  /*bc60*/  BSSY B0, `(.L_x_736) ;  /* 0x000000d000007945 */ /* 0x000fd80003800000 */
[----:B------:R-:W-:Y:S05]  /*bc70*/  @P0 BRA `(.L_x_737) ;  /* 0x0000007000000947 */ /* 0x000fea0003800000 */
[----:B------:R-:W-:Y:S01]  /*bc80*/  IMAD.MOV.U32 R3, RZ, RZ, 0x1 ;  /* 0x00000001ff037424 */ /* 0x000fe200078e00ff */
[----:B------:R-:W-:-:S04]  /*bc90*/  LOP3.LUT R0, RZ, R0, RZ, 0x33, !PT ;  /* 0x00000000ff007212 */ /* 0x000fc800078e33ff */
[----:B------:R-:W-:-:S13]  /*bca0*/  ISETP.NE.AND P0, PT, R3, c[0x0][0x32c], PT ;  /* 0x0000cb0003007a0c */ /* 0x000fda0003f05270 */
[----:B------:R-:W-:-:S05]  /*bcb0*/  @P0 IMAD.HI.U32 R3, R0, c[0x0][0x330], RZ ;  /* 0x0000cc0000030a27 */ /* 0x000fca00078e00ff */
[----:B------:R-:W-:-:S04]  /*bcc0*/  @P0 SHF.R.U32.HI R0, RZ, c[0x0][0x334], R3 ;  /* 0x0000cd00ff000a19 */ /* 0x000fc80000011603 */
[----:B------:R-:W-:Y:S01]  /*bcd0*/  LOP3.LUT R0, RZ, R0, RZ, 0x33, !PT ;  /* 0x00000000ff007212 */ /* 0x000fe200078e33ff */
[----:B------:R-:W-:Y:S05]  /*bce0*/  BRA `(.L_x_738) ;  /* 0x0000004000007947 */ /* 0x000fea0003800000 */
.L_x_737:
[----:B------:R-:W-:-:S04]  /*bcf0*/  MOV R3, 0x1 ;  /* 0x0000000100037802 */ /* 0x000fc80000000f00 */
[----:B------:R-:W-:-:S13]  /*bd00*/  ISETP.NE.AND P0, PT, R3, c[0x0][0x32c], PT ;  /* 0x0000cb0003007a0c */ /* 0x000fda0003f05270 */
[----:B------:R-:W-:-:S05]  /*bd10*/  @P0 IMAD.HI.U32 R3, R0, c[0x0][0x330], RZ ;  /* 0x0000cc0000030a27 */ /* 0x000fca00078e00ff */
[----:B------:R-:W-:Y:S02]  /*bd20*/  @P0 SHF.R.U32.HI R0, RZ, c[0x0][0x334], R3 ;  /* 0x0000cd00ff000a19 */ /* 0x000fe40000011603 */
.L_x_738:
[----:B------:R-:W-:Y:S05]  /*bd30*/  BSYNC B0 ;  /* 0x0000000000007941 */ /* 0x000fea0003800000 */
.L_x_736:
[----:B------:R-:W-:-:S05]  /*bd40*/  IMAD R0, R0, c[0x0][0x32c], RZ ;  /* 0x0000cb0000007a24 */ /* 0x000fca00078e02ff */
[----:B------:R-:W-:-:S04]  /*bd50*/  IMNMX R2, R2, R0, !PT ;  /* 0x0000000002027217 */ /* 0x000fc80007800200 */
.L_x_735:
[----:B------:R-:W-:-:S05]  /*bd60*/  IADD3 R2, R2, 0x5f, RZ ;  /* 0x0000005f02027810 */ /* 0x000fca0007ffe0ff */
        /* <DEDUP_REMOVED lines=8> */
.L_x_750:
        /* <DEDUP_REMOVED lines=39> */
.L_x_851:
        /* <DEDUP_REMOVED lines=24> */
.L_x_852:
        /* <DEDUP_REMOVED lines=16> */
.L_x_741:
[----:B--23--:R-:W-:Y:S05]  /*c2e0*/  BSYNC B0 ;  /* 0x0000000000007941 */ /* 0x00cfea0003800000 */
.L_x_740:
        /* <DEDUP_REMOVED lines=126> */
[----:B------:R-:W-:Y:S02]  /*cad0*/  FMUL.FTZ R10, R10, c[0x0][0x320] ;  /* 0x0000c8000a0a7a20 */ /* 0x000fe40000410000 */
[----:B------:R-:W-:Y:S04]  /*cae0*/  FMUL.FTZ R3, R11, c[0x0][0x320] ;  /* 0x0000c8000b037a20 */ /* 0x000fe80000410000 */
[----:B------:R-:W3:Y:S02]  /*caf0*/  MUFU.TANH R139, R10 ;  /* 0x0000000a008b7308 */ /* 0x000ee40000002400 */
[----:B------:R-:W-:Y:S08]  /*cb00*/  FMUL.FTZ R2, R12, c[0x0][0x320] ;  /* 0x0000c8000c027a20 */ /* 0x000ff00000410000 */
[----:B------:R4:W2:Y:S01]  /*cb10*/  MUFU.TANH R133, R2 ;  /* 0x0000000200857308 */ /* 0x0008a20000002400 */
[----:B-1----:R-:W-:Y:S09]  /*cb20*/  FMUL.FTZ R0, R5, c[0x0][0x320] ;  /* 0x0000c80005007a20 */ /* 0x002ff20000410000 */
[----:B------:R1:W1:Y:S10]  /*cb30*/  MUFU.TANH R142, R0 ;  /* 0x00000000008e7308 */ /* 0x0002740000002400 */
[----:B------:R5:W2:Y:S01]  /*cb40*/  MUFU.TANH R138, R3 ;  /* 0x00000003008a7308 */ /* 0x000aa20000002400 */
[----:B----4-:R-:W-:Y:S09]  /*cb50*/  FMUL.FTZ R2, R19, c[0x0][0x320] ;  /* 0x0000c80013027a20 */ /* 0x010ff20000410000 */
[----:B------:R-:W4:Y:S01]  /*cb60*/  MUFU.TANH R147, R2 ;  /* 0x0000000200937308 */ /* 0x000f220000002400 */
[----:B-1----:R-:W-:Y:S09]  /*cb70*/  FMUL.FTZ R0, R6, c[0x0][0x320] ;  /* 0x0000c80006007a20 */ /* 0x002ff20000410000 */
[----:B------:R1:W1:Y:S01]  /*cb80*/  MUFU.TANH R141, R0 ;  /* 0x00000000008d7308 */ /* 0x0002620000002400 */
[----:B-----5:R-:W-:Y:S09]  /*cb90*/  FMUL.FTZ R3, R18, c[0x0][0x320] ;  /* 0x0000c80012037a20 */ /* 0x020ff20000410000 */
        /* <DEDUP_REMOVED lines=8> */
[----:B------:R-:W-:Y:S03]  /*cc20*/  LDSM.16.M88.4 R4, [R181+0x2000] ;  /* 0x00200000b504783b */ /* 0x000fe60000000200 */
[----:B-----5:R-:W-:Y:S05]  /*cc30*/  FMUL.FTZ R0, R9, c[0x0][0x320] ;  /* 0x0000c80009007a20 */ /* 0x020fea0000410000 */
[----:B------:R-:W1:Y:S01]  /*cc40*/  LDSM.16.M88.4 R8, [R181+0x1800] ;  /* 0x00180000b508783b */ /* 0x000e620000000200 */
[----:B------:R5:W1:Y:S11]  /*cc50*/  MUFU.TANH R137, R0 ;  /* 0x0000000000897308 */ /* 0x000a760000002400 */
[----:B------:R-:W-:Y:S03]  /*cc60*/  @!UPT UIADD3 URZ, URZ, URZ, URZ ;  /* 0x0000003f3f3ff290 */ /* 0x000fe6000fffe03f */
[----:B------:R-:W-:Y:S02]  /*cc70*/  FMUL.FTZ R3, R26, c[0x0][0x320] ;  /* 0x0000c8001a037a20 */ /* 0x000fe40000410000 */
[----:B------:R-:W-:Y:S02]  /*cc80*/  FMUL.FTZ R2, R27, c[0x0][0x320] ;  /* 0x0000c8001b027a20 */ /* 0x000fe40000410000 */
[----:B------:R-:W2:Y:S01]  /*cc90*/  MUFU.TANH R150, R3 ;  /* 0x0000000300967308 */ /* 0x000ea20000002400 */
[----:B-----5:R-:W-:Y:S09]  /*cca0*/  FMUL.FTZ R0, R13, c[0x0][0x320] ;  /* 0x0000c8000d007a20 */ /* 0x020ff20000410000 */
[----:B------:R5:W2:Y:S10]  /*ccb0*/  MUFU.TANH R132, R0 ;  /* 0x0000000000847308 */ /* 0x000ab40000002400 */
        /* <DEDUP_REMOVED lines=11> */
[----:B------:R-:W3:Y:S01]  /*cd70*/  MUFU.TANH R178, R3 ;  /* 0x0000000300b27308 */ /* 0x000ee20000002400 */
[----:B--2---:R-:W-:Y:S02]  /*cd80*/  FMUL.FTZ R2, R35, c[0x0][0x320] ;  /* 0x0000c80023027a20 */ /* 0x004fe40000410000 */
[----:B-----5:R-:W-:Y:S07]  /*cd90*/  FMUL.FTZ R0, R15, c[0x0][0x320] ;  /* 0x0000c8000f007a20 */ /* 0x020fee0000410000 */
[----:B------:R2:W2:Y:S01]  /*cda0*/  MUFU.TANH R146, R0 ;  /* 0x0000000000927308 */ /* 0x0004a20000002400 */
[C---:B-1----:R-:W-:Y:S09]  /*cdb0*/  HMMA.16816.F32 R44, R172.reuse, R8, R44 ;  /* 0x00000008ac2c723c */ /* 0x042ff2000000182c */
[----:B------:R-:W1:Y:S01]  /*cdc0*/  MUFU.TANH R194, R2 ;  /* 0x0000000200c27308 */ /* 0x000e620000002400 */
[----:B------:R-:W-:Y:S03]  /*cdd0*/  HMMA.16816.F32 R48, R172, R10, R48 ;  /* 0x0000000aac30723c */ /* 0x000fe60000001830 */
[----:B--2---:R-:W-:Y:S06]  /*cde0*/  FMUL.FTZ R0, R16, c[0x0][0x320] ;  /* 0x0000c80010007a20 */ /* 0x004fec0000410000 */
[----:B------:R2:W1:Y:S03]  /*cdf0*/  MUFU.TANH R131, R0 ;  /* 0x0000000000837308 */ /* 0x0004660000002400 */
[----:B--2---:R-:W-:Y:S07]  /*ce00*/  FMUL.FTZ R0, R17, c[0x0][0x320] ;  /* 0x0000c80011007a20 */ /* 0x004fee0000410000 */
[----:B------:R2:W1:Y:S02]  /*ce10*/  MUFU.TANH R130, R0 ;  /* 0x0000000000827308 */ /* 0x0004640000002400 */
[----:B--2---:R-:W-:Y:S08]  /*ce20*/  FMUL.FTZ R0, R20, c[0x0][0x320] ;  /* 0x0000c80014007a20 */ /* 0x004ff00000410000 */
        /* <DEDUP_REMOVED lines=54> */
[----:B------:R2:W1:Y:S01]  /*d190*/  MUFU.TANH R201, R0 ;  /* 0x0000000000c97308 */ /* 0x0004620000002400 */
[----:B------:R-:W-:-:S05]  /*d1a0*/  @!P0 BRA `(.L_x_745) ;  /* 0x000004e000008947 */ /* 0x000fca0003800000 */
[----:B---34-:R-:W-:Y:S01]  /*d1b0*/  IMAD.MOV.U32 R196, RZ, RZ, c[0x0][0x2b8] ;  /* 0x0000ae00ffc47624 */ /* 0x018fe200078e00ff */
        /* <DEDUP_REMOVED lines=10> */
[----:B--2---:R-:W-:Y:S01]  /*d260*/  IMAD.MOV.U32 R0, RZ, RZ, R2 ;  /* 0x000000ffff007224 */ /* 0x004fe200078e0002 */
        /* <DEDUP_REMOVED lines=25> */
[----:B------:R2:W3:Y:S02]  /*d400*/  SHFL.IDX PT, R7, R0, RZ, 0x181f ;  /* 0x00181fff00077589 */ /* 0x0004e400000e0000 */
.L_x_853:
[----:B------:R-:W-:-:S05]  /*d410*/  BRA.DIV ~URZ, `(.L_x_747) ;  /* 0x0000c3027f007947 */ /* 0x000fca000b800000 */
[----:B------:R-:W4:Y:S01]  /*d420*/  SHFL.IDX PT, R2, R4, RZ, 0x181f ;  /* 0x00181fff04027589 */ /* 0x000f2200000e0000 */
[----:B------:R-:W-:Y:S02]  /*d430*/  ISETP.GE.AND P2, PT, R219, c[0x0][0x1d4], PT ;  /* 0x00007500db007a0c */ /* 0x000fe40003f46270 */
[----:B------:R-:W-:Y:S02]  /*d440*/  ISETP.GE.AND P1, PT, R221, c[0x0][0x1d4], PT ;  /* 0x00007500dd007a0c */ /* 0x000fe40003f26270 */
[CC--:B----4-:R-:W-:Y:S05]  /*d450*/  IADD3 R8, P0, R2.reuse, R24.reuse, RZ ;  /* 0x0000001802087210 */ /* 0x0d0fea0007f1e0ff */
        /* <DEDUP_REMOVED lines=8> */
[----:B----4-:R-:W3:Y:S04]  /*d4e0*/  SHFL.IDX PT, R2, R4, 0x1, 0x181f ;  /* 0x00381f0004027f89 */ /* 0x010ee800000e0000 */
[----:B------:R-:W4:Y:S01]  /*d4f0*/  SHFL.IDX PT, R3, R0, 0x1, 0x181f ;  /* 0x00381f0000037f89 */ /* 0x000f2200000e0000 */
[C---:B---3--:R-:W-:Y:S05]  /*d500*/  IADD3 R8, P0, R2.reuse, R24, RZ ;  /* 0x0000001802087210 */ /* 0x048fea0007f1e0ff */
[C---:B----4-:R-:W-:Y:S01]  /*d510*/  IMAD.X R9, R3.reuse, 0x1, R5, P0 ;  /* 0x0000000103097824 */ /* 0x050fe200000e0605 */
[----:B------:R-:W-:Y:S04]  /*d520*/  IADD3 R2, P0, R2, R25, RZ ;  /* 0x0000001902027210 */ /* 0x000fe80007f1e0ff */
[----:B------:R3:W-:Y:S01]  /*d530*/  LDGSTS.E.BYPASS.LTC128B.128 [R195+0x9100], [R8.64], !P2 ;  /* 0x0910000008c37fae */ /* 0x0007e2000d101d46 */
[----:B------:R-:W-:Y:S05]  /*d540*/  IMAD.X R3, R3, 0x1, R6, P0 ;  /* 0x0000000103037824 */ /* 0x000fea00000e0606 */
[----:B------:R4:W-:Y:S04]  /*d550*/  LDGSTS.E.BYPASS.LTC128B.128 [R195+0xc100], [R2.64], !P1 ;  /* 0x0c10000002c37fae */ /* 0x0009e8000c901d46 */
[----:B---3--:R4:W3:Y:S01]  /*d560*/  SHFL.IDX PT, R9, R0, 0x2, 0x181f ;  /* 0x00581f0000097f89 */ /* 0x0088e200000e0000 */
[----:B------:R-:W-:Y:S03]  /*d570*/  SEL R8, RZ, 0x10, P1 ;  /* 0x00000010ff087807 */ /* 0x000fe60000800000 */
[----:B--2---:R4:W2:Y:S04]  /*d580*/  SHFL.IDX PT, R0, R4, 0x2, 0x181f ;  /* 0x00581f0004007f89 */ /* 0x0048a800000e0000 */
.L_x_854:
[C---:B----4-:R-:W-:Y:S02]  /*d590*/  IADD3 R2, -R7.reuse, 0x10, RZ ;  /* 0x0000001007027810 */ /* 0x050fe40007ffe1ff */
[----:B------:R-:W-:Y:S02]  /*d5a0*/  ISETP.NE.U32.AND P2, PT, R7, RZ, PT ;  /* 0x000000ff0700720c */ /* 0x000fe40003f45070 */
[----:B------:R-:W-:Y:S04]  /*d5b0*/  LOP3.LUT R2, R2, 0xf, RZ, 0xc0, !PT ;  /* 0x0000000f02027812 */ /* 0x000fe800078ec0ff */
[-C--:B--2---:R-:W-:Y:S02]  /*d5c0*/  IADD3 R4, P1, P0, R2, R0.reuse, R24 ;  /* 0x0000000002047210 */ /* 0x084fe4000783e018 */
        /* <DEDUP_REMOVED lines=12> */
.L_x_745:
[----:B---34-:R-:W-:Y:S05]  /*d690*/  BSYNC B0 ;  /* 0x0000000000007941 */ /* 0x018fea0003800000 */
.L_x_744:
[----:B--2---:R-:W-:Y:S01]  /*d6a0*/  FMNMX.FTZ R2, R136, R69, !PT ;  /* 0x0000004588027209 */ /* 0x004fe20007810000 */
        /* <DEDUP_REMOVED lines=50> */
.L_x_855:
[----:B--2---:R-:W-:Y:S01]  /*d9d0*/  FMNMX.FTZ R5, R4, R0, !PT ;  /* 0x0000000004057209 */ /* 0x004fe20007810000 */
[----:B------:R-:W-:-:S05]  /*d9e0*/  BRA.DIV ~URZ, `(.L_x_749) ;  /* 0x0000c1027f007947 */ /* 0x000fca000b800000 */
[----:B------:R-:W-:Y:S04]  /*d9f0*/  SHFL.BFLY PT, R0, R6, 0x2, 0x1f ;  /* 0x0c401f0006007f89 */ /* 0x000fe800000e0000 */
[----:B------:R-:W2:Y:S02]  /*da00*/  SHFL.BFLY PT, R2, R5, 0x1, 0x1f ;  /* 0x0c201f0005027f89 */ /* 0x000ea400000e0000 */
[----:B--2---:R-:W-:Y:S02]  /*da10*/  FMNMX.FTZ R68, R5, R2, !PT ;  /* 0x0000000205447209 */ /* 0x004fe40007810000 */
[----:B-1----:R-:W-:Y:S05]  /*da20*/  FMNMX.FTZ R4, R6, R0, !PT ;  /* 0x0000000006047209 */ /* 0x002fea0007810000 */
[----:B------:R1:W2:Y:S02]  /*da30*/  SHFL.BFLY PT, R0, R4, 0x1, 0x1f ;  /* 0x0c201f0004007f89 */ /* 0x0002a400000e0000 */
.L_x_856:
[C---:B------:R-:W-:Y:S01]  /*da40*/  FMUL.FTZ R5, R68.reuse, c[0x0][0x2d0] ;  /* 0x0000b40044057a20 */ /* 0x040fe20000410000 */
[----:B------:R-:W-:Y:S01]  /*da50*/  WARPSYNC 0xffffffff ;  /* 0xffffffff00007948 */ /* 0x000fe20003800000 */
[----:B------:R-:W-:Y:S01]  /*da60*/  FADD.FTZ R2, -R68, R69 ;  /* 0x0000004544027221 */ /* 0x000fe20000010100 */
[C---:B------:R-:W-:Y:S01]  /*da70*/  ISETP.GT.AND P0, PT, R199.reuse, R226, PT ;  /* 0x000000e2c700720c */ /* 0x040fe20003f04270 */
[--C-:B------:R-:W-:Y:S01]  /*da80*/  FFMA.FTZ R3, R136, c[0x0][0x2d0], -R5.reuse ;  /* 0x0000b40088037a23 */ /* 0x100fe20000010805 */
[----:B------:R-:W-:Y:S01]  /*da90*/  IADD3 R199, R199, -0x1, RZ ;  /* 0xffffffffc7c77810 */ /* 0x000fe20007ffe0ff */
[----:B------:R-:W-:Y:S02]  /*daa0*/  FMUL.FTZ R2, R2, c[0x0][0x2d0] ;  /* 0x0000b40002027a20 */ /* 0x000fe40000410000 */
        /* <DEDUP_REMOVED lines=14> */
[--C-:B---3--:R-:W-:Y:S01]  /*db90*/  FFMA.FTZ R3, R142, c[0x0][0x2d0], -R5.reuse ;  /* 0x0000b4008e037a23 */ /* 0x108fe20000010805 */
[----:B------:R-:W-:Y:S01]  /*dba0*/  MUFU.EX2 R196, R196 ;  /* 0x000000c400c47308 */ /* 0x000fe20000000800 */
[--C-:B------:R-:W-:Y:S02]  /*dbb0*/  FFMA.FTZ R223, R13, c[0x0][0x2d0], -R5.reuse ;  /* 0x0000b4000ddf7a23 */ /* 0x100fe40000010805 */
[--C-:B------:R-:W-:Y:S07]  /*dbc0*/  FFMA.FTZ R222, R12, c[0x0][0x2d0], -R5.reuse ;  /* 0x0000b4000cde7a23 */ /* 0x100fee0000010805 */
[----:B------:R3:W4:Y:S02]  /*dbd0*/  MUFU.EX2 R212, R3 ;  /* 0x0000000300d47308 */ /* 0x0007240000000800 */
[--C-:B---3--:R-:W-:Y:S01]  /*dbe0*/  FFMA.FTZ R3, R140, c[0x0][0x2d0], -R5.reuse ;  /* 0x0000b4008c037a23 */ /* 0x108fe20000010805 */
[----:B----4-:R-:W-:Y:S01]  /*dbf0*/  F2FP.PACK_AB R128, R212, R6 ;  /* 0x00000006d480723e */ /* 0x010fe200000000ff */
[--C-:B------:R-:W-:Y:S06]  /*dc00*/  FFMA.FTZ R140, R133, c[0x0][0x2d0], -R5.reuse ;  /* 0x0000b400858c7a23 */ /* 0x100fec0000010805 */
[----:B------:R3:W-:Y:S01]  /*dc10*/  MUFU.EX2 R224, R3 ;  /* 0x0000000300e07308 */ /* 0x0007e20000000800 */
[C---:B------:R-:W-:Y:S02]  /*dc20*/  FMUL.FTZ R8, R2.reuse, R112 ;  /* 0x0000007002087220 */ /* 0x040fe40000410000 */
[C---:B------:R-:W-:Y:S02]  /*dc30*/  FMUL.FTZ R9, R2.reuse, R113 ;  /* 0x0000007102097220 */ /* 0x040fe40000410000 */
[C---:B------:R-:W-:Y:S02]  /*dc40*/  FMUL.FTZ R16, R2.reuse, R104 ;  /* 0x0000006802107220 */ /* 0x040fe40000410000 */
[C---:B------:R-:W-:Y:S02]  /*dc50*/  FMUL.FTZ R17, R2.reuse, R105 ;  /* 0x0000006902117220 */ /* 0x040fe40000410000 */
[C---:B------:R-:W-:Y:S02]  /*dc60*/  FFMA.FTZ R69, R2.reuse, R227, R6 ;  /* 0x000000e302457223 */ /* 0x040fe40000010006 */
[C---:B------:R-:W-:Y:S02]  /*dc70*/  FMUL.FTZ R24, R2.reuse, R96 ;  /* 0x0000006002187220 */ /* 0x040fe40000410000 */
[C---:B------:R-:W-:Y:S02]  /*dc80*/  FMUL.FTZ R25, R2.reuse, R97 ;  /* 0x0000006102197220 */ /* 0x040fe40000410000 */
[C---:B------:R-:W-:Y:S02]  /*dc90*/  FMUL.FTZ R12, R2.reuse, R108 ;  /* 0x0000006c020c7220 */ /* 0x040fe40000410000 */
[C---:B------:R-:W-:Y:S02]  /*dca0*/  FMUL.FTZ R13, R2.reuse, R109 ;  /* 0x0000006d020d7220 */ /* 0x040fe40000410000 */
[C---:B------:R-:W-:Y:S02]  /*dcb0*/  FMUL.FTZ R32, R2.reuse, R88 ;  /* 0x0000005802207220 */ /* 0x040fe40000410000 */
[C---:B------:R-:W-:Y:S02]  /*dcc0*/  FMUL.FTZ R33, R2.reuse, R89 ;  /* 0x0000005902217220 */ /* 0x040fe40000410000 */
[----:B------:R-:W-:Y:S01]  /*dcd0*/  FMUL.FTZ R20, R2, R100 ;  /* 0x0000006402147220 */ /* 0x000fe20000410000 */
[----:B--23--:R-:W-:Y:S01]  /*dce0*/  FMNMX.FTZ R3, R0, R4, !PT ;  /* 0x0000000400037209 */ /* 0x00cfe20007810000 */
[--C-:B------:R-:W-:Y:S01]  /*dcf0*/  FFMA.FTZ R0, R137, c[0x0][0x2d0], -R5.reuse ;  /* 0x0000b40089007a23 */ /* 0x100fe20000010805 */
[----:B------:R-:W-:Y:S01]  /*dd00*/  MUFU.EX2 R100, R148 ;  /* 0x0000009400647308 */ /* 0x000fe20000000800 */
[--C-:B------:R-:W-:Y:S02]  /*dd10*/  FFMA.FTZ R137, R132, c[0x0][0x2d0], -R5.reuse ;  /* 0x0000b40084897a23 */ /* 0x100fe40000010805 */
[----:B------:R-:W-:Y:S01]  /*dd20*/  FMUL.FTZ R142, R3, c[0x0][0x2d0] ;  /* 0x0000b400038e7a20 */ /* 0x000fe20000410000 */
[----:B------:R-:W2:Y:S01]  /*dd30*/  LDSM.16.MT88.4 R132, [R183] ;  /* 0x00000000b784783b */ /* 0x000ea20000004200 */
[----:B------:R-:W-:Y:S02]  /*dd40*/  FMUL.FTZ R21, R2, R101 ;  /* 0x0000006502157220 */ /* 0x000fe40000410000 */
[----:B-1----:R-:W-:Y:S02]  /*dd50*/  FFMA.FTZ R4, R141, c[0x0][0x2d0], -R142 ;  /* 0x0000b4008d047a23 */ /* 0x002fe4000001088e */
[--C-:B------:R-:W-:Y:S01]  /*dd60*/  FFMA.FTZ R141, R22, c[0x0][0x2d0], -R5.reuse ;  /* 0x0000b400168d7a23 */ /* 0x100fe20000010805 */
[----:B------:R1:W3:Y:S01]  /*dd70*/  MUFU.EX2 R225, R0 ;  /* 0x0000000000e17308 */ /* 0x0002e20000000800 */
[C---:B------:R-:W-:Y:S02]  /*dd80*/  FMUL.FTZ R40, R2.reuse, R80 ;  /* 0x0000005002287220 */ /* 0x040fe40000410000 */
[C---:B------:R-:W-:Y:S02]  /*dd90*/  FMUL.FTZ R41, R2.reuse, R81 ;  /* 0x0000005102297220 */ /* 0x040fe40000410000 */
[C---:B------:R-:W-:Y:S02]  /*dda0*/  FMUL.FTZ R28, R2.reuse, R92 ;  /* 0x0000005c021c7220 */ /* 0x040fe40000410000 */
[C---:B------:R-:W-:Y:S02]  /*ddb0*/  FMUL.FTZ R29, R2.reuse, R93 ;  /* 0x0000005d021d7220 */ /* 0x040fe40000410000 */
[C---:B------:R-:W-:Y:S01]  /*ddc0*/  FMUL.FTZ R36, R2.reuse, R84 ;  /* 0x0000005402247220 */ /* 0x040fe20000410000 */
[----:B------:R4:W-:Y:S01]  /*ddd0*/  MUFU.EX2 R210, R4 ;  /* 0x0000000400d27308 */ /* 0x0009e20000000800 */
        /* <DEDUP_REMOVED lines=8> */
[--C-:B------:R-:W-:Y:S01]  /*de60*/  FFMA.FTZ R70, R130, c[0x0][0x2d0], -R5.reuse ;  /* 0x0000b40082467a23 */ /* 0x100fe20000010805 */
[----:B---3--:R-:W-:Y:S01]  /*de70*/  F2FP.PACK_AB R130, R225, R224 ;  /* 0x000000e0e182723e */ /* 0x008fe200000000ff */
[----:B------:R-:W-:Y:S02]  /*de80*/  FMUL.FTZ R0, R0, c[0x0][0x2d0] ;  /* 0x0000b40000007a20 */ /* 0x000fe40000410000 */
[C---:B------:R-:W-:Y:S02]  /*de90*/  FMUL.FTZ R56, R2.reuse, R56 ;  /* 0x0000003802387220 */ /* 0x040fe40000410000 */
[C---:B------:R-:W-:Y:S02]  /*dea0*/  FMUL.FTZ R57, R2.reuse, R57 ;  /* 0x0000003902397220 */ /* 0x040fe40000410000 */
[--C-:B----4-:R-:W-:Y:S01]  /*deb0*/  FFMA.FTZ R4, R143, c[0x0][0x2d0], -R142.reuse ;  /* 0x0000b4008f047a23 */ /* 0x110fe2000001088e */
[----:B------:R-:W1:Y:S01]  /*dec0*/  MUFU.EX2 R0, R0 ;  /* 0x0000000000007308 */ /* 0x000e620000000800 */
[--C-:B------:R-:W-:Y:S02]  /*ded0*/  FFMA.FTZ R143, R23, c[0x0][0x2d0], -R5.reuse ;  /* 0x0000b400178f7a23 */ /* 0x100fe40000010805 */
[C---:B------:R-:W-:Y:S02]  /*dee0*/  FMUL.FTZ R60, R2.reuse, R60 ;  /* 0x0000003c023c7220 */ /* 0x040fe40000410000 */
[C---:B------:R-:W-:Y:S02]  /*def0*/  FMUL.FTZ R61, R2.reuse, R61 ;  /* 0x0000003d023d7220 */ /* 0x040fe40000410000 */
[C---:B------:R-:W-:Y:S02]  /*df00*/  FMUL.FTZ R64, R2.reuse, R64 ;  /* 0x0000004002407220 */ /* 0x040fe40000410000 */
[----:B------:R-:W-:Y:S01]  /*df10*/  FMUL.FTZ R65, R2, R65 ;  /* 0x0000004102417220 */ /* 0x000fe20000410000 */
[----:B------:R-:W3:Y:S01]  /*df20*/  MUFU.EX2 R209, R4 ;  /* 0x0000000400d17308 */ /* 0x000ee20000000800 */
[C---:B-1----:R-:W-:Y:S02]  /*df30*/  FMUL.FTZ R10, R0.reuse, R114 ;  /* 0x00000072000a7220 */ /* 0x042fe40000410000 */
[C---:B------:R-:W-:Y:S02]  /*df40*/  FMUL.FTZ R11, R0.reuse, R115 ;  /* 0x00000073000b7220 */ /* 0x040fe40000410000 */
[----:B------:R-:W1:Y:S01]  /*df50*/  LDSM.16.MT88.4 R112, [R185] ;  /* 0x00000000b970783b */ /* 0x000e620000004200 */
[C---:B------:R-:W-:Y:S02]  /*df60*/  FMUL.FTZ R19, R0.reuse, R107 ;  /* 0x0000006b00137220 */ /* 0x040fe40000410000 */
[C---:B------:R-:W-:Y:S02]  /*df70*/  FMUL.FTZ R6, R0.reuse, R118 ;  /* 0x0000007600067220 */ /* 0x040fe40000410000 */
[----:B------:R-:W-:Y:S01]  /*df80*/  FMUL.FTZ R7, R0, R119 ;  /* 0x0000007700077220 */ /* 0x000fe20000410000 */
[----:B---3--:R-:W-:Y:S01]  /*df90*/  F2FP.PACK_AB R129, R209, R210 ;  /* 0x000000d2d181723e */ /* 0x008fe200000000ff */
[--C-:B------:R-:W-:Y:S02]  /*dfa0*/  FFMA.FTZ R4, R139, c[0x0][0x2d0], -R142.reuse ;  /* 0x0000b4008b047a23 */ /* 0x100fe4000001088e */
[----:B------:R-:W-:Y:S02]  /*dfb0*/  FFMA.FTZ R139, R18, c[0x0][0x2d0], -R5 ;  /* 0x0000b400128b7a23 */ /* 0x000fe40000010805 */
[----:B------:R3:W-:Y:S01]  /*dfc0*/  MUFU.EX2 R217, R4 ;  /* 0x0000000400d97308 */ /* 0x0007e20000000800 */
[----:B------:R-:W-:Y:S02]  /*dfd0*/  FMUL.FTZ R18, R0, R106 ;  /* 0x0000006a00127220 */ /* 0x000fe40000410000 */
[----:B------:R-:W4:Y:S01]  /*dfe0*/  LDSM.16.MT88.4 R104, [R184] ;  /* 0x00000000b868783b */ /* 0x000f220000004200 */
[----:B------:R-:W-:Y:S02]  /*dff0*/  FMUL.FTZ R5, R2, R117 ;  /* 0x0000007502057220 */ /* 0x000fe40000410000 */
[C---:B------:R-:W-:Y:S02]  /*e000*/  FMUL.FTZ R26, R0.reuse, R98 ;  /* 0x00000062001a7220 */ /* 0x040fe40000410000 */
[C---:B------:R-:W-:Y:S02]  /*e010*/  FMUL.FTZ R27, R0.reuse, R99 ;  /* 0x00000063001b7220 */ /* 0x040fe40000410000 */
[C---:B------:R-:W-:Y:S01]  /*e020*/  FMUL.FTZ R14, R0.reuse, R110 ;  /* 0x0000006e000e7220 */ /* 0x040fe20000410000 */
[----:B------:R-:W5:Y:S01]  /*e030*/  LDSM.16.MT88.4 R96, [R187] ;  /* 0x00000000bb60783b */ /* 0x000f620000004200 */
[C---:B------:R-:W-:Y:S02]  /*e040*/  FMUL.FTZ R15, R0.reuse, R111 ;  /* 0x0000006f000f7220 */ /* 0x040fe40000410000 */
[C---:B------:R-:W-:Y:S02]  /*e050*/  FMUL.FTZ R34, R0.reuse, R90 ;  /* 0x0000005a00227220 */ /* 0x040fe40000410000 */
[C---:B------:R-:W-:Y:S02]  /*e060*/  FMUL.FTZ R35, R0.reuse, R91 ;  /* 0x0000005b00237220 */ /* 0x040fe40000410000 */
[C---:B------:R-:W-:Y:S01]  /*e070*/  FMUL.FTZ R22, R0.reuse, R102 ;  /* 0x0000006600167220 */ /* 0x040fe20000410000 */
[----:B------:R-:W1:Y:S01]  /*e080*/  LDSM.16.MT88.4 R88, [R183+0x3000] ;  /* 0x00300000b758783b */ /* 0x000e620000004200 */
[C---:B------:R-:W-:Y:S01]  /*e090*/  FMUL.FTZ R23, R0.reuse, R103 ;  /* 0x0000006700177220 */ /* 0x040fe20000410000 */
[----:B------:R-:W-:Y:S01]  /*e0a0*/  MUFU.EX2 R102, R143 ;  /* 0x0000008f00667308 */ /* 0x000fe20000000800 */
[----:B------:R-:W-:Y:S02]  /*e0b0*/  FMUL.FTZ R42, R0, R82 ;  /* 0x00000052002a7220 */ /* 0x000fe40000410000 */
[--C-:B---3--:R-:W-:Y:S02]  /*e0c0*/  FFMA.FTZ R4, R138, c[0x0][0x2d0], -R142.reuse ;  /* 0x0000b4008a047a23 */ /* 0x108fe4000001088e */
[C---:B------:R-:W-:Y:S02]  /*e0d0*/  FMUL.FTZ R43, R0.reuse, R83 ;  /* 0x00000053002b7220 */ /* 0x040fe40000410000 */
[----:B------:R-:W3:Y:S01]  /*e0e0*/  LDSM.16.MT88.4 R80, [R185+0x3000] ;  /* 0x00300000b950783b */ /* 0x000ee20000004200 */
[C---:B------:R-:W-:Y:S02]  /*e0f0*/  FMUL.FTZ R30, R0.reuse, R94 ;  /* 0x0000005e001e7220 */ /* 0x040fe40000410000 */
[----:B------:R-:W2:Y:S01]  /*e100*/  MUFU.EX2 R138, R4 ;  /* 0x00000004008a7308 */ /* 0x000ea20000000800 */
[C---:B------:R-:W-:Y:S02]  /*e110*/  FMUL.FTZ R31, R0.reuse, R95 ;  /* 0x0000005f001f7220 */ /* 0x040fe40000410000 */
[C---:B------:R-:W-:Y:S02]  /*e120*/  FMUL.FTZ R50, R0.reuse, R74 ;  /* 0x0000004a00327220 */ /* 0x040fe40000410000 */
[C---:B------:R-:W-:Y:S02]  /*e130*/  FMUL.FTZ R51, R0.reuse, R75 ;  /* 0x0000004b00337220 */ /* 0x040fe40000410000 */
[----:B------:R-:W1:Y:S01]  /*e140*/  LDSM.16.MT88.4 R72, [R184+0x3000] ;  /* 0x00300000b848783b */ /* 0x000e620000004200 */
[C---:B------:R-:W-:Y:S02]  /*e150*/  FMUL.FTZ R38, R0.reuse, R86 ;  /* 0x0000005600267220 */ /* 0x040fe40000410000 */
        /* <DEDUP_REMOVED lines=8> */
[C---:B------:R-:W-:Y:S02]  /*e1e0*/  FMUL.FTZ R58, R0.reuse, R58 ;  /* 0x0000003a003a7220 */ /* 0x040fe40000410000 */
[----:B------:R-:W-:Y:S01]  /*e1f0*/  FMUL.FTZ R59, R0, R59 ;  /* 0x0000003b003b7220 */ /* 0x000fe20000410000 */
[----:B--2---:R-:W-:Y:S01]  /*e200*/  F2FP.PACK_AB R131, R138, R217 ;  /* 0x000000d98a83723e */ /* 0x004fe200000000ff */
[----:B------:R-:W-:Y:S01]  /*e210*/  FMUL.FTZ R4, R2, R116 ;  /* 0x0000007402047220 */ /* 0x000fe20000410000 */
[----:B------:R-:W-:Y:S01]  /*e220*/  LDSM.16.MT88.4 R76, [R183+0x800] ;  /* 0x00080000b74c783b */ /* 0x000fe20000004200 */
[----:B------:R-:W-:Y:S02]  /*e230*/  FFMA.FTZ R2, R145, c[0x0][0x2d0], -R142 ;  /* 0x0000b40091027a23 */ /* 0x000fe4000001088e */
[C---:B------:R-:W-:Y:S01]  /*e240*/  FMUL.FTZ R62, R0.reuse, R62 ;  /* 0x0000003e003e7220 */ /* 0x040fe20000410000 */
[----:B------:R-:W-:Y:S01]  /*e250*/  MUFU.EX2 R143, R216 ;  /* 0x000000d8008f7308 */ /* 0x000fe20000000800 */
[C---:B------:R-:W-:Y:S01]  /*e260*/  FMUL.FTZ R63, R0.reuse, R63 ;  /* 0x0000003f003f7220 */ /* 0x040fe20000410000 */
[C---:B------:R-:W-:Y:S05]  /*e270*/  HMMA.16816.F32 R4, R128.reuse, R132, R4 ;  /* 0x000000848004723c */ /* 0x040fea0000001804 */
[C---:B------:R-:W-:Y:S02]  /*e280*/  FMUL.FTZ R66, R0.reuse, R66 ;  /* 0x0000004200427220 */ /* 0x040fe40000410000 */
[C---:B------:R-:W-:Y:S01]  /*e290*/  FMUL.FTZ R67, R0.reuse, R67 ;  /* 0x0000004300437220 */ /* 0x040fe20000410000 */
[C---:B------:R-:W-:Y:S01]  /*e2a0*/  HMMA.16816.F32 R8, R128.reuse, R134, R8 ;  /* 0x000000868008723c */ /* 0x040fe20000001808 */
[----:B------:R2:W-:Y:S03]  /*e2b0*/  MUFU.EX2 R70, R2 ;  /* 0x0000000200467308 */ /* 0x0005e60000000800 */
[----:B------:R-:W-:Y:S04]  /*e2c0*/  FFMA.FTZ R0, R0, R228, R210 ;  /* 0x000000e400007223 */ /* 0x000fe800000100d2 */
[C---:B-1----:R-:W-:Y:S03]  /*e2d0*/  HMMA.16816.F32 R12, R128.reuse, R112, R12 ;  /* 0x00000070800c723c */ /* 0x042fe6000000180c */
[----:B------:R-:W-:Y:S05]  /*e2e0*/  MUFU.EX2 R145, R214 ;  /* 0x000000d600917308 */ /* 0x000fea0000000800 */
[C---:B------:R-:W-:Y:S01]  /*e2f0*/  HMMA.16816.F32 R16, R128.reuse, R114, R16 ;  /* 0x000000728010723c */ /* 0x040fe20000001810 */
[----:B------:R-:W-:Y:S04]  /*e300*/  LDSM.16.MT88.4 R112, [R183+0x2800] ;  /* 0x00280000b770783b */ /* 0x000fe80000004200 */
[----:B------:R-:W-:Y:S03]  /*e310*/  MUFU.EX2 R134, R223 ;  /* 0x000000df00867308 */ /* 0x000fe60000000800 */
[C---:B----4-:R-:W-:Y:S04]  /*e320*/  HMMA.16816.F32 R20, R128.reuse, R104, R20 ;  /* 0x000000688014723c */ /* 0x050fe80000001814 */
[--C-:B--2---:R-:W-:Y:S03]  /*e330*/  FFMA.FTZ R2, R146, c[0x0][0x2d0], -R142.reuse ;  /* 0x0000b40092027a23 */ /* 0x104fe6000001088e */
[----:B------:R-:W-:Y:S01]  /*e340*/  MUFU.EX2 R146, R213 ;  /* 0x000000d500927308 */ /* 0x000fe20000000800 */
[C---:B------:R-:W-:Y:S01]  /*e350*/  HMMA.16816.F32 R24, R128.reuse, R106, R24 ;  /* 0x0000006a8018723c */ /* 0x040fe20000001818 */
[----:B------:R-:W-:Y:S07]  /*e360*/  LDSM.16.MT88.4 R104, [R185+0x2800] ;  /* 0x00280000b968783b */ /* 0x000fee0000004200 */
[C---:B-----5:R-:W-:Y:S01]  /*e370*/  HMMA.16816.F32 R28, R128.reuse, R96, R28 ;  /* 0x00000060801c723c */ /* 0x060fe2000000181c */
[----:B------:R-:W-:Y:S06]  /*e380*/  MUFU.EX2 R135, R222 ;  /* 0x000000de00877308 */ /* 0x000fec0000000800 */
[--C-:B------:R-:W-:Y:S01]  /*e390*/  FFMA.FTZ R97, R201, c[0x0][0x2d0], -R142.reuse ;  /* 0x0000b400c9617a23 */ /* 0x100fe2000001088e */
[C---:B------:R-:W-:Y:S03]  /*e3a0*/  HMMA.16816.F32 R32, R128.reuse, R98, R32 ;  /* 0x000000628020723c */ /* 0x040fe60000001820 */
[----:B------:R-:W-:Y:S05]  /*e3b0*/  MUFU.EX2 R98, R149 ;  /* 0x0000009500627308 */ /* 0x000fea0000000800 */
[C---:B------:R-:W-:Y:S05]  /*e3c0*/  HMMA.16816.F32 R36, R128.reuse, R88, R36 ;  /* 0x000000588024723c */ /* 0x040fea0000001824 */
[----:B------:R1:W-:Y:S03]  /*e3d0*/  MUFU.EX2 R89, R2 ;  /* 0x0000000200597308 */ /* 0x0003e60000000800 */
[C---:B------:R-:W-:Y:S07]  /*e3e0*/  HMMA.16816.F32 R40, R128.reuse, R90, R40 ;  /* 0x0000005a8028723c */ /* 0x040fee0000001828 */
[----:B------:R-:W-:Y:S01]  /*e3f0*/  MUFU.EX2 R88, R140 ;  /* 0x0000008c00587308 */ /* 0x000fe20000000800 */
[C---:B---3--:R-:W-:Y:S08]  /*e400*/  HMMA.16816.F32 R44, R128.reuse, R80, R44 ;  /* 0x00000050802c723c */ /* 0x048ff0000000182c */
[C---:B------:R-:W-:Y:S01]  /*e410*/  HMMA.16816.F32 R48, R128.reuse, R82, R48 ;  /* 0x000000528030723c */ /* 0x040fe20000001830 */
[----:B------:R-:W-:Y:S01]  /*e420*/  LDSM.16.MT88.4 R80, [R185+0x800] ;  /* 0x00080000b950783b */ /* 0x000fe20000004200 */
[----:B------:R-:W2:Y:S02]  /*e430*/  MUFU.EX2 R90, R137 ;  /* 0x00000089005a7308 */ /* 0x000ea40000000800 */
[--C-:B-1----:R-:W-:Y:S04]  /*e440*/  FFMA.FTZ R2, R144, c[0x0][0x2d0], -R142.reuse ;  /* 0x0000b40090027a23 */ /* 0x102fe8000001088e */
[C---:B------:R-:W-:Y:S04]  /*e450*/  HMMA.16816.F32 R52, R128.reuse, R72, R52 ;  /* 0x000000488034723c */ /* 0x040fe80000001834 */
[----:B------:R1:W-:Y:S04]  /*e460*/  MUFU.EX2 R93, R2 ;  /* 0x00000002005d7308 */ /* 0x0003e80000000800 */
[C---:B------:R-:W-:Y:S01]  /*e470*/  HMMA.16816.F32 R56, R128.reuse, R74, R56 ;  /* 0x0000004a8038723c */ /* 0x040fe20000001838 */
[----:B------:R-:W3:Y:S05]  /*e480*/  LDSM.16.MT88.4 R72, [R186+0x3000] ;  /* 0x00300000ba48783b */ /* 0x000eea0000004200 */
[----:B------:R-:W-:Y:S10]  /*e490*/  MUFU.EX2 R144, R215 ;  /* 0x000000d700907308 */ /* 0x000ff40000000800 */
[----:B------:R-:W-:Y:S01]  /*e4a0*/  MUFU.EX2 R136, R220 ;  /* 0x000000dc00887308 */ /* 0x000fe20000000800 */
[----:B-1----:R-:W-:Y:S09]  /*e4b0*/  FFMA.FTZ R2, R147, c[0x0][0x2d0], -R142 ;  /* 0x0000b40093027a23 */ /* 0x002ff2000001088e */
[----:B------:R1:W4:Y:S10]  /*e4c0*/  MUFU.EX2 R103, R2 ;  /* 0x0000000200677308 */ /* 0x0003340000000800 */
[----:B------:R-:W5:Y:S01]  /*e4d0*/  MUFU.EX2 R137, R218 ;  /* 0x000000da00897308 */ /* 0x000f620000000800 */
[C---:B---3--:R-:W-:Y:S07]  /*e4e0*/  HMMA.16816.F32 R60, R128.reuse, R72, R60 ;  /* 0x00000048803c723c */ /* 0x048fee000000183c */
[----:B--2---:R-:W-:Y:S01]  /*e4f0*/  F2FP.PACK_AB R72, R90, R88 ;  /* 0x000000585a48723e */ /* 0x004fe200000000ff */
[----:B------:R-:W-:Y:S04]  /*e500*/  HMMA.16816.F32 R64, R128, R74, R64 ;  /* 0x0000004a8040723c */ /* 0x000fe80000001840 */
[----:B------:R-:W-:Y:S01]  /*e510*/  F2FP.PACK_AB R73, R89, R70 ;  /* 0x000000465949723e */ /* 0x000fe200000000ff */
[----:B-1----:R-:W-:Y:S02]  /*e520*/  FADD.FTZ R2, R212, R69 ;  /* 0x00000045d4027221 */ /* 0x002fe40000010000 */
[----:B------:R-:W-:Y:S01]  /*e530*/  F2FP.PACK_AB R74, R95, R94 ;  /* 0x0000005e5f4a723e */ /* 0x000fe200000000ff */
[----:B------:R-:W-:Y:S01]  /*e540*/  FADD.FTZ R69, R209, R0 ;  /* 0x00000000d1457221 */ /* 0x000fe20000010000 */
[----:B----4-:R-:W-:Y:S01]  /*e550*/  F2FP.PACK_AB R75, R103, R93 ;  /* 0x0000005d674b723e */ /* 0x010fe200000000ff */
[----:B------:R-:W-:Y:S02]  /*e560*/  MUFU.EX2 R212, R141 ;  /* 0x0000008d00d47308 */ /* 0x000fe40000000800 */
[----:B------:R-:W-:Y:S01]  /*e570*/  FFMA.FTZ R0, R151, c[0x0][0x2d0], -R142 ;  /* 0x0000b40097007a23 */ /* 0x000fe2000001088e */
[----:B------:R-:W-:Y:S01]  /*e580*/  F2FP.PACK_AB R128, R135, R134 ;  /* 0x000000868780723e */ /* 0x000fe200000000ff */
[----:B------:R-:W-:Y:S01]  /*e590*/  FADD.FTZ R2, R224, R2 ;  /* 0x00000002e0027221 */ /* 0x000fe20000010000 */
[----:B-----5:R-:W-:Y:S01]  /*e5a0*/  F2FP.PACK_AB R130, R137, R136 ;  /* 0x000000888982723e */ /* 0x020fe200000000ff */
[C---:B------:R-:W-:Y:S04]  /*e5b0*/  HMMA.16816.F32 R4, R72.reuse, R76, R4 ;  /* 0x0000004c4804723c */ /* 0x040fe80000001804 */
[----:B------:R1:W-:Y:S04]  /*e5c0*/  MUFU.EX2 R99, R0 ;  /* 0x0000000000637308 */ /* 0x0003e80000000800 */
[C---:B------:R-:W-:Y:S01]  /*e5d0*/  HMMA.16816.F32 R8, R72.reuse, R78, R8 ;  /* 0x0000004e4808723c */ /* 0x040fe20000001808 */
[----:B------:R-:W2:Y:S05]  /*e5e0*/  LDSM.16.MT88.4 R76, [R184+0x800] ;  /* 0x00080000b84c783b */ /* 0x000eaa0000004200 */
[----:B------:R-:W-:Y:S02]  /*e5f0*/  MUFU.EX2 R151, R139 ;  /* 0x0000008b00977308 */ /* 0x000fe40000000800 */
[C---:B------:R-:W-:Y:S08]  /*e600*/  HMMA.16816.F32 R12, R72.reuse, R80, R12 ;  /* 0x00000050480c723c */ /* 0x040ff0000000180c */
[C---:B------:R-:W-:Y:S01]  /*e610*/  HMMA.16816.F32 R16, R72.reuse, R82, R16 ;  /* 0x000000524810723c */ /* 0x040fe20000001810 */
[----:B------:R-:W3:Y:S03]  /*e620*/  LDSM.16.MT88.4 R80, [R186+0x800] ;  /* 0x00080000ba50783b */ /* 0x000ee60000004200 */
[--C-:B-1----:R-:W-:Y:S02]  /*e630*/  FFMA.FTZ R0, R176, c[0x0][0x2d0], -R142.reuse ;  /* 0x0000b400b0007a23 */ /* 0x102fe4000001088e */
[----:B------:R-:W-:Y:S10]  /*e640*/  MUFU.EX2 R176, R198 ;  /* 0x000000c600b07308 */ /* 0x000ff40000000800 */
[----:B------:R1:W4:Y:S01]  /*e650*/  MUFU.EX2 R101, R0 ;  /* 0x0000000000657308 */ /* 0x0003220000000800 */
[C---:B--2---:R-:W-:Y:S08]  /*e660*/  HMMA.16816.F32 R20, R72.reuse, R76, R20 ;  /* 0x0000004c4814723c */ /* 0x044ff00000001814 */
[C---:B------:R-:W-:Y:S01]  /*e670*/  HMMA.16816.F32 R24, R72.reuse, R78, R24 ;  /* 0x0000004e4818723c */ /* 0x040fe20000001818 */
[----:B------:R-:W2:Y:S03]  /*e680*/  LDSM.16.MT88.4 R76, [R183+0x3800] ;  /* 0x00380000b74c783b */ /* 0x000ea60000004200 */
[--C-:B-1----:R-:W-:Y:S04]  /*e690*/  FFMA.FTZ R0, R150, c[0x0][0x2d0], -R142.reuse ;  /* 0x0000b40096007a23 */ /* 0x102fe8000001088e */
[C---:B---3--:R-:W-:Y:S01]  /*e6a0*/  HMMA.16816.F32 R28, R72.reuse, R80, R28 ;  /* 0x00000050481c723c */ /* 0x048fe2000000181c */
[----:B------:R1:W-:Y:S07]  /*e6b0*/  MUFU.EX2 R210, R0 ;  /* 0x0000000000d27308 */ /* 0x0003ee0000000800 */
[C---:B------:R-:W-:Y:S01]  /*e6c0*/  HMMA.16816.F32 R32, R72.reuse, R82, R32 ;  /* 0x000000524820723c */ /* 0x040fe20000001820 */
[----:B------:R-:W3:Y:S03]  /*e6d0*/  LDSM.16.MT88.4 R80, [R185+0x3800] ;  /* 0x00380000b950783b */ /* 0x000ee60000004200 */
[----:B-1----:R-:W-:Y:S02]  /*e6e0*/  FFMA.FTZ R0, R177, c[0x0][0x2d0], -R142 ;  /* 0x0000b400b1007a23 */ /* 0x002fe4000001088e */
[----:B------:R-:W-:Y:S02]  /*e6f0*/  MUFU.EX2 R177, R197 ;  /* 0x000000c500b17308 */ /* 0x000fe40000000800 */
[C---:B--2---:R-:W-:Y:S08]  /*e700*/  HMMA.16816.F32 R36, R72.reuse, R76, R36 ;  /* 0x0000004c4824723c */ /* 0x044ff00000001824 */
[----:B------:R1:W2:Y:S01]  /*e710*/  MUFU.EX2 R209, R0 ;  /* 0x0000000000d17308 */ /* 0x0002a20000000800 */
[C---:B------:R-:W-:Y:S01]  /*e720*/  HMMA.16816.F32 R40, R72.reuse, R78, R40 ;  /* 0x0000004e4828723c */ /* 0x040fe20000001828 */
[----:B------:R-:W5:Y:S07]  /*e730*/  LDSM.16.MT88.4 R76, [R184+0x3800] ;  /* 0x00380000b84c783b */ /* 0x000f6e0000004200 */
[C---:B---3--:R-:W-:Y:S08]  /*e740*/  HMMA.16816.F32 R44, R72.reuse, R80, R44 ;  /* 0x00000050482c723c */ /* 0x048ff0000000182c */
[C---:B------:R-:W-:Y:S01]  /*e750*/  HMMA.16816.F32 R48, R72.reuse, R82, R48 ;  /* 0x000000524830723c */ /* 0x040fe20000001830 */
[----:B------:R-:W3:Y:S03]  /*e760*/  LDSM.16.MT88.4 R80, [R186+0x3800] ;  /* 0x00380000ba50783b */ /* 0x000ee60000004200 */
[----:B-1----:R-:W-:Y:S02]  /*e770*/  FADD.FTZ R0, R217, R69 ;  /* 0x00000045d9007221 */ /* 0x002fe40000010000 */
[----:B------:R-:W-:Y:S06]  /*e780*/  FADD.FTZ R69, R225, R2 ;  /* 0x00000002e1457221 */ /* 0x000fec0000010000 */
[----:B------:R-:W-:Y:S02]  /*e790*/  FADD.FTZ R69, R88, R69 ;  /* 0x0000004558457221 */ /* 0x000fe40000010000 */
[----:B------:R-:W-:Y:S02]  /*e7a0*/  FADD.FTZ R2, R138, R0 ;  /* 0x000000008a027221 */ /* 0x000fe40000010000 */
[----:B------:R-:W-:Y:S02]  /*e7b0*/  FADD.FTZ R69, R90, R69 ;  /* 0x000000455a457221 */ /* 0x000fe40000010000 */
[----:B------:R-:W-:Y:S02]  /*e7c0*/  FADD.FTZ R2, R70, R2 ;  /* 0x0000000246027221 */ /* 0x000fe40000010000 */
[----:B------:R-:W-:Y:S02]  /*e7d0*/  FFMA.FTZ R0, R179, c[0x0][0x2d0], -R142 ;  /* 0x0000b400b3007a23 */ /* 0x000fe4000001088e */
[----:B------:R-:W-:Y:S02]  /*e7e0*/  FADD.FTZ R92, R89, R2 ;  /* 0x00000002595c7221 */ /* 0x000fe40000010000 */
[----:B------:R-:W-:Y:S01]  /*e7f0*/  LDSM.16.MT88.4 R88, [R184+0x1800] ;  /* 0x00180000b858783b */ /* 0x000fe20000004200 */
[C---:B-----5:R-:W-:Y:S01]  /*e800*/  HMMA.16816.F32 R52, R72.reuse, R76, R52 ;  /* 0x0000004c4834723c */ /* 0x060fe20000001834 */
[----:B------:R1:W5:Y:S02]  /*e810*/  MUFU.EX2 R150, R0 ;  /* 0x0000000000967308 */ /* 0x0003640000000800 */
[----:B------:R-:W-:Y:S02]  /*e820*/  FADD.FTZ R96, R93, R92 ;  /* 0x0000005c5d607221 */ /* 0x000fe40000010000 */
[--C-:B------:R-:W-:Y:S02]  /*e830*/  FFMA.FTZ R2, R207, c[0x0][0x2d0], -R142.reuse ;  /* 0x0000b400cf027a23 */ /* 0x100fe4000001088e */
[--C-:B------:R-:W-:Y:S01]  /*e840*/  FFMA.FTZ R70, R202, c[0x0][0x2d0], -R142.reuse ;  /* 0x0000b400ca467a23 */ /* 0x100fe2000001088e */
[C---:B------:R-:W-:Y:S01]  /*e850*/  HMMA.16816.F32 R56, R72.reuse, R78, R56 ;  /* 0x0000004e4838723c */ /* 0x040fe20000001838 */
[----:B------:R-:W5:Y:S02]  /*e860*/  LDSM.16.MT88.4 R76, [R183+0x1000] ;  /* 0x00100000b74c783b */ /* 0x000f640000004200 */
[----:B------:R2:W-:Y:S05]  /*e870*/  MUFU.EX2 R133, R2 ;  /* 0x0000000200857308 */ /* 0x0005ea0000000800 */
[C---:B---3--:R-:W-:Y:S05]  /*e880*/  HMMA.16816.F32 R60, R72.reuse, R80, R60 ;  /* 0x00000050483c723c */ /* 0x048fea000000183c */
[----:B------:R-:W-:Y:S03]  /*e890*/  MUFU.EX2 R70, R70 ;  /* 0x0000004600467308 */ /* 0x000fe60000000800 */
[----:B------:R-:W-:Y:S01]  /*e8a0*/  HMMA.16816.F32 R64, R72, R82, R64 ;  /* 0x000000524840723c */ /* 0x000fe20000001840 */
[----:B------:R-:W3:Y:S03]  /*e8b0*/  LDSM.16.MT88.4 R80, [R185+0x1000] ;  /* 0x00100000b950783b */ /* 0x000ee60000004200 */
[----:B-1----:R-:W-:Y:S03]  /*e8c0*/  FFMA.FTZ R0, R193, c[0x0][0x2d0], -R142 ;  /* 0x0000b400c1007a23 */ /* 0x002fe6000001088e */
[----:B------:R-:W-:Y:S01]  /*e8d0*/  F2FP.PACK_AB R72, R100, R98 ;  /* 0x000000626448723e */ /* 0x000fe200000000ff */
[----:B------:R1:W1:Y:S01]  /*e8e0*/  MUFU.EX2 R149, R0 ;  /* 0x0000000000957308 */ /* 0x0002620000000800 */
[----:B----4-:R-:W-:Y:S03]  /*e8f0*/  F2FP.PACK_AB R73, R101, R99 ;  /* 0x000000636549723e */ /* 0x010fe600000000ff */
[----:B------:R-:W-:Y:S01]  /*e900*/  F2FP.PACK_AB R74, R212, R102 ;  /* 0x00000066d44a723e */ /* 0x000fe200000000ff */
[----:B--2---:R-:W-:Y:S01]  /*e910*/  FADD.FTZ R2, R103, R96 ;  /* 0x0000006067027221 */ /* 0x004fe20000010000 */
[----:B------:R-:W-:Y:S03]  /*e920*/  F2FP.PACK_AB R75, R209, R210 ;  /* 0x000000d2d14b723e */ /* 0x000fe600000000ff */
[----:B------:R-:W-:Y:S04]  /*e930*/  FADD.FTZ R2, R99, R2 ;  /* 0x0000000263027221 */ /* 0x000fe80000010000 */
[----:B------:R-:W-:Y:S01]  /*e940*/  FADD.FTZ R2, R101, R2 ;  /* 0x0000000265027221 */ /* 0x000fe20000010000 */
[C---:B-----5:R-:W-:Y:S03]  /*e950*/  HMMA.16816.F32 R4, R72.reuse, R76, R4 ;  /* 0x0000004c4804723c */ /* 0x060fe60000001804 */
[----:B------:R-:W-:Y:S02]  /*e960*/  FADD.FTZ R2, R210, R2 ;  /* 0x00000002d2027221 */ /* 0x000fe40000010000 */
[----:B-1----:R-:W-:Y:S03]  /*e970*/  FFMA.FTZ R0, R178, c[0x0][0x2d0], -R142 ;  /* 0x0000b400b2007a23 */ /* 0x002fe6000001088e */
[C---:B------:R-:W-:Y:S01]  /*e980*/  HMMA.16816.F32 R8, R72.reuse, R78, R8 ;  /* 0x0000004e4808723c */ /* 0x040fe20000001808 */
[----:B------:R-:W1:Y:S01]  /*e990*/  LDSM.16.MT88.4 R76, [R186+0x1000] ;  /* 0x00100000ba4c783b */ /* 0x000e620000004200 */
[----:B------:R2:W4:Y:S02]  /*e9a0*/  MUFU.EX2 R148, R0 ;  /* 0x0000000000947308 */ /* 0x0005240000000800 */
[----:B------:R-:W-:Y:S04]  /*e9b0*/  FADD.FTZ R2, R209, R2 ;  /* 0x00000002d1027221 */ /* 0x000fe80000010000 */
[C---:B---3--:R-:W-:Y:S04]  /*e9c0*/  HMMA.16816.F32 R12, R72.reuse, R80, R12 ;  /* 0x00000050480c723c */ /* 0x048fe8000000180c */
[----:B------:R-:W-:Y:S04]  /*e9d0*/  FADD.FTZ R2, R150, R2 ;  /* 0x0000000296027221 */ /* 0x000fe80000010000 */
[C---:B------:R-:W-:Y:S01]  /*e9e0*/  HMMA.16816.F32 R16, R72.reuse, R82, R16 ;  /* 0x000000524810723c */ /* 0x040fe20000001810 */
[----:B------:R-:W3:Y:S03]  /*e9f0*/  LDSM.16.MT88.4 R80, [R183+0x4000] ;  /* 0x00400000b750783b */ /* 0x000ee60000004200 */
[----:B------:R-:W-:Y:S04]  /*ea00*/  FADD.FTZ R2, R149, R2 ;  /* 0x0000000295027221 */ /* 0x000fe80000010000 */
[C---:B------:R-:W-:Y:S04]  /*ea10*/  HMMA.16816.F32 R20, R72.reuse, R84, R20 ;  /* 0x000000544814723c */ /* 0x040fe80000001814 */
[----:B--2---:R-:W-:Y:S02]  /*ea20*/  FFMA.FTZ R0, R194, c[0x0][0x2d0], -R142 ;  /* 0x0000b400c2007a23 */ /* 0x004fe4000001088e */
[----:B----4-:R-:W-:Y:S02]  /*ea30*/  FADD.FTZ R2, R148, R2 ;  /* 0x0000000294027221 */ /* 0x010fe40000010000 */
[C---:B------:R-:W-:Y:S01]  /*ea40*/  HMMA.16816.F32 R24, R72.reuse, R86, R24 ;  /* 0x000000564818723c */ /* 0x040fe20000001818 */
[----:B------:R-:W2:Y:S01]  /*ea50*/  LDSM.16.MT88.4 R84, [R185+0x4000] ;  /* 0x00400000b954783b */ /* 0x000ea20000004200 */
[----:B------:R4:W5:Y:S06]  /*ea60*/  MUFU.EX2 R147, R0 ;  /* 0x0000000000937308 */ /* 0x00096c0000000800 */
[C---:B-1----:R-:W-:Y:S08]  /*ea70*/  HMMA.16816.F32 R28, R72.reuse, R76, R28 ;  /* 0x0000004c481c723c */ /* 0x042ff0000000181c */
[C---:B------:R-:W-:Y:S01]  /*ea80*/  HMMA.16816.F32 R32, R72.reuse, R78, R32 ;  /* 0x0000004e4820723c */ /* 0x040fe20000001820 */
[----:B------:R-:W1:Y:S07]  /*ea90*/  LDSM.16.MT88.4 R76, [R184+0x4000] ;  /* 0x00400000b84c783b */ /* 0x000e6e0000004200 */
[C---:B---3--:R-:W-:Y:S04]  /*eaa0*/  HMMA.16816.F32 R36, R72.reuse, R80, R36 ;  /* 0x000000504824723c */ /* 0x048fe80000001824 */
[----:B----4-:R-:W-:Y:S02]  /*eab0*/  FFMA.FTZ R0, R203, c[0x0][0x2d0], -R142 ;  /* 0x0000b400cb007a23 */ /* 0x010fe4000001088e */
[----:B-----5:R-:W-:Y:S02]  /*eac0*/  FADD.FTZ R2, R147, R2 ;  /* 0x0000000293027221 */ /* 0x020fe40000010000 */
[C---:B------:R-:W-:Y:S01]  /*ead0*/  HMMA.16816.F32 R40, R72.reuse, R82, R40 ;  /* 0x000000524828723c */ /* 0x040fe20000001828 */
[----:B------:R-:W3:Y:S01]  /*eae0*/  LDSM.16.MT88.4 R80, [R186+0x4000] ;  /* 0x00400000ba50783b */ /* 0x000ee20000004200 */
[----:B------:R4:W5:Y:S06]  /*eaf0*/  MUFU.EX2 R141, R0 ;  /* 0x00000000008d7308 */ /* 0x00096c0000000800 */
[C---:B--2---:R-:W-:Y:S08]  /*eb00*/  HMMA.16816.F32 R44, R72.reuse, R84, R44 ;  /* 0x00000054482c723c */ /* 0x044ff0000000182c */
[C---:B------:R-:W-:Y:S01]  /*eb10*/  HMMA.16816.F32 R48, R72.reuse, R86, R48 ;  /* 0x000000564830723c */ /* 0x040fe20000001830 */
[----:B------:R-:W2:Y:S07]  /*eb20*/  LDSM.16.MT88.4 R84, [R183+0x1800] ;  /* 0x00180000b754783b */ /* 0x000eae0000004200 */
[C---:B-1----:R-:W-:Y:S04]  /*eb30*/  HMMA.16816.F32 R52, R72.reuse, R76, R52 ;  /* 0x0000004c4834723c */ /* 0x042fe80000001834 */
[----:B----4-:R-:W-:Y:S02]  /*eb40*/  FFMA.FTZ R0, R205, c[0x0][0x2d0], -R142 ;  /* 0x0000b400cd007a23 */ /* 0x010fe4000001088e */
[----:B-----5:R-:W-:Y:S02]  /*eb50*/  FADD.FTZ R2, R141, R2 ;  /* 0x000000028d027221 */ /* 0x020fe40000010000 */
[----:B------:R1:W4:Y:S01]  /*eb60*/  MUFU.EX2 R140, R0 ;  /* 0x00000000008c7308 */ /* 0x0003220000000800 */
[C---:B------:R-:W-:Y:S01]  /*eb70*/  HMMA.16816.F32 R56, R72.reuse, R78, R56 ;  /* 0x0000004e4838723c */ /* 0x040fe20000001838 */
[----:B------:R-:W5:Y:S07]  /*eb80*/  LDSM.16.MT88.4 R76, [R185+0x1800] ;  /* 0x00180000b94c783b */ /* 0x000f6e0000004200 */
[C---:B---3--:R-:W-:Y:S08]  /*eb90*/  HMMA.16816.F32 R60, R72.reuse, R80, R60 ;  /* 0x00000050483c723c */ /* 0x048ff0000000183c */
[----:B------:R-:W-:Y:S01]  /*eba0*/  HMMA.16816.F32 R64, R72, R82, R64 ;  /* 0x000000524840723c */ /* 0x000fe20000001840 */
[----:B------:R-:W3:Y:S06]  /*ebb0*/  LDSM.16.MT88.4 R80, [R186+0x1800] ;  /* 0x00180000ba50783b */ /* 0x000eec0000004200 */
[----:B------:R-:W-:Y:S01]  /*ebc0*/  F2FP.PACK_AB R72, R196, R177 ;  /* 0x000000b1c448723e */ /* 0x000fe200000000ff */
[----:B-1----:R-:W-:Y:S01]  /*ebd0*/  FFMA.FTZ R0, R200, c[0x0][0x2d0], -R142 ;  /* 0x0000b400c8007a23 */ /* 0x002fe2000001088e */
[----:B------:R-:W-:Y:S03]  /*ebe0*/  F2FP.PACK_AB R74, R151, R176 ;  /* 0x000000b0974a723e */ /* 0x000fe600000000ff */
[----:B------:R-:W-:Y:S01]  /*ebf0*/  F2FP.PACK_AB R73, R149, R150 ;  /* 0x000000969549723e */ /* 0x000fe200000000ff */
[----:B------:R1:W1:Y:S01]  /*ec00*/  MUFU.EX2 R139, R0 ;  /* 0x00000000008b7308 */ /* 0x0002620000000800 */
[----:B------:R-:W-:Y:S01]  /*ec10*/  F2FP.PACK_AB R75, R147, R148 ;  /* 0x00000094934b723e */ /* 0x000fe200000000ff */
[----:B----4-:R-:W-:Y:S06]  /*ec20*/  FADD.FTZ R2, R140, R2 ;  /* 0x000000028c027221 */ /* 0x010fec0000010000 */
[C---:B--2---:R-:W-:Y:S08]  /*ec30*/  HMMA.16816.F32 R4, R72.reuse, R84, R4 ;  /* 0x000000544804723c */ /* 0x044ff00000001804 */
[C---:B------:R-:W-:Y:S01]  /*ec40*/  HMMA.16816.F32 R8, R72.reuse, R86, R8 ;  /* 0x000000564808723c */ /* 0x040fe20000001808 */
[----:B------:R-:W2:Y:S07]  /*ec50*/  LDSM.16.MT88.4 R84, [R183+0x4800] ;  /* 0x00480000b754783b */ /* 0x000eae0000004200 */
[C---:B-----5:R-:W-:Y:S04]  /*ec60*/  HMMA.16816.F32 R12, R72.reuse, R76, R12 ;  /* 0x0000004c480c723c */ /* 0x060fe8000000180c */
[----:B-1----:R-:W-:Y:S02]  /*ec70*/  FFMA.FTZ R0, R208, c[0x0][0x2d0], -R142 ;  /* 0x0000b400d0007a23 */ /* 0x002fe4000001088e */
[----:B------:R-:W-:Y:S02]  /*ec80*/  FADD.FTZ R2, R139, R2 ;  /* 0x000000028b027221 */ /* 0x000fe40000010000 */
[C---:B------:R-:W-:Y:S01]  /*ec90*/  HMMA.16816.F32 R16, R72.reuse, R78, R16 ;  /* 0x0000004e4810723c */ /* 0x040fe20000001810 */
[----:B------:R-:W1:Y:S01]  /*eca0*/  LDSM.16.MT88.4 R76, [R185+0x4800] ;  /* 0x00480000b94c783b */ /* 0x000e620000004200 */
[----:B------:R4:W-:Y:S06]  /*ecb0*/  MUFU.EX2 R138, R0 ;  /* 0x00000000008a7308 */ /* 0x0009ec0000000800 */
[C---:B------:R-:W-:Y:S08]  /*ecc0*/  HMMA.16816.F32 R20, R72.reuse, R88, R20 ;  /* 0x000000584814723c */ /* 0x040ff00000001814 */
[C---:B------:R-:W-:Y:S01]  /*ecd0*/  HMMA.16816.F32 R24, R72.reuse, R90, R24 ;  /* 0x0000005a4818723c */ /* 0x040fe20000001818 */
[----:B------:R-:W5:Y:S07]  /*ece0*/  LDSM.16.MT88.4 R88, [R184+0x4800] ;  /* 0x00480000b858783b */ /* 0x000f6e0000004200 */
[C---:B---3--:R-:W-:Y:S04]  /*ecf0*/  HMMA.16816.F32 R28, R72.reuse, R80, R28 ;  /* 0x00000050481c723c */ /* 0x048fe8000000181c */
[----:B----4-:R-:W-:Y:S02]  /*ed00*/  FADD.FTZ R0, R94, R69 ;  /* 0x000000455e007221 */ /* 0x010fe40000010000 */
[----:B------:R-:W-:Y:S02]  /*ed10*/  FFMA.FTZ R69, R206, c[0x0][0x2d0], -R142 ;  /* 0x0000b400ce457a23 */ /* 0x000fe4000001088e */
[C---:B------:R-:W-:Y:S01]  /*ed20*/  HMMA.16816.F32 R32, R72.reuse, R82, R32 ;  /* 0x000000524820723c */ /* 0x040fe20000001820 */
[----:B------:R-:W3:Y:S01]  /*ed30*/  LDSM.16.MT88.4 R80, [R186+0x4800] ;  /* 0x00480000ba50783b */ /* 0x000ee20000004200 */
[----:B------:R-:W4:Y:S02]  /*ed40*/  MUFU.EX2 R132, R69 ;  /* 0x0000004500847308 */ /* 0x000f240000000800 */
[----:B------:R-:W-:Y:S04]  /*ed50*/  FADD.FTZ R0, R95, R0 ;  /* 0x000000005f007221 */ /* 0x000fe80000010000 */
[C---:B--2---:R-:W-:Y:S01]  /*ed60*/  HMMA.16816.F32 R36, R72.reuse, R84, R36 ;  /* 0x000000544824723c */ /* 0x044fe20000001824 */
[----:B------:R-:W-:Y:S03]  /*ed70*/  LDSM.16.MT88.4 R92, [R186+0x2000] ;  /* 0x00200000ba5c783b */ /* 0x000fe60000004200 */
[----:B------:R-:W2:Y:S01]  /*ed80*/  MUFU.EX2 R69, R97 ;  /* 0x0000006100457308 */ /* 0x000ea20000000800 */
[----:B------:R-:W-:Y:S03]  /*ed90*/  FADD.FTZ R0, R98, R0 ;  /* 0x0000000062007221 */ /* 0x000fe60000010000 */
[C---:B------:R-:W-:Y:S01]  /*eda0*/  HMMA.16816.F32 R40, R72.reuse, R86, R40 ;  /* 0x000000564828723c */ /* 0x040fe20000001828 */
[----:B------:R-:W-:Y:S03]  /*edb0*/  LDSM.16.MT88.4 R84, [R185+0x2000] ;  /* 0x00200000b954783b */ /* 0x000fe60000004200 */
[----:B------:R-:W-:Y:S04]  /*edc0*/  FADD.FTZ R0, R100, R0 ;  /* 0x0000000064007221 */ /* 0x000fe80000010000 */
[C---:B-1----:R-:W-:Y:S04]  /*edd0*/  HMMA.16816.F32 R44, R72.reuse, R76, R44 ;  /* 0x0000004c482c723c */ /* 0x042fe8000000182c */
[----:B----4-:R-:W-:Y:S01]  /*ede0*/  F2FP.PACK_AB R129, R132, R133 ;  /* 0x000000858481723e */ /* 0x010fe200000000ff */
[----:B------:R-:W-:Y:S03]  /*edf0*/  FADD.FTZ R0, R102, R0 ;  /* 0x0000000066007221 */ /* 0x000fe60000010000 */
[C---:B------:R-:W-:Y:S01]  /*ee00*/  HMMA.16816.F32 R48, R72.reuse, R78, R48 ;  /* 0x0000004e4830723c */ /* 0x040fe20000001830 */
[----:B------:R-:W1:Y:S03]  /*ee10*/  LDSM.16.MT88.4 R76, [R183+0x2000] ;  /* 0x00200000b74c783b */ /* 0x000e660000004200 */
[----:B--2---:R-:W-:Y:S01]  /*ee20*/  F2FP.PACK_AB R131, R69, R70 ;  /* 0x000000464583723e */ /* 0x004fe200000000ff */
[----:B------:R-:W-:Y:S03]  /*ee30*/  FADD.FTZ R0, R212, R0 ;  /* 0x00000000d4007221 */ /* 0x000fe60000010000 */
[C---:B-----5:R-:W-:Y:S01]  /*ee40*/  HMMA.16816.F32 R52, R72.reuse, R88, R52 ;  /* 0x000000584834723c */ /* 0x060fe20000001834 */
[----:B------:R-:W-:Y:S03]  /*ee50*/  LDSM.16.MT88.4 R96, [R184+0x2800] ;  /* 0x00280000b860783b */ /* 0x000fe60000004200 */
[----:B------:R-:W-:Y:S04]  /*ee60*/  FADD.FTZ R0, R177, R0 ;  /* 0x00000000b1007221 */ /* 0x000fe80000010000 */
[C---:B------:R-:W-:Y:S01]  /*ee70*/  HMMA.16816.F32 R56, R72.reuse, R90, R56 ;  /* 0x0000005a4838723c */ /* 0x040fe20000001838 */
[----:B------:R-:W2:Y:S03]  /*ee80*/  LDSM.16.MT88.4 R88, [R184+0x2000] ;  /* 0x00200000b858783b */ /* 0x000ea60000004200 */
[----:B------:R-:W-:Y:S04]  /*ee90*/  FADD.FTZ R0, R196, R0 ;  /* 0x00000000c4007221 */ /* 0x000fe80000010000 */
        /* <DEDUP_REMOVED lines=13> */
[----:B------:R-:W-:Y:S05]  /*ef70*/  FADD.FTZ R0, R144, R0 ;  /* 0x0000000090007221 */ /* 0x000fea0000010000 */
[C---:B------:R-:W-:Y:S01]  /*ef80*/  HMMA.16816.F32 R8, R72.reuse, R78, R8 ;  /* 0x0000004e4808723c */ /* 0x040fe20000001808 */
[----:B------:R-:W1:Y:S07]  /*ef90*/  LDSM.16.MT88.4 R76, [R183+0x5000] ;  /* 0x00500000b74c783b */ /* 0x000e6e0000004200 */
[C---:B------:R-:W-:Y:S08]  /*efa0*/  HMMA.16816.F32 R12, R72.reuse, R84, R12 ;  /* 0x00000054480c723c */ /* 0x040ff0000000180c */
[C---:B------:R-:W-:Y:S01]  /*efb0*/  HMMA.16816.F32 R16, R72.reuse, R86, R16 ;  /* 0x000000564810723c */ /* 0x040fe20000001810 */
[----:B------:R-:W3:Y:S07]  /*efc0*/  LDSM.16.MT88.4 R84, [R184+0x5000] ;  /* 0x00500000b854783b */ /* 0x000eee0000004200 */
[C---:B--2---:R-:W-:Y:S08]  /*efd0*/  HMMA.16816.F32 R20, R72.reuse, R88, R20 ;  /* 0x000000584814723c */ /* 0x044ff00000001814 */
[C---:B------:R-:W-:Y:S01]  /*efe0*/  HMMA.16816.F32 R24, R72.reuse, R90, R24 ;  /* 0x0000005a4818723c */ /* 0x040fe20000001818 */
[----:B------:R-:W2:Y:S07]  /*eff0*/  LDSM.16.MT88.4 R88, [R186+0x5000] ;  /* 0x00500000ba58783b */ /* 0x000eae0000004200 */
[C---:B------:R-:W-:Y:S08]  /*f000*/  HMMA.16816.F32 R28, R72.reuse, R92, R28 ;  /* 0x0000005c481c723c */ /* 0x040ff0000000181c */
[C---:B------:R-:W-:Y:S08]  /*f010*/  HMMA.16816.F32 R32, R72.reuse, R94, R32 ;  /* 0x0000005e4820723c */ /* 0x040ff00000001820 */
[C---:B-1----:R-:W-:Y:S08]  /*f020*/  HMMA.16816.F32 R36, R72.reuse, R76, R36 ;  /* 0x0000004c4824723c */ /* 0x042ff00000001824 */
[C---:B------:R-:W-:Y:S01]  /*f030*/  HMMA.16816.F32 R40, R72.reuse, R78, R40 ;  /* 0x0000004e4828723c */ /* 0x040fe20000001828 */
[----:B------:R-:W1:Y:S07]  /*f040*/  LDSM.16.MT88.4 R76, [R186+0x2800] ;  /* 0x00280000ba4c783b */ /* 0x000e6e0000004200 */
[C---:B------:R-:W-:Y:S08]  /*f050*/  HMMA.16816.F32 R44, R72.reuse, R80, R44 ;  /* 0x00000050482c723c */ /* 0x040ff0000000182c */
[C---:B------:R-:W-:Y:S01]  /*f060*/  HMMA.16816.F32 R48, R72.reuse, R82, R48 ;  /* 0x000000524830723c */ /* 0x040fe20000001830 */
[----:B------:R-:W4:Y:S07]  /*f070*/  LDSM.16.MT88.4 R80, [R183+0x5800] ;  /* 0x00580000b750783b */ /* 0x000f2e0000004200 */
[C---:B---3--:R-:W-:Y:S08]  /*f080*/  HMMA.16816.F32 R52, R72.reuse, R84, R52 ;  /* 0x000000544834723c */ /* 0x048ff00000001834 */
        /* <DEDUP_REMOVED lines=12> */
[C---:B-1----:R-:W-:Y:S08]  /*f150*/  HMMA.16816.F32 R92, R128.reuse, R76, R28 ;  /* 0x0000004c805c723c */ /* 0x042ff0000000181c */
[C---:B------:R-:W-:Y:S08]  /*f160*/  HMMA.16816.F32 R88, R128.reuse, R78, R32 ;  /* 0x0000004e8058723c */ /* 0x040ff00000001820 */
[C---:B----4-:R-:W-:Y:S08]  /*f170*/  HMMA.16816.F32 R84, R128.reuse, R80, R36 ;  /* 0x000000508054723c */ /* 0x050ff00000001824 */
[C---:B------:R-:W-:Y:S08]  /*f180*/  HMMA.16816.F32 R80, R128.reuse, R82, R40 ;  /* 0x000000528050723c */ /* 0x040ff00000001828 */
[C---:B--2---:R-:W-:Y:S08]  /*f190*/  HMMA.16816.F32 R76, R128.reuse, R72, R44 ;  /* 0x00000048804c723c */ /* 0x044ff0000000182c */
        /* <DEDUP_REMOVED lines=18> */
.L_x_739:
[----:B------:R-:W-:-:S13]  /*f2c0*/  ISETP.GE.AND P0, PT, R199, R230, PT ;  /* 0x000000e6c700720c */ /* 0x000fda0003f06270 */
[----:B------:R-:W-:Y:S05]  /*f2d0*/  @!P0 BRA `(.L_x_751) ;  /* 0x0000474000008947 */ /* 0x000fea0003800000 */
[----:B------:R-:W-:Y:S02]  /*f2e0*/  MOV R70, R5 ;  /* 0x0000000500467202 */ /* 0x000fe40000000f00 */
[----:B------:R-:W-:Y:S02]  /*f2f0*/  MOV R69, R68 ;  /* 0x0000004400457202 */ /* 0x000fe40000000f00 */
.L_x_769:
[----:B------:R-:W-:Y:S04]  /*f300*/  DEPBAR.LE SB0, 0x0 ;  /* 0x000080000000791a */ /* 0x000fe80000000000 */
[----:B------:R-:W-:Y:S01]  /*f310*/  WARPSYNC 0xffffffff ;  /* 0xffffffff00007948 */ /* 0x000fe20003800000 */
[----:B------:R-:W-:Y:S01]  /*f320*/  BAR.SYNC.DEFER_BLOCKING 0x0 ;  /* 0x0000000000007b1d */ /* 0x000fe20000010000 */
[----:B------:R-:W-:Y:S01]  /*f330*/  SHF.R.S32.HI R0, RZ, 0x1f, R211 ;  /* 0x0000001fff007819 */ /* 0x000fe200000114d3 */
[----:B------:R-:W-:Y:S01]  /*f340*/  IMAD.WIDE.U32 R2, R211, c[0x0][0x208], RZ ;  /* 0x00008200d3027a25 */ /* 0x000fe200078e00ff */
[----:B------:R-:W-:Y:S02]  /*f350*/  SHF.R.S32.HI R7, RZ, 0x1f, R221 ;  /* 0x0000001fff077819 */ /* 0x000fe400000114dd */
[----:B------:R-:W-:Y:S01]  /*f360*/  SHF.R.S32.HI R6, RZ, 0x1f, R219 ;  /* 0x0000001fff067819 */ /* 0x000fe200000114db */
[----:B------:R-:W-:Y:S01]  /*f370*/  IMAD R0, R0, c[0x0][0x208], RZ ;  /* 0x0000820000007a24 */ /* 0x000fe200078e02ff */
[----:B------:R-:W-:Y:S01]  /*f380*/  IADD3 R179, R71, 0x5800, RZ ;  /* 0x0000580047b37810 */ /* 0x000fe20007ffe0ff */
[----:B------:R-:W-:Y:S01]  /*f390*/  IMAD.SHL.U32 R46, R221, 0x2, RZ ;  /* 0x00000002dd2e7824 */ /* 0x000fe200078e00ff */
[----:B------:R-:W-:Y:S01]  /*f3a0*/  IADD3 R178, R71, 0x5000, RZ ;  /* 0x0000500047b27810 */ /* 0x000fe20007ffe0ff */
[----:B------:R-:W-:Y:S01]  /*f3b0*/  IMAD R0, R211, c[0x0][0x20c], R0 ;  /* 0x00008300d3007a24 */ /* 0x000fe200078e0200 */
[----:B------:R-:W-:Y:S01]  /*f3c0*/  IADD3 R177, R71, 0x4800, RZ ;  /* 0x0000480047b17810 */ /* 0x000fe20007ffe0ff */
[----:B------:R-:W-:Y:S01]  /*f3d0*/  IMAD.SHL.U32 R13, R219, 0x2, RZ ;  /* 0x00000002db0d7824 */ /* 0x000fe200078e00ff */
[----:B------:R-:W-:Y:S01]  /*f3e0*/  IADD3 R176, R71, 0x4000, RZ ;  /* 0x0000400047b07810 */ /* 0x000fe20007ffe0ff */
[----:B------:R-:W-:Y:S01]  /*f3f0*/  IMAD.IADD R3, R3, 0x1, R0 ;  /* 0x0000000103037824 */ /* 0x000fe200078e0200 */
[----:B------:R-:W-:Y:S02]  /*f400*/  SHF.R.S32.HI R0, RZ, 0x1f, R204 ;  /* 0x0000001fff007819 */ /* 0x000fe400000114cc */
[----:B------:R-:W-:Y:S01]  /*f410*/  IADD3 R68, R71, 0x3800, RZ ;  /* 0x0000380047447810 */ /* 0x000fe20007ffe0ff */
[----:B------:R-:W-:Y:S01]  /*f420*/  IMAD.WIDE.U32 R2, R204, c[0x0][0x218], R2 ;  /* 0x00008600cc027a25 */ /* 0x000fe200078e0002 */
[----:B------:R-:W-:Y:S02]  /*f430*/  SHF.L.U64.HI R21, R221, 0x1, R7 ;  /* 0x00000001dd157819 */ /* 0x000fe40000010207 */
[----:B------:R-:W-:Y:S01]  /*f440*/  SHF.L.U64.HI R20, R219, 0x1, R6 ;  /* 0x00000001db147819 */ /* 0x000fe20000010206 */
[----:B------:R-:W-:Y:S01]  /*f450*/  IMAD R4, R0, c[0x0][0x218], RZ ;  /* 0x0000860000047a24 */ /* 0x000fe200078e02ff */
[----:B------:R-:W-:Y:S01]  /*f460*/  IADD3 R0, P0, R240, R2, RZ ;  /* 0x00000002f0007210 */ /* 0x000fe20007f1e0ff */
[----:B------:R1:W2:Y:S02]  /*f470*/  LDSM.16.M88.4 R8, [R180] ;  /* 0x00000000b408783b */ /* 0x0002a40000000200 */
[----:B------:R-:W-:Y:S02]  /*f480*/  IMAD R4, R204, c[0x0][0x21c], R4 ;  /* 0x00008700cc047a24 */ /* 0x000fe400078e0204 */
[----:B------:R1:W3:Y:S03]  /*f490*/  LDSM.16.M88.4 R16, [R180+0x800] ;  /* 0x00080000b410783b */ /* 0x0002e60000000200 */
[----:B------:R-:W-:Y:S01]  /*f4a0*/  IADD3.X R2, R243, R3, R4, P0, !PT ;  /* 0x00000003f3027210 */ /* 0x000fe200007fe404 */
[----:B------:R1:W4:Y:S01]  /*f4b0*/  LDSM.16.M88.4 R24, [R180+0x1000] ;  /* 0x00100000b418783b */ /* 0x0003220000000200 */
[C---:B------:R-:W-:Y:S03]  /*f4c0*/  LEA R5, P0, R0.reuse, c[0x0][0x1f8], 0x1 ;  /* 0x00007e0000057a11 */ /* 0x040fe600078008ff */
[----:B------:R1:W1:Y:S01]  /*f4d0*/  LDSM.16.M88.4 R32, [R180+0x1800] ;  /* 0x00180000b420783b */ /* 0x0002620000000200 */
[----:B------:R-:W-:Y:S02]  /*f4e0*/  LEA.HI.X R4, R0, c[0x0][0x1fc], R2, 0x1, P0 ;  /* 0x00007f0000047a11 */ /* 0x000fe400000f0c02 */
[----:B------:R-:W-:Y:S01]  /*f4f0*/  IADD3 R0, R71, 0x3000, RZ ;  /* 0x0000300047007810 */ /* 0x000fe20007ffe0ff */
        /* <DEDUP_REMOVED lines=8> */
[----:B------:R-:W-:-:S05]  /*f580*/  BRA.DIV ~URZ, `(.L_x_752) ;  /* 0x0000a6427f007947 */ /* 0x000fca000b800000 */
[----:B--23--:R2:W3:Y:S02]  /*f590*/  SHFL.IDX PT, R12, R4, RZ, 0x181f ;  /* 0x00181fff040c7589 */ /* 0x00c4e400000e0000 */
.L_x_857:
[----:B------:R-:W5:Y:S01]  /*f5a0*/  SHFL.IDX PT, R2, R5, 0x2, 0x181f ;  /* 0x00581f0005027f89 */ /* 0x000f6200000e0000 */
[----:B------:R-:W-:Y:S01]  /*f5b0*/  ISETP.GE.AND P2, PT, R219, c[0x0][0x1d4], PT ;  /* 0x00007500db007a0c */ /* 0x000fe20003f46270 */
[----:B------:R-:W-:Y:S01]  /*f5c0*/  BSSY B0, `(.L_x_753) ;  /* 0x0000153000007945 */ /* 0x000fe20003800000 */
[----:B------:R-:W-:Y:S02]  /*f5d0*/  ISETP.GE.AND P3, PT, R221, c[0x0][0x1d4], PT ;  /* 0x00007500dd007a0c */ /* 0x000fe40003f66270 */
[----:B------:R-:W-:Y:S02]  /*f5e0*/  SEL R193, RZ, 0x10, P2 ;  /* 0x00000010ffc17807 */ /* 0x000fe40001000000 */
[----:B------:R-:W-:Y:S01]  /*f5f0*/  SEL R29, RZ, 0x10, P3 ;  /* 0x00000010ff1d7807 */ /* 0x000fe20001800000 */
[----:B------:R-:W2:Y:S01]  /*f600*/  SHFL.IDX PT, R3, R4, 0x2, 0x181f ;  /* 0x00581f0004037f89 */ /* 0x000ea200000e0000 */
[----:B------:R-:W-:Y:S04]  /*f610*/  IADD3 R6, -R193, 0x10, RZ ;  /* 0x00000010c1067810 */ /* 0x000fe80007ffe1ff */
[----:B------:R-:W-:Y:S03]  /*f620*/  LOP3.LUT R6, R6, 0xf, RZ, 0xc0, !PT ;  /* 0x0000000f06067812 */ /* 0x000fe600078ec0ff */
[----:B------:R-:W-:Y:S01]  /*f630*/  SHFL.IDX PT, R28, R5, 0x1, 0x181f ;  /* 0x00381f00051c7f89 */ /* 0x000fe200000e0000 */
[-C--:B-----5:R-:W-:Y:S02]  /*f640*/  IADD3 R38, P1, P0, R6, R2.reuse, R13 ;  /* 0x0000000206267210 */ /* 0x0a0fe4000783e00d */
[----:B------:R-:W-:Y:S04]  /*f650*/  IADD3 R6, -R29, 0x10, RZ ;  /* 0x000000101d067810 */ /* 0x000fe80007ffe1ff */
[----:B------:R-:W-:Y:S02]  /*f660*/  LOP3.LUT R6, R6, 0xf, RZ, 0xc0, !PT ;  /* 0x0000000f06067812 */ /* 0x000fe400078ec0ff */
[-C--:B--2---:R-:W-:Y:S02]  /*f670*/  IADD3.X R39, RZ, R3.reuse, R20, P1, P0 ;  /* 0x00000003ff277210 */ /* 0x084fe40000fe0414 */
[----:B------:R-:W-:Y:S02]  /*f680*/  IADD3 R44, P1, P0, R6, R2, R46 ;  /* 0x00000002062c7210 */ /* 0x000fe4000783e02e */
[----:B------:R-:W2:Y:S02]  /*f690*/  SHFL.IDX PT, R2, R5, RZ, 0x181f ;  /* 0x00181fff05027589 */ /* 0x000ea400000e0000 */
[----:B------:R-:W-:Y:S02]  /*f6a0*/  IADD3.X R45, RZ, R3, R21, P1, P0 ;  /* 0x00000003ff2d7210 */ /* 0x000fe40000fe0415 */
[----:B------:R-:W-:Y:S04]  /*f6b0*/  ISETP.NE.U32.AND P1, PT, R193, RZ, PT ;  /* 0x000000ffc100720c */ /* 0x000fe80003f25070 */
[----:B------:R5:W4:Y:S01]  /*f6c0*/  SHFL.IDX PT, R3, R4, 0x1, 0x181f ;  /* 0x00381f0004037f89 */ /* 0x000b2200000e0000 */
[----:B--2---:R-:W-:Y:S04]  /*f6d0*/  IADD3 R22, P0, R2, R13, RZ ;  /* 0x0000000d02167210 */ /* 0x004fe80007f1e0ff */
[----:B---3--:R-:W-:Y:S02]  /*f6e0*/  IADD3.X R23, R12, R20, RZ, P0, !PT ;  /* 0x000000140c177210 */ /* 0x008fe400007fe4ff */
[----:B------:R-:W-:Y:S01]  /*f6f0*/  IADD3 R30, P0, R2, R46, RZ ;  /* 0x0000002e021e7210 */ /* 0x000fe20007f1e0ff */
[C---:B-----5:R-:W-:Y:S02]  /*f700*/  HMMA.16816.F32 R4, R120.reuse, R8, RZ ;  /* 0x000000087804723c */ /* 0x060fe400000018ff */
[----:B------:R2:W-:Y:S01]  /*f710*/  LDGSTS.E.BYPASS.LTC128B.128 [R195+0x100], [R22.64], !P2 ;  /* 0x0010000016c37fae */ /* 0x0005e2000d101d46 */
[----:B------:R-:W-:Y:S02]  /*f720*/  IADD3.X R31, R12, R21, RZ, P0, !PT ;  /* 0x000000150c1f7210 */ /* 0x000fe400007fe4ff */
[C---:B------:R-:W-:Y:S03]  /*f730*/  IADD3 R36, P0, R28.reuse, R13, RZ ;  /* 0x0000000d1c247210 */ /* 0x040fe60007f1e0ff */
[C---:B------:R-:W-:Y:S01]  /*f740*/  HMMA.16816.F32 R8, R120.reuse, R10, RZ ;  /* 0x0000000a7808723c */ /* 0x040fe200000018ff */
[C---:B----4-:R-:W-:Y:S01]  /*f750*/  IADD3.X R37, R3.reuse, R20, RZ, P0, !PT ;  /* 0x0000001403257210 */ /* 0x050fe200007fe4ff */
[----:B------:R3:W-:Y:S02]  /*f760*/  LDGSTS.E.BYPASS.LTC128B.128 [R195+0x3100], [R30.64], !P3 ;  /* 0x031000001ec37fae */ /* 0x0007e4000d901d46 */
[----:B------:R-:W-:Y:S04]  /*f770*/  IADD3 R2, P0, R28, R46, RZ ;  /* 0x0000002e1c027210 */ /* 0x000fe80007f1e0ff */
[C---:B------:R-:W-:Y:S01]  /*f780*/  HMMA.16816.F32 R12, R120.reuse, R16, RZ ;  /* 0x00000010780c723c */ /* 0x040fe200000018ff */
[----:B------:R-:W-:Y:S01]  /*f790*/  IADD3.X R3, R3, R21, RZ, P0, !PT ;  /* 0x0000001503037210 */ /* 0x000fe200007fe4ff */
[----:B------:R4:W-:Y:S01]  /*f7a0*/  LDGSTS.E.BYPASS.LTC128B.128 [R195+0x1100], [R36.64], !P2 ;  /* 0x0110000024c37fae */ /* 0x0009e2000d101d46 */
[----:B------:R-:W-:Y:S05]  /*f7b0*/  ISETP.NE.U32.AND P0, PT, R29, RZ, PT ;  /* 0x000000ff1d00720c */ /* 0x000fea0003f05070 */
[C---:B------:R-:W-:Y:S02]  /*f7c0*/  HMMA.16816.F32 R16, R120.reuse, R18, RZ ;  /* 0x000000127810723c */ /* 0x040fe400000018ff */
[----:B------:R5:W-:Y:S06]  /*f7d0*/  LDGSTS.E.BYPASS.LTC128B.128 [R195+0x4100], [R2.64], !P3 ;  /* 0x0410000002c37fae */ /* 0x000bec000d901d46 */
[C---:B--2---:R-:W-:Y:S02]  /*f7e0*/  HMMA.16816.F32 R20, R120.reuse, R24, RZ ;  /* 0x000000187814723c */ /* 0x044fe400000018ff */
[----:B------:R4:W-:Y:S06]  /*f7f0*/  LDGSTS.E.BYPASS.LTC128B.128.ZFILL [R195+0x2100], [R38.64], P1 ;  /* 0x0210000026c37fae */ /* 0x0009ec0008941d46 */
[C---:B------:R-:W-:Y:S02]  /*f800*/  HMMA.16816.F32 R24, R120.reuse, R26, RZ ;  /* 0x0000001a7818723c */ /* 0x040fe400000018ff */
[----:B------:R2:W-:Y:S01]  /*f810*/  LDGSTS.E.BYPASS.LTC128B.128.ZFILL [R195+0x5100], [R44.64], P0 ;  /* 0x051000002cc37fae */ /* 0x0005e20008141d46 */
[----:B------:R-:W-:Y:S05]  /*f820*/  ISETP.GT.AND P0, PT, R199, R230, PT ;  /* 0x000000e6c700720c */ /* 0x000fea0003f04270 */
[C---:B-1-3--:R-:W-:Y:S02]  /*f830*/  HMMA.16816.F32 R28, R120.reuse, R32, RZ ;  /* 0x00000020781c723c */ /* 0x04afe400000018ff */
[----:B------:R-:W0:Y:S06]  /*f840*/  LDGDEPBAR ;  /* 0x00000000000079af */ /* 0x000e2c0000000000 */
[C---:B------:R-:W-:Y:S08]  /*f850*/  HMMA.16816.F32 R32, R120.reuse, R34, RZ ;  /* 0x000000227820723c */ /* 0x040ff000000018ff */
[C---:B----4-:R-:W-:Y:S08]  /*f860*/  HMMA.16816.F32 R36, R120.reuse, R40, RZ ;  /* 0x000000287824723c */ /* 0x050ff000000018ff */
[C---:B------:R-:W-:Y:S08]  /*f870*/  HMMA.16816.F32 R40, R120.reuse, R42, RZ ;  /* 0x0000002a7828723c */ /* 0x040ff000000018ff */
[C---:B--2---:R-:W-:Y:S08]  /*f880*/  HMMA.16816.F32 R44, R120.reuse, R48, RZ ;  /* 0x00000030782c723c */ /* 0x044ff000000018ff */
        /* <DEDUP_REMOVED lines=15> */
[----:B------:R-:W-:Y:S07]  /*f980*/  LDSM.16.M88.4 R144, [R181+-0x3000] ;  /* 0xffd00000b590783b */ /* 0x000fee0000000200 */
[C---:B------:R-:W-:Y:S08]  /*f990*/  HMMA.16816.F32 R44, R124.reuse, R148, R44 ;  /* 0x000000947c2c723c */ /* 0x040ff0000000182c */
[----:B------:R-:W-:Y:S01]  /*f9a0*/  HMMA.16816.F32 R48, R124, R150, R48 ;  /* 0x000000967c30723c */ /* 0x000fe20000001830 */
[----:B------:R-:W-:Y:S07]  /*f9b0*/  LDSM.16.M88.4 R148, [R0] ;  /* 0x000000000094783b */ /* 0x000fee0000000200 */
        /* <DEDUP_REMOVED lines=8> */
[----:B------:R-:W3:Y:S07]  /*fa40*/  LDSM.16.M88.4 R136, [R181+-0x2800] ;  /* 0xffd80000b588783b */ /* 0x000eee0000000200 */
[C---:B-1----:R-:W-:Y:S08]  /*fa50*/  HMMA.16816.F32 R28, R152.reuse, R128, R28 ;  /* 0x00000080981c723c */ /* 0x042ff0000000181c */
[C---:B------:R-:W-:Y:S01]  /*fa60*/  HMMA.16816.F32 R32, R152.reuse, R130, R32 ;  /* 0x000000829820723c */ /* 0x040fe20000001820 */
[----:B------:R-:W1:Y:S07]  /*fa70*/  LDSM.16.M88.4 R128, [R181+-0x2000] ;  /* 0xffe00000b580783b */ /* 0x000e6e0000000200 */
[C---:B--2---:R-:W-:Y:S08]  /*fa80*/  HMMA.16816.F32 R36, R152.reuse, R132, R36 ;  /* 0x000000849824723c */ /* 0x044ff00000001824 */
[C---:B------:R-:W-:Y:S01]  /*fa90*/  HMMA.16816.F32 R40, R152.reuse, R134, R40 ;  /* 0x000000869828723c */ /* 0x040fe20000001828 */
[----:B------:R-:W2:Y:S07]  /*faa0*/  LDSM.16.M88.4 R132, [R181+-0x1800] ;  /* 0xffe80000b584783b */ /* 0x000eae0000000200 */
[C---:B------:R-:W-:Y:S08]  /*fab0*/  HMMA.16816.F32 R44, R152.reuse, R140, R44 ;  /* 0x0000008c982c723c */ /* 0x040ff0000000182c */
[----:B------:R-:W-:Y:S01]  /*fac0*/  HMMA.16816.F32 R48, R152, R142, R48 ;  /* 0x0000008e9830723c */ /* 0x000fe20000001830 */
[----:B------:R-:W4:Y:S07]  /*fad0*/  LDSM.16.M88.4 R140, [R181+-0x1000] ;  /* 0xfff00000b58c783b */ /* 0x000f2e0000000200 */
[C---:B------:R-:W-:Y:S08]  /*fae0*/  HMMA.16816.F32 R4, R156.reuse, R144, R4 ;  /* 0x000000909c04723c */ /* 0x040ff00000001804 */
[C---:B------:R-:W-:Y:S01]  /*faf0*/  HMMA.16816.F32 R8, R156.reuse, R146, R8 ;  /* 0x000000929c08723c */ /* 0x040fe20000001808 */
[----:B------:R-:W4:Y:S07]  /*fb00*/  LDSM.16.M88.4 R144, [R181+-0x800] ;  /* 0xfff80000b590783b */ /* 0x000f2e0000000200 */
[C---:B---3--:R-:W-:Y:S08]  /*fb10*/  HMMA.16816.F32 R12, R156.reuse, R136, R12 ;  /* 0x000000889c0c723c */ /* 0x048ff0000000180c */
[C---:B------:R-:W-:Y:S01]  /*fb20*/  HMMA.16816.F32 R16, R156.reuse, R138, R16 ;  /* 0x0000008a9c10723c */ /* 0x040fe20000001810 */
[----:B------:R-:W3:Y:S07]  /*fb30*/  LDSM.16.M88.4 R136, [R180+0x3000] ;  /* 0x00300000b488783b */ /* 0x000eee0000000200 */
[C---:B-1----:R-:W-:Y:S08]  /*fb40*/  HMMA.16816.F32 R20, R156.reuse, R128, R20 ;  /* 0x000000809c14723c */ /* 0x042ff00000001814 */
[C---:B------:R-:W-:Y:S01]  /*fb50*/  HMMA.16816.F32 R24, R156.reuse, R130, R24 ;  /* 0x000000829c18723c */ /* 0x040fe20000001818 */
[----:B------:R-:W1:Y:S07]  /*fb60*/  LDSM.16.M88.4 R128, [R180+0x3800] ;  /* 0x00380000b480783b */ /* 0x000e6e0000000200 */
[C---:B--2---:R-:W-:Y:S08]  /*fb70*/  HMMA.16816.F32 R28, R156.reuse, R132, R28 ;  /* 0x000000849c1c723c */ /* 0x044ff0000000181c */
[C---:B------:R-:W-:Y:S01]  /*fb80*/  HMMA.16816.F32 R32, R156.reuse, R134, R32 ;  /* 0x000000869c20723c */ /* 0x040fe20000001820 */
[----:B------:R-:W2:Y:S07]  /*fb90*/  LDSM.16.M88.4 R132, [R180+0x4000] ;  /* 0x00400000b484783b */ /* 0x000eae0000000200 */
[C---:B----4-:R-:W-:Y:S08]  /*fba0*/  HMMA.16816.F32 R36, R156.reuse, R140, R36 ;  /* 0x0000008c9c24723c */ /* 0x050ff00000001824 */
[C---:B------:R-:W-:Y:S01]  /*fbb0*/  HMMA.16816.F32 R40, R156.reuse, R142, R40 ;  /* 0x0000008e9c28723c */ /* 0x040fe20000001828 */
[----:B------:R-:W4:Y:S07]  /*fbc0*/  LDSM.16.M88.4 R140, [R180+0x4800] ;  /* 0x00480000b48c783b */ /* 0x000f2e0000000200 */
[C---:B------:R-:W-:Y:S08]  /*fbd0*/  HMMA.16816.F32 R44, R156.reuse, R144, R44 ;  /* 0x000000909c2c723c */ /* 0x040ff0000000182c */
[----:B------:R-:W-:Y:S01]  /*fbe0*/  HMMA.16816.F32 R48, R156, R146, R48 ;  /* 0x000000929c30723c */ /* 0x000fe20000001830 */
[----:B------:R-:W4:Y:S07]  /*fbf0*/  LDSM.16.M88.4 R144, [R180+0x5000] ;  /* 0x00500000b490783b */ /* 0x000f2e0000000200 */
[C---:B---3--:R-:W-:Y:S08]  /*fc00*/  HMMA.16816.F32 R4, R160.reuse, R136, R4 ;  /* 0x00000088a004723c */ /* 0x048ff00000001804 */
[C---:B------:R-:W-:Y:S01]  /*fc10*/  HMMA.16816.F32 R8, R160.reuse, R138, R8 ;  /* 0x0000008aa008723c */ /* 0x040fe20000001808 */
[----:B------:R-:W3:Y:S07]  /*fc20*/  LDSM.16.M88.4 R136, [R180+0x5800] ;  /* 0x00580000b488783b */ /* 0x000eee0000000200 */
[C---:B-1----:R-:W-:Y:S08]  /*fc30*/  HMMA.16816.F32 R12, R160.reuse, R128, R12 ;  /* 0x00000080a00c723c */ /* 0x042ff0000000180c */
[C---:B------:R-:W-:Y:S01]  /*fc40*/  HMMA.16816.F32 R16, R160.reuse, R130, R16 ;  /* 0x00000082a010723c */ /* 0x040fe20000001810 */
[----:B------:R-:W1:Y:S07]  /*fc50*/  LDSM.16.M88.4 R128, [R68] ;  /* 0x000000004480783b */ /* 0x000e6e0000000200 */
[C---:B--2---:R-:W-:Y:S08]  /*fc60*/  HMMA.16816.F32 R20, R160.reuse, R132, R20 ;  /* 0x00000084a014723c */ /* 0x044ff00000001814 */
[C---:B------:R-:W-:Y:S01]  /*fc70*/  HMMA.16816.F32 R24, R160.reuse, R134, R24 ;  /* 0x00000086a018723c */ /* 0x040fe20000001818 */
[----:B------:R-:W2:Y:S07]  /*fc80*/  LDSM.16.M88.4 R132, [R176] ;  /* 0x00000000b084783b */ /* 0x000eae0000000200 */
[C---:B----4-:R-:W-:Y:S08]  /*fc90*/  HMMA.16816.F32 R28, R160.reuse, R140, R28 ;  /* 0x0000008ca01c723c */ /* 0x050ff0000000181c */
[C---:B------:R-:W-:Y:S01]  /*fca0*/  HMMA.16816.F32 R32, R160.reuse, R142, R32 ;  /* 0x0000008ea020723c */ /* 0x040fe20000001820 */
[----:B------:R-:W4:Y:S07]  /*fcb0*/  LDSM.16.M88.4 R140, [R177] ;  /* 0x00000000b18c783b */ /* 0x000f2e0000000200 */
[C---:B------:R-:W-:Y:S08]  /*fcc0*/  HMMA.16816.F32 R36, R160.reuse, R144, R36 ;  /* 0x00000090a024723c */ /* 0x040ff00000001824 */
[C---:B------:R-:W-:Y:S01]  /*fcd0*/  HMMA.16816.F32 R40, R160.reuse, R146, R40 ;  /* 0x00000092a028723c */ /* 0x040fe20000001828 */
[----:B------:R-:W2:Y:S07]  /*fce0*/  LDSM.16.M88.4 R144, [R178] ;  /* 0x00000000b290783b */ /* 0x000eae0000000200 */
[C---:B---3--:R-:W-:Y:S01]  /*fcf0*/  HMMA.16816.F32 R44, R160.reuse, R136, R44 ;  /* 0x00000088a02c723c */ /* 0x048fe2000000182c */
[----:B------:R-:W3:Y:S07]  /*fd00*/  LDSM.16.M88.4 R176, [R179] ;  /* 0x00000000b3b0783b */ /* 0x000eee0000000200 */
[----:B------:R-:W-:Y:S01]  /*fd10*/  HMMA.16816.F32 R48, R160, R138, R48 ;  /* 0x0000008aa030723c */ /* 0x000fe20000001830 */
[----:B------:R-:W3:Y:S07]  /*fd20*/  LDSM.16.M88.4 R136, [R182+0x3000] ;  /* 0x00300000b688783b */ /* 0x000eee0000000200 */
        /* <DEDUP_REMOVED lines=13> */
[C---:B------:R-:W-:Y:S01]  /*fe00*/  HMMA.16816.F32 R40, R164.reuse, R146, R40 ;  /* 0x00000092a428723c */ /* 0x040fe20000001828 */
[----:B------:R-:W2:Y:S07]  /*fe10*/  LDSM.16.M88.4 R144, [R182+0x5000] ;  /* 0x00500000b690783b */ /* 0x000eae0000000200 */
[C---:B---3--:R-:W-:Y:S08]  /*fe20*/  HMMA.16816.F32 R44, R164.reuse, R176, R44 ;  /* 0x000000b0a42c723c */ /* 0x048ff0000000182c */
[----:B------:R-:W-:Y:S01]  /*fe30*/  HMMA.16816.F32 R48, R164, R178, R48 ;  /* 0x000000b2a430723c */ /* 0x000fe20000001830 */
[----:B------:R-:W3:Y:S07]  /*fe40*/  LDSM.16.M88.4 R176, [R181] ;  /* 0x00000000b5b0783b */ /* 0x000eee0000000200 */
[C---:B------:R-:W-:Y:S08]  /*fe50*/  HMMA.16816.F32 R4, R168.reuse, R136, R4 ;  /* 0x00000088a804723c */ /* 0x040ff00000001804 */
[C---:B------:R-:W-:Y:S08]  /*fe60*/  HMMA.16816.F32 R8, R168.reuse, R138, R8 ;  /* 0x0000008aa808723c */ /* 0x040ff00000001808 */
[C---:B-1----:R-:W-:Y:S08]  /*fe70*/  HMMA.16816.F32 R12, R168.reuse, R128, R12 ;  /* 0x00000080a80c723c */ /* 0x042ff0000000180c */
[C---:B------:R-:W-:Y:S01]  /*fe80*/  HMMA.16816.F32 R16, R168.reuse, R130, R16 ;  /* 0x00000082a810723c */ /* 0x040fe20000001810 */
[----:B------:R-:W1:Y:S07]  /*fe90*/  LDSM.16.M88.4 R128, [R181+0x800] ;  /* 0x00080000b580783b */ /* 0x000e6e0000000200 */
[C---:B--2---:R-:W-:Y:S08]  /*fea0*/  HMMA.16816.F32 R20, R168.reuse, R132, R20 ;  /* 0x00000084a814723c */ /* 0x044ff00000001814 */
[C---:B------:R-:W-:Y:S08]  /*feb0*/  HMMA.16816.F32 R24, R168.reuse, R134, R24 ;  /* 0x00000086a818723c */ /* 0x040ff00000001818 */
[C---:B----4-:R-:W-:Y:S08]  /*fec0*/  HMMA.16816.F32 R28, R168.reuse, R140, R28 ;  /* 0x0000008ca81c723c */ /* 0x050ff0000000181c */
[C---:B------:R-:W-:Y:S08]  /*fed0*/  HMMA.16816.F32 R32, R168.reuse, R142, R32 ;  /* 0x0000008ea820723c */ /* 0x040ff00000001820 */
[C---:B------:R-:W-:Y:S08]  /*fee0*/  HMMA.16816.F32 R36, R168.reuse, R144, R36 ;  /* 0x00000090a824723c */ /* 0x040ff00000001824 */
[C---:B------:R-:W-:Y:S08]  /*fef0*/  HMMA.16816.F32 R40, R168.reuse, R146, R40 ;  /* 0x00000092a828723c */ /* 0x040ff00000001828 */
[C---:B------:R-:W-:Y:S08]  /*ff00*/  HMMA.16816.F32 R44, R168.reuse, R148, R44 ;  /* 0x00000094a82c723c */ /* 0x040ff0000000182c */
[----:B------:R-:W-:Y:S08]  /*ff10*/  HMMA.16816.F32 R48, R168, R150, R48 ;  /* 0x00000096a830723c */ /* 0x000ff00000001830 */
[C---:B---3--:R-:W-:Y:S08]  /*ff20*/  HMMA.16816.F32 R4, R172.reuse, R176, R4 ;  /* 0x000000b0ac04723c */ /* 0x048ff00000001804 */
[C---:B------:R-:W-:Y:S08]  /*ff30*/  HMMA.16816.F32 R8, R172.reuse, R178, R8 ;  /* 0x000000b2ac08723c */ /* 0x040ff00000001808 */
[C---:B-1----:R-:W-:Y:S08]  /*ff40*/  HMMA.16816.F32 R12, R172.reuse, R128, R12 ;  /* 0x00000080ac0c723c */ /* 0x042ff0000000180c */
[----:B------:R-:W-:Y:S01]  /*ff50*/  FMUL.FTZ R0, R4, c[0x0][0x320] ;  /* 0x0000c80004007a20 */ /* 0x000fe20000410000 */
[C---:B------:R-:W-:Y:S03]  /*ff60*/  HMMA.16816.F32 R16, R172.reuse, R130, R16 ;  /* 0x00000082ac10723c */ /* 0x040fe60000001810 */
[----:B------:R1:W2:Y:S04]  /*ff70*/  MUFU.TANH R144, R0 ;  /* 0x0000000000907308 */ /* 0x0002a80000002400 */
[----:B-----5:R-:W-:Y:S06]  /*ff80*/  FMUL.FTZ R2, R11, c[0x0][0x320] ;  /* 0x0000c8000b027a20 */ /* 0x020fec0000410000 */
        /* <DEDUP_REMOVED lines=35> */
[----:B-----5:R-:W-:Y:S04]  /*101c0*/  FMUL.FTZ R0, R14, c[0x0][0x320] ;  /* 0x0000c8000e007a20 */ /* 0x020fe80000410000 */
        /* <DEDUP_REMOVED lines=111> */
.L_x_858:
[----:B------:R-:W-:-:S05]  /*108c0*/  BRA.DIV ~URZ, `(.L_x_756) ;  /* 0x000093e27f007947 */ /* 0x000fca000b800000 */
[----:B------:R-:W3:Y:S01]  /*108d0*/  SHFL.IDX PT, R2, R4, RZ, 0x181f ;  /* 0x00181fff04027589 */ /* 0x000ee200000e0000 */
[C---:B------:R-:W-:Y:S02]  /*108e0*/  IADD3 R3, -R193.reuse, 0x10, RZ ;  /* 0x00000010c1037810 */ /* 0x040fe40007ffe1ff */
[----:B------:R-:W-:Y:S02]  /*108f0*/  ISETP.NE.U32.AND P2, PT, R193, RZ, PT ;  /* 0x000000ffc100720c */ /* 0x000fe40003f45070 */
[----:B------:R-:W-:Y:S04]  /*10900*/  LOP3.LUT R10, R3, 0xf, RZ, 0xc0, !PT ;  /* 0x0000000f030a7812 */ /* 0x000fe800078ec0ff */
[----:B---3--:R-:W-:Y:S04]  /*10910*/  IADD3 R8, P1, P0, R10, R2, R12 ;  /* 0x000000020a087210 */ /* 0x008fe8000783e00c */
[--C-:B--2---:R-:W-:Y:S02]  /*10920*/  IADD3.X R9, RZ, R7, R5.reuse, P1, P0 ;  /* 0x00000007ff097210 */ /* 0x104fe40000fe0405 */
[----:B------:R-:W-:Y:S03]  /*10930*/  IADD3 R2, P0, R2, R13, RZ ;  /* 0x0000000d02027210 */ /* 0x000fe60007f1e0ff */
[----:B------:R-:W-:Y:S01]  /*10940*/  @!PT LDS RZ, [RZ] ;  /* 0x00000000fffff984 */ /* 0x000fe20000000800 */
[----:B------:R-:W-:Y:S01]  /*10950*/  @!PT LDS RZ, [RZ] ;  /* 0x00000000fffff984 */ /* 0x000fe20000000800 */
[----:B------:R2:W-:Y:S02]  /*10960*/  LDGSTS.E.BYPASS.LTC128B.128.ZFILL [R195+0x8100], [R8.64], P2 ;  /* 0x0810000008c37fae */ /* 0x0005e40009141d46 */
[----:B------:R-:W-:Y:S02]  /*10970*/  IMAD.X R3, R7, 0x1, R6, P0 ;  /* 0x0000000107037824 */ /* 0x000fe400000e0606 */
[----:B------:R-:W3:Y:S04]  /*10980*/  SHFL.IDX PT, R7, R4, 0x1, 0x181f ;  /* 0x00381f0004077f89 */ /* 0x000ee800000e0000 */
[----:B------:R3:W-:Y:S04]  /*10990*/  LDGSTS.E.BYPASS.LTC128B.128 [R195+0xb100], [R2.64], !P3 ;  /* 0x0b10000002c37fae */ /* 0x0007e8000d901d46 */
[----:B--2---:R-:W2:Y:S04]  /*109a0*/  SHFL.IDX PT, R9, R0, 0x1, 0x181f ;  /* 0x00381f0000097f89 */ /* 0x004ea800000e0000 */
[----:B-1----:R-:W1:Y:S01]  /*109b0*/  SHFL.IDX PT, R0, R0, 0x2, 0x181f ;  /* 0x00581f0000007f89 */ /* 0x002e6200000e0000 */
[----:B---3--:R-:W-:Y:S04]  /*109c0*/  IADD3 R2, P1, P0, R10, R7, R12 ;  /* 0x000000070a027210 */ /* 0x008fe8000783e00c */
[----:B--2---:R-:W-:Y:S02]  /*109d0*/  IADD3.X R3, RZ, R9, R5, P1, P0 ;  /* 0x00000009ff037210 */ /* 0x004fe40000fe0405 */
[----:B------:R-:W-:Y:S03]  /*109e0*/  IADD3 R8, P0, R7, R13, RZ ;  /* 0x0000000d07087210 */ /* 0x000fe60007f1e0ff */
[----:B------:R2:W-:Y:S02]  /*109f0*/  LDGSTS.E.BYPASS.LTC128B.128.ZFILL [R195+0x9100], [R2.64], P2 ;  /* 0x0910000002c37fae */ /* 0x0005e40009141d46 */
[----:B------:R-:W-:Y:S05]  /*10a00*/  IMAD.X R9, R9, 0x1, R6, P0 ;  /* 0x0000000109097824 */ /* 0x000fea00000e0606 */
[----:B------:R3:W-:Y:S04]  /*10a10*/  LDGSTS.E.BYPASS.LTC128B.128 [R195+0xc100], [R8.64], !P3 ;  /* 0x0c10000008c37fae */ /* 0x0007e8000d901d46 */
[----:B--2---:R3:W2:Y:S02]  /*10a20*/  SHFL.IDX PT, R2, R4, 0x2, 0x181f ;  /* 0x00581f0004027f89 */ /* 0x0046a400000e0000 */
.L_x_859:
[----:B-1----:R-:W-:Y:S04]  /*10a30*/  IADD3 R3, -R193, 0x10, RZ ;  /* 0x00000010c1037810 */ /* 0x002fe80007ffe1ff */
[----:B------:R-:W-:Y:S04]  /*10a40*/  LOP3.LUT R3, R3, 0xf, RZ, 0xc0, !PT ;  /* 0x0000000f03037812 */ /* 0x000fe800078ec0ff */
[----:B--23--:R-:W-:Y:S04]  /*10a50*/  IADD3 R4, P1, P0, R3, R2, R12 ;  /* 0x0000000203047210 */ /* 0x00cfe8000783e00c */
[----:B------:R-:W-:Y:S02]  /*10a60*/  IADD3.X R5, RZ, R0, R5, P1, P0 ;  /* 0x00000000ff057210 */ /* 0x000fe40000fe0405 */
[----:B------:R-:W-:Y:S02]  /*10a70*/  ISETP.NE.U32.AND P0, PT, R193, RZ, PT ;  /* 0x000000ffc100720c */ /* 0x000fe40003f05070 */
[----:B------:R-:W-:Y:S05]  /*10a80*/  IADD3 R2, P1, R2, R13, RZ ;  /* 0x0000000d02027210 */ /* 0x000fea0007f3e0ff */
[----:B------:R-:W-:Y:S06]  /*10a90*/  IMAD.X R3, R0, 0x1, R6, P1 ;  /* 0x0000000100037824 */ /* 0x000fec00008e0606 */
[----:B------:R-:W-:Y:S01]  /*10aa0*/  @!PT LDS RZ, [RZ] ;  /* 0x00000000fffff984 */ /* 0x000fe20000000800 */
[----:B------:R-:W-:Y:S01]  /*10ab0*/  @!PT LDS RZ, [RZ] ;  /* 0x00000000fffff984 */ /* 0x000fe20000000800 */
[----:B------:R-:W-:Y:S01]  /*10ac0*/  @!PT LDS RZ, [RZ] ;  /* 0x00000000fffff984 */ /* 0x000fe20000000800 */
[----:B------:R1:W-:Y:S04]  /*10ad0*/  LDGSTS.E.BYPASS.LTC128B.128.ZFILL [R195+0xa100], [R4.64], P0 ;  /* 0x0a10000004c37fae */ /* 0x0003e80008141d46 */
[----:B------:R1:W-:Y:S02]  /*10ae0*/  LDGSTS.E.BYPASS.LTC128B.128 [R195+0xd100], [R2.64], !P3 ;  /* 0x0d10000002c37fae */ /* 0x0003e4000d901d46 */
.L_x_754:
[----:B--234-:R-:W-:Y:S05]  /*10af0*/  BSYNC B0 ;  /* 0x0000000000007941 */ /* 0x01cfea0003800000 */
.L_x_753:
        /* <DEDUP_REMOVED lines=13> */
.L_x_860:
        /* <DEDUP_REMOVED lines=19> */
.L_x_760:
[----:B------:R-:W-:Y:S04]  /*10d00*/  MOV R8, c[0x0][0x32c] ;  /* 0x0000cb0000087a02 */ /* 0x000fe80000000f00 */
[----:B------:R-:W-:Y:S11]  /*10d10*/  ISETP.NE.AND P0, PT, R8, 0x1, PT ;  /* 0x000000010800780c */ /* 0x000ff60003f05270 */
[----:B------:R-:W-:Y:S02]  /*10d20*/  @!UPT UIADD3 URZ, URZ, URZ, URZ ;  /* 0x0000003f3f3ff290 */ /* 0x000fe4000fffe03f */
[----:B------:R-:W-:Y:S05]  /*10d30*/  @P0 IMAD.HI.U32 R8, R4, c[0x0][0x330], RZ ;  /* 0x0000cc0004080a27 */ /* 0x000fea00078e00ff */
[----:B------:R-:W-:Y:S02]  /*10d40*/  @P0 SHF.R.U32.HI R4, RZ, c[0x0][0x334], R8 ;  /* 0x0000cd00ff040a19 */ /* 0x000fe40000011608 */
.L_x_761:
[----:B------:R-:W-:Y:S05]  /*10d50*/  BSYNC B0 ;  /* 0x0000000000007941 */ /* 0x000fea0003800000 */
.L_x_759:
[----:B------:R-:W-:Y:S04]  /*10d60*/  IMAD.IADD R8, R0, 0x1, -R233 ;  /* 0x0000000100087824 */ /* 0x000fe800078e0ae9 */
[----:B------:R-:W-:Y:S05]  /*10d70*/  IMAD R4, R4, c[0x0][0x32c], R8 ;  /* 0x0000cb0004047a24 */ /* 0x000fea00078e0208 */
[----:B------:R-:W-:Y:S02]  /*10d80*/  IADD3 R8, R4, c[0x0][0x32c], RZ ;  /* 0x0000cb0004087a10 */ /* 0x000fe40007ffe0ff */
[----:B------:R-:W-:Y:S02]  /*10d90*/  IMNMX R2, R2, R4, !PT ;  /* 0x0000000402027217 */ /* 0x000fe40007800200 */
[----:B------:R-:W-:Y:S02]  /*10da0*/  IMNMX R3, R3, R8, PT ;  /* 0x0000000803037217 */ /* 0x000fe40003800200 */
.L_x_758:
        /* <DEDUP_REMOVED lines=15> */
[C---:B------:R-:W-:Y:S02]  /*10ea0*/  ISETP.LT.OR P0, PT, R3.reuse, 0x2, P0 ;  /* 0x000000020300780c */ /* 0x040fe40000701670 */
        /* <DEDUP_REMOVED lines=88> */
[C---:B------:R-:W-:Y:S04]  /*11430*/  ISETP.LT.OR P0, PT, R3.reuse, 0x41, P0 ;  /* 0x000000410300780c */ /* 0x040fe80000701670 */
        /* <DEDUP_REMOVED lines=30> */
.L_x_861:
        /* <DEDUP_REMOVED lines=19> */
.L_x_765:
[----:B-12---:R-:W-:Y:S04]  /*11750*/  MOV R5, c[0x0][0x32c] ;  /* 0x0000cb0000057a02 */ /* 0x006fe80000000f00 */
[----:B------:R-:W-:Y:S11]  /*11760*/  ISETP.NE.AND P0, PT, R5, 0x1, PT ;  /* 0x000000010500780c */ /* 0x000ff60003f05270 */
[----:B------:R-:W-:Y:S02]  /*11770*/  @!UPT UIADD3 URZ, URZ, URZ, URZ ;  /* 0x0000003f3f3ff290 */ /* 0x000fe4000fffe03f */
[----:B------:R-:W-:Y:S05]  /*11780*/  @P0 IMAD.HI.U32 R5, R4, c[0x0][0x330], RZ ;  /* 0x0000cc0004050a27 */ /* 0x000fea00078e00ff */
[----:B------:R-:W-:Y:S02]  /*11790*/  @P0 SHF.R.U32.HI R4, RZ, c[0x0][0x334], R5 ;  /* 0x0000cd00ff040a19 */ /* 0x000fe40000011605 */
.L_x_766:
[----:B------:R-:W-:Y:S05]  /*117a0*/  BSYNC B0 ;  /* 0x0000000000007941 */ /* 0x000fea0003800000 */
.L_x_764:
[----:B------:R-:W-:Y:S04]  /*117b0*/  IMAD.IADD R0, R0, 0x1, -R233 ;  /* 0x0000000100007824 */ /* 0x000fe800078e0ae9 */
[----:B------:R-:W-:Y:S05]  /*117c0*/  IMAD R0, R4, c[0x0][0x32c], R0 ;  /* 0x0000cb0004007a24 */ /* 0x000fea00078e0200 */
[----:B------:R-:W-:Y:S02]  /*117d0*/  IADD3 R4, R0, c[0x0][0x32c], RZ ;  /* 0x0000cb0000047a10 */ /* 0x000fe40007ffe0ff */
[----:B------:R-:W-:Y:S02]  /*117e0*/  IMNMX R2, R2, R0, !PT ;  /* 0x0000000002027217 */ /* 0x000fe40007800200 */
[----:B------:R-:W-:Y:S02]  /*117f0*/  IMNMX R3, R3, R4, PT ;  /* 0x0000000403037217 */ /* 0x000fe40003800200 */
.L_x_763:
        /* <DEDUP_REMOVED lines=58> */
[C---:B------:R-:W-:Y:S02]  /*11ba0*/  ISETP.GT.AND P0, PT, R2.reuse, 0x20, !P0 ;  /* 0x000000200200780c */ /* 0x040fe40004704270 */
        /* <DEDUP_REMOVED lines=32> */
[C---:B------:R-:W-:Y:S04]  /*11db0*/  ISETP.LT.OR P0, PT, R3.reuse, 0x32, P0 ;  /* 0x000000320300780c */ /* 0x040fe80000701670 */
        /* <DEDUP_REMOVED lines=13> */
[C---:B------:R-:W-:Y:S04]  /*11e90*/  ISETP.GT.AND P0, PT, R2.reuse, 0x40, !P0 ;  /* 0x000000400200780c */ /* 0x040fe80004704270 */
[----:B------:R-:W-:Y:S04]  /*11ea0*/  ISETP.LT.OR P0, PT, R3, 0x41, P0 ;  /* 0x000000410300780c */ /* 0x000fe80000701670 */
[----:B------:R-:W-:Y:S02]  /*11eb0*/  FSEL R213, R27, -INF , !P0 ;  /* 0xff8000001bd57808 */ /* 0x000fe40004000000 */
[----:B------:R-:W-:Y:S02]  /*11ec0*/  ISETP.GT.AND P0, PT, R2, 0x41, !P6 ;  /* 0x000000410200780c */ /* 0x000fe40007704270 */
[----:B------:R-:W-:Y:S02]  /*11ed0*/  FMNMX.FTZ R4, R213, R4, !PT ;  /* 0x00000004d5047209 */ /* 0x000fe40007810000 */
[----:B------:R-:W-:Y:S02]  /*11ee0*/  ISETP.LT.OR P0, PT, R3, 0x42, P0 ;  /* 0x000000420300780c */ /* 0x000fe40000701670 */
[----:B------:R-:W-:Y:S02]  /*11ef0*/  LOP3.LUT P6, RZ, R192, 0x20000, RZ, 0xc0, !PT ;  /* 0x00020000c0ff7812 */ /* 0x000fe400078cc0ff */
[----:B------:R-:W-:Y:S02]  /*11f00*/  FSEL R214, R25, -INF , !P0 ;  /* 0xff80000019d67808 */ /* 0x000fe40004000000 */
[----:B------:R-:W-:Y:S02]  /*11f10*/  ISETP.GT.AND P0, PT, R2, 0x48, !P5 ;  /* 0x000000480200780c */ /* 0x000fe40006f04270 */
[----:B------:R-:W-:Y:S02]  /*11f20*/  FMNMX.FTZ R4, R214, R4, !PT ;  /* 0x00000004d6047209 */ /* 0x000fe40007810000 */
[----:B------:R-:W-:Y:S04]  /*11f30*/  ISETP.LT.OR P0, PT, R3, 0x49, P0 ;  /* 0x000000490300780c */ /* 0x000fe80000701670 */
[----:B------:R-:W-:Y:S02]  /*11f40*/  FSEL R215, R22, -INF , !P0 ;  /* 0xff80000016d77808 */ /* 0x000fe40004000000 */
[C---:B------:R-:W-:Y:S02]  /*11f50*/  ISETP.GT.AND P0, PT, R2.reuse, 0x49, !P4 ;  /* 0x000000490200780c */ /* 0x040fe40006704270 */
[----:B------:R-:W-:Y:S02]  /*11f60*/  FMNMX.FTZ R4, R215, R4, !PT ;  /* 0x00000004d7047209 */ /* 0x000fe40007810000 */
[----:B------:R-:W-:Y:S04]  /*11f70*/  ISETP.LT.OR P0, PT, R3, 0x4a, P0 ;  /* 0x0000004a0300780c */ /* 0x000fe80000701670 */
[----:B------:R-:W-:Y:S02]  /*11f80*/  FSEL R216, R21, -INF , !P0 ;  /* 0xff80000015d87808 */ /* 0x000fe40004000000 */
[C---:B------:R-:W-:Y:S02]  /*11f90*/  ISETP.GT.AND P0, PT, R2.reuse, 0x50, !P3 ;  /* 0x000000500200780c */ /* 0x040fe40005f04270 */
[----:B------:R-:W-:Y:S02]  /*11fa0*/  ISETP.GT.AND P3, PT, R2, 0x59, !P6 ;  /* 0x000000590200780c */ /* 0x000fe40007764270 */
[C---:B------:R-:W-:Y:S04]  /*11fb0*/  ISETP.LT.OR P0, PT, R3.reuse, 0x51, P0 ;  /* 0x000000510300780c */ /* 0x040fe80000701670 */
[----:B------:R-:W-:Y:S02]  /*11fc0*/  FSEL R217, R20, -INF , !P0 ;  /* 0xff80000014d97808 */ /* 0x000fe40004000000 */
[----:B------:R-:W-:Y:S02]  /*11fd0*/  ISETP.GT.AND P0, PT, R2, 0x58, !P2 ;  /* 0x000000580200780c */ /* 0x000fe40005704270 */
[C---:B------:R-:W-:Y:S02]  /*11fe0*/  ISETP.LT.OR P2, PT, R3.reuse, 0x52, P1 ;  /* 0x000000520300780c */ /* 0x040fe40000f41670 */
        /* <DEDUP_REMOVED lines=13> */
.L_x_862:
[----:B-12-4-:R-:W-:Y:S01]  /*120c0*/  FMNMX.FTZ R5, R4, R0, !PT ;  /* 0x0000000004057209 */ /* 0x016fe20007810000 */
[----:B------:R-:W-:-:S05]  /*120d0*/  BRA.DIV ~URZ, `(.L_x_768) ;  /* 0x000080427f007947 */ /* 0x000fca000b800000 */
[----:B------:R-:W-:Y:S04]  /*120e0*/  SHFL.BFLY PT, R0, R6, 0x2, 0x1f ;  /* 0x0c401f0006007f89 */ /* 0x000fe800000e0000 */
[----:B------:R-:W1:Y:S02]  /*120f0*/  SHFL.BFLY PT, R2, R5, 0x1, 0x1f ;  /* 0x0c201f0005027f89 */ /* 0x000e6400000e0000 */
[----:B-1----:R-:W-:Y:S02]  /*12100*/  FMNMX.FTZ R68, R5, R2, !PT ;  /* 0x0000000205447209 */ /* 0x002fe40007810000 */
[----:B---3--:R-:W-:Y:S05]  /*12110*/  FMNMX.FTZ R4, R6, R0, !PT ;  /* 0x0000000006047209 */ /* 0x008fea0007810000 */
[----:B------:R1:W2:Y:S02]  /*12120*/  SHFL.BFLY PT, R0, R4, 0x1, 0x1f ;  /* 0x0c201f0004007f89 */ /* 0x0002a400000e0000 */
.L_x_863:
        /* <DEDUP_REMOVED lines=9> */
[----:B------:R1:W-:Y:S10]  /*121c0*/  MUFU.EX2 R6, R2 ;  /* 0x0000000200067308 */ /* 0x0003f40000000800 */
[----:B------:R-:W-:Y:S01]  /*121d0*/  MUFU.EX2 R225, R5 ;  /* 0x0000000500e17308 */ /* 0x000fe20000000800 */
[--C-:B-1----:R-:W-:Y:S09]  /*121e0*/  FFMA.FTZ R2, R12, c[0x0][0x2d0], -R136.reuse ;  /* 0x0000b4000c027a23 */ /* 0x102ff20000010888 */
[----:B------:R1:W3:Y:S02]  /*121f0*/  MUFU.EX2 R220, R2 ;  /* 0x0000000200dc7308 */ /* 0x0002e40000000800 */
[----:B-1----:R-:W-:Y:S01]  /*12200*/  FFMA.FTZ R2, R13, c[0x0][0x2d0], -R136 ;  /* 0x0000b4000d027a23 */ /* 0x002fe20000010888 */
[----:B---3--:R-:W-:Y:S07]  /*12210*/  F2FP.PACK_AB R128, R220, R6 ;  /* 0x00000006dc80723e */ /* 0x008fee00000000ff */
[----:B------:R1:W3:Y:S02]  /*12220*/  MUFU.EX2 R224, R2 ;  /* 0x0000000200e07308 */ /* 0x0002e40000000800 */
[----:B-1----:R-:W-:Y:S02]  /*12230*/  FSEL R2, R68, RZ, P0 ;  /* 0x000000ff44027208 */ /* 0x002fe40000000000 */
[----:B------:R-:W-:Y:S02]  /*12240*/  FSETP.NEU.FTZ.AND P0, PT, R3, -INF , PT ;  /* 0xff8000000300780b */ /* 0x000fe40003f1d000 */
[----:B---3--:R-:W-:Y:S01]  /*12250*/  F2FP.PACK_AB R130, R225, R224 ;  /* 0x000000e0e182723e */ /* 0x008fe200000000ff */
[----:B------:R-:W-:Y:S01]  /*12260*/  FADD.FTZ R0, -R2, R69 ;  /* 0x0000004502007221 */ /* 0x000fe20000010100 */
[----:B------:R-:W-:Y:S03]  /*12270*/  FSEL R69, R4, RZ, P0 ;  /* 0x000000ff04457208 */ /* 0x000fe60000000000 */
        /* <DEDUP_REMOVED lines=9> */
[C---:B------:R-:W-:Y:S02]  /*12310*/  FMUL.FTZ R24, R2.reuse, R96 ;  /* 0x0000006002187220 */ /* 0x040fe40000410000 */
[--C-:B----4-:R-:W-:Y:S02]  /*12320*/  FFMA.FTZ R4, R11, c[0x0][0x2d0], -R69.reuse ;  /* 0x0000b4000b047a23 */ /* 0x110fe40000010845 */
[C---:B------:R-:W-:Y:S02]  /*12330*/  FMUL.FTZ R25, R2.reuse, R97 ;  /* 0x0000006102197220 */ /* 0x040fe40000410000 */
[----:B------:R4:W-:Y:S01]  /*12340*/  MUFU.EX2 R226, R4 ;  /* 0x0000000400e27308 */ /* 0x0009e20000000800 */
[C---:B------:R-:W-:Y:S02]  /*12350*/  FMUL.FTZ R32, R2.reuse, R88 ;  /* 0x0000005802207220 */ /* 0x040fe40000410000 */
[C---:B------:R-:W-:Y:S02]  /*12360*/  FMUL.FTZ R33, R2.reuse, R89 ;  /* 0x0000005902217220 */ /* 0x040fe40000410000 */
[C---:B------:R-:W-:Y:S02]  /*12370*/  FMUL.FTZ R40, R2.reuse, R80 ;  /* 0x0000005002287220 */ /* 0x040fe40000410000 */
[C---:B------:R-:W-:Y:S02]  /*12380*/  FMUL.FTZ R41, R2.reuse, R81 ;  /* 0x0000005102297220 */ /* 0x040fe40000410000 */
[C---:B------:R-:W-:Y:S02]  /*12390*/  FMUL.FTZ R44, R2.reuse, R76 ;  /* 0x0000004c022c7220 */ /* 0x040fe40000410000 */
[----:B------:R-:W-:Y:S02]  /*123a0*/  FMUL.FTZ R45, R2, R77 ;  /* 0x0000004d022d7220 */ /* 0x000fe40000410000 */
[----:B-1----:R-:W-:Y:S01]  /*123b0*/  FFMA.FTZ R0, R9, c[0x0][0x2d0], -R69 ;  /* 0x0000b40009007a23 */ /* 0x002fe20000010845 */
[----:B---3--:R-:W-:Y:S01]  /*123c0*/  F2FP.PACK_AB R129, R222, R218 ;  /* 0x000000dade81723e */ /* 0x008fe200000000ff */
[C---:B------:R-:W-:Y:S02]  /*123d0*/  FMUL.FTZ R9, R2.reuse, R113 ;  /* 0x0000007102097220 */ /* 0x040fe40000410000 */
[----:B------:R1:W3:Y:S01]  /*123e0*/  MUFU.EX2 R223, R0 ;  /* 0x0000000000df7308 */ /* 0x0002e20000000800 */
[C---:B------:R-:W-:Y:S02]  /*123f0*/  FMUL.FTZ R48, R2.reuse, R72 ;  /* 0x0000004802307220 */ /* 0x040fe40000410000 */
[C---:B------:R-:W-:Y:S02]  /*12400*/  FMUL.FTZ R49, R2.reuse, R73 ;  /* 0x0000004902317220 */ /* 0x040fe40000410000 */
[C---:B------:R-:W-:Y:S02]  /*12410*/  FMUL.FTZ R5, R2.reuse, R117 ;  /* 0x0000007502057220 */ /* 0x040fe40000410000 */
[C---:B----4-:R-:W-:Y:S02]  /*12420*/  FMUL.FTZ R4, R2.reuse, R116 ;  /* 0x0000007402047220 */ /* 0x050fe40000410000 */
[C---:B------:R-:W-:Y:S02]  /*12430*/  FMUL.FTZ R12, R2.reuse, R108 ;  /* 0x0000006c020c7220 */ /* 0x040fe40000410000 */
[C---:B------:R-:W-:Y:S02]  /*12440*/  FMUL.FTZ R13, R2.reuse, R109 ;  /* 0x0000006d020d7220 */ /* 0x040fe40000410000 */
[C---:B------:R-:W-:Y:S02]  /*12450*/  FMUL.FTZ R29, R2.reuse, R93 ;  /* 0x0000005d021d7220 */ /* 0x040fe40000410000 */
[C---:B------:R-:W-:Y:S02]  /*12460*/  FMUL.FTZ R36, R2.reuse, R84 ;  /* 0x0000005402247220 */ /* 0x040fe40000410000 */
[C---:B------:R-:W-:Y:S02]  /*12470*/  FMUL.FTZ R52, R2.reuse, R52 ;  /* 0x0000003402347220 */ /* 0x040fe40000410000 */
[C---:B------:R-:W-:Y:S02]  /*12480*/  FMUL.FTZ R53, R2.reuse, R53 ;  /* 0x0000003502357220 */ /* 0x040fe40000410000 */
[C---:B------:R-:W-:Y:S02]  /*12490*/  FMUL.FTZ R56, R2.reuse, R56 ;  /* 0x0000003802387220 */ /* 0x040fe40000410000 */
[C---:B------:R-:W-:Y:S01]  /*124a0*/  FMUL.FTZ R57, R2.reuse, R57 ;  /* 0x0000003902397220 */ /* 0x040fe20000410000 */
[----:B-1----:R-:W-:Y:S01]  /*124b0*/  FSEL R0, R3, RZ, P0 ;  /* 0x000000ff03007208 */ /* 0x002fe20000000000 */
[----:B------:R-:W-:Y:S01]  /*124c0*/  FMUL.FTZ R20, R2, R100 ;  /* 0x0000006402147220 */ /* 0x000fe20000410000 */
[----:B---3--:R-:W-:Y:S01]  /*124d0*/  F2FP.PACK_AB R131, R226, R223 ;  /* 0x000000dfe283723e */ /* 0x008fe200000000ff */
[----:B------:R-:W-:Y:S01]  /*124e0*/  FMUL.FTZ R21, R2, R101 ;  /* 0x0000006502157220 */ /* 0x000fe20000410000 */
[----:B------:R-:W-:Y:S01]  /*124f0*/  ISETP.GT.AND P0, PT, R199, R230, PT ;  /* 0x000000e6c700720c */ /* 0x000fe20003f04270 */
[----:B------:R-:W-:Y:S02]  /*12500*/  FADD.FTZ R0, -R0, R70 ;  /* 0x0000004600007221 */ /* 0x000fe40000010100 */
[----:B------:R-:W-:Y:S02]  /*12510*/  FMUL.FTZ R28, R2, R92 ;  /* 0x0000005c021c7220 */ /* 0x000fe40000410000 */
[----:B------:R-:W-:Y:S02]  /*12520*/  FMUL.FTZ R0, R0, c[0x0][0x2d0] ;  /* 0x0000b40000007a20 */ /* 0x000fe40000410000 */
[C---:B------:R-:W-:Y:S02]  /*12530*/  FMUL.FTZ R37, R2.reuse, R85 ;  /* 0x0000005502257220 */ /* 0x040fe40000410000 */
[C---:B------:R-:W-:Y:S02]  /*12540*/  FFMA.FTZ R85, R2.reuse, R227, R6 ;  /* 0x000000e302557223 */ /* 0x040fe40000010006 */
[----:B------:R-:W1:Y:S01]  /*12550*/  MUFU.EX2 R0, R0 ;  /* 0x0000000000007308 */ /* 0x000e620000000800 */
[C---:B------:R-:W-:Y:S02]  /*12560*/  FMUL.FTZ R60, R2.reuse, R60 ;  /* 0x0000003c023c7220 */ /* 0x040fe40000410000 */
[C---:B------:R-:W-:Y:S02]  /*12570*/  FMUL.FTZ R61, R2.reuse, R61 ;  /* 0x0000003d023d7220 */ /* 0x040fe40000410000 */
[C---:B------:R-:W-:Y:S02]  /*12580*/  FMUL.FTZ R64, R2.reuse, R64 ;  /* 0x0000004002407220 */ /* 0x040fe40000410000 */
[----:B------:R-:W-:Y:S02]  /*12590*/  FMUL.FTZ R65, R2, R65 ;  /* 0x0000004102417220 */ /* 0x000fe40000410000 */
[--C-:B------:R-:W-:Y:S02]  /*125a0*/  FFMA.FTZ R2, R140, c[0x0][0x2d0], -R136.reuse ;  /* 0x0000b4008c027a23 */ /* 0x100fe40000010888 */
[--C-:B------:R-:W-:Y:S02]  /*125b0*/  FFMA.FTZ R84, R178, c[0x0][0x2d0], -R136.reuse ;  /* 0x0000b400b2547a23 */ /* 0x100fe40000010888 */
[----:B------:R3:W-:Y:S01]  /*125c0*/  MUFU.EX2 R92, R2 ;  /* 0x00000002005c7308 */ /* 0x0007e20000000800 */
[----:B------:R-:W-:Y:S02]  /*125d0*/  FADD.FTZ R85, R220, R85 ;  /* 0x00000055dc557221 */ /* 0x000fe40000010000 */
[--C-:B------:R-:W-:Y:S02]  /*125e0*/  FFMA.FTZ R93, R150, c[0x0][0x2d0], -R136.reuse ;  /* 0x0000b400965d7a23 */ /* 0x100fe40000010888 */
[--C-:B------:R-:W-:Y:S02]  /*125f0*/  FFMA.FTZ R70, R193, c[0x0][0x2d0], -R136.reuse ;  /* 0x0000b400c1467a23 */ /* 0x100fe40000010888 */
[--C-:B------:R-:W-:Y:S03]  /*12600*/  FFMA.FTZ R100, R148, c[0x0][0x2d0], -R136.reuse ;  /* 0x0000b40094647a23 */ /* 0x100fe60000010888 */
[----:B------:R-:W-:Y:S01]  /*12610*/  MUFU.EX2 R108, R84 ;  /* 0x00000054006c7308 */ /* 0x000fe20000000800 */
[C---:B-1----:R-:W-:Y:S02]  /*12620*/  FMUL.FTZ R10, R0.reuse, R114 ;  /* 0x00000072000a7220 */ /* 0x042fe40000410000 */
[C---:B------:R-:W-:Y:S02]  /*12630*/  FMUL.FTZ R11, R0.reuse, R115 ;  /* 0x00000073000b7220 */ /* 0x040fe40000410000 */
[----:B------:R-:W1:Y:S01]  /*12640*/  LDSM.16.MT88.4 R112, [R185] ;  /* 0x00000000b970783b */ /* 0x000e620000004200 */
[C---:B------:R-:W-:Y:S02]  /*12650*/  FMUL.FTZ R18, R0.reuse, R106 ;  /* 0x0000006a00127220 */ /* 0x040fe40000410000 */
[C---:B------:R-:W-:Y:S02]  /*12660*/  FMUL.FTZ R19, R0.reuse, R107 ;  /* 0x0000006b00137220 */ /* 0x040fe40000410000 */
[C---:B------:R-:W-:Y:S02]  /*12670*/  FMUL.FTZ R6, R0.reuse, R118 ;  /* 0x0000007600067220 */ /* 0x040fe40000410000 */
[C---:B------:R-:W-:Y:S01]  /*12680*/  FMUL.FTZ R7, R0.reuse, R119 ;  /* 0x0000007700077220 */ /* 0x040fe20000410000 */
[----:B------:R-:W4:Y:S01]  /*12690*/  LDSM.16.MT88.4 R104, [R184] ;  /* 0x00000000b868783b */ /* 0x000f220000004200 */
[C---:B------:R-:W-:Y:S02]  /*126a0*/  FMUL.FTZ R26, R0.reuse, R98 ;  /* 0x00000062001a7220 */ /* 0x040fe40000410000 */
[C---:B------:R-:W-:Y:S02]  /*126b0*/  FMUL.FTZ R27, R0.reuse, R99 ;  /* 0x00000063001b7220 */ /* 0x040fe40000410000 */
[C---:B------:R-:W-:Y:S01]  /*126c0*/  FMUL.FTZ R34, R0.reuse, R90 ;  /* 0x0000005a00227220 */ /* 0x040fe20000410000 */
[C---:B--2---:R-:W-:Y:S02]  /*126d0*/  HMMA.16816.F32 R4, R128.reuse, R132, R4 ;  /* 0x000000848004723c */ /* 0x044fe40000001804 */
[----:B------:R-:W2:Y:S03]  /*126e0*/  LDSM.16.MT88.4 R96, [R187] ;  /* 0x00000000bb60783b */ /* 0x000ea60000004200 */
[--C-:B---3--:R-:W-:Y:S02]  /*126f0*/  FFMA.FTZ R2, R141, c[0x0][0x2d0], -R136.reuse ;  /* 0x0000b4008d027a23 */ /* 0x108fe40000010888 */
[C---:B------:R-:W-:Y:S01]  /*12700*/  FMUL.FTZ R35, R0.reuse, R91 ;  /* 0x0000005b00237220 */ /* 0x040fe20000410000 */
[C---:B------:R-:W-:Y:S01]  /*12710*/  HMMA.16816.F32 R8, R128.reuse, R134, R8 ;  /* 0x000000868008723c */ /* 0x040fe20000001808 */
[----:B------:R3:W5:Y:S01]  /*12720*/  MUFU.EX2 R101, R2 ;  /* 0x0000000200657308 */ /* 0x0007620000000800 */
[----:B------:R-:W2:Y:S02]  /*12730*/  LDSM.16.MT88.4 R88, [R183+0x3000] ;  /* 0x00300000b758783b */ /* 0x000ea40000004200 */
[C---:B------:R-:W-:Y:S02]  /*12740*/  FMUL.FTZ R14, R0.reuse, R110 ;  /* 0x0000006e000e7220 */ /* 0x040fe40000410000 */
[C---:B------:R-:W-:Y:S02]  /*12750*/  FMUL.FTZ R15, R0.reuse, R111 ;  /* 0x0000006f000f7220 */ /* 0x040fe40000410000 */
[C---:B------:R-:W-:Y:S03]  /*12760*/  FMUL.FTZ R42, R0.reuse, R82 ;  /* 0x00000052002a7220 */ /* 0x040fe60000410000 */
[----:B------:R-:W-:Y:S01]  /*12770*/  MUFU.EX2 R110, R70 ;  /* 0x00000046006e7308 */ /* 0x000fe20000000800 */
[C---:B------:R-:W-:Y:S02]  /*12780*/  FMUL.FTZ R43, R0.reuse, R83 ;  /* 0x00000053002b7220 */ /* 0x040fe40000410000 */
[----:B------:R-:W2:Y:S01]  /*12790*/  LDSM.16.MT88.4 R80, [R185+0x3000] ;  /* 0x00300000b950783b */ /* 0x000ea20000004200 */
[C---:B------:R-:W-:Y:S02]  /*127a0*/  FMUL.FTZ R50, R0.reuse, R74 ;  /* 0x0000004a00327220 */ /* 0x040fe40000410000 */
[C---:B------:R-:W-:Y:S01]  /*127b0*/  FMUL.FTZ R51, R0.reuse, R75 ;  /* 0x0000004b00337220 */ /* 0x040fe20000410000 */
[C---:B-1----:R-:W-:Y:S03]  /*127c0*/  HMMA.16816.F32 R12, R128.reuse, R112, R12 ;  /* 0x00000070800c723c */ /* 0x042fe6000000180c */
[C---:B------:R-:W-:Y:S01]  /*127d0*/  FMUL.FTZ R39, R0.reuse, R87 ;  /* 0x0000005700277220 */ /* 0x040fe20000410000 */
[----:B------:R-:W1:Y:S01]  /*127e0*/  LDSM.16.MT88.4 R72, [R184+0x3000] ;  /* 0x00300000b848783b */ /* 0x000e620000004200 */
[C---:B------:R-:W-:Y:S01]  /*127f0*/  FMUL.FTZ R46, R0.reuse, R78 ;  /* 0x0000004e002e7220 */ /* 0x040fe20000410000 */
[----:B------:R-:W-:Y:S01]  /*12800*/  MUFU.EX2 R135, R100 ;  /* 0x0000006400877308 */ /* 0x000fe20000000800 */
[C---:B------:R-:W-:Y:S01]  /*12810*/  FMUL.FTZ R47, R0.reuse, R79 ;  /* 0x0000004f002f7220 */ /* 0x040fe20000410000 */
[C---:B------:R-:W-:Y:S04]  /*12820*/  HMMA.16816.F32 R16, R128.reuse, R114, R16 ;  /* 0x000000728010723c */ /* 0x040fe80000001810 */
[C---:B------:R-:W-:Y:S01]  /*12830*/  FMUL.FTZ R22, R0.reuse, R102 ;  /* 0x0000006600167220 */ /* 0x040fe20000410000 */
[----:B------:R-:W-:Y:S01]  /*12840*/  LDSM.16.MT88.4 R76, [R183+0x800] ;  /* 0x00080000b74c783b */ /* 0x000fe20000004200 */
[----:B------:R-:W-:Y:S02]  /*12850*/  FMUL.FTZ R23, R0, R103 ;  /* 0x0000006700177220 */ /* 0x000fe40000410000 */
[--C-:B---3--:R-:W-:Y:S04]  /*12860*/  FFMA.FTZ R2, R142, c[0x0][0x2d0], -R136.reuse ;  /* 0x0000b4008e027a23 */ /* 0x108fe80000010888 */
[C---:B------:R-:W-:Y:S01]  /*12870*/  FMUL.FTZ R30, R0.reuse, R94 ;  /* 0x0000005e001e7220 */ /* 0x040fe20000410000 */
[C---:B----4-:R-:W-:Y:S01]  /*12880*/  HMMA.16816.F32 R20, R128.reuse, R104, R20 ;  /* 0x000000688014723c */ /* 0x050fe20000001814 */
[----:B------:R3:W-:Y:S01]  /*12890*/  MUFU.EX2 R105, R2 ;  /* 0x0000000200697308 */ /* 0x0007e20000000800 */
[----:B------:R-:W-:Y:S01]  /*128a0*/  LDSM.16.MT88.4 R112, [R183+0x2800] ;  /* 0x00280000b770783b */ /* 0x000fe20000004200 */
[--C-:B------:R-:W-:Y:S02]  /*128b0*/  FFMA.FTZ R94, R151, c[0x0][0x2d0], -R136.reuse ;  /* 0x0000b400975e7a23 */ /* 0x100fe40000010888 */
[----:B------:R-:W-:Y:S02]  /*128c0*/  FMUL.FTZ R31, R0, R95 ;  /* 0x0000005f001f7220 */ /* 0x000fe40000410000 */
[----:B------:R-:W-:Y:S01]  /*128d0*/  FFMA.FTZ R95, R176, c[0x0][0x2d0], -R136 ;  /* 0x0000b400b05f7a23 */ /* 0x000fe20000010888 */
[C---:B------:R-:W-:Y:S04]  /*128e0*/  HMMA.16816.F32 R24, R128.reuse, R106, R24 ;  /* 0x0000006a8018723c */ /* 0x040fe80000001818 */
[C---:B------:R-:W-:Y:S02]  /*128f0*/  FMUL.FTZ R38, R0.reuse, R86 ;  /* 0x0000005600267220 */ /* 0x040fe40000410000 */
[C---:B------:R-:W-:Y:S02]  /*12900*/  FFMA.FTZ R86, R0.reuse, R228, R218 ;  /* 0x000000e400567223 */ /* 0x040fe400000100da */
[C---:B--2---:R-:W-:Y:S04]  /*12910*/  HMMA.16816.F32 R28, R128.reuse, R96, R28 ;  /* 0x00000060801c723c */ /* 0x044fe8000000181c */
[C---:B------:R-:W-:Y:S02]  /*12920*/  FMUL.FTZ R54, R0.reuse, R54 ;  /* 0x0000003600367220 */ /* 0x040fe40000410000 */
[----:B------:R-:W-:Y:S02]  /*12930*/  FMUL.FTZ R55, R0, R55 ;  /* 0x0000003700377220 */ /* 0x000fe40000410000 */
[C---:B------:R-:W-:Y:S04]  /*12940*/  HMMA.16816.F32 R32, R128.reuse, R98, R32 ;  /* 0x000000628020723c */ /* 0x040fe80000001820 */
[--C-:B---3--:R-:W-:Y:S02]  /*12950*/  FFMA.FTZ R2, R144, c[0x0][0x2d0], -R136.reuse ;  /* 0x0000b40090027a23 */ /* 0x108fe40000010888 */
[----:B------:R-:W-:Y:S02]  /*12960*/  FMUL.FTZ R58, R0, R58 ;  /* 0x0000003a003a7220 */ /* 0x000fe40000410000 */
[C---:B------:R-:W-:Y:S01]  /*12970*/  HMMA.16816.F32 R36, R128.reuse, R88, R36 ;  /* 0x000000588024723c */ /* 0x040fe20000001824 */
[----:B------:R2:W-:Y:S03]  /*12980*/  MUFU.EX2 R107, R2 ;  /* 0x00000002006b7308 */ /* 0x0005e60000000800 */
[--C-:B------:R-:W-:Y:S02]  /*12990*/  FFMA.FTZ R99, R147, c[0x0][0x2d0], -R136.reuse ;  /* 0x0000b40093637a23 */ /* 0x100fe40000010888 */
[--C-:B------:R-:W-:Y:S02]  /*129a0*/  FFMA.FTZ R98, R146, c[0x0][0x2d0], -R136.reuse ;  /* 0x0000b40092627a23 */ /* 0x100fe40000010888 */
[C---:B------:R-:W-:Y:S03]  /*129b0*/  HMMA.16816.F32 R40, R128.reuse, R90, R40 ;  /* 0x0000005a8028723c */ /* 0x040fe60000001828 */
[----:B------:R-:W-:Y:S01]  /*129c0*/  MUFU.EX2 R146, R93 ;  /* 0x0000005d00927308 */ /* 0x000fe20000000800 */
[--C-:B------:R-:W-:Y:S02]  /*129d0*/  FFMA.FTZ R89, R196, c[0x0][0x2d0], -R136.reuse ;  /* 0x0000b400c4597a23 */ /* 0x100fe40000010888 */
[--C-:B------:R-:W-:Y:S02]  /*129e0*/  FFMA.FTZ R88, R194, c[0x0][0x2d0], -R136.reuse ;  /* 0x0000b400c2587a23 */ /* 0x100fe40000010888 */
[C---:B------:R-:W-:Y:S04]  /*129f0*/  HMMA.16816.F32 R44, R128.reuse, R80, R44 ;  /* 0x00000050802c723c */ /* 0x040fe8000000182c */
[--C-:B------:R-:W-:Y:S01]  /*12a00*/  FFMA.FTZ R90, R179, c[0x0][0x2d0], -R136.reuse ;  /* 0x0000b400b35a7a23 */ /* 0x100fe20000010888 */
[----:B------:R-:W-:Y:S01]  /*12a10*/  MUFU.EX2 R178, R88 ;  /* 0x0000005800b27308 */ /* 0x000fe20000000800 */
[--C-:B------:R-:W-:Y:S02]  /*12a20*/  FFMA.FTZ R91, R177, c[0x0][0x2d0], -R136.reuse ;  /* 0x0000b400b15b7a23 */ /* 0x100fe40000010888 */
[C---:B------:R-:W-:Y:S01]  /*12a30*/  HMMA.16816.F32 R48, R128.reuse, R82, R48 ;  /* 0x000000528030723c */ /* 0x040fe20000001830 */
[----:B------:R-:W-:Y:S03]  /*12a40*/  LDSM.16.MT88.4 R80, [R185+0x800] ;  /* 0x00080000b950783b */ /* 0x000fe60000004200 */
[--C-:B--2---:R-:W-:Y:S02]  /*12a50*/  FFMA.FTZ R2, R137, c[0x0][0x2d0], -R69.reuse ;  /* 0x0000b40089027a23 */ /* 0x104fe40000010845 */
[C---:B------:R-:W-:Y:S01]  /*12a60*/  FMUL.FTZ R59, R0.reuse, R59 ;  /* 0x0000003b003b7220 */ /* 0x040fe20000410000 */
[----:B------:R-:W-:Y:S01]  /*12a70*/  MUFU.EX2 R177, R89 ;  /* 0x0000005900b17308 */ /* 0x000fe20000000800 */
[C---:B-1----:R-:W-:Y:S04]  /*12a80*/  HMMA.16816.F32 R52, R128.reuse, R72, R52 ;  /* 0x000000488034723c */ /* 0x042fe80000001834 */
[--C-:B------:R-:W-:Y:S02]  /*12a90*/  FFMA.FTZ R96, R149, c[0x0][0x2d0], -R136.reuse ;  /* 0x0000b40095607a23 */ /* 0x100fe40000010888 */
[C---:B------:R-:W-:Y:S02]  /*12aa0*/  FMUL.FTZ R62, R0.reuse, R62 ;  /* 0x0000003e003e7220 */ /* 0x040fe40000410000 */
[C---:B------:R-:W-:Y:S01]  /*12ab0*/  HMMA.16816.F32 R56, R128.reuse, R74, R56 ;  /* 0x0000004a8038723c */ /* 0x040fe20000001838 */
[----:B------:R1:W-:Y:S01]  /*12ac0*/  MUFU.EX2 R97, R2 ;  /* 0x0000000200617308 */ /* 0x0003e20000000800 */
[----:B------:R-:W2:Y:S02]  /*12ad0*/  LDSM.16.MT88.4 R72, [R186+0x3000] ;  /* 0x00300000ba48783b */ /* 0x000ea40000004200 */
[C---:B------:R-:W-:Y:S02]  /*12ae0*/  FMUL.FTZ R63, R0.reuse, R63 ;  /* 0x0000003f003f7220 */ /* 0x040fe40000410000 */
[C---:B------:R-:W-:Y:S02]  /*12af0*/  FMUL.FTZ R66, R0.reuse, R66 ;  /* 0x0000004200427220 */ /* 0x040fe40000410000 */
[----:B------:R-:W-:Y:S03]  /*12b00*/  FMUL.FTZ R67, R0, R67 ;  /* 0x0000004300437220 */ /* 0x000fe60000410000 */
[----:B------:R-:W-:Y:S01]  /*12b10*/  MUFU.EX2 R176, R90 ;  /* 0x0000005a00b07308 */ /* 0x000fe20000000800 */
[--C-:B------:R-:W-:Y:S09]  /*12b20*/  FFMA.FTZ R0, R143, c[0x0][0x2d0], -R69.reuse ;  /* 0x0000b4008f007a23 */ /* 0x100ff20000010845 */
[----:B------:R3:W-:Y:S01]  /*12b30*/  MUFU.EX2 R106, R0 ;  /* 0x00000000006a7308 */ /* 0x0007e20000000800 */
[--C-:B-1----:R-:W-:Y:S09]  /*12b40*/  FFMA.FTZ R2, R138, c[0x0][0x2d0], -R69.reuse ;  /* 0x0000b4008a027a23 */ /* 0x102ff20000010845 */
[----:B------:R1:W4:Y:S10]  /*12b50*/  MUFU.EX2 R104, R2 ;  /* 0x0000000200687308 */ /* 0x0003340000000800 */
[----:B------:R4:W-:Y:S01]  /*12b60*/  MUFU.EX2 R151, R91 ;  /* 0x0000005b00977308 */ /* 0x0009e20000000800 */
[C---:B--2---:R-:W-:Y:S03]  /*12b70*/  HMMA.16816.F32 R60, R128.reuse, R72, R60 ;  /* 0x00000048803c723c */ /* 0x044fe6000000183c */
[--C-:B---3--:R-:W-:Y:S04]  /*12b80*/  FFMA.FTZ R0, R197, c[0x0][0x2d0], -R136.reuse ;  /* 0x0000b400c5007a23 */ /* 0x108fe80000010888 */
[----:B-----5:R-:W-:Y:S01]  /*12b90*/  F2FP.PACK_AB R72, R101, R92 ;  /* 0x0000005c6548723e */ /* 0x020fe200000000ff */
[----:B------:R-:W-:Y:S01]  /*12ba0*/  HMMA.16816.F32 R64, R128, R74, R64 ;  /* 0x0000004a8040723c */ /* 0x000fe20000001840 */
[----:B------:R2:W-:Y:S03]  /*12bb0*/  MUFU.EX2 R196, R0 ;  /* 0x0000000000c47308 */ /* 0x0005e60000000800 */
[--C-:B-1----:R-:W-:Y:S01]  /*12bc0*/  FFMA.FTZ R2, R139, c[0x0][0x2d0], -R69.reuse ;  /* 0x0000b4008b027a23 */ /* 0x102fe20000010845 */
[----:B----4-:R-:W-:Y:S02]  /*12bd0*/  F2FP.PACK_AB R73, R104, R97 ;  /* 0x000000616849723e */ /* 0x010fe400000000ff */
[----:B------:R-:W-:Y:S04]  /*12be0*/  F2FP.PACK_AB R74, R107, R105 ;  /* 0x000000696b4a723e */ /* 0x000fe800000000ff */
[----:B------:R-:W1:Y:S01]  /*12bf0*/  MUFU.EX2 R102, R2 ;  /* 0x0000000200667308 */ /* 0x000e620000000800 */
[----:B------:R-:W-:Y:S09]  /*12c00*/  LDSM.16.MT88.4 R88, [R184+0x1800] ;  /* 0x00180000b858783b */ /* 0x000ff20000004200 */
[----:B------:R-:W-:Y:S01]  /*12c10*/  MUFU.EX2 R143, R95 ;  /* 0x0000005f008f7308 */ /* 0x000fe20000000800 */
[--C-:B--2---:R-:W-:Y:S09]  /*12c20*/  FFMA.FTZ R0, R201, c[0x0][0x2d0], -R69.reuse ;  /* 0x0000b400c9007a23 */ /* 0x104ff20000010845 */
[----:B------:R2:W-:Y:S01]  /*12c30*/  MUFU.EX2 R103, R0 ;  /* 0x0000000000677308 */ /* 0x0005e20000000800 */
[----:B-1----:R-:W-:Y:S01]  /*12c40*/  F2FP.PACK_AB R75, R106, R102 ;  /* 0x000000666a4b723e */ /* 0x002fe200000000ff */
[--C-:B------:R-:W-:Y:S02]  /*12c50*/  FFMA.FTZ R2, R198, c[0x0][0x2d0], -R136.reuse ;  /* 0x0000b400c6027a23 */ /* 0x100fe40000010888 */
[----:B------:R-:W-:Y:S06]  /*12c60*/  FFMA.FTZ R136, R145, c[0x0][0x2d0], -R136 ;  /* 0x0000b40091887a23 */ /* 0x000fec0000010888 */
[----:B------:R-:W-:Y:S01]  /*12c70*/  MUFU.EX2 R145, R94 ;  /* 0x0000005e00917308 */ /* 0x000fe20000000800 */
[C---:B------:R-:W-:Y:S08]  /*12c80*/  HMMA.16816.F32 R4, R72.reuse, R76, R4 ;  /* 0x0000004c4804723c */ /* 0x040ff00000001804 */
[C---:B------:R-:W-:Y:S01]  /*12c90*/  HMMA.16816.F32 R8, R72.reuse, R78, R8 ;  /* 0x0000004e4808723c */ /* 0x040fe20000001808 */
[----:B------:R-:W1:Y:S01]  /*12ca0*/  LDSM.16.MT88.4 R76, [R184+0x800] ;  /* 0x00080000b84c783b */ /* 0x000e620000004200 */
[----:B------:R-:W3:Y:S02]  /*12cb0*/  MUFU.EX2 R137, R99 ;  /* 0x0000006300897308 */ /* 0x000ee40000000800 */
[--C-:B--2---:R-:W-:Y:S04]  /*12cc0*/  FFMA.FTZ R0, R202, c[0x0][0x2d0], -R69.reuse ;  /* 0x0000b400ca007a23 */ /* 0x104fe80000010845 */
[C---:B------:R-:W-:Y:S04]  /*12cd0*/  HMMA.16816.F32 R12, R72.reuse, R80, R12 ;  /* 0x00000050480c723c */ /* 0x040fe8000000180c */
[----:B------:R-:W-:Y:S04]  /*12ce0*/  MUFU.EX2 R138, R98 ;  /* 0x00000062008a7308 */ /* 0x000fe80000000800 */
[C---:B------:R-:W-:Y:S01]  /*12cf0*/  HMMA.16816.F32 R16, R72.reuse, R82, R16 ;  /* 0x000000524810723c */ /* 0x040fe20000001810 */
[----:B------:R-:W2:Y:S05]  /*12d00*/  LDSM.16.MT88.4 R80, [R186+0x800] ;  /* 0x00080000ba50783b */ /* 0x000eaa0000004200 */
[----:B------:R4:W-:Y:S01]  /*12d10*/  MUFU.EX2 R194, R2 ;  /* 0x0000000200c27308 */ /* 0x0009e20000000800 */
[----:B---3--:R-:W-:Y:S09]  /*12d20*/  F2FP.PACK_AB R128, R137, R135 ;  /* 0x000000878980723e */ /* 0x008ff200000000ff */
[----:B------:R3:W-:Y:S01]  /*12d30*/  MUFU.EX2 R144, R96 ;  /* 0x0000006000907308 */ /* 0x0007e20000000800 */
[C---:B-1----:R-:W-:Y:S09]  /*12d40*/  HMMA.16816.F32 R20, R72.reuse, R76, R20 ;  /* 0x0000004c4814723c */ /* 0x042ff20000001814 */
[----:B------:R1:W-:Y:S03]  /*12d50*/  MUFU.EX2 R109, R0 ;  /* 0x00000000006d7308 */ /* 0x0003e60000000800 */
[----:B----4-:R-:W-:Y:S01]  /*12d60*/  FADD.FTZ R2, R222, R86 ;  /* 0x00000056de027221 */ /* 0x010fe20000010000 */
[C---:B------:R-:W-:Y:S01]  /*12d70*/  HMMA.16816.F32 R24, R72.reuse, R78, R24 ;  /* 0x0000004e4818723c */ /* 0x040fe20000001818 */
[----:B------:R-:W4:Y:S05]  /*12d80*/  LDSM.16.MT88.4 R76, [R183+0x3800] ;  /* 0x00380000b74c783b */ /* 0x000f2a0000004200 */
[----:B------:R-:W5:Y:S01]  /*12d90*/  MUFU.EX2 R136, R136 ;  /* 0x0000008800887308 */ /* 0x000f620000000800 */
[----:B------:R-:W-:Y:S02]  /*12da0*/  FADD.FTZ R70, R223, R2 ;  /* 0x00000002df467221 */ /* 0x000fe40000010000 */
[--C-:B---3--:R-:W-:Y:S01]  /*12db0*/  FFMA.FTZ R96, R210, c[0x0][0x2d0], -R69.reuse ;  /* 0x0000b400d2607a23 */ /* 0x108fe20000010845 */
[C---:B--2---:R-:W-:Y:S03]  /*12dc0*/  HMMA.16816.F32 R28, R72.reuse, R80, R28 ;  /* 0x00000050481c723c */ /* 0x044fe6000000181c */
[----:B------:R-:W-:Y:S03]  /*12dd0*/  FADD.FTZ R70, R226, R70 ;  /* 0x00000046e2467221 */ /* 0x000fe60000010000 */
[----:B------:R-:W-:Y:S02]  /*12de0*/  MUFU.EX2 R132, R96 ;  /* 0x0000006000847308 */ /* 0x000fe40000000800 */
[C---:B------:R-:W-:Y:S01]  /*12df0*/  HMMA.16816.F32 R32, R72.reuse, R82, R32 ;  /* 0x000000524820723c */ /* 0x040fe20000001820 */
[----:B------:R-:W2:Y:S03]  /*12e00*/  LDSM.16.MT88.4 R80, [R185+0x3800] ;  /* 0x00380000b950783b */ /* 0x000ea60000004200 */
[----:B------:R-:W-:Y:S02]  /*12e10*/  FADD.FTZ R70, R97, R70 ;  /* 0x0000004661467221 */ /* 0x000fe40000010000 */
[--C-:B-1----:R-:W-:Y:S04]  /*12e20*/  FFMA.FTZ R0, R200, c[0x0][0x2d0], -R69.reuse ;  /* 0x0000b400c8007a23 */ /* 0x102fe80000010845 */
[----:B------:R1:W-:Y:S02]  /*12e30*/  MUFU.EX2 R193, R0 ;  /* 0x0000000000c17308 */ /* 0x0003e40000000800 */
[----:B-----5:R-:W-:Y:S01]  /*12e40*/  F2FP.PACK_AB R130, R136, R138 ;  /* 0x0000008a8882723e */ /* 0x020fe200000000ff */
[C---:B----4-:R-:W-:Y:S08]  /*12e50*/  HMMA.16816.F32 R36, R72.reuse, R76, R36 ;  /* 0x0000004c4824723c */ /* 0x050ff00000001824 */
[C---:B------:R-:W-:Y:S01]  /*12e60*/  HMMA.16816.F32 R40, R72.reuse, R78, R40 ;  /* 0x0000004e4828723c */ /* 0x040fe20000001828 */
[----:B------:R-:W3:Y:S03]  /*12e70*/  LDSM.16.MT88.4 R76, [R184+0x3800] ;  /* 0x00380000b84c783b */ /* 0x000ee60000004200 */
[----:B-1----:R-:W-:Y:S04]  /*12e80*/  FFMA.FTZ R0, R203, c[0x0][0x2d0], -R69 ;  /* 0x0000b400cb007a23 */ /* 0x002fe80000010845 */
[C---:B--2---:R-:W-:Y:S01]  /*12e90*/  HMMA.16816.F32 R44, R72.reuse, R80, R44 ;  /* 0x00000050482c723c */ /* 0x044fe2000000182c */
[----:B------:R1:W2:Y:S07]  /*12ea0*/  MUFU.EX2 R179, R0 ;  /* 0x0000000000b37308 */ /* 0x0002ae0000000800 */
[C---:B------:R-:W-:Y:S01]  /*12eb0*/  HMMA.16816.F32 R48, R72.reuse, R82, R48 ;  /* 0x000000524830723c */ /* 0x040fe20000001830 */
[----:B------:R-:W4:Y:S03]  /*12ec0*/  LDSM.16.MT88.4 R80, [R186+0x3800] ;  /* 0x00380000ba50783b */ /* 0x000f260000004200 */
[----:B-1----:R-:W-:Y:S05]  /*12ed0*/  FADD.FTZ R0, R224, R85 ;  /* 0x00000055e0007221 */ /* 0x002fea0000010000 */
[----:B------:R-:W-:Y:S03]  /*12ee0*/  LDSM.16.MT88.4 R84, [R184+0x1000] ;  /* 0x00100000b854783b */ /* 0x000fe60000004200 */
[----:B------:R-:W-:Y:S02]  /*12ef0*/  FADD.FTZ R2, R225, R0 ;  /* 0x00000000e1027221 */ /* 0x000fe40000010000 */
[--C-:B------:R-:W-:Y:S01]  /*12f00*/  FFMA.FTZ R0, R205, c[0x0][0x2d0], -R69.reuse ;  /* 0x0000b400cd007a23 */ /* 0x100fe20000010845 */
[C---:B---3--:R-:W-:Y:S03]  /*12f10*/  HMMA.16816.F32 R52, R72.reuse, R76, R52 ;  /* 0x0000004c4834723c */ /* 0x048fe60000001834 */
[----:B------:R1:W-:Y:S01]  /*12f20*/  MUFU.EX2 R150, R0 ;  /* 0x0000000000967308 */ /* 0x0003e20000000800 */
[----:B------:R-:W-:Y:S04]  /*12f30*/  FADD.FTZ R2, R92, R2 ;  /* 0x000000025c027221 */ /* 0x000fe80000010000 */
[----:B------:R-:W-:Y:S01]  /*12f40*/  FADD.FTZ R92, R101, R2 ;  /* 0x00000002655c7221 */ /* 0x000fe20000010000 */
[C---:B------:R-:W-:Y:S01]  /*12f50*/  HMMA.16816.F32 R56, R72.reuse, R78, R56 ;  /* 0x0000004e4838723c */ /* 0x040fe20000001838 */
[----:B------:R-:W3:Y:S02]  /*12f60*/  LDSM.16.MT88.4 R76, [R183+0x1000] ;  /* 0x00100000b74c783b */ /* 0x000ee40000004200 */
[----:B------:R-:W-:Y:S02]  /*12f70*/  FADD.FTZ R97, R105, R92 ;  /* 0x0000005c69617221 */ /* 0x000fe40000010000 */
[--C-:B------:R-:W-:Y:S03]  /*12f80*/  FFMA.FTZ R2, R217, c[0x0][0x2d0], -R69.reuse ;  /* 0x0000b400d9027a23 */ /* 0x100fe60000010845 */
[C---:B----4-:R-:W-:Y:S01]  /*12f90*/  HMMA.16816.F32 R60, R72.reuse, R80, R60 ;  /* 0x00000050483c723c */ /* 0x050fe2000000183c */
[----:B------:R-:W-:Y:S01]  /*12fa0*/  LDSM.16.MT88.4 R92, [R186+0x2000] ;  /* 0x00200000ba5c783b */ /* 0x000fe20000004200 */
[----:B------:R4:W-:Y:S06]  /*12fb0*/  MUFU.EX2 R134, R2 ;  /* 0x0000000200867308 */ /* 0x0009ec0000000800 */
[----:B------:R-:W-:Y:S01]  /*12fc0*/  HMMA.16816.F32 R64, R72, R82, R64 ;  /* 0x000000524840723c */ /* 0x000fe20000001840 */
[----:B------:R-:W5:Y:S03]  /*12fd0*/  LDSM.16.MT88.4 R80, [R185+0x1000] ;  /* 0x00100000b950783b */ /* 0x000f660000004200 */
[----:B-1----:R-:W-:Y:S03]  /*12fe0*/  FFMA.FTZ R0, R206, c[0x0][0x2d0], -R69 ;  /* 0x0000b400ce007a23 */ /* 0x002fe60000010845 */
[----:B------:R-:W-:Y:S01]  /*12ff0*/  F2FP.PACK_AB R72, R110, R108 ;  /* 0x0000006c6e48723e */ /* 0x000fe200000000ff */
[----:B------:R1:W1:Y:S01]  /*13000*/  MUFU.EX2 R149, R0 ;  /* 0x0000000000957308 */ /* 0x0002620000000800 */
[----:B------:R-:W-:Y:S03]  /*13010*/  F2FP.PACK_AB R74, R196, R194 ;  /* 0x000000c2c44a723e */ /* 0x000fe600000000ff */
[----:B------:R-:W-:Y:S02]  /*13020*/  F2FP.PACK_AB R73, R109, R103 ;  /* 0x000000676d49723e */ /* 0x000fe400000000ff */
[----:B--2---:R-:W-:Y:S01]  /*13030*/  F2FP.PACK_AB R75, R179, R193 ;  /* 0x000000c1b34b723e */ /* 0x004fe200000000ff */
[----:B----4-:R-:W-:Y:S02]  /*13040*/  FADD.FTZ R2, R107, R97 ;  /* 0x000000616b027221 */ /* 0x010fe40000010000 */
[----:B------:R-:W-:Y:S02]  /*13050*/  LDSM.16.MT88.4 R96, [R184+0x2800] ;  /* 0x00280000b860783b */ /* 0x000fe40000004200 */
[----:B------:R-:W-:Y:S02]  /*13060*/  FADD.FTZ R2, R108, R2 ;  /* 0x000000026c027221 */ /* 0x000fe40000010000 */
[C---:B---3--:R-:W-:Y:S03]  /*13070*/  HMMA.16816.F32 R4, R72.reuse, R76, R4 ;  /* 0x0000004c4804723c */ /* 0x048fe60000001804 */
[----:B------:R-:W-:Y:S02]  /*13080*/  FADD.FTZ R2, R110, R2 ;  /* 0x000000026e027221 */ /* 0x000fe40000010000 */
[--C-:B-1----:R-:W-:Y:S03]  /*13090*/  FFMA.FTZ R0, R207, c[0x0][0x2d0], -R69.reuse ;  /* 0x0000b400cf007a23 */ /* 0x102fe60000010845 */
[C---:B------:R-:W-:Y:S01]  /*130a0*/  HMMA.16816.F32 R8, R72.reuse, R78, R8 ;  /* 0x0000004e4808723c */ /* 0x040fe20000001808 */
[----:B------:R-:W1:Y:S01]  /*130b0*/  LDSM.16.MT88.4 R76, [R186+0x1000] ;  /* 0x00100000ba4c783b */ /* 0x000e620000004200 */
[----:B------:R2:W-:Y:S06]  /*130c0*/  MUFU.EX2 R148, R0 ;  /* 0x0000000000947308 */ /* 0x0005ec0000000800 */
[C---:B-----5:R-:W-:Y:S08]  /*130d0*/  HMMA.16816.F32 R12, R72.reuse, R80, R12 ;  /* 0x00000050480c723c */ /* 0x060ff0000000180c */
[C---:B------:R-:W-:Y:S01]  /*130e0*/  HMMA.16816.F32 R16, R72.reuse, R82, R16 ;  /* 0x000000524810723c */ /* 0x040fe20000001810 */
[----:B------:R-:W3:Y:S07]  /*130f0*/  LDSM.16.MT88.4 R80, [R183+0x4000] ;  /* 0x00400000b750783b */ /* 0x000eee0000004200 */
[C---:B------:R-:W-:Y:S04]  /*13100*/  HMMA.16816.F32 R20, R72.reuse, R84, R20 ;  /* 0x000000544814723c */ /* 0x040fe80000001814 */
[--C-:B--2---:R-:W-:Y:S04]  /*13110*/  FFMA.FTZ R0, R208, c[0x0][0x2d0], -R69.reuse ;  /* 0x0000b400d0007a23 */ /* 0x104fe80000010845 */
[C---:B------:R-:W-:Y:S01]  /*13120*/  HMMA.16816.F32 R24, R72.reuse, R86, R24 ;  /* 0x000000564818723c */ /* 0x040fe20000001818 */
[----:B------:R-:W2:Y:S01]  /*13130*/  LDSM.16.MT88.4 R84, [R185+0x4000] ;  /* 0x00400000b954783b */ /* 0x000ea20000004200 */
[----:B------:R4:W5:Y:S06]  /*13140*/  MUFU.EX2 R147, R0 ;  /* 0x0000000000937308 */ /* 0x00096c0000000800 */
[C---:B-1----:R-:W-:Y:S08]  /*13150*/  HMMA.16816.F32 R28, R72.reuse, R76, R28 ;  /* 0x0000004c481c723c */ /* 0x042ff0000000181c */
[C---:B------:R-:W-:Y:S01]  /*13160*/  HMMA.16816.F32 R32, R72.reuse, R78, R32 ;  /* 0x0000004e4820723c */ /* 0x040fe20000001820 */
[----:B------:R-:W1:Y:S07]  /*13170*/  LDSM.16.MT88.4 R76, [R184+0x4000] ;  /* 0x00400000b84c783b */ /* 0x000e6e0000004200 */
[C---:B---3--:R-:W-:Y:S04]  /*13180*/  HMMA.16816.F32 R36, R72.reuse, R80, R36 ;  /* 0x000000504824723c */ /* 0x048fe80000001824 */
[--C-:B----4-:R-:W-:Y:S04]  /*13190*/  FFMA.FTZ R0, R213, c[0x0][0x2d0], -R69.reuse ;  /* 0x0000b400d5007a23 */ /* 0x110fe80000010845 */
[C---:B------:R-:W-:Y:S01]  /*131a0*/  HMMA.16816.F32 R40, R72.reuse, R82, R40 ;  /* 0x000000524828723c */ /* 0x040fe20000001828 */
[----:B------:R-:W3:Y:S01]  /*131b0*/  LDSM.16.MT88.4 R80, [R186+0x4000] ;  /* 0x00400000ba50783b */ /* 0x000ee20000004200 */
[----:B------:R4:W-:Y:S06]  /*131c0*/  MUFU.EX2 R142, R0 ;  /* 0x00000000008e7308 */ /* 0x0009ec0000000800 */
[C---:B--2---:R-:W-:Y:S08]  /*131d0*/  HMMA.16816.F32 R44, R72.reuse, R84, R44 ;  /* 0x00000054482c723c */ /* 0x044ff0000000182c */
[C---:B------:R-:W-:Y:S01]  /*131e0*/  HMMA.16816.F32 R48, R72.reuse, R86, R48 ;  /* 0x000000564830723c */ /* 0x040fe20000001830 */
[----:B------:R-:W2:Y:S07]  /*131f0*/  LDSM.16.MT88.4 R84, [R183+0x1800] ;  /* 0x00180000b754783b */ /* 0x000eae0000004200 */
[C---:B-1----:R-:W-:Y:S04]  /*13200*/  HMMA.16816.F32 R52, R72.reuse, R76, R52 ;  /* 0x0000004c4834723c */ /* 0x042fe80000001834 */
[--C-:B----4-:R-:W-:Y:S04]  /*13210*/  FFMA.FTZ R0, R214, c[0x0][0x2d0], -R69.reuse ;  /* 0x0000b400d6007a23 */ /* 0x110fe80000010845 */
[----:B------:R1:W-:Y:S01]  /*13220*/  MUFU.EX2 R141, R0 ;  /* 0x00000000008d7308 */ /* 0x0003e20000000800 */
[C---:B------:R-:W-:Y:S01]  /*13230*/  HMMA.16816.F32 R56, R72.reuse, R78, R56 ;  /* 0x0000004e4838723c */ /* 0x040fe20000001838 */
[----:B------:R-:W4:Y:S07]  /*13240*/  LDSM.16.MT88.4 R76, [R185+0x1800] ;  /* 0x00180000b94c783b */ /* 0x000f2e0000004200 */
[C---:B---3--:R-:W-:Y:S08]  /*13250*/  HMMA.16816.F32 R60, R72.reuse, R80, R60 ;  /* 0x00000050483c723c */ /* 0x048ff0000000183c */
[----:B------:R-:W-:Y:S01]  /*13260*/  HMMA.16816.F32 R64, R72, R82, R64 ;  /* 0x000000524840723c */ /* 0x000fe20000001840 */
[----:B------:R-:W3:Y:S06]  /*13270*/  LDSM.16.MT88.4 R80, [R186+0x1800] ;  /* 0x00180000ba50783b */ /* 0x000eec0000004200 */
[----:B------:R-:W-:Y:S01]  /*13280*/  F2FP.PACK_AB R72, R178, R177 ;  /* 0x000000b1b248723e */ /* 0x000fe200000000ff */
[--C-:B-1----:R-:W-:Y:S01]  /*13290*/  FFMA.FTZ R0, R215, c[0x0][0x2d0], -R69.reuse ;  /* 0x0000b400d7007a23 */ /* 0x102fe20000010845 */
[----:B------:R-:W-:Y:S03]  /*132a0*/  F2FP.PACK_AB R74, R151, R176 ;  /* 0x000000b0974a723e */ /* 0x000fe600000000ff */
[----:B------:R-:W-:Y:S01]  /*132b0*/  F2FP.PACK_AB R73, R149, R150 ;  /* 0x000000969549723e */ /* 0x000fe200000000ff */
[----:B------:R1:W-:Y:S01]  /*132c0*/  MUFU.EX2 R140, R0 ;  /* 0x00000000008c7308 */ /* 0x0003e20000000800 */
[----:B-----5:R-:W-:Y:S07]  /*132d0*/  F2FP.PACK_AB R75, R147, R148 ;  /* 0x00000094934b723e */ /* 0x020fee00000000ff */
[C---:B--2---:R-:W-:Y:S08]  /*132e0*/  HMMA.16816.F32 R4, R72.reuse, R84, R4 ;  /* 0x000000544804723c */ /* 0x044ff00000001804 */
[C---:B------:R-:W-:Y:S01]  /*132f0*/  HMMA.16816.F32 R8, R72.reuse, R86, R8 ;  /* 0x000000564808723c */ /* 0x040fe20000001808 */
[----:B------:R-:W2:Y:S07]  /*13300*/  LDSM.16.MT88.4 R84, [R183+0x4800] ;  /* 0x00480000b754783b */ /* 0x000eae0000004200 */
[C---:B----4-:R-:W-:Y:S04]  /*13310*/  HMMA.16816.F32 R12, R72.reuse, R76, R12 ;  /* 0x0000004c480c723c */ /* 0x050fe8000000180c */
[--C-:B-1----:R-:W-:Y:S04]  /*13320*/  FFMA.FTZ R0, R216, c[0x0][0x2d0], -R69.reuse ;  /* 0x0000b400d8007a23 */ /* 0x102fe80000010845 */
        /* <DEDUP_REMOVED lines=8> */
[--C-:B------:R-:W-:Y:S02]  /*133b0*/  FFMA.FTZ R70, R212, c[0x0][0x2d0], -R69.reuse ;  /* 0x0000b400d4467a23 */ /* 0x100fe40000010845 */
[C---:B------:R-:W-:Y:S01]  /*133c0*/  HMMA.16816.F32 R32, R72.reuse, R82, R32 ;  /* 0x000000524820723c */ /* 0x040fe20000001820 */
[----:B------:R-:W3:Y:S01]  /*133d0*/  LDSM.16.MT88.4 R80, [R186+0x4800] ;  /* 0x00480000ba50783b */ /* 0x000ee20000004200 */
[----:B------:R-:W4:Y:S02]  /*133e0*/  MUFU.EX2 R133, R70 ;  /* 0x0000004600857308 */ /* 0x000f240000000800 */
[----:B------:R-:W-:Y:S02]  /*133f0*/  FADD.FTZ R0, R102, R0 ;  /* 0x0000000066007221 */ /* 0x000fe40000010000 */
[----:B------:R-:W-:Y:S02]  /*13400*/  FFMA.FTZ R69, R209, c[0x0][0x2d0], -R69 ;  /* 0x0000b400d1457a23 */ /* 0x000fe40000010845 */
[C---:B--2---:R-:W-:Y:S04]  /*13410*/  HMMA.16816.F32 R36, R72.reuse, R84, R36 ;  /* 0x000000544824723c */ /* 0x044fe80000001824 */
[----:B------:R-:W-:Y:S01]  /*13420*/  FADD.FTZ R0, R106, R0 ;  /* 0x000000006a007221 */ /* 0x000fe20000010000 */
[----:B------:R-:W2:Y:S01]  /*13430*/  MUFU.EX2 R70, R69 ;  /* 0x0000004500467308 */ /* 0x000ea20000000800 */
[----:B------:R-:W-:Y:S02]  /*13440*/  LDSM.16.MT88.4 R104, [R185+0x2800] ;  /* 0x00280000b968783b */ /* 0x000fe40000004200 */
[C---:B------:R-:W-:Y:S04]  /*13450*/  HMMA.16816.F32 R40, R72.reuse, R86, R40 ;  /* 0x000000564828723c */ /* 0x040fe80000001828 */
[----:B------:R-:W-:Y:S02]  /*13460*/  FADD.FTZ R0, R103, R0 ;  /* 0x0000000067007221 */ /* 0x000fe40000010000 */
[----:B------:R-:W-:Y:S02]  /*13470*/  LDSM.16.MT88.4 R84, [R185+0x2000] ;  /* 0x00200000b954783b */ /* 0x000fe40000004200 */
[C---:B-1----:R-:W-:Y:S04]  /*13480*/  HMMA.16816.F32 R44, R72.reuse, R76, R44 ;  /* 0x0000004c482c723c */ /* 0x042fe8000000182c */
[----:B----4-:R-:W-:Y:S04]  /*13490*/  F2FP.PACK_AB R129, R133, R134 ;  /* 0x000000868581723e */ /* 0x010fe800000000ff */
[C---:B------:R-:W-:Y:S01]  /*134a0*/  HMMA.16816.F32 R48, R72.reuse, R78, R48 ;  /* 0x0000004e4830723c */ /* 0x040fe20000001830 */
[----:B------:R-:W1:Y:S03]  /*134b0*/  LDSM.16.MT88.4 R76, [R183+0x2000] ;  /* 0x00200000b74c783b */ /* 0x000e660000004200 */
[----:B--2---:R-:W-:Y:S01]  /*134c0*/  F2FP.PACK_AB R131, R70, R132 ;  /* 0x000000844683723e */ /* 0x004fe200000000ff */
[----:B------:R-:W-:Y:S03]  /*134d0*/  FADD.FTZ R69, R109, R0 ;  /* 0x000000006d457221 */ /* 0x000fe60000010000 */
[C---:B-----5:R-:W-:Y:S04]  /*134e0*/  HMMA.16816.F32 R52, R72.reuse, R88, R52 ;  /* 0x000000584834723c */ /* 0x060fe80000001834 */
[----:B------:R-:W-:Y:S02]  /*134f0*/  FADD.FTZ R0, R194, R2 ;  /* 0x00000002c2007221 */ /* 0x000fe40000010000 */
[----:B------:R-:W-:Y:S01]  /*13500*/  FADD.FTZ R2, R193, R69 ;  /* 0x00000045c1027221 */ /* 0x000fe20000010000 */
[----:B------:R-:W-:Y:S01]  /*13510*/  MOV R69, R68 ;  /* 0x0000004400457202 */ /* 0x000fe20000000f00 */
[C---:B------:R-:W-:Y:S01]  /*13520*/  HMMA.16816.F32 R56, R72.reuse, R90, R56 ;  /* 0x0000005a4838723c */ /* 0x040fe20000001838 */
[----:B------:R-:W2:Y:S03]  /*13530*/  LDSM.16.MT88.4 R88, [R184+0x2000] ;  /* 0x00200000b858783b */ /* 0x000ea60000004200 */
[----:B------:R-:W-:Y:S02]  /*13540*/  FADD.FTZ R0, R196, R0 ;  /* 0x00000000c4007221 */ /* 0x000fe40000010000 */
[----:B------:R-:W-:Y:S02]  /*13550*/  FADD.FTZ R2, R179, R2 ;  /* 0x00000002b3027221 */ /* 0x000fe40000010000 */
[C---:B---3--:R-:W-:Y:S04]  /*13560*/  HMMA.16816.F32 R60, R72.reuse, R80, R60 ;  /* 0x00000050483c723c */ /* 0x048fe8000000183c */
[----:B------:R-:W-:Y:S02]  /*13570*/  FADD.FTZ R0, R177, R0 ;  /* 0x00000000b1007221 */ /* 0x000fe40000010000 */
[----:B------:R-:W-:Y:S02]  /*13580*/  FADD.FTZ R2, R150, R2 ;  /* 0x0000000296027221 */ /* 0x000fe40000010000 */
[----:B------:R-:W-:Y:S01]  /*13590*/  HMMA.16816.F32 R64, R72, R82, R64 ;  /* 0x000000524840723c */ /* 0x000fe20000001840 */
[----:B------:R-:W-:Y:S03]  /*135a0*/  LDSM.16.MT88.4 R80, [R185+0x5000] ;  /* 0x00500000b950783b */ /* 0x000fe60000004200 */
[----:B------:R-:W-:Y:S02]  /*135b0*/  FADD.FTZ R0, R178, R0 ;  /* 0x00000000b2007221 */ /* 0x000fe40000010000 */
[----:B------:R-:W-:Y:S01]  /*135c0*/  FADD.FTZ R2, R149, R2 ;  /* 0x0000000295027221 */ /* 0x000fe20000010000 */
        /* <DEDUP_REMOVED lines=11> */
[----:B------:R-:W-:Y:S02]  /*13680*/  FADD.FTZ R0, R145, R0 ;  /* 0x0000000091007221 */ /* 0x000fe40000010000 */
[----:B------:R-:W-:Y:S01]  /*13690*/  FADD.FTZ R2, R141, R2 ;  /* 0x000000028d027221 */ /* 0x000fe20000010000 */
[C---:B------:R-:W-:Y:S01]  /*136a0*/  HMMA.16816.F32 R8, R72.reuse, R78, R8 ;  /* 0x0000004e4808723c */ /* 0x040fe20000001808 */
[----:B------:R-:W1:Y:S03]  /*136b0*/  LDSM.16.MT88.4 R76, [R183+0x5000] ;  /* 0x00500000b74c783b */ /* 0x000e660000004200 */
[----:B------:R-:W-:Y:S02]  /*136c0*/  FADD.FTZ R0, R146, R0 ;  /* 0x0000000092007221 */ /* 0x000fe40000010000 */
[----:B------:R-:W-:Y:S02]  /*136d0*/  FADD.FTZ R2, R140, R2 ;  /* 0x000000028c027221 */ /* 0x000fe40000010000 */
[C---:B------:R-:W-:Y:S04]  /*136e0*/  HMMA.16816.F32 R12, R72.reuse, R84, R12 ;  /* 0x00000054480c723c */ /* 0x040fe8000000180c */
[----:B------:R-:W-:Y:S04]  /*136f0*/  FADD.FTZ R0, R144, R0 ;  /* 0x0000000090007221 */ /* 0x000fe80000010000 */
        /* <DEDUP_REMOVED lines=44> */
[----:B------:R-:W-:Y:S01]  /*139c0*/  IADD3 R0, R199, -0x1, RZ ;  /* 0xffffffffc7007810 */ /* 0x000fe20007ffe0ff */
[----:B------:R-:W-:Y:S02]  /*139d0*/  FADD.FTZ R227, R136, R4 ;  /* 0x0000000488e37221 */ /* 0x000fe40000010000 */
[----:B------:R-:W-:Y:S03]  /*139e0*/  FADD.FTZ R228, R70, R2 ;  /* 0x0000000246e47221 */ /* 0x000fe60000010000 */
[----:B------:R-:W-:Y:S02]  /*139f0*/  MOV R199, R0 ;  /* 0x0000000000c77202 */ /* 0x000fe40000000f00 */
[----:B------:R-:W-:Y:S01]  /*13a00*/  MOV R70, R3 ;  /* 0x0000000300467202 */ /* 0x000fe20000000f00 */
[----:B------:R-:W-:-:S05]  /*13a10*/  @P0 BRA `(.L_x_769) ;  /* 0xffffb8e000000947 */ /* 0x000fca000383ffff */
.L_x_751:
[----:B------:R-:W-:Y:S05]  /*13a20*/  BRA.DIV ~URZ, `(.L_x_770) ;  /* 0x000067d27f007947 */ /* 0x000fea000b800000 */
[----:B------:R1:W2:Y:S02]  /*13a30*/  SHFL.BFLY PT, R0, R227, 0x2, 0x1f ;  /* 0x0c401f00e3007f89 */ /* 0x0002a400000e0000 */
.L_x_864:
[----:B--2---:R-:W-:Y:S01]  /*13a40*/  FADD.FTZ R6, R0, R227 ;  /* 0x000000e300067221 */ /* 0x004fe20000010000 */
[----:B------:R-:W-:Y:S05]  /*13a50*/  BRA.DIV ~URZ, `(.L_x_771) ;  /* 0x000067f27f007947 */ /* 0x000fea000b800000 */
[----:B------:R-:W2:Y:S04]  /*13a60*/  SHFL.BFLY PT, R0, R228, 0x2, 0x1f ;  /* 0x0c401f00e4007f89 */ /* 0x000ea800000e0000 */
[----:B------:R-:W3:Y:S01]  /*13a70*/  SHFL.BFLY PT, R2, R6, 0x1, 0x1f ;  /* 0x0c201f0006027f89 */ /* 0x000ee200000e0000 */
[----:B--2---:R-:W-:-:S02]  /*13a80*/  FADD.FTZ R4, R0, R228 ;  /* 0x000000e400047221 */ /* 0x004fc40000010000 */
[----:B---3--:R-:W-:-:S03]  /*13a90*/  FADD.FTZ R6, R6, R2 ;  /* 0x0000000206067221 */ /* 0x008fc60000010000 */
[----:B------:R2:W3:Y:S04]  /*13aa0*/  SHFL.BFLY PT, R3, R4, 0x1, 0x1f ;  /* 0x0c201f0004037f89 */ /* 0x0004e800000e0000 */
.L_x_865:
[----:B------:R-:W-:Y:S01]  /*13ab0*/  FSETP.NE.FTZ.AND P1, PT, R6, RZ, PT ;  /* 0x000000ff0600720b */ /* 0x000fe20003f35000 */
[----:B---3--:R-:W-:Y:S01]  /*13ac0*/  FADD.FTZ R3, R3, R4 ;  /* 0x0000000403037221 */ /* 0x008fe20000010000 */
[----:B------:R-:W-:Y:S02]  /*13ad0*/  MOV R2, RZ ;  /* 0x000000ff00027202 */ /* 0x000fe40000000f00 */
[----:B------:R-:W-:Y:S02]  /*13ae0*/  MOV R0, RZ ;  /* 0x000000ff00007202 */ /* 0x000fe40000000f00 */
[----:B------:R-:W-:Y:S02]  /*13af0*/  FSETP.NE.FTZ.AND P0, PT, R3, RZ, PT ;  /* 0x000000ff0300720b */ /* 0x000fe40003f15000 */
[----:B------:R-:W-:Y:S02]  /*13b00*/  MOV R23, 0xff800000 ;  /* 0xff80000000177802 */ /* 0x000fe40000000f00 */
[----:B------:R-:W-:-:S03]  /*13b10*/  MOV R22, 0xff800000 ;  /* 0xff80000000167802 */ /* 0x000fc60000000f00 */
[----:B------:R-:W3:Y:S01]  /*13b20*/  @P1 MUFU.LG2 R7, R6 ;  /* 0x0000000600071308 */ /* 0x000ee20000000c00 */
[----:B--2---:R-:W-:-:S05]  /*13b30*/  @P1 MOV R4, 0x3f317218 ;  /* 0x3f31721800041802 */ /* 0x004fca0000000f00 */
[----:B------:R-:W-:Y:S02]  /*13b40*/  @P1 FMUL.FTZ R4, R4, c[0x0][0x2d0] ;  /* 0x0000b40004041a20 */ /* 0x000fe40000410000 */
[----:B------:R-:W2:Y:S01]  /*13b50*/  @P1 MUFU.RCP R2, R6 ;  /* 0x0000000600021308 */ /* 0x000ea20000001000 */
[----:B---3--:R-:W-:-:S07]  /*13b60*/  @P1 FMUL.FTZ R7, R7, 0.69314718246459960938 ;  /* 0x3f31721807071820 */ /* 0x008fce0000410000 */
[----:B------:R-:W3:Y:S01]  /*13b70*/  @P0 MUFU.RCP R0, R3 ;  /* 0x0000000300000308 */ /* 0x000ee20000001000 */
[----:B------:R-:W-:Y:S01]  /*13b80*/  @P1 FFMA.FTZ R23, R4, R68, R7 ;  /* 0x0000004404171223 */ /* 0x000fe20000010007 */
[----:B------:R-:W-:Y:S01]  /*13b90*/  MOV R4, 0x1 ;  /* 0x0000000100047802 */ /* 0x000fe20000000f00 */
        /* <DEDUP_REMOVED lines=31> */
[----:B------:R-:W-:Y:S02]  /*13d90*/  FMUL.FTZ R25, R2, R65 ;  /* 0x0000004102197220 */ /* 0x000fe40000410000 */
[----:B------:R2:W4:Y:S01]  /*13da0*/  @P0 MUFU.LG2 R2, R3 ;  /* 0x0000000300020308 */ /* 0x0005220000000c00 */
[C---:B---3--:R-:W-:Y:S02]  /*13db0*/  FMUL.FTZ R60, R0.reuse, R86 ;  /* 0x00000056003c7220 */ /* 0x048fe40000410000 */
[C---:B------:R-:W-:Y:S02]  /*13dc0*/  FMUL.FTZ R61, R0.reuse, R87 ;  /* 0x00000057003d7220 */ /* 0x040fe40000410000 */
[----:B------:R-:W-:-:S02]  /*13dd0*/  FMUL.FTZ R86, R0, R74 ;  /* 0x0000004a00567220 */ /* 0x000fc40000410000 */
[C---:B------:R-:W-:Y:S02]  /*13de0*/  FMUL.FTZ R87, R0.reuse, R75 ;  /* 0x0000004b00577220 */ /* 0x040fe40000410000 */
[C---:B------:R-:W-:Y:S02]  /*13df0*/  FMUL.FTZ R74, R0.reuse, R54 ;  /* 0x00000036004a7220 */ /* 0x040fe40000410000 */
[C---:B------:R-:W-:Y:S02]  /*13e00*/  FMUL.FTZ R75, R0.reuse, R55 ;  /* 0x00000037004b7220 */ /* 0x040fe40000410000 */
[C---:B------:R-:W-:Y:S02]  /*13e10*/  FMUL.FTZ R84, R0.reuse, R118 ;  /* 0x0000007600547220 */ /* 0x040fe40000410000 */
[----:B------:R-:W-:Y:S01]  /*13e20*/  FMUL.FTZ R85, R0, R119 ;  /* 0x0000007700557220 */ /* 0x000fe20000410000 */
[----:B--2---:R-:W-:Y:S01]  /*13e30*/  @P0 MOV R3, 0x3f317218 ;  /* 0x3f31721800030802 */ /* 0x004fe20000000f00 */
[----:B----4-:R-:W-:-:S02]  /*13e40*/  @P0 FMUL.FTZ R2, R2, 0.69314718246459960938 ;  /* 0x3f31721802020820 */ /* 0x010fc40000410000 */
[C---:B------:R-:W-:Y:S02]  /*13e50*/  FMUL.FTZ R64, R0.reuse, R114 ;  /* 0x0000007200407220 */ /* 0x040fe40000410000 */
[----:B------:R-:W-:Y:S02]  /*13e60*/  @P0 FMUL.FTZ R3, R3, c[0x0][0x2d0] ;  /* 0x0000b40003030a20 */ /* 0x000fe40000410000 */
        /* <DEDUP_REMOVED lines=25> */
.L_x_692:
[----:B------:R-:W2:Y:S01]  /*14000*/  S2R R2, SR_TID.X ;  /* 0x0000000000027919 */ /* 0x000ea20000002100 */
[----:B------:R-:W-:Y:S01]  /*14010*/  BSSY B0, `(.L_x_772) ;  /* 0x0000010000007945 */ /* 0x000fe20003800000 */
[----:B--2---:R-:W-:-:S13]  /*14020*/  LOP3.LUT P0, RZ, R2, 0xff, RZ, 0xc0, !PT ;  /* 0x000000ff02ff7812 */ /* 0x004fda000780c0ff */
[----:B------:R-:W-:Y:S05]  /*14030*/  @P0 BRA `(.L_x_773) ;  /* 0x000000d000000947 */ /* 0x000fea0003800000 */
[----:B------:R-:W2:Y:S01]  /*14040*/  S2R R4, SR_LANEID ;  /* 0x0000000000047919 */ /* 0x000ea20000000000 */
        /* <DEDUP_REMOVED lines=11> */
[----:B---3--:R-:W-:-:S06]  /*14100*/  IADD3 R248, R3, c[0x0][0xc], R2 ;  /* 0x0000030003f87a10 */ /* 0x008fcc0007ffe002 */
.L_x_773:
[----:B------:R-:W-:Y:S05]  /*14110*/  BSYNC B0 ;  /* 0x0000000000007941 */ /* 0x000fea0003800000 */
.L_x_772:
[----:B------:R-:W-:Y:S01]  /*14120*/  PRMT R0, R0, 0x9910, RZ ;  /* 0x0000991000007816 */ /* 0x000fe200000000ff */
[----:B------:R-:W-:Y:S01]  /*14130*/  BSSY B1, `(.L_x_774) ;  /* 0x00002d9000017945 */ /* 0x000fe20003800000 */
[----:B------:R-:W-:Y:S02]  /*14140*/  IMAD.MOV.U32 R62, RZ, RZ, R248 ;  /* 0x000000ffff3e7224 */ /* 0x000fe400078e00f8 */
[----:B------:R-:W-:-:S13]  /*14150*/  ISETP.NE.AND P0, PT, R0, RZ, PT ;  /* 0x000000ff0000720c */ /* 0x000fda0003f05270 */
[----:B------:R-:W-:Y:S05]  /*14160*/  @!P0 BRA `(.L_x_775) ;  /* 0x0000220000008947 */ /* 0x000fea0003800000 */
[----:B------:R-:W2:Y:S04]  /*14170*/  LDL R12, [R1] ;  /* 0x00000000010c7983 */ /* 0x000ea80000100800 */
        /* <DEDUP_REMOVED lines=8> */
[----:B------:R-:W-:Y:S01]  /*14200*/  F2FP.PACK_AB R0, R71, R70 ;  /* 0x000000464700723e */ /* 0x000fe200000000ff */
[----:B------:R-:W-:Y:S01]  /*14210*/  IMAD.MOV.U32 R15, RZ, RZ, c[0x0][0x388] ;  /* 0x0000e200ff0f7624 */ /* 0x000fe200078e00ff */
[----:B------:R-:W-:Y:S01]  /*14220*/  BAR.SYNC.DEFER_BLOCKING 0x1, 0x100 ;  /* 0x0044000000007b1d */ /* 0x000fe20000010000 */
[----:B------:R-:W-:-:S02]  /*14230*/  F2FP.PACK_AB R2, R85, R84 ;  /* 0x000000545502723e */ /* 0x000fc400000000ff */
[----:B------:R-:W-:Y:S02]  /*14240*/  F2FP.PACK_AB R3, R27, R26 ;  /* 0x0000001a1b03723e */ /* 0x000fe400000000ff */
[----:B------:R-:W-:Y:S02]  /*14250*/  F2FP.PACK_AB R4, R57, R56 ;  /* 0x000000383904723e */ /* 0x000fe400000000ff */
[----:B------:R-:W-:Y:S02]  /*14260*/  ISETP.NE.U32.AND P0, PT, RZ, c[0x0][0x508], PT ;  /* 0x00014200ff007a0c */ /* 0x000fe40003f05070 */
[----:B------:R-:W-:Y:S02]  /*14270*/  ISETP.NE.U32.AND P2, PT, RZ, c[0x0][0x500], PT ;  /* 0x00014000ff007a0c */ /* 0x000fe40003f45070 */
[----:B------:R-:W-:Y:S02]  /*14280*/  ISETP.NE.AND.EX P1, PT, RZ, c[0x0][0x50c], PT, P0 ;  /* 0x00014300ff007a0c */ /* 0x000fe40003f25300 */
[----:B------:R-:W-:Y:S01]  /*14290*/  ISETP.NE.AND.EX P2, PT, RZ, c[0x0][0x504], PT, P2 ;  /* 0x00014100ff007a0c */ /* 0x000fe20003f45320 */
[----:B--2---:R2:W-:Y:S04]  /*142a0*/  STS [R12], R0 ;  /* 0x000000000c007388 */ /* 0x0045e80000000800 */
[----:B------:R1:W-:Y:S04]  /*142b0*/  STS [R12+0x400], R2 ;  /* 0x000400020c007388 */ /* 0x0003e80000000800 */
[----:B---3--:R3:W-:Y:S01]  /*142c0*/  STS [R5], R3 ;  /* 0x0000000305007388 */ /* 0x0087e20000000800 */
[----:B--2---:R-:W-:-:S02]  /*142d0*/  F2FP.PACK_AB R0, R65, R64 ;  /* 0x000000404100723e */ /* 0x004fc400000000ff */
[----:B-1----:R-:W-:-:S03]  /*142e0*/  F2FP.PACK_AB R2, R29, R28 ;  /* 0x0000001c1d02723e */ /* 0x002fc600000000ff */
        /* <DEDUP_REMOVED lines=21> */
[----:B------:R3:W-:Y:S04]  /*14440*/  STS [R8], R4 ;  /* 0x0000000408007388 */ /* 0x0007e80000000800 */
[----:B------:R4:W-:Y:S01]  /*14450*/  STS [R8+0x400], R2 ;  /* 0x0004000208007388 */ /* 0x0009e20000000800 */
[----:B-1----:R-:W-:Y:S02]  /*14460*/  F2FP.PACK_AB R0, R69, R68 ;  /* 0x000000444500723e */ /* 0x002fe400000000ff */
[----:B--2---:R-:W-:-:S03]  /*14470*/  F2FP.PACK_AB R3, R41, R40 ;  /* 0x000000282903723e */ /* 0x004fc600000000ff */
[----:B------:R1:W-:Y:S01]  /*14480*/  STS [R12+0x4000], R0 ;  /* 0x004000000c007388 */ /* 0x0003e20000000800 */
[----:B---3--:R-:W-:Y:S02]  /*14490*/  F2FP.PACK_AB R4, R61, R60 ;  /* 0x0000003c3d04723e */ /* 0x008fe400000000ff */
[----:B----4-:R-:W-:-:S03]  /*144a0*/  F2FP.PACK_AB R2, R83, R82 ;  /* 0x000000525302723e */ /* 0x010fc600000000ff */
[----:B------:R2:W-:Y:S04]  /*144b0*/  STS [R12+0x4400], R4 ;  /* 0x004400040c007388 */ /* 0x0005e80000000800 */
[----:B------:R3:W-:Y:S04]  /*144c0*/  STS [R5+0x4000], R3 ;  /* 0x0040000305007388 */ /* 0x0007e80000000800 */
[----:B------:R4:W-:Y:S01]  /*144d0*/  STS [R5+0x4400], R2 ;  /* 0x0044000205007388 */ /* 0x0009e20000000800 */
[----:B-1----:R-:W-:-:S05]  /*144e0*/  F2FP.PACK_AB R0, R43, R42 ;  /* 0x0000002a2b00723e */ /* 0x002fca00000000ff */
[----:B------:R1:W-:Y:S01]  /*144f0*/  STS [R11+0x4000], R0 ;  /* 0x004000000b007388 */ /* 0x0003e20000000800 */
[----:B--2---:R-:W-:Y:S02]  /*14500*/  F2FP.PACK_AB R4, R79, R78 ;  /* 0x0000004e4f04723e */ /* 0x004fe400000000ff */
[----:B---3--:R-:W-:-:S03]  /*14510*/  F2FP.PACK_AB R3, R87, R86 ;  /* 0x000000565703723e */ /* 0x008fc600000000ff */
[----:B------:R2:W-:Y:S01]  /*14520*/  STS [R11+0x4400], R4 ;  /* 0x004400040b007388 */ /* 0x0005e20000000800 */
[----:B----4-:R-:W-:Y:S02]  /*14530*/  F2FP.PACK_AB R5, R47, R46 ;  /* 0x0000002e2f05723e */ /* 0x010fe400000000ff */
[----:B------:R-:W-:-:S03]  /*14540*/  F2FP.PACK_AB R2, R81, R80 ;  /* 0x000000505102723e */ /* 0x000fc600000000ff */
[----:B------:R-:W-:Y:S04]  /*14550*/  STS [R10+0x4000], R5 ;  /* 0x004000050a007388 */ /* 0x000fe80000000800 */
[----:B------:R3:W-:Y:S04]  /*14560*/  STS [R10+0x4400], R3 ;  /* 0x004400030a007388 */ /* 0x0007e80000000800 */
[----:B------:R4:W-:Y:S01]  /*14570*/  STS [R9+0x4000], R2 ;  /* 0x0040000209007388 */ /* 0x0009e20000000800 */
[----:B-1----:R-:W-:-:S05]  /*14580*/  F2FP.PACK_AB R0, R75, R74 ;  /* 0x0000004a4b00723e */ /* 0x002fca00000000ff */
[----:B------:R1:W-:Y:S01]  /*14590*/  STS [R9+0x4400], R0 ;  /* 0x0044000009007388 */ /* 0x0003e20000000800 */
[----:B--2---:R-:W-:-:S05]  /*145a0*/  F2FP.PACK_AB R4, R73, R72 ;  /* 0x000000484904723e */ /* 0x004fca00000000ff */
[----:B------:R2:W-:Y:S01]  /*145b0*/  STS [R7+0x4000], R4 ;  /* 0x0040000407007388 */ /* 0x0005e20000000800 */
[----:B---3--:R-:W-:Y:S02]  /*145c0*/  F2FP.PACK_AB R3, R59, R58 ;  /* 0x0000003a3b03723e */ /* 0x008fe400000000ff */
[----:B----4-:R-:W-:-:S03]  /*145d0*/  F2FP.PACK_AB R2, R49, R48 ;  /* 0x000000303102723e */ /* 0x010fc600000000ff */
[----:B------:R3:W-:Y:S04]  /*145e0*/  STS [R7+0x4400], R3 ;  /* 0x0044000307007388 */ /* 0x0007e80000000800 */
[----:B------:R4:W-:Y:S01]  /*145f0*/  STS [R6+0x4000], R2 ;  /* 0x0040000206007388 */ /* 0x0009e20000000800 */
[----:B-1----:R-:W-:-:S05]  /*14600*/  F2FP.PACK_AB R0, R55, R54 ;  /* 0x000000363700723e */ /* 0x002fca00000000ff */
[----:B------:R1:W-:Y:S01]  /*14610*/  STS [R6+0x4400], R0 ;  /* 0x0044000006007388 */ /* 0x0003e20000000800 */
[----:B--2---:R-:W-:Y:S01]  /*14620*/  IMAD.MOV.U32 R4, RZ, RZ, 0x4 ;  /* 0x00000004ff047424 */ /* 0x004fe200078e00ff */
[----:B---3--:R-:W-:Y:S01]  /*14630*/  F2FP.PACK_AB R3, R25, R24 ;  /* 0x000000181903723e */ /* 0x008fe200000000ff */
[----:B----4-:R-:W-:-:S04]  /*14640*/  IMAD.MOV.U32 R2, RZ, RZ, RZ ;  /* 0x000000ffff027224 */ /* 0x010fc800078e00ff */
[----:B------:R2:W-:Y:S01]  /*14650*/  STS [R8+0x4000], R3 ;  /* 0x0040000308007388 */ /* 0x0005e20000000800 */
[----:B-1----:R-:W-:Y:S01]  /*14660*/  F2FP.PACK_AB R0, R51, R50 ;  /* 0x000000323300723e */ /* 0x002fe200000000ff */
[----:B------:R-:W-:-:S04]  /*14670*/  @P1 IMAD.WIDE R6, R251, R4, c[0x0][0x508] ;  /* 0x00014200fb061625 */ /* 0x000fc800078e0204 */
[----:B------:R1:W-:Y:S01]  /*14680*/  STS [R8+0x4400], R0 ;  /* 0x0044000008007388 */ /* 0x0003e20000000800 */
[----:B------:R-:W-:-:S03]  /*14690*/  IMAD.WIDE R4, R251, R4, c[0x0][0x500] ;  /* 0x00014000fb047625 */ /* 0x000fc600078e0204 */
[----:B------:R-:W-:Y:S06]  /*146a0*/  BAR.SYNC.DEFER_BLOCKING 0x1, 0x100 ;  /* 0x0044000000007b1d */ /* 0x000fec0000010000 */
[----:B------:R1:W5:Y:S04]  /*146b0*/  @P1 LDG.E R15, [R6.64] ;  /* 0x00000006060f1981 */ /* 0x000368000c1e1900 */
[----:B------:R1:W5:Y:S01]  /*146c0*/  @P2 LDG.E R2, [R4.64] ;  /* 0x0000000604022981 */ /* 0x000362000c1e1900 */
[----:B------:R-:W-:-:S04]  /*146d0*/  ISETP.NE.AND P0, PT, R247, RZ, PT ;  /* 0x000000fff700720c */ /* 0x000fc80003f05270 */
[----:B--2---:R-:W-:Y:S01]  /*146e0*/  SEL R3, R247, c[0x0][0x3d4], P0 ;  /* 0x0000f500f7037a07 */ /* 0x004fe20000000000 */
[----:B------:R-:W-:Y:S05]  /*146f0*/  @P1 BRA `(.L_x_776) ;  /* 0x0000004000001947 */ /* 0x000fea0003800000 */
[----:B------:R-:W-:Y:S05]  /*14700*/  @!P2 BRA `(.L_x_776) ;  /* 0x000000300000a947 */ /* 0x000fea0003800000 */
[----:B-1----:R1:W2:Y:S04]  /*14710*/  LDG.E R0, [R4.64] ;  /* 0x0000000604007981 */ /* 0x0022a8000c1e1900 */
[----:B-1----:R-:W2:Y:S02]  /*14720*/  LDG.E R4, [R4.64+0x4] ;  /* 0x0000040604047981 */ /* 0x002ea4000c1e1900 */
[----:B--2--5:R-:W-:Y:S02]  /*14730*/  IADD3 R15, -R0, R4, RZ ;  /* 0x00000004000f7210 */ /* 0x024fe40007ffe1ff */
.L_x_776:
[----:B------:R-:W2:Y:S01]  /*14740*/  LDL R45, [R1+0x24] ;  /* 0x00002400012d7983 */ /* 0x000ea20000100800 */
[----:B------:R-:W-:Y:S01]  /*14750*/  IMAD.MOV.U32 R9, RZ, RZ, 0x368 ;  /* 0x00000368ff097424 */ /* 0x000fe200078e00ff */
[----:B------:R-:W-:Y:S01]  /*14760*/  ISETP.GT.AND P2, PT, R3, 0x1, PT ;  /* 0x000000010300780c */ /* 0x000fe20003f44270 */
[----:B-1----:R-:W-:Y:S01]  /*14770*/  IMAD.MOV.U32 R0, RZ, RZ, c[0x0][0x4e8] ;  /* 0x00013a00ff007624 */ /* 0x002fe200078e00ff */
[----:B------:R-:W-:Y:S01]  /*14780*/  ISETP.NE.U32.AND P0, PT, RZ, c[0x0][0x500], PT ;  /* 0x00014000ff007a0c */ /* 0x000fe20003f05070 */
[----:B------:R-:W-:Y:S01]  /*14790*/  IMAD.IADD R11, R246, 0x1, R244 ;  /* 0x00000001f60b7824 */ /* 0x000fe200078e02f4 */
[----:B------:R-:W-:Y:S01]  /*147a0*/  SEL R9, R9, 0x328, P2 ;  /* 0x0000032809097807 */ /* 0x000fe20001000000 */
[----:B------:R-:W1:Y:S01]  /*147b0*/  S2R R63, SR_TID.X ;  /* 0x00000000003f7919 */ /* 0x000e620000002100 */
[----:B------:R-:W-:-:S02]  /*147c0*/  ISETP.NE.AND P3, PT, R0, 0x1, PT ;  /* 0x000000010000780c */ /* 0x000fc40003f65270 */
[----:B------:R-:W3:Y:S01]  /*147d0*/  LDC.64 R6, c[0x0][R9+0x170] ;  /* 0x00005c0009067b82 */ /* 0x000ee20000000a00 */
[----:B------:R-:W-:Y:S02]  /*147e0*/  ISETP.NE.AND.EX P0, PT, RZ, c[0x0][0x504], PT, P0 ;  /* 0x00014100ff007a0c */ /* 0x000fe40003f05300 */
[----:B------:R-:W-:Y:S02]  /*147f0*/  SHF.R.S32.HI R3, RZ, 0x1f, R251 ;  /* 0x0000001fff037819 */ /* 0x000fe400000114fb */
[----:B------:R-:W-:Y:S02]  /*14800*/  SEL R0, R251, RZ, !P0 ;  /* 0x000000fffb007207 */ /* 0x000fe40004000000 */
[----:B------:R-:W-:Y:S01]  /*14810*/  SEL R4, R3, RZ, !P0 ;  /* 0x000000ff03047207 */ /* 0x000fe20004000000 */
[----:B------:R-:W4:Y:S01]  /*14820*/  LDC.64 R16, c[0x0][R9+0x168] ;  /* 0x00005a0009107b82 */ /* 0x000f220000000a00 */
[----:B------:R-:W-:Y:S02]  /*14830*/  LOP3.LUT R10, R250, 0xffff, RZ, 0xc0, !PT ;  /* 0x0000fffffa0a7812 */ /* 0x000fe400078ec0ff */
[----:B------:R-:W-:-:S05]  /*14840*/  @P3 IMAD.HI.U32 R8, R11, c[0x0][0x4ec], RZ ;  /* 0x00013b000b083a27 */ /* 0x000fca00078e00ff */
[----:B------:R3:W4:Y:S01]  /*14850*/  LDC.64 R18, c[0x0][R9+0x178] ;  /* 0x00005e0009127b82 */ /* 0x0007220000000a00 */
[----:B-1----:R-:W-:-:S07]  /*14860*/  SHF.R.S32.HI R44, RZ, 0x1f, R63 ;  /* 0x0000001fff2c7819 */ /* 0x002fce000001143f */
[----:B------:R1:W1:Y:S01]  /*14870*/  LDC.64 R20, c[0x0][R9+0x160] ;  /* 0x0000580009147b82 */ /* 0x0002620000000a00 */
[----:B------:R-:W-:-:S04]  /*14880*/  LEA.HI R44, R44, R63, RZ, 0x5 ;  /* 0x0000003f2c2c7211 */ /* 0x000fc800078f28ff */
[----:B------:R-:W-:-:S05]  /*14890*/  LOP3.LUT R44, R44, 0xffffffe0, RZ, 0xc0, !PT ;  /* 0xffffffe02c2c7812 */ /* 0x000fca00078ec0ff */
[----:B------:R-:W-:Y:S02]  /*148a0*/  IMAD.IADD R44, R63, 0x1, -R44 ;  /* 0x000000013f2c7824 */ /* 0x000fe400078e0a2c */
[----:B---3--:R-:W-:-:S04]  /*148b0*/  IMAD R3, R7, R0, RZ ;  /* 0x0000000007037224 */ /* 0x008fc800078e02ff */
[C---:B------:R-:W-:Y:S02]  /*148c0*/  IMAD R12, R6.reuse, R4, R3 ;  /* 0x00000004060c7224 */ /* 0x040fe400078e0203 */
[----:B------:R-:W-:-:S04]  /*148d0*/  IMAD.WIDE.U32 R4, R6, R0, RZ ;  /* 0x0000000006047225 */ /* 0x000fc800078e00ff */
[----:B----4-:R-:W-:-:S04]  /*148e0*/  IMAD.WIDE.U32 R6, R16, R10, RZ ;  /* 0x0000000a10067225 */ /* 0x010fc800078e00ff */
[----:B------:R-:W-:Y:S01]  /*148f0*/  IMAD.MOV.U32 R3, RZ, RZ, R11 ;  /* 0x000000ffff037224 */ /* 0x000fe200078e000b */
[----:B------:R-:W-:Y:S01]  /*14900*/  @P3 SHF.R.U32.HI R3, RZ, c[0x0][0x4f0], R8 ;  /* 0x00013c00ff033a19 */ /* 0x000fe20000011608 */
[----:B-1----:R-:W-:Y:S01]  /*14910*/  IMAD R9, R17, R10, RZ ;  /* 0x0000000a11097224 */ /* 0x002fe200078e02ff */
[----:B------:R-:W-:Y:S01]  /*14920*/  SEL R8, R249, RZ, P2 ;  /* 0x000000fff9087207 */ /* 0x000fe20001000000 */
[----:B------:R-:W-:Y:S01]  /*14930*/  IMAD.IADD R13, R5, 0x1, R12 ;  /* 0x00000001050d7824 */ /* 0x000fe200078e020c */
[--C-:B-----5:R-:W-:Y:S01]  /*14940*/  IADD3 R14, P1, P0, R4, R6, R2.reuse ;  /* 0x00000006040e7210 */ /* 0x120fe2000783e002 */
[----:B------:R-:W-:Y:S01]  /*14950*/  IMAD.IADD R4, R7, 0x1, R9 ;  /* 0x0000000107047824 */ /* 0x000fe200078e0209 */
[----:B------:R-:W-:Y:S01]  /*14960*/  SHF.R.S32.HI R12, RZ, 0x1f, R2 ;  /* 0x0000001fff0c7819 */ /* 0x000fe20000011402 */
[----:B------:R-:W-:Y:S02]  /*14970*/  IMAD R9, R19, R8, RZ ;  /* 0x0000000813097224 */ /* 0x000fe400078e02ff */
[----:B------:R-:W-:Y:S01]  /*14980*/  IMAD.MOV R5, RZ, RZ, -R3 ;  /* 0x000000ffff057224 */ /* 0x000fe200078e0a03 */
[----:B------:R-:W-:Y:S01]  /*14990*/  IADD3.X R13, R13, R4, R12, P1, P0 ;  /* 0x000000040d0d7210 */ /* 0x000fe20000fe040c */
[----:B------:R-:W-:-:S04]  /*149a0*/  IMAD.WIDE.U32 R6, R18, R8, RZ ;  /* 0x0000000812067225 */ /* 0x000fc800078e00ff */
        /* <DEDUP_REMOVED lines=11> */
[----:B------:R-:W-:Y:S02]  /*14a60*/  IMAD.MOV.U32 R7, RZ, RZ, c[0x0][0x4ac] ;  /* 0x00012b00ff077624 */ /* 0x000fe400078e00ff */
[----:B------:R-:W-:Y:S01]  /*14a70*/  IMAD.IADD R5, R5, 0x1, R3 ;  /* 0x0000000105057824 */ /* 0x000fe200078e0203 */
[----:B------:R-:W-:Y:S01]  /*14a80*/  LEA R3, P0, R4, R6, 0x2 ;  /* 0x0000000604037211 */ /* 0x000fe200078010ff */
[----:B------:R-:W-:Y:S01]  /*14a90*/  IMAD R9, R15, c[0x0][0x4e8], RZ ;  /* 0x00013a000f097a24 */ /* 0x000fe200078e02ff */
[----:B------:R-:W-:-:S03]  /*14aa0*/  SEL R7, R7, c[0x0][0x454], P2 ;  /* 0x0001150007077a07 */ /* 0x000fc60001000000 */
[----:B------:R-:W-:Y:S01]  /*14ab0*/  SHFL.IDX PT, R6, R3, RZ, 0x1c1f ;  /* 0x001c1fff03067589 */ /* 0x000fe200000e0000 */
[----:B------:R-:W-:Y:S02]  /*14ac0*/  LEA.HI.X R5, R4, R7, R5, 0x2, P0 ;  /* 0x0000000704057211 */ /* 0x000fe400000f1405 */
[----:B------:R-:W-:Y:S01]  /*14ad0*/  LOP3.LUT P0, RZ, R44, 0x3, RZ, 0xc0, !PT ;  /* 0x000000032cff7812 */ /* 0x000fe2000780c0ff */
[----:B------:R2:W-:Y:S04]  /*14ae0*/  SHFL.IDX PT, R4, R3, 0x1, 0x1c1f ;  /* 0x003c1f0003047f89 */ /* 0x0005e800000e0000 */
[----:B------:R-:W1:Y:S04]  /*14af0*/  SHFL.IDX PT, R7, R5, RZ, 0x1c1f ;  /* 0x001c1fff05077589 */ /* 0x000e6800000e0000 */
[----:B------:R-:W3:Y:S01]  /*14b00*/  SHFL.IDX PT, R5, R5, 0x1, 0x1c1f ;  /* 0x003c1f0005057f89 */ /* 0x000ee200000e0000 */
[----:B--2---:R-:W-:-:S05]  /*14b10*/  IMAD.IADD R3, R45, 0x1, R244 ;  /* 0x000000012d037824 */ /* 0x004fca00078e02f4 */
        /* <DEDUP_REMOVED lines=11> */
[----:B-1----:R-:W-:Y:S01]  /*14bd0*/  IMAD.WIDE.U32 R4, R2, c[0x0][0x3a0], RZ ;  /* 0x0000e80002047a25 */ /* 0x002fe200078e00ff */
[----:B------:R-:W-:Y:S01]  /*14be0*/  SHF.R.S32.HI R7, RZ, 0x1f, R0 ;  /* 0x0000001fff077819 */ /* 0x000fe20000011400 */
[----:B------:R1:W2:Y:S01]  /*14bf0*/  LDS.128 R16, [R195+0x80] ;  /* 0x00008000c3107984 */ /* 0x0002a20000000c00 */
[----:B------:R-:W-:Y:S01]  /*14c00*/  IADD3 R6, R44, R244, RZ ;  /* 0x000000f42c067210 */ /* 0x000fe20007ffe0ff */
[----:B------:R-:W-:-:S02]  /*14c10*/  IMAD R2, R2, c[0x0][0x3a4], R12 ;  /* 0x0000e90002027a24 */ /* 0x000fc400078e020c */
[----:B------:R1:W3:Y:S03]  /*14c20*/  LDS.128 R24, [R195+0x1080] ;  /* 0x00108000c3187984 */ /* 0x0002e60000000c00 */
[----:B------:R-:W-:Y:S01]  /*14c30*/  IADD3 R3, R5, R2, RZ ;  /* 0x0000000205037210 */ /* 0x000fe20007ffe0ff */
[----:B------:R1:W4:Y:S01]  /*14c40*/  LDS.128 R32, [R195+0x2080] ;  /* 0x00208000c3207984 */ /* 0x0003220000000c00 */
[----:B------:R-:W-:-:S03]  /*14c50*/  MOV R2, R4 ;  /* 0x0000000400027202 */ /* 0x000fc60000000f00 */
[----:B------:R1:W1:Y:S02]  /*14c60*/  LDS.128 R36, [R195+0x3080] ;  /* 0x00308000c3247984 */ /* 0x0002640000000c00 */
[----:B------:R-:W-:Y:S01]  /*14c70*/  IMAD.WIDE.U32 R4, R10, c[0x0][0x3e8], R2 ;  /* 0x0000fa000a047a25 */ /* 0x000fe200078e0002 */
[----:B------:R-:W-:Y:S01]  /*14c80*/  MOV R2, R6 ;  /* 0x0000000600027202 */ /* 0x000fe20000000f00 */
[----:B------:R1:W1:Y:S02]  /*14c90*/  LDS.128 R12, [R195+0x4080] ;  /* 0x00408000c30c7984 */ /* 0x0002640000000c00 */
[----:B------:R-:W-:Y:S02]  /*14ca0*/  IMAD R3, R7, c[0x0][0x3f0], RZ ;  /* 0x0000fc0007037a24 */ /* 0x000fe400078e02ff */
[----:B------:R-:W-:Y:S01]  /*14cb0*/  @P3 IMAD.HI.U32 R7, R6, c[0x0][0x4ec], RZ ;  /* 0x00013b0006073a27 */ /* 0x000fe200078e00ff */
[----:B------:R1:W1:Y:S03]  /*14cc0*/  LDS.128 R20, [R195+0x5080] ;  /* 0x00508000c3147984 */ /* 0x0002660000000c00 */
[----:B------:R-:W-:Y:S01]  /*14cd0*/  IMAD R5, R10, c[0x0][0x3ec], R5 ;  /* 0x0000fb000a057a24 */ /* 0x000fe200078e0205 */
[----:B------:R1:W1:Y:S01]  /*14ce0*/  LDS.128 R28, [R195+0x6080] ;  /* 0x00608000c31c7984 */ /* 0x0002620000000c00 */
[----:B------:R-:W-:Y:S01]  /*14cf0*/  @P3 SHF.R.U32.HI R2, RZ, c[0x0][0x4f0], R7 ;  /* 0x00013c00ff023a19 */ /* 0x000fe20000011607 */
[----:B------:R-:W-:-:S02]  /*14d00*/  IMAD R7, R0, c[0x0][0x3f4], R3 ;  /* 0x0000fd0000077a24 */ /* 0x000fc400078e0203 */
[----:B------:R1:W1:Y:S01]  /*14d10*/  LDS.128 R40, [R195+0x7080] ;  /* 0x00708000c3287984 */ /* 0x0002620000000c00 */
[----:B------:R-:W-:Y:S01]  /*14d20*/  IMAD.WIDE.U32 R4, R0, c[0x0][0x3f0], R4 ;  /* 0x0000fc0000047a25 */ /* 0x000fe200078e0004 */
[----:B------:R-:W-:Y:S02]  /*14d30*/  SHF.R.S32.HI R3, RZ, 0x1f, R2 ;  /* 0x0000001fff037819 */ /* 0x000fe40000011402 */
[----:B------:R-:W-:Y:S02]  /*14d40*/  IADD3 R0, -R2, RZ, RZ ;  /* 0x000000ff02007210 */ /* 0x000fe40007ffe1ff */
[----:B------:R-:W-:Y:S01]  /*14d50*/  IADD3 R5, R5, R7, RZ ;  /* 0x0000000705057210 */ /* 0x000fe20007ffe0ff */
[----:B------:R-:W-:Y:S02]  /*14d60*/  IMAD R3, R3, c[0x0][0x3e0], RZ ;  /* 0x0000f80003037a24 */ /* 0x000fe400078e02ff */
[----:B------:R-:W-:Y:S02]  /*14d70*/  IMAD R0, R0, c[0x0][0x4e8], R6 ;  /* 0x00013a0000007a24 */ /* 0x000fe400078e0206 */
[----:B------:R-:W-:-:S02]  /*14d80*/  IMAD R6, R2, c[0x0][0x3e4], R3 ;  /* 0x0000f90002067a24 */ /* 0x000fc400078e0203 */
        /* <DEDUP_REMOVED lines=11> */
.L_x_866:
[----:B------:R-:W-:Y:S05]  /*14e40*/  BRA.DIV ~URZ, `(.L_x_779) ;  /* 0x000055627f007947 */ /* 0x000fea000b800000 */
[----:B------:R4:W2:Y:S02]  /*14e50*/  SHFL.IDX PT, R0, R8, RZ, 0x181f ;  /* 0x00181fff08007589 */ /* 0x0008a400000e0000 */
.L_x_867:
[----:B------:R-:W-:Y:S01]  /*14e60*/  IADD3 R6, R245, R244, RZ ;  /* 0x000000f4f5067210 */ /* 0x000fe20007ffe0ff */
        /* <DEDUP_REMOVED lines=13> */
.L_x_781:
[----:B------:R-:W-:Y:S05]  /*14f40*/  BSYNC B0 ;  /* 0x0000000000007941 */ /* 0x000fea0003800000 */
.L_x_780:
[----:B------:R-:W-:Y:S05]  /*14f50*/  BRA.DIV ~URZ, `(.L_x_782) ;  /* 0x000054c27f007947 */ /* 0x000fea000b800000 */
[----:B---3--:R3:W4:Y:S04]  /*14f60*/  SHFL.IDX PT, R10, R7, 0x1, 0x181f ;  /* 0x00381f00070a7f89 */ /* 0x00872800000e0000 */
[----:B--2---:R3:W2:Y:S02]  /*14f70*/  SHFL.IDX PT, R0, R8, 0x1, 0x181f ;  /* 0x00381f0008007f89 */ /* 0x0046a400000e0000 */
.L_x_868:
        /* <DEDUP_REMOVED lines=14> */
.L_x_784:
[----:B------:R-:W-:Y:S05]  /*15060*/  BSYNC B0 ;  /* 0x0000000000007941 */ /* 0x000fea0003800000 */
.L_x_783:
[----:B------:R-:W-:Y:S05]  /*15070*/  BRA.DIV ~URZ, `(.L_x_785) ;  /* 0x000054727f007947 */ /* 0x000fea000b800000 */
[----:B----4-:R4:W3:Y:S02]  /*15080*/  SHFL.IDX PT, R10, R7, 0x2, 0x181f ;  /* 0x00581f00070a7f89 */ /* 0x0108e400000e0000 */
.L_x_869:
[----:B------:R-:W-:Y:S05]  /*15090*/  BRA.DIV ~URZ, `(.L_x_786) ;  /* 0x000054c27f007947 */ /* 0x000fea000b800000 */
[----:B--2---:R2:W4:Y:S02]  /*150a0*/  SHFL.IDX PT, R0, R8, 0x2, 0x181f ;  /* 0x00581f0008007f89 */ /* 0x00452400000e0000 */
.L_x_870:
        /* <DEDUP_REMOVED lines=14> */
.L_x_788:
[----:B------:R-:W-:Y:S05]  /*15190*/  BSYNC B0 ;  /* 0x0000000000007941 */ /* 0x000fea0003800000 */
.L_x_787:
[----:B------:R-:W-:Y:S05]  /*151a0*/  BRA.DIV ~URZ, `(.L_x_789) ;  /* 0x000054227f007947 */ /* 0x000fea000b800000 */
[----:B---34-:R-:W3:Y:S04]  /*151b0*/  SHFL.IDX PT, R7, R7, 0x3, 0x181f ;  /* 0x00781f0007077f89 */ /* 0x018ee800000e0000 */
[----:B------:R4:W1:Y:S02]  /*151c0*/  SHFL.IDX PT, R0, R8, 0x3, 0x181f ;  /* 0x00781f0008007f89 */ /* 0x00086400000e0000 */
.L_x_871:
        /* <DEDUP_REMOVED lines=15> */
.L_x_777:
[----:B------:R-:W-:Y:S02]  /*152c0*/  IMAD R12, R12, c[0x0][0x408], RZ ;  /* 0x000102000c0c7a24 */ /* 0x000fe400078e02ff */
[----:B-1----:R-:W-:-:S04]  /*152d0*/  IMAD.WIDE.U32 R4, R2, c[0x0][0x408], RZ ;  /* 0x0001020002047a25 */ /* 0x002fc800078e00ff */
[----:B------:R-:W-:-:S05]  /*152e0*/  IMAD R2, R2, c[0x0][0x40c], R12 ;  /* 0x0001030002027a24 */ /* 0x000fca00078e020c */
[----:B------:R-:W-:Y:S02]  /*152f0*/  IADD3 R3, R5, R2, RZ ;  /* 0x0000000205037210 */ /* 0x000fe40007ffe0ff */
[----:B------:R-:W-:Y:S02]  /*15300*/  MOV R2, R4 ;  /* 0x0000000400027202 */ /* 0x000fe40000000f00 */
[----:B------:R-:W-:-:S03]  /*15310*/  SHF.R.S32.HI R5, RZ, 0x1f, R0 ;  /* 0x0000001fff057819 */ /* 0x000fc60000011400 */
[----:B------:R-:W-:-:S04]  /*15320*/  IMAD.WIDE.U32 R2, R10, c[0x0][0x438], R2 ;  /* 0x00010e000a027a25 */ /* 0x000fc800078e0002 */
[----:B------:R-:W-:Y:S02]  /*15330*/  IMAD R4, R5, c[0x0][0x440], RZ ;  /* 0x0001100005047a24 */ /* 0x000fe400078e02ff */
        /* <DEDUP_REMOVED lines=8> */
[----:B------:R-:W-:Y:S01]  /*153c0*/  IADD3 R4, -R0, RZ, RZ ;  /* 0x000000ff00047210 */ /* 0x000fe20007ffe1ff */
[----:B------:R-:W-:-:S04]  /*153d0*/  IMAD.WIDE.U32 R2, R249, c[0x0][0x448], R2 ;  /* 0x00011200f9027a25 */ /* 0x000fc800078e0002 */
[----:B------:R-:W-:Y:S02]  /*153e0*/  IMAD R5, R5, c[0x0][0x430], RZ ;  /* 0x00010c0005057a24 */ /* 0x000fe400078e02ff */
[----:B------:R-:W-:Y:S02]  /*153f0*/  IMAD R3, R249, c[0x0][0x44c], R3 ;  /* 0x00011300f9037a24 */ /* 0x000fe400078e0203 */
        /* <DEDUP_REMOVED lines=13> */
.L_x_872:
[----:B------:R-:W-:Y:S05]  /*154d0*/  BRA.DIV ~URZ, `(.L_x_792) ;  /* 0x000052327f007947 */ /* 0x000fea000b800000 */
[----:B------:R3:W4:Y:S02]  /*154e0*/  SHFL.IDX PT, R0, R12, RZ, 0x1c1f ;  /* 0x001c1fff0c007589 */ /* 0x00072400000e0000 */
.L_x_873:
[----:B------:R-:W-:Y:S01]  /*154f0*/  BSSY B0, `(.L_x_793) ;  /* 0x000006e000007945 */ /* 0x000fe20003800000 */
[----:B------:R-:W-:Y:S05]  /*15500*/  @P0 BRA `(.L_x_794) ;  /* 0x000006c000000947 */ /* 0x000fea0003800000 */
[C---:B------:R-:W-:Y:S02]  /*15510*/  IADD3 R9, R233.reuse, 0x8, RZ ;  /* 0x00000008e9097810 */ /* 0x040fe40007ffe0ff */
[----:B------:R-:W-:Y:S02]  /*15520*/  ISETP.GE.AND P1, PT, R233, c[0x0][0x3c8], PT ;  /* 0x0000f200e9007a0c */ /* 0x000fe40003f26270 */
[----:B------:R-:W-:Y:S02]  /*15530*/  ISETP.GE.AND P0, PT, R9, c[0x0][0x3c8], PT ;  /* 0x0000f20009007a0c */ /* 0x000fe40003f06270 */
[C---:B------:R-:W-:Y:S02]  /*15540*/  IADD3 R10, R233.reuse, 0x10, RZ ;  /* 0x00000010e90a7810 */ /* 0x040fe40007ffe0ff */
[----:B------:R-:W-:-:S02]  /*15550*/  IADD3 R8, R233, 0x18, RZ ;  /* 0x00000018e9087810 */ /* 0x000fc40007ffe0ff */
[----:B------:R-:W-:Y:S02]  /*15560*/  IADD3 R11, R233, 0x8, RZ ;  /* 0x00000008e90b7810 */ /* 0x000fe40007ffe0ff */
[----:B------:R-:W-:Y:S02]  /*15570*/  ISETP.GE.AND P3, PT, R10, c[0x0][0x3c8], PT ;  /* 0x0000f2000a007a0c */ /* 0x000fe40003f66270 */
[----:B------:R-:W-:Y:S01]  /*15580*/  ISETP.GE.AND P4, PT, R8, c[0x0][0x3c8], PT ;  /* 0x0000f20008007a0c */ /* 0x000fe20003f86270 */
[----:B----4-:R-:W-:Y:S01]  /*15590*/  @!P1 IMAD.MOV.U32 R6, RZ, RZ, R0 ;  /* 0x000000ffff069224 */ /* 0x010fe200078e0000 */
[----:B------:R-:W-:Y:S01]  /*155a0*/  SHF.R.S32.HI R11, RZ, 0x1f, R11 ;  /* 0x0000001fff0b7819 */ /* 0x000fe2000001140b */
[----:B--2---:R-:W-:Y:S01]  /*155b0*/  @!P1 IMAD.MOV.U32 R7, RZ, RZ, R4 ;  /* 0x000000ffff079224 */ /* 0x004fe200078e0004 */
[----:B------:R-:W-:Y:S02]  /*155c0*/  @!P0 LEA R2, P2, R9, R0, 0x2 ;  /* 0x0000000009028211 */ /* 0x000fe400078410ff */
[C---:B------:R-:W-:Y:S01]  /*155d0*/  IADD3 R15, R233.reuse, 0x20, RZ ;  /* 0x00000020e90f7810 */ /* 0x040fe20007ffe0ff */
[----:B------:R-:W-:Y:S01]  /*155e0*/  @!P1 IMAD.WIDE R6, R233, 0x4, R6 ;  /* 0x00000004e9069825 */ /* 0x000fe200078e0206 */
[----:B------:R-:W-:-:S02]  /*155f0*/  @!P0 LEA.HI.X R3, R9, R4, R11, 0x2, P2 ;  /* 0x0000000409038211 */ /* 0x000fc400010f140b */
[C---:B------:R-:W-:Y:S02]  /*15600*/  IADD3 R9, R233.reuse, 0x28, RZ ;  /* 0x00000028e9097810 */ /* 0x040fe40007ffe0ff */
[----:B------:R-:W-:Y:S01]  /*15610*/  IADD3 R14, R233, 0x10, RZ ;  /* 0x00000010e90e7810 */ /* 0x000fe20007ffe0ff */
[----:B------:R2:W-:Y:S01]  /*15620*/  @!P1 ST.E.64 [R6.64], R70 ;  /* 0x0000004606009985 */ /* 0x0005e2000c101b06 */
[----:B------:R-:W-:Y:S02]  /*15630*/  ISETP.GE.AND P2, PT, R15, c[0x0][0x3c8], PT ;  /* 0x0000f2000f007a0c */ /* 0x000fe40003f46270 */
[----:B------:R-:W-:Y:S01]  /*15640*/  IADD3 R11, R233, 0x18, RZ ;  /* 0x00000018e90b7810 */ /* 0x000fe20007ffe0ff */
[----:B------:R4:W-:Y:S01]  /*15650*/  @!P0 ST.E.64 [R2.64], R26 ;  /* 0x0000001a02008985 */ /* 0x0009e2000c101b06 */
[----:B------:R-:W-:Y:S02]  /*15660*/  ISETP.GE.AND P1, PT, R9, c[0x0][0x3c8], PT ;  /* 0x0000f20009007a0c */ /* 0x000fe40003f26270 */
[----:B------:R-:W-:-:S02]  /*15670*/  SHF.R.S32.HI R14, RZ, 0x1f, R14 ;  /* 0x0000001fff0e7819 */ /* 0x000fc4000001140e */
[----:B------:R-:W-:Y:S02]  /*15680*/  SHF.R.S32.HI R11, RZ, 0x1f, R11 ;  /* 0x0000001fff0b7819 */ /* 0x000fe4000001140b */
[C---:B------:R-:W-:Y:S02]  /*15690*/  IADD3 R16, R233.reuse, 0x20, RZ ;  /* 0x00000020e9107810 */ /* 0x040fe40007ffe0ff */
[C---:B------:R-:W-:Y:S02]  /*156a0*/  IADD3 R17, R233.reuse, 0x40, RZ ;  /* 0x00000040e9117810 */ /* 0x040fe40007ffe0ff */
[----:B------:R-:W-:Y:S02]  /*156b0*/  SHF.R.S32.HI R16, RZ, 0x1f, R16 ;  /* 0x0000001fff107819 */ /* 0x000fe40000011410 */
[----:B------:R-:W-:Y:S02]  /*156c0*/  SHF.R.S32.HI R17, RZ, 0x1f, R17 ;  /* 0x0000001fff117819 */ /* 0x000fe40000011411 */
[----:B------:R-:W-:-:S04]  /*156d0*/  IADD3 R18, R233, 0x68, RZ ;  /* 0x00000068e9127810 */ /* 0x000fc80007ffe0ff */
[----:B------:R-:W-:Y:S02]  /*156e0*/  SHF.R.S32.HI R18, RZ, 0x1f, R18 ;  /* 0x0000001fff127819 */ /* 0x000fe40000011412 */
[-C--:B--2---:R-:W-:Y:S02]  /*156f0*/  @!P3 LEA R6, P5, R10, R0.reuse, 0x2 ;  /* 0x000000000a06b211 */ /* 0x084fe400078a10ff */
[----:B----4-:R-:W-:Y:S02]  /*15700*/  @!P4 LEA R2, P0, R8, R0, 0x2 ;  /* 0x000000000802c211 */ /* 0x010fe400078010ff */
[-C--:B------:R-:W-:Y:S02]  /*15710*/  @!P3 LEA.HI.X R7, R10, R4.reuse, R14, 0x2, P5 ;  /* 0x000000040a07b211 */ /* 0x080fe400028f140e */
[----:B------:R-:W-:Y:S02]  /*15720*/  @!P4 LEA.HI.X R3, R8, R4, R11, 0x2, P0 ;  /* 0x000000040803c211 */ /* 0x000fe400000f140b */
[C---:B------:R-:W-:Y:S01]  /*15730*/  IADD3 R10, R233.reuse, 0x30, RZ ;  /* 0x00000030e90a7810 */ /* 0x040fe20007ffe0ff */
[----:B------:R2:W-:Y:S01]  /*15740*/  @!P3 ST.E.64 [R6.64], R28 ;  /* 0x0000001c0600b985 */ /* 0x0005e2000c101b06 */
[----:B------:R-:W-:-:S02]  /*15750*/  IADD3 R8, R233, 0x38, RZ ;  /* 0x00000038e9087810 */ /* 0x000fc40007ffe0ff */
[C---:B------:R-:W-:Y:S01]  /*15760*/  IADD3 R11, R233.reuse, 0x28, RZ ;  /* 0x00000028e90b7810 */ /* 0x040fe20007ffe0ff */
[----:B------:R4:W-:Y:S01]  /*15770*/  @!P4 ST.E.64 [R2.64], R30 ;  /* 0x0000001e0200c985 */ /* 0x0009e2000c101b06 */
[----:B------:R-:W-:Y:S02]  /*15780*/  ISETP.GE.AND P3, PT, R10, c[0x0][0x3c8], PT ;  /* 0x0000f2000a007a0c */ /* 0x000fe40003f66270 */
[----:B------:R-:W-:Y:S02]  /*15790*/  ISETP.GE.AND P4, PT, R8, c[0x0][0x3c8], PT ;  /* 0x0000f20008007a0c */ /* 0x000fe40003f86270 */
[----:B------:R-:W-:Y:S02]  /*157a0*/  SHF.R.S32.HI R11, RZ, 0x1f, R11 ;  /* 0x0000001fff0b7819 */ /* 0x000fe4000001140b */
[----:B------:R-:W-:Y:S02]  /*157b0*/  IADD3 R14, R233, 0x40, RZ ;  /* 0x00000040e90e7810 */ /* 0x000fe40007ffe0ff */
[----:B--2---:R-:W-:-:S02]  /*157c0*/  @!P2 LEA R6, P5, R15, R0, 0x2 ;  /* 0x000000000f06a211 */ /* 0x004fc400078a10ff */
[----:B----4-:R-:W-:Y:S02]  /*157d0*/  @!P1 LEA R2, P0, R9, R0, 0x2 ;  /* 0x0000000009029211 */ /* 0x010fe400078010ff */
[-C--:B------:R-:W-:Y:S02]  /*157e0*/  @!P2 LEA.HI.X R7, R15, R4.reuse, R16, 0x2, P5 ;  /* 0x000000040f07a211 */ /* 0x080fe400028f1410 */
[----:B------:R-:W-:Y:S02]  /*157f0*/  @!P1 LEA.HI.X R3, R9, R4, R11, 0x2, P0 ;  /* 0x0000000409039211 */ /* 0x000fe400000f140b */
[C---:B------:R-:W-:Y:S01]  /*15800*/  IADD3 R15, R233.reuse, 0x48, RZ ;  /* 0x00000048e90f7810 */ /* 0x040fe20007ffe0ff */
[----:B------:R2:W-:Y:S01]  /*15810*/  @!P2 ST.E.64 [R6.64], R32 ;  /* 0x000000200600a985 */ /* 0x0005e2000c101b06 */
[C---:B------:R-:W-:Y:S02]  /*15820*/  IADD3 R16, R233.reuse, 0x30, RZ ;  /* 0x00000030e9107810 */ /* 0x040fe40007ffe0ff */
[----:B------:R-:W-:Y:S01]  /*15830*/  IADD3 R9, R233, 0x38, RZ ;  /* 0x00000038e9097810 */ /* 0x000fe20007ffe0ff */
[----:B------:R4:W-:Y:S01]  /*15840*/  @!P1 ST.E.64 [R2.64], R34 ;  /* 0x0000002202009985 */ /* 0x0009e2000c101b06 */
[----:B------:R-:W-:-:S02]  /*15850*/  ISETP.GE.AND P1, PT, R15, c[0x0][0x3c8], PT ;  /* 0x0000f2000f007a0c */ /* 0x000fc40003f26270 */
[----:B------:R-:W-:Y:S02]  /*15860*/  ISETP.GE.AND P2, PT, R14, c[0x0][0x3c8], PT ;  /* 0x0000f2000e007a0c */ /* 0x000fe40003f46270 */
[----:B------:R-:W-:Y:S02]  /*15870*/  SHF.R.S32.HI R16, RZ, 0x1f, R16 ;  /* 0x0000001fff107819 */ /* 0x000fe40000011410 */
[----:B------:R-:W-:Y:S02]  /*15880*/  SHF.R.S32.HI R9, RZ, 0x1f, R9 ;  /* 0x0000001fff097819 */ /* 0x000fe40000011409 */
[----:B------:R-:W-:-:S04]  /*15890*/  IADD3 R11, R233, 0x50, RZ ;  /* 0x00000050e90b7810 */ /* 0x000fc80007ffe0ff */
[----:B------:R-:W-:Y:S02]  /*158a0*/  ISETP.GE.AND P6, PT, R11, c[0x0][0x3c8], PT ;  /* 0x0000f2000b007a0c */ /* 0x000fe40003fc6270 */
[-C--:B--2---:R-:W-:Y:S02]  /*158b0*/  @!P3 LEA R6, P5, R10, R0.reuse, 0x2 ;  /* 0x000000000a06b211 */ /* 0x084fe400078a10ff */
[----:B----4-:R-:W-:Y:S02]  /*158c0*/  @!P4 LEA R2, P0, R8, R0, 0x2 ;  /* 0x000000000802c211 */ /* 0x010fe400078010ff */
[-C--:B------:R-:W-:Y:S02]  /*158d0*/  @!P3 LEA.HI.X R7, R10, R4.reuse, R16, 0x2, P5 ;  /* 0x000000040a07b211 */ /* 0x080fe400028f1410 */
[----:B------:R-:W-:Y:S02]  /*158e0*/  @!P4 LEA.HI.X R3, R8, R4, R9, 0x2, P0 ;  /* 0x000000040803c211 */ /* 0x000fe400000f1409 */
[C---:B------:R-:W-:Y:S01]  /*158f0*/  IADD3 R16, R233.reuse, 0x48, RZ ;  /* 0x00000048e9107810 */ /* 0x040fe20007ffe0ff */
[----:B------:R2:W-:Y:S01]  /*15900*/  @!P3 ST.E.64 [R6.64], R36 ;  /* 0x000000240600b985 */ /* 0x0005e2000c101b06 */
[----:B------:R-:W-:-:S02]  /*15910*/  IADD3 R10, R233, 0x58, RZ ;  /* 0x00000058e90a7810 */ /* 0x000fc40007ffe0ff */
[----:B------:R-:W-:Y:S01]  /*15920*/  SHF.R.S32.HI R16, RZ, 0x1f, R16 ;  /* 0x0000001fff107819 */ /* 0x000fe20000011410 */
[----:B------:R4:W-:Y:S01]  /*15930*/  @!P4 ST.E.64 [R2.64], R38 ;  /* 0x000000260200c985 */ /* 0x0009e2000c101b06 */
[----:B------:R-:W-:Y:S02]  /*15940*/  @!P2 LEA R8, P0, R14, R0, 0x2 ;  /* 0x000000000e08a211 */ /* 0x000fe400078010ff */
[----:B------:R-:W-:Y:S02]  /*15950*/  ISETP.GE.AND P5, PT, R10, c[0x0][0x3c8], PT ;  /* 0x0000f2000a007a0c */ /* 0x000fe40003fa6270 */
[----:B------:R-:W-:Y:S02]  /*15960*/  @!P2 LEA.HI.X R9, R14, R4, R17, 0x2, P0 ;  /* 0x000000040e09a211 */ /* 0x000fe400000f1411 */
[C---:B------:R-:W-:Y:S02]  /*15970*/  IADD3 R14, R233.reuse, 0x60, RZ ;  /* 0x00000060e90e7810 */ /* 0x040fe40007ffe0ff */
[----:B------:R-:W-:Y:S01]  /*15980*/  IADD3 R17, R233, 0x68, RZ ;  /* 0x00000068e9117810 */ /* 0x000fe20007ffe0ff */
[----:B------:R-:W-:Y:S01]  /*15990*/  @!P2 ST.E.64 [R8.64], R68 ;  /* 0x000000440800a985 */ /* 0x000fe2000c101b06 */
[----:B------:R-:W-:-:S02]  /*159a0*/  ISETP.GE.AND P4, PT, R14, c[0x0][0x3c8], PT ;  /* 0x0000f2000e007a0c */ /* 0x000fc40003f86270 */
[----:B------:R-:W-:Y:S02]  /*159b0*/  ISETP.GE.AND P2, PT, R17, c[0x0][0x3c8], PT ;  /* 0x0000f20011007a0c */ /* 0x000fe40003f46270 */
[-C--:B--2---:R-:W-:Y:S02]  /*159c0*/  @!P6 LEA R6, P0, R11, R0.reuse, 0x2 ;  /* 0x000000000b06e211 */ /* 0x084fe400078010ff */
[----:B----4-:R-:W-:-:S04]  /*159d0*/  @!P1 LEA R2, P3, R15, R0, 0x2 ;  /* 0x000000000f029211 */ /* 0x010fc800078610ff */
[-C--:B------:R-:W-:Y:S02]  /*159e0*/  @!P1 LEA.HI.X R3, R15, R4.reuse, R16, 0x2, P3 ;  /* 0x000000040f039211 */ /* 0x080fe400018f1410 */
[C---:B------:R-:W-:Y:S02]  /*159f0*/  IADD3 R16, R233.reuse, 0x50, RZ ;  /* 0x00000050e9107810 */ /* 0x040fe40007ffe0ff */
[----:B------:R-:W-:Y:S01]  /*15a00*/  IADD3 R15, R233, 0x70, RZ ;  /* 0x00000070e90f7810 */ /* 0x000fe20007ffe0ff */
[----:B------:R2:W-:Y:S01]  /*15a10*/  @!P1 ST.E.64 [R2.64], R40 ;  /* 0x0000002802009985 */ /* 0x0005e2000c101b06 */
[----:B------:R-:W-:Y:S02]  /*15a20*/  SHF.R.S32.HI R16, RZ, 0x1f, R16 ;  /* 0x0000001fff107819 */ /* 0x000fe40000011410 */
[----:B------:R-:W-:Y:S02]  /*15a30*/  ISETP.GE.AND P1, PT, R15, c[0x0][0x3c8], PT ;  /* 0x0000f2000f007a0c */ /* 0x000fe40003f26270 */
[----:B------:R-:W-:-:S02]  /*15a40*/  @!P6 LEA.HI.X R7, R11, R4, R16, 0x2, P0 ;  /* 0x000000040b07e211 */ /* 0x000fc400000f1410 */
[C---:B------:R-:W-:Y:S02]  /*15a50*/  IADD3 R11, R233.reuse, 0x58, RZ ;  /* 0x00000058e90b7810 */ /* 0x040fe40007ffe0ff */
[----:B------:R-:W-:Y:S01]  /*15a60*/  IADD3 R16, R233, 0x60, RZ ;  /* 0x00000060e9107810 */ /* 0x000fe20007ffe0ff */
[----:B------:R4:W-:Y:S01]  /*15a70*/  @!P6 ST.E.64 [R6.64], R42 ;  /* 0x0000002a0600e985 */ /* 0x0009e2000c101b06 */
[----:B------:R-:W-:Y:S02]  /*15a80*/  SHF.R.S32.HI R11, RZ, 0x1f, R11 ;  /* 0x0000001fff0b7819 */ /* 0x000fe4000001140b */
[----:B------:R-:W-:Y:S02]  /*15a90*/  ISETP.GE.AND P0, PT, R252, c[0x0][0x3c8], PT ;  /* 0x0000f200fc007a0c */ /* 0x000fe40003f06270 */
[----:B------:R-:W-:Y:S02]  /*15aa0*/  SHF.R.S32.HI R16, RZ, 0x1f, R16 ;  /* 0x0000001fff107819 */ /* 0x000fe40000011410 */
[----:B--2---:R-:W-:-:S04]  /*15ab0*/  @!P5 LEA R2, P3, R10, R0, 0x2 ;  /* 0x000000000a02d211 */ /* 0x004fc800078610ff */
[----:B------:R-:W-:Y:S02]  /*15ac0*/  @!P5 LEA.HI.X R3, R10, R4, R11, 0x2, P3 ;  /* 0x000000040a03d211 */ /* 0x000fe400018f140b */
[CC--:B------:R-:W-:Y:S02]  /*15ad0*/  @!P4 LEA R10, P6, R14.reuse, R0.reuse, 0x2 ;  /* 0x000000000e0ac211 */ /* 0x0c0fe400078c10ff */
[----:B------:R-:W-:Y:S01]  /*15ae0*/  @!P2 LEA R8, P3, R17, R0, 0x2 ;  /* 0x000000001108a211 */ /* 0x000fe200078610ff */
[----:B------:R2:W-:Y:S01]  /*15af0*/  @!P5 ST.E.64 [R2.64], R46 ;  /* 0x0000002e0200d985 */ /* 0x0005e2000c101b06 */
[----:B------:R-:W-:Y:S02]  /*15b00*/  @!P4 LEA.HI.X R11, R14, R4, R16, 0x2, P6 ;  /* 0x000000040e0bc211 */ /* 0x000fe400030f1410 */
[----:B------:R-:W-:Y:S02]  /*15b10*/  IADD3 R16, R233, 0x70, RZ ;  /* 0x00000070e9107810 */ /* 0x000fe40007ffe0ff */
[----:B----4-:R-:W-:Y:S01]  /*15b20*/  @!P1 LEA R6, P5, R15, R0, 0x2 ;  /* 0x000000000f069211 */ /* 0x010fe200078a10ff */
[----:B------:R4:W-:Y:S01]  /*15b30*/  @!P4 ST.E.64 [R10.64], R80 ;  /* 0x000000500a00c985 */ /* 0x0009e2000c101b06 */
[----:B------:R-:W-:-:S02]  /*15b40*/  SHF.R.S32.HI R16, RZ, 0x1f, R16 ;  /* 0x0000001fff107819 */ /* 0x000fc40000011410 */
[-C--:B------:R-:W-:Y:S02]  /*15b50*/  @!P2 LEA.HI.X R9, R17, R4.reuse, R18, 0x2, P3 ;  /* 0x000000041109a211 */ /* 0x080fe400018f1412 */
[----:B------:R-:W-:Y:S02]  /*15b60*/  SHF.R.S32.HI R14, RZ, 0x1f, R252 ;  /* 0x0000001fff0e7819 */ /* 0x000fe400000114fc */
[----:B------:R-:W-:Y:S01]  /*15b70*/  @!P1 LEA.HI.X R7, R15, R4, R16, 0x2, P5 ;  /* 0x000000040f079211 */ /* 0x000fe200028f1410 */
[----:B------:R4:W-:Y:S04]  /*15b80*/  @!P2 ST.E.64 [R8.64], R72 ;  /* 0x000000480800a985 */ /* 0x0009e8000c101b06 */
[----:B------:R4:W-:Y:S01]  /*15b90*/  @!P1 ST.E.64 [R6.64], R48 ;  /* 0x0000003006009985 */ /* 0x0009e2000c101b06 */
[----:B--2---:R-:W-:-:S04]  /*15ba0*/  @!P0 LEA R2, P3, R252, R0, 0x2 ;  /* 0x00000000fc028211 */ /* 0x004fc800078610ff */
[----:B------:R-:W-:-:S05]  /*15bb0*/  @!P0 LEA.HI.X R3, R252, R4, R14, 0x2, P3 ;  /* 0x00000004fc038211 */ /* 0x000fca00018f140e */
[----:B------:R4:W-:Y:S04]  /*15bc0*/  @!P0 ST.E.64 [R2.64], R24 ;  /* 0x0000001802008985 */ /* 0x0009e8000c101b06 */
.L_x_794:
[----:B------:R-:W-:Y:S05]  /*15bd0*/  BSYNC B0 ;  /* 0x0000000000007941 */ /* 0x000fea0003800000 */
.L_x_793:
[----:B------:R-:W-:Y:S05]  /*15be0*/  BRA.DIV ~URZ, `(.L_x_795) ;  /* 0x00004b927f007947 */ /* 0x000fea000b800000 */
[----:B--2---:R2:W1:Y:S04]  /*15bf0*/  SHFL.IDX PT, R4, R5, 0x1, 0x1c1f ;  /* 0x003c1f0005047f89 */ /* 0x00446800000e0000 */
[----:B----4-:R2:W4:Y:S02]  /*15c00*/  SHFL.IDX PT, R0, R12, 0x1, 0x1c1f ;  /* 0x003c1f000c007f89 */ /* 0x01052400000e0000 */
.L_x_874:
[----:B------:R-:W-:-:S13]  /*15c10*/  ISETP.NE.AND P0, PT, R13, RZ, PT ;  /* 0x000000ff0d00720c */ /* 0x000fda0003f05270 */
[----:B------:R-:W-:Y:S05]  /*15c20*/  @P0 BRA `(.L_x_790) ;  /* 0x0000129000000947 */ /* 0x000fea0003800000 */
[C---:B------:R-:W-:Y:S02]  /*15c30*/  IADD3 R14, R233.reuse, 0x8, RZ ;  /* 0x00000008e90e7810 */ /* 0x040fe40007ffe0ff */
[C---:B------:R-:W-:Y:S02]  /*15c40*/  ISETP.GE.AND P2, PT, R233.reuse, c[0x0][0x3c8], PT ;  /* 0x0000f200e9007a0c */ /* 0x040fe40003f46270 */
[----:B------:R-:W-:Y:S02]  /*15c50*/  ISETP.GE.AND P1, PT, R14, c[0x0][0x3c8], PT ;  /* 0x0000f2000e007a0c */ /* 0x000fe40003f26270 */
[C---:B------:R-:W-:Y:S02]  /*15c60*/  IADD3 R11, R233.reuse, 0x10, RZ ;  /* 0x00000010e90b7810 */ /* 0x040fe40007ffe0ff */
[----:B------:R-:W-:Y:S02]  /*15c70*/  IADD3 R15, R233, 0x20, RZ ;  /* 0x00000020e90f7810 */ /* 0x000fe40007ffe0ff */
[----:B------:R-:W-:-:S02]  /*15c80*/  ISETP.GE.AND P0, PT, R11, c[0x0][0x3c8], PT ;  /* 0x0000f2000b007a0c */ /* 0x000fc40003f06270 */
[----:B------:R-:W-:Y:S02]  /*15c90*/  IADD3 R16, R233, 0x8, RZ ;  /* 0x00000008e9107810 */ /* 0x000fe40007ffe0ff */
[----:B------:R-:W-:Y:S01]  /*15ca0*/  ISETP.GE.AND P4, PT, R15, c[0x0][0x3c8], PT ;  /* 0x0000f2000f007a0c */ /* 0x000fe20003f86270 */
[----:B----4-:R-:W-:Y:S01]  /*15cb0*/  @!P2 IMAD.MOV.U32 R8, RZ, RZ, R0 ;  /* 0x000000ffff08a224 */ /* 0x010fe200078e0000 */
[----:B------:R-:W-:Y:S01]  /*15cc0*/  SHF.R.S32.HI R16, RZ, 0x1f, R16 ;  /* 0x0000001fff107819 */ /* 0x000fe20000011410 */
[----:B-1----:R-:W-:Y:S01]  /*15cd0*/  @!P2 IMAD.MOV.U32 R9, RZ, RZ, R4 ;  /* 0x000000ffff09a224 */ /* 0x002fe200078e0004 */
[C---:B------:R-:W-:Y:S02]  /*15ce0*/  @!P1 LEA R6, P3, R14.reuse, R0, 0x2 ;  /* 0x000000000e069211 */ /* 0x040fe400078610ff */
[C---:B--23--:R-:W-:Y:S01]  /*15cf0*/  IADD3 R12, R233.reuse, 0x10, RZ ;  /* 0x00000010e90c7810 */ /* 0x04cfe20007ffe0ff */
[----:B------:R-:W-:Y:S01]  /*15d00*/  @!P2 IMAD.WIDE R8, R233, 0x4, R8 ;  /* 0x00000004e908a825 */ /* 0x000fe200078e0208 */
[----:B------:R-:W-:-:S02]  /*15d10*/  @!P1 LEA.HI.X R7, R14, R4, R16, 0x2, P3 ;  /* 0x000000040e079211 */ /* 0x000fc400018f1410 */
[----:B------:R-:W-:Y:S02]  /*15d20*/  IADD3 R5, R233, 0x18, RZ ;  /* 0x00000018e9057810 */ /* 0x000fe40007ffe0ff */
[----:B------:R-:W-:Y:S01]  /*15d30*/  @!P0 LEA R2, P6, R11, R0, 0x2 ;  /* 0x000000000b028211 */ /* 0x000fe200078c10ff */
[----:B------:R1:W-:Y:S01]  /*15d40*/  @!P2 ST.E.64 [R8.64], R84 ;  /* 0x000000540800a985 */ /* 0x0003e2000c101b06 */
[----:B------:R-:W-:Y:S02]  /*15d50*/  SHF.R.S32.HI R12, RZ, 0x1f, R12 ;  /* 0x0000001fff0c7819 */ /* 0x000fe4000001140c */
[----:B------:R-:W-:Y:S01]  /*15d60*/  ISETP.GE.AND P5, PT, R5, c[0x0][0x3c8], PT ;  /* 0x0000f20005007a0c */ /* 0x000fe20003fa6270 */
[----:B------:R2:W-:Y:S01]  /*15d70*/  @!P1 ST.E.64 [R6.64], R64 ;  /* 0x0000004006009985 */ /* 0x0005e2000c101b06 */
[----:B------:R-:W-:Y:S02]  /*15d80*/  @!P0 LEA.HI.X R3, R11, R4, R12, 0x2, P6 ;  /* 0x000000040b038211 */ /* 0x000fe400030f140c */
[----:B------:R-:W-:-:S02]  /*15d90*/  IADD3 R14, R233, 0x18, RZ ;  /* 0x00000018e90e7810 */ /* 0x000fc40007ffe0ff */
[C---:B------:R-:W-:Y:S01]  /*15da0*/  IADD3 R10, R233.reuse, 0x28, RZ ;  /* 0x00000028e90a7810 */ /* 0x040fe20007ffe0ff */
[----:B------:R3:W-:Y:S01]  /*15db0*/  @!P0 ST.E.64 [R2.64], R52 ;  /* 0x0000003402008985 */ /* 0x0007e2000c101b06 */
[C---:B------:R-:W-:Y:S02]  /*15dc0*/  IADD3 R12, R233.reuse, 0x38, RZ ;  /* 0x00000038e90c7810 */ /* 0x040fe40007ffe0ff */
[----:B------:R-:W-:Y:S02]  /*15dd0*/  SHF.R.S32.HI R14, RZ, 0x1f, R14 ;  /* 0x0000001fff0e7819 */ /* 0x000fe4000001140e */
[----:B------:R-:W-:Y:S02]  /*15de0*/  IADD3 R16, R233, 0x20, RZ ;  /* 0x00000020e9107810 */ /* 0x000fe40007ffe0ff */
[----:B------:R-:W-:Y:S02]  /*15df0*/  ISETP.GE.AND P3, PT, R10, c[0x0][0x3c8], PT ;  /* 0x0000f2000a007a0c */ /* 0x000fe40003f66270 */
[----:B------:R-:W-:-:S02]  /*15e00*/  ISETP.GE.AND P1, PT, R12, c[0x0][0x3c8], PT ;  /* 0x0000f2000c007a0c */ /* 0x000fc40003f26270 */
[----:B------:R-:W-:Y:S02]  /*15e10*/  SHF.R.S32.HI R16, RZ, 0x1f, R16 ;  /* 0x0000001fff107819 */ /* 0x000fe40000011410 */
[C---:B------:R-:W-:Y:S02]  /*15e20*/  IADD3 R11, R233.reuse, 0x30, RZ ;  /* 0x00000030e90b7810 */ /* 0x040fe40007ffe0ff */
[----:B------:R-:W-:Y:S02]  /*15e30*/  IADD3 R13, R233, 0x38, RZ ;  /* 0x00000038e90d7810 */ /* 0x000fe40007ffe0ff */
[----:B------:R-:W-:Y:S02]  /*15e40*/  ISETP.GE.AND P2, PT, R11, c[0x0][0x3c8], PT ;  /* 0x0000f2000b007a0c */ /* 0x000fe40003f46270 */
[----:B-1----:R-:W-:Y:S02]  /*15e50*/  @!P5 LEA R8, P0, R5, R0, 0x2 ;  /* 0x000000000508d211 */ /* 0x002fe400078010ff */
[----:B------:R-:W-:-:S02]  /*15e60*/  SHF.R.S32.HI R13, RZ, 0x1f, R13 ;  /* 0x0000001fff0d7819 */ /* 0x000fc4000001140d */
[----:B--2---:R-:W-:Y:S02]  /*15e70*/  @!P4 LEA R6, P6, R15, R0, 0x2 ;  /* 0x000000000f06c211 */ /* 0x004fe400078c10ff */
[----:B------:R-:W-:Y:S02]  /*15e80*/  @!P5 LEA.HI.X R9, R5, R4, R14, 0x2, P0 ;  /* 0x000000040509d211 */ /* 0x000fe400000f140e */
[C---:B------:R-:W-:Y:S02]  /*15e90*/  IADD3 R14, R233.reuse, 0x28, RZ ;  /* 0x00000028e90e7810 */ /* 0x040fe40007ffe0ff */
[----:B------:R-:W-:Y:S01]  /*15ea0*/  IADD3 R5, R233, 0x40, RZ ;  /* 0x00000040e9057810 */ /* 0x000fe20007ffe0ff */
[----:B------:R1:W-:Y:S01]  /*15eb0*/  @!P5 ST.E.64 [R8.64], R88 ;  /* 0x000000580800d985 */ /* 0x0003e2000c101b06 */
[----:B------:R-:W-:-:S05]  /*15ec0*/  SHF.R.S32.HI R14, RZ, 0x1f, R14 ;  /* 0x0000001fff0e7819 */ /* 0x000fca000001140e */
[----:B---3--:R-:W-:-:S04]  /*15ed0*/  P2R R2, PR, RZ, 0x40 ;  /* 0x00000040ff027803 */ /* 0x008fc80000000000 */
[----:B------:R-:W-:Y:S02]  /*15ee0*/  ISETP.NE.AND P0, PT, R2, RZ, PT ;  /* 0x000000ff0200720c */ /* 0x000fe40003f05270 */
[C---:B------:R-:W-:Y:S02]  /*15ef0*/  @!P3 LEA R2, P6, R10.reuse, R0, 0x2 ;  /* 0x000000000a02b211 */ /* 0x040fe400078c10ff */
[-C--:B------:R-:W-:Y:S02]  /*15f00*/  @!P4 LEA.HI.X R7, R15, R4.reuse, R16, 0x2, P0 ;  /* 0x000000040f07c211 */ /* 0x080fe400000f1410 */
[----:B------:R-:W-:Y:S02]  /*15f10*/  @!P3 LEA.HI.X R3, R10, R4, R14, 0x2, P6 ;  /* 0x000000040a03b211 */ /* 0x000fe400030f140e */
[----:B------:R-:W-:Y:S01]  /*15f20*/  ISETP.GE.AND P0, PT, R5, c[0x0][0x3c8], PT ;  /* 0x0000f20005007a0c */ /* 0x000fe20003f06270 */
[----:B------:R2:W-:Y:S01]  /*15f30*/  @!P4 ST.E.64 [R6.64], R76 ;  /* 0x0000004c0600c985 */ /* 0x0005e2000c101b06 */
[----:B------:R-:W-:-:S02]  /*15f40*/  IADD3 R15, R233, 0x30, RZ ;  /* 0x00000030e90f7810 */ /* 0x000fc40007ffe0ff */
[C---:B------:R-:W-:Y:S01]  /*15f50*/  IADD3 R14, R233.reuse, 0x48, RZ ;  /* 0x00000048e90e7810 */ /* 0x040fe20007ffe0ff */
[----:B------:R3:W-:Y:S01]  /*15f60*/  @!P3 ST.E.64 [R2.64], R56 ;  /* 0x000000380200b985 */ /* 0x0007e2000c101b06 */
[----:B------:R-:W-:Y:S02]  /*15f70*/  SHF.R.S32.HI R15, RZ, 0x1f, R15 ;  /* 0x0000001fff0f7819 */ /* 0x000fe4000001140f */
[----:B------:R-:W-:Y:S02]  /*15f80*/  ISETP.GE.AND P5, PT, R14, c[0x0][0x3c8], PT ;  /* 0x0000f2000e007a0c */ /* 0x000fe40003fa6270 */
[----:B------:R-:W-:Y:S02]  /*15f90*/  IADD3 R10, R233, 0x50, RZ ;  /* 0x00000050e90a7810 */ /* 0x000fe40007ffe0ff */
[----:B-1----:R-:W-:Y:S02]  /*15fa0*/  @!P2 LEA R8, P3, R11, R0, 0x2 ;  /* 0x000000000b08a211 */ /* 0x002fe400078610ff */
[----:B------:R-:W-:-:S02]  /*15fb0*/  IADD3 R16, R233, 0x48, RZ ;  /* 0x00000048e9107810 */ /* 0x000fc40007ffe0ff */
[----:B------:R-:W-:Y:S02]  /*15fc0*/  @!P2 LEA.HI.X R9, R11, R4, R15, 0x2, P3 ;  /* 0x000000040b09a211 */ /* 0x000fe400018f140f */
[C---:B------:R-:W-:Y:S02]  /*15fd0*/  IADD3 R11, R233.reuse, 0x40, RZ ;  /* 0x00000040e90b7810 */ /* 0x040fe40007ffe0ff */
[----:B------:R-:W-:Y:S01]  /*15fe0*/  SHF.R.S32.HI R16, RZ, 0x1f, R16 ;  /* 0x0000001fff107819 */ /* 0x000fe20000011410 */
[----:B------:R-:W-:Y:S01]  /*15ff0*/  @!P2 ST.E.64 [R8.64], R94 ;  /* 0x0000005e0800a985 */ /* 0x000fe2000c101b06 */
[----:B------:R-:W-:Y:S02]  /*16000*/  SHF.R.S32.HI R11, RZ, 0x1f, R11 ;  /* 0x0000001fff0b7819 */ /* 0x000fe4000001140b */
[----:B------:R-:W-:-:S04]  /*16010*/  IADD3 R15, R233, 0x60, RZ ;  /* 0x00000060e90f7810 */ /* 0x000fc80007ffe0ff */
[----:B------:R-:W-:Y:S02]  /*16020*/  ISETP.GE.AND P2, PT, R15, c[0x0][0x3c8], PT ;  /* 0x0000f2000f007a0c */ /* 0x000fe40003f46270 */
[-C--:B--2---:R-:W-:Y:S02]  /*16030*/  @!P1 LEA R6, P4, R12, R0.reuse, 0x2 ;  /* 0x000000000c069211 */ /* 0x084fe400078810ff */
[----:B---3--:R-:W-:-:S11]  /*16040*/  @!P0 LEA R2, P6, R5, R0, 0x2 ;  /* 0x0000000005028211 */ /* 0x008fd600078c10ff */
[----:B------:R-:W-:Y:S02]  /*16050*/  P2R R3, PR, RZ, 0x10 ;  /* 0x00000010ff037803 */ /* 0x000fe40000000000 */
[----:B------:R-:W-:Y:S02]  /*16060*/  ISETP.GE.AND P4, PT, R10, c[0x0][0x3c8], PT ;  /* 0x0000f2000a007a0c */ /* 0x000fe40003f86270 */
[----:B------:R-:W-:Y:S02]  /*16070*/  ISETP.NE.AND P3, PT, R3, RZ, PT ;  /* 0x000000ff0300720c */ /* 0x000fe40003f65270 */
[-C--:B------:R-:W-:Y:S02]  /*16080*/  @!P0 LEA.HI.X R3, R5, R4.reuse, R11, 0x2, P6 ;  /* 0x0000000405038211 */ /* 0x080fe400030f140b */
[----:B------:R-:W-:Y:S02]  /*16090*/  @!P1 LEA.HI.X R7, R12, R4, R13, 0x2, P3 ;  /* 0x000000040c079211 */ /* 0x000fe400018f140d */
[----:B------:R-:W-:-:S02]  /*160a0*/  IADD3 R12, R233, 0x58, RZ ;  /* 0x00000058e90c7810 */ /* 0x000fc40007ffe0ff */
[C---:B------:R-:W-:Y:S01]  /*160b0*/  IADD3 R11, R233.reuse, 0x50, RZ ;  /* 0x00000050e90b7810 */ /* 0x040fe20007ffe0ff */
[----:B------:R1:W-:Y:S01]  /*160c0*/  @!P1 ST.E.64 [R6.64], R90 ;  /* 0x0000005a06009985 */ /* 0x0003e2000c101b06 */
[----:B------:R-:W-:Y:S02]  /*160d0*/  ISETP.GE.AND P3, PT, R12, c[0x0][0x3c8], PT ;  /* 0x0000f2000c007a0c */ /* 0x000fe40003f66270 */
[----:B------:R-:W-:Y:S01]  /*160e0*/  SHF.R.S32.HI R11, RZ, 0x1f, R11 ;  /* 0x0000001fff0b7819 */ /* 0x000fe2000001140b */
[----:B------:R2:W-:Y:S01]  /*160f0*/  @!P0 ST.E.64 [R2.64], R60 ;  /* 0x0000003c02008985 */ /* 0x0005e2000c101b06 */
[C---:B------:R-:W-:Y:S02]  /*16100*/  IADD3 R13, R233.reuse, 0x68, RZ ;  /* 0x00000068e90d7810 */ /* 0x040fe40007ffe0ff */
[----:B------:R-:W-:Y:S02]  /*16110*/  IADD3 R5, R233, 0x70, RZ ;  /* 0x00000070e9057810 */ /* 0x000fe40007ffe0ff */
[----:B------:R-:W-:-:S02]  /*16120*/  ISETP.GE.AND P1, PT, R13, c[0x0][0x3c8], PT ;  /* 0x0000f2000d007a0c */ /* 0x000fc40003f26270 */
[----:B-1----:R-:W-:-:S04]  /*16130*/  @!P5 LEA R6, P0, R14, R0, 0x2 ;  /* 0x000000000e06d211 */ /* 0x002fc800078010ff */
[----:B------:R-:W-:Y:S02]  /*16140*/  @!P5 LEA.HI.X R7, R14, R4, R16, 0x2, P0 ;  /* 0x000000040e07d211 */ /* 0x000fe400000f1410 */
[C---:B--2---:R-:W-:Y:S02]  /*16150*/  @!P4 LEA R2, P6, R10.reuse, R0, 0x2 ;  /* 0x000000000a02c211 */ /* 0x044fe400078c10ff */
[----:B------:R-:W-:Y:S01]  /*16160*/  IADD3 R14, R233, 0x58, RZ ;  /* 0x00000058e90e7810 */ /* 0x000fe20007ffe0ff */
[----:B------:R-:W-:Y:S01]  /*16170*/  @!P5 ST.E.64 [R6.64], R82 ;  /* 0x000000520600d985 */ /* 0x000fe2000c101b06 */
[----:B------:R-:W-:Y:S02]  /*16180*/  @!P4 LEA.HI.X R3, R10, R4, R11, 0x2, P6 ;  /* 0x000000040a03c211 */ /* 0x000fe400030f140b */
[----:B------:R-:W-:Y:S02]  /*16190*/  @!P3 LEA R10, P5, R12, R0, 0x2 ;  /* 0x000000000c0ab211 */ /* 0x000fe400078a10ff */
[----:B------:R-:W-:Y:S01]  /*161a0*/  ISETP.GE.AND P0, PT, R5, c[0x0][0x3c8], PT ;  /* 0x0000f20005007a0c */ /* 0x000fe20003f06270 */
[----:B------:R1:W-:Y:S01]  /*161b0*/  @!P4 ST.E.64 [R2.64], R78 ;  /* 0x0000004e0200c985 */ /* 0x0003e2000c101b06 */
[----:B------:R-:W-:-:S02]  /*161c0*/  SHF.R.S32.HI R14, RZ, 0x1f, R14 ;  /* 0x0000001fff0e7819 */ /* 0x000fc4000001140e */
[----:B------:R-:W-:Y:S02]  /*161d0*/  IADD3 R16, R233, 0x60, RZ ;  /* 0x00000060e9107810 */ /* 0x000fe40007ffe0ff */
[----:B------:R-:W-:Y:S02]  /*161e0*/  @!P2 LEA R8, P6, R15, R0, 0x2 ;  /* 0x000000000f08a211 */ /* 0x000fe400078c10ff */
[----:B------:R-:W-:-:S04]  /*161f0*/  SHF.R.S32.HI R16, RZ, 0x1f, R16 ;  /* 0x0000001fff107819 */ /* 0x000fc80000011410 */
[----:B------:R-:W-:Y:S02]  /*16200*/  @!P2 LEA.HI.X R9, R15, R4, R16, 0x2, P6 ;  /* 0x000000040f09a211 */ /* 0x000fe400030f1410 */
[----:B-1----:R-:W-:Y:S02]  /*16210*/  P2R R2, PR, RZ, 0x20 ;  /* 0x00000020ff027803 */ /* 0x002fe40000000000 */
[----:B------:R-:W-:Y:S02]  /*16220*/  @!P1 LEA R6, P5, R13, R0, 0x2 ;  /* 0x000000000d069211 */ /* 0x000fe400078a10ff */
[----:B------:R-:W-:-:S04]  /*16230*/  ISETP.NE.AND P4, PT, R2, RZ, PT ;  /* 0x000000ff0200720c */ /* 0x000fc80003f85270 */
[----:B------:R-:W-:Y:S02]  /*16240*/  @!P3 LEA.HI.X R11, R12, R4, R14, 0x2, P4 ;  /* 0x000000040c0bb211 */ /* 0x000fe400020f140e */
[C---:B------:R-:W-:Y:S02]  /*16250*/  IADD3 R14, R233.reuse, 0x68, RZ ;  /* 0x00000068e90e7810 */ /* 0x040fe40007ffe0ff */
[----:B------:R-:W-:Y:S01]  /*16260*/  IADD3 R12, R233, 0x70, RZ ;  /* 0x00000070e90c7810 */ /* 0x000fe20007ffe0ff */
[----:B------:R1:W-:Y:S01]  /*16270*/  @!P3 ST.E.64 [R10.64], R86 ;  /* 0x000000560a00b985 */ /* 0x0003e2000c101b06 */
[----:B------:R-:W-:Y:S02]  /*16280*/  SHF.R.S32.HI R14, RZ, 0x1f, R14 ;  /* 0x0000001fff0e7819 */ /* 0x000fe4000001140e */
[----:B------:R-:W-:Y:S01]  /*16290*/  SHF.R.S32.HI R12, RZ, 0x1f, R12 ;  /* 0x0000001fff0c7819 */ /* 0x000fe2000001140c */
[----:B------:R1:W-:Y:S01]  /*162a0*/  @!P2 ST.E.64 [R8.64], R74 ;  /* 0x0000004a0800a985 */ /* 0x0003e2000c101b06 */
[----:B------:R-:W-:-:S02]  /*162b0*/  @!P0 LEA R2, P4, R5, R0, 0x2 ;  /* 0x0000000005028211 */ /* 0x000fc400078810ff */
[-C--:B------:R-:W-:Y:S02]  /*162c0*/  @!P1 LEA.HI.X R7, R13, R4.reuse, R14, 0x2, P5 ;  /* 0x000000040d079211 */ /* 0x080fe400028f140e */
[----:B------:R-:W-:-:S03]  /*162d0*/  @!P0 LEA.HI.X R3, R5, R4, R12, 0x2, P4 ;  /* 0x0000000405038211 */ /* 0x000fc600020f140c */
[----:B------:R1:W-:Y:S04]  /*162e0*/  @!P1 ST.E.64 [R6.64], R58 ;  /* 0x0000003a06009985 */ /* 0x0003e8000c101b06 */
[----:B------:R1:W-:Y:S01]  /*162f0*/  @!P0 ST.E.64 [R2.64], R54 ;  /* 0x0000003602008985 */ /* 0x0003e2000c101b06 */
[----:B------:R-:W-:-:S13]  /*16300*/  ISETP.GE.AND P0, PT, R252, c[0x0][0x3c8], PT ;  /* 0x0000f200fc007a0c */ /* 0x000fda0003f06270 */
[----:B------:R-:W-:Y:S05]  /*16310*/  @P0 BRA `(.L_x_790) ;  /* 0x00000ba000000947 */ /* 0x000fea0003800000 */
[----:B------:R-:W-:Y:S02]  /*16320*/  SHF.R.S32.HI R5, RZ, 0x1f, R252 ;  /* 0x0000001fff057819 */ /* 0x000fe400000114fc */
[----:B-1----:R-:W-:-:S04]  /*16330*/  LEA R2, P0, R252, R0, 0x2 ;  /* 0x00000000fc027211 */ /* 0x002fc800078010ff */
[----:B------:R-:W-:-:S05]  /*16340*/  LEA.HI.X R3, R252, R4, R5, 0x2, P0 ;  /* 0x00000004fc037211 */ /* 0x000fca00000f1405 */
[----:B------:R1:W-:Y:S01]  /*16350*/  ST.E.64 [R2.64], R50 ;  /* 0x0000003202007985 */ /* 0x0003e2000c101b06 */
[----:B------:R-:W-:Y:S05]  /*16360*/  BRA `(.L_x_790) ;  /* 0x00000b5000007947 */ /* 0x000fea0003800000 */
.L_x_775:
[----:B------:R-:W-:Y:S01]  /*16370*/  ISETP.NE.U32.AND P0, PT, RZ, c[0x0][0x508], PT ;  /* 0x00014200ff007a0c */ /* 0x000fe20003f05070 */
[----:B------:R-:W-:Y:S01]  /*16380*/  IMAD.MOV.U32 R4, RZ, RZ, 0x4 ;  /* 0x00000004ff047424 */ /* 0x000fe200078e00ff */
[----:B------:R-:W-:Y:S01]  /*16390*/  ISETP.NE.U32.AND P2, PT, RZ, c[0x0][0x500], PT ;  /* 0x00014000ff007a0c */ /* 0x000fe20003f45070 */
[----:B------:R-:W-:Y:S01]  /*163a0*/  IMAD.MOV.U32 R20, RZ, RZ, c[0x0][0x388] ;  /* 0x0000e200ff147624 */ /* 0x000fe200078e00ff */
[----:B------:R-:W-:Y:S01]  /*163b0*/  ISETP.NE.AND.EX P0, PT, RZ, c[0x0][0x50c], PT, P0 ;  /* 0x00014300ff007a0c */ /* 0x000fe20003f05300 */
[----:B------:R-:W-:Y:S01]  /*163c0*/  IMAD.MOV.U32 R6, RZ, RZ, RZ ;  /* 0x000000ffff067224 */ /* 0x000fe200078e00ff */
[----:B------:R-:W-:Y:S01]  /*163d0*/  ISETP.NE.AND.EX P2, PT, RZ, c[0x0][0x504], PT, P2 ;  /* 0x00014100ff007a0c */ /* 0x000fe20003f45320 */
[----:B------:R-:W-:-:S10]  /*163e0*/  IMAD.WIDE R2, R251, R4, c[0x0][0x500] ;  /* 0x00014000fb027625 */ /* 0x000fd400078e0204 */
[----:B------:R-:W-:Y:S02]  /*163f0*/  @P0 IMAD.WIDE R4, R251, R4, c[0x0][0x508] ;  /* 0x00014200fb040625 */ /* 0x000fe400078e0204 */
[----:B------:R2:W5:Y:S04]  /*16400*/  @P2 LDG.E R6, [R2.64] ;  /* 0x0000000602062981 */ /* 0x000568000c1e1900 */
[----:B------:R2:W5:Y:S01]  /*16410*/  @P0 LDG.E R20, [R4.64] ;  /* 0x0000000604140981 */ /* 0x000562000c1e1900 */
[----:B------:R-:W-:-:S04]  /*16420*/  ISETP.NE.AND P1, PT, R247, RZ, PT ;  /* 0x000000fff700720c */ /* 0x000fc80003f25270 */
[----:B------:R-:W-:Y:S01]  /*16430*/  SEL R19, R247, c[0x0][0x3d4], P1 ;  /* 0x0000f500f7137a07 */ /* 0x000fe20000800000 */
[----:B------:R-:W-:Y:S05]  /*16440*/  @P0 BRA `(.L_x_796) ;  /* 0x0000004000000947 */ /* 0x000fea0003800000 */
[----:B------:R-:W-:Y:S05]  /*16450*/  @!P2 BRA `(.L_x_796) ;  /* 0x000000300000a947 */ /* 0x000fea0003800000 */
[----:B------:R3:W4:Y:S04]  /*16460*/  LDG.E R0, [R2.64] ;  /* 0x0000000602007981 */ /* 0x000728000c1e1900 */
[----:B--23--:R-:W4:Y:S02]  /*16470*/  LDG.E R2, [R2.64+0x4] ;  /* 0x0000040602027981 */ /* 0x00cf24000c1e1900 */
[----:B----45:R-:W-:Y:S02]  /*16480*/  IADD3 R20, -R0, R2, RZ ;  /* 0x0000000200147210 */ /* 0x030fe40007ffe1ff */
.L_x_796:
[----:B--2---:R-:W2:Y:S01]  /*16490*/  S2R R2, SR_TID.X ;  /* 0x0000000000027919 */ /* 0x004ea20000002100 */
[----:B------:R-:W-:Y:S01]  /*164a0*/  SHF.R.S32.HI R0, RZ, 0x1f, R251 ;  /* 0x0000001fff007819 */ /* 0x000fe200000114fb */
[----:B------:R-:W-:Y:S01]  /*164b0*/  BSSY B0, `(.L_x_797) ;  /* 0x0000036000007945 */ /* 0x000fe20003800000 */
[----:B------:R-:W-:-:S02]  /*164c0*/  LOP3.LUT R15, R250, 0xffff, RZ, 0xc0, !PT ;  /* 0x0000fffffa0f7812 */ /* 0x000fc400078ec0ff */
[----:B-----5:R-:W-:Y:S02]  /*164d0*/  SHF.R.S32.HI R18, RZ, 0x1f, R6 ;  /* 0x0000001fff127819 */ /* 0x020fe40000011406 */
[----:B------:R-:W-:Y:S02]  /*164e0*/  SEL R16, R251, RZ, !P2 ;  /* 0x000000fffb107207 */ /* 0x000fe40005000000 */
[----:B------:R-:W-:Y:S02]  /*164f0*/  SEL R21, R0, RZ, !P2 ;  /* 0x000000ff00157207 */ /* 0x000fe40005000000 */
[----:B--2---:R-:W-:-:S13]  /*16500*/  ISETP.GT.AND P0, PT, R2, 0x7f, PT ;  /* 0x0000007f0200780c */ /* 0x004fda0003f04270 */
[----:B------:R-:W-:Y:S05]  /*16510*/  @P0 BRA `(.L_x_798) ;  /* 0x000002f000000947 */ /* 0x000fea0003800000 */
[----:B------:R-:W-:Y:S01]  /*16520*/  IMAD R0, R20, c[0x0][0x4e8], RZ ;  /* 0x00013a0014007a24 */ /* 0x000fe200078e02ff */
[----:B------:R-:W-:-:S04]  /*16530*/  IADD3 R14, R244, R2, RZ ;  /* 0x00000002f40e7210 */ /* 0x000fc80007ffe0ff */
[----:B------:R-:W-:-:S13]  /*16540*/  ISETP.GE.AND P0, PT, R14, R0, PT ;  /* 0x000000000e00720c */ /* 0x000fda0003f06270 */
[----:B------:R-:W-:Y:S05]  /*16550*/  @P0 BRA `(.L_x_798) ;  /* 0x000002b000000947 */ /* 0x000fea0003800000 */
[----:B------:R-:W-:Y:S01]  /*16560*/  IMAD.MOV.U32 R0, RZ, RZ, 0x368 ;  /* 0x00000368ff007424 */ /* 0x000fe200078e00ff */
[----:B------:R-:W-:-:S04]  /*16570*/  ISETP.GT.AND P2, PT, R19, 0x1, PT ;  /* 0x000000011300780c */ /* 0x000fc80003f44270 */
[----:B------:R-:W-:-:S04]  /*16580*/  SEL R0, R0, 0x328, P2 ;  /* 0x0000032800007807 */ /* 0x000fc80001000000 */
[----:B------:R2:W3:Y:S08]  /*16590*/  LDC.64 R8, c[0x0][R0+0x170] ;  /* 0x00005c0000087b82 */ /* 0x0004f00000000a00 */
[----:B------:R2:W4:Y:S08]  /*165a0*/  LDC.64 R4, c[0x0][R0+0x168] ;  /* 0x00005a0000047b82 */ /* 0x0005300000000a00 */
[----:B------:R2:W5:Y:S08]  /*165b0*/  LDC.64 R12, c[0x0][R0+0x178] ;  /* 0x00005e00000c7b82 */ /* 0x0005700000000a00 */
[----:B------:R2:W1:Y:S02]  /*165c0*/  LDC.64 R10, c[0x0][R0+0x160] ;  /* 0x00005800000a7b82 */ /* 0x0004640000000a00 */
[----:B--2---:R-:W-:-:S02]  /*165d0*/  IMAD.MOV.U32 R0, RZ, RZ, c[0x0][0x4e8] ;  /* 0x00013a00ff007624 */ /* 0x004fc400078e00ff */
[-C--:B---3--:R-:W-:Y:S02]  /*165e0*/  IMAD R7, R9, R16.reuse, RZ ;  /* 0x0000001009077224 */ /* 0x088fe400078e02ff */
[----:B------:R-:W-:Y:S01]  /*165f0*/  IMAD.WIDE.U32 R2, R8, R16, RZ ;  /* 0x0000001008027225 */ /* 0x000fe200078e00ff */
[----:B------:R-:W-:Y:S02]  /*16600*/  ISETP.NE.AND P0, PT, R0, 0x1, PT ;  /* 0x000000010000780c */ /* 0x000fe40003f05270 */
[----:B------:R-:W-:Y:S01]  /*16610*/  MOV R0, R14 ;  /* 0x0000000e00007202 */ /* 0x000fe20000000f00 */
[----:B------:R-:W-:Y:S01]  /*16620*/  IMAD R8, R8, R21, R7 ;  /* 0x0000001508087224 */ /* 0x000fe200078e0207 */
[----:B------:R-:W-:Y:S01]  /*16630*/  SEL R7, R249, RZ, P2 ;  /* 0x000000fff9077207 */ /* 0x000fe20001000000 */
[-C--:B----4-:R-:W-:Y:S02]  /*16640*/  IMAD R9, R5, R15.reuse, RZ ;  /* 0x0000000f05097224 */ /* 0x090fe400078e02ff */
[----:B------:R-:W-:Y:S01]  /*16650*/  IMAD.WIDE.U32 R4, R4, R15, RZ ;  /* 0x0000000f04047225 */ /* 0x000fe200078e00ff */
[----:B------:R-:W-:-:S03]  /*16660*/  IADD3 R3, R3, R8, RZ ;  /* 0x0000000803037210 */ /* 0x000fc60007ffe0ff */
[----:B------:R-:W-:Y:S02]  /*16670*/  IMAD.IADD R9, R5, 0x1, R9 ;  /* 0x0000000105097824 */ /* 0x000fe400078e0209 */
[----:B------:R-:W-:-:S04]  /*16680*/  @P0 IMAD.HI.U32 R17, R14, c[0x0][0x4ec], RZ ;  /* 0x00013b000e110a27 */ /* 0x000fc800078e00ff */
[-C--:B-----5:R-:W-:Y:S01]  /*16690*/  IMAD R8, R13, R7.reuse, RZ ;  /* 0x000000070d087224 */ /* 0x0a0fe200078e02ff */
[----:B------:R-:W-:Y:S02]  /*166a0*/  @P0 SHF.R.U32.HI R0, RZ, c[0x0][0x4f0], R17 ;  /* 0x00013c00ff000a19 */ /* 0x000fe40000011611 */
[----:B------:R-:W-:Y:S01]  /*166b0*/  IADD3 R17, P1, P0, R2, R4, R6 ;  /* 0x0000000402117210 */ /* 0x000fe2000783e006 */
[----:B------:R-:W-:-:S03]  /*166c0*/  IMAD.WIDE.U32 R4, R12, R7, RZ ;  /* 0x000000070c047225 */ /* 0x000fc600078e00ff */
[----:B------:R-:W-:Y:S01]  /*166d0*/  IADD3.X R9, R3, R9, R18, P1, P0 ;  /* 0x0000000903097210 */ /* 0x000fe20000fe0412 */
[----:B------:R-:W-:Y:S01]  /*166e0*/  IMAD.MOV R2, RZ, RZ, -R0 ;  /* 0x000000ffff027224 */ /* 0x000fe200078e0a00 */
[----:B------:R-:W-:Y:S01]  /*166f0*/  IADD3 R5, R5, R8, RZ ;  /* 0x0000000805057210 */ /* 0x000fe20007ffe0ff */
[----:B------:R-:W-:Y:S01]  /*16700*/  IMAD.MOV.U32 R8, RZ, RZ, c[0x0][0x4a8] ;  /* 0x00012a00ff087624 */ /* 0x000fe200078e00ff */
[----:B------:R-:W-:Y:S01]  /*16710*/  IADD3 R4, P1, P0, R0, R17, R4 ;  /* 0x0000001100047210 */ /* 0x000fe2000783e004 */
[----:B------:R-:W-:Y:S01]  /*16720*/  IMAD R2, R2, c[0x0][0x4e8], R14 ;  /* 0x00013a0002027a24 */ /* 0x000fe200078e020e */
[----:B------:R-:W-:-:S03]  /*16730*/  SHF.R.S32.HI R3, RZ, 0x1f, R0 ;  /* 0x0000001fff037819 */ /* 0x000fc60000011400 */
[----:B-1----:R-:W-:Y:S01]  /*16740*/  IMAD R0, R11, R2, RZ ;  /* 0x000000020b007224 */ /* 0x002fe200078e02ff */
[----:B------:R-:W-:Y:S02]  /*16750*/  SHF.R.S32.HI R7, RZ, 0x1f, R2 ;  /* 0x0000001fff077819 */ /* 0x000fe40000011402 */
        /* <DEDUP_REMOVED lines=11> */
.L_x_798:
[----:B------:R-:W-:Y:S05]  /*16810*/  BSYNC B0 ;  /* 0x0000000000007941 */ /* 0x000fea0003800000 */
.L_x_797:
        /* <DEDUP_REMOVED lines=8> */
[----:B------:R-:W-:-:S03]  /*168a0*/  IADD3 R4, R4, R244, RZ ;  /* 0x000000f404047210 */ /* 0x000fc60007ffe0ff */
        /* <DEDUP_REMOVED lines=26> */
.L_x_875:
[----:B------:R-:W-:Y:S05]  /*16a50*/  BRA.DIV ~URZ, `(.L_x_800) ;  /* 0x00003e627f007947 */ /* 0x000fea000b800000 */
[----:B------:R3:W4:Y:S02]  /*16a60*/  SHFL.IDX PT, R0, R10, RZ, 0x181f ;  /* 0x00181fff0a007589 */ /* 0x00072400000e0000 */
.L_x_876:
[----:B------:R-:W-:Y:S01]  /*16a70*/  IMAD R8, R20, c[0x0][0x4e8], RZ ;  /* 0x00013a0014087a24 */ /* 0x000fe200078e02ff */
        /* <DEDUP_REMOVED lines=14> */
.L_x_802:
[----:B------:R-:W-:Y:S05]  /*16b60*/  BSYNC B0 ;  /* 0x0000000000007941 */ /* 0x000fea0003800000 */
.L_x_801:
[----:B------:R-:W-:Y:S05]  /*16b70*/  BRA.DIV ~URZ, `(.L_x_803) ;  /* 0x00003db27f007947 */ /* 0x000fea000b800000 */
[----:B--2---:R2:W1:Y:S04]  /*16b80*/  SHFL.IDX PT, R9, R7, 0x1, 0x181f ;  /* 0x00381f0007097f89 */ /* 0x00446800000e0000 */
[----:B----4-:R2:W4:Y:S02]  /*16b90*/  SHFL.IDX PT, R0, R10, 0x1, 0x181f ;  /* 0x00381f000a007f89 */ /* 0x01052400000e0000 */
.L_x_877:
        /* <DEDUP_REMOVED lines=14> */
.L_x_805:
[----:B------:R-:W-:Y:S05]  /*16c80*/  BSYNC B0 ;  /* 0x0000000000007941 */ /* 0x000fea0003800000 */
.L_x_804:
[----:B------:R-:W-:Y:S05]  /*16c90*/  BRA.DIV ~URZ, `(.L_x_806) ;  /* 0x00003d627f007947 */ /* 0x000fea000b800000 */
[----:B-1----:R1:W2:Y:S02]  /*16ca0*/  SHFL.IDX PT, R9, R7, 0x2, 0x181f ;  /* 0x00581f0007097f89 */ /* 0x0022a400000e0000 */
.L_x_878:
[----:B------:R-:W-:Y:S05]  /*16cb0*/  BRA.DIV ~URZ, `(.L_x_807) ;  /* 0x00003db27f007947 */ /* 0x000fea000b800000 */
[----:B----4-:R4:W1:Y:S02]  /*16cc0*/  SHFL.IDX PT, R0, R10, 0x2, 0x181f ;  /* 0x00581f000a007f89 */ /* 0x01086400000e0000 */
.L_x_879:
        /* <DEDUP_REMOVED lines=14> */
.L_x_809:
[----:B------:R-:W-:Y:S05]  /*16db0*/  BSYNC B0 ;  /* 0x0000000000007941 */ /* 0x000fea0003800000 */
.L_x_808:
[----:B------:R-:W-:Y:S05]  /*16dc0*/  BRA.DIV ~URZ, `(.L_x_810) ;  /* 0x00003d127f007947 */ /* 0x000fea000b800000 */
[----:B-12---:R-:W1:Y:S04]  /*16dd0*/  SHFL.IDX PT, R7, R7, 0x3, 0x181f ;  /* 0x00781f0007077f89 */ /* 0x006e6800000e0000 */
[----:B------:R2:W3:Y:S02]  /*16de0*/  SHFL.IDX PT, R0, R10, 0x3, 0x181f ;  /* 0x00781f000a007f89 */ /* 0x0004e400000e0000 */
.L_x_880:
        /* <DEDUP_REMOVED lines=13> */
.L_x_790:
[----:B------:R-:W-:Y:S05]  /*16ec0*/  BSYNC B1 ;  /* 0x0000000000017941 */ /* 0x000fea0003800000 */
.L_x_774:
[----:B-1-34-:R-:W3:Y:S02]  /*16ed0*/  LDL R0, [R1+0x20] ;  /* 0x0000200001007983 */ /* 0x01aee40000100800 */
[----:B---3--:R-:W-:-:S13]  /*16ee0*/  ISETP.NE.AND P0, PT, R0, RZ, PT ;  /* 0x000000ff0000720c */ /* 0x008fda0003f05270 */
[----:B------:R-:W-:Y:S01]  /*16ef0*/  @P0 WARPSYNC 0xffffffff ;  /* 0xffffffff00000948 */ /* 0x000fe20003800000 */
[----:B------:R-:W-:Y:S06]  /*16f00*/  @P0 BAR.SYNC.DEFER_BLOCKING 0x5, 0x100 ;  /* 0x0144000000000b1d */ /* 0x000fec0000010000 */
[----:B------:R-:W1:Y:S04]  /*16f10*/  @P0 LDS.128 R248, [0xe100] ;  /* 0x00e10000fff80984 */ /* 0x000e680000000c00 */
[----:B------:R-:W-:Y:S06]  /*16f20*/  @P0 BAR.ARV 0x4, 0x100 ;  /* 0x0104000000000b1d */ /* 0x000fec0000002000 */
[----:B------:R-:W-:Y:S05]  /*16f30*/  @P0 BRA `(.L_x_811) ;  /* 0x00000f6000000947 */ /* 0x000fea0003800000 */
[----:B------:R-:W3:Y:S01]  /*16f40*/  S2R R0, SR_TID.X ;  /* 0x0000000000007919 */ /* 0x000ee20000002100 */
[----:B------:R-:W-:Y:S01]  /*16f50*/  IMAD.MOV.U32 R7, RZ, RZ, RZ ;  /* 0x000000ffff077224 */ /* 0x000fe200078e00ff */
[----:B--23--:R-:W-:-:S04]  /*16f60*/  LOP3.LUT R12, R0, 0x1f, RZ, 0xc0, !PT ;  /* 0x0000001f000c7812 */ /* 0x00cfc800078ec0ff */
[----:B------:R-:W-:Y:S01]  /*16f70*/  ISETP.NE.AND P6, PT, R12, 0x1f, PT ;  /* 0x0000001f0c00780c */ /* 0x000fe20003fc5270 */
[----:B------:R-:W-:Y:S10]  /*16f80*/  BRA.DIV ~URZ, `(.L_x_812) ;  /* 0x00003c227f007947 */ /* 0x000ff4000b800000 */
[----:B------:R2:W3:Y:S02]  /*16f90*/  SHFL.IDX PT, R9, R62, RZ, 0x1f ;  /* 0x00001fff3e097589 */ /* 0x0004e400000e0000 */
.L_x_881:
[----:B------:R-:W-:Y:S05]  /*16fa0*/  BRA.DIV ~URZ, `(.L_x_813) ;  /* 0x00003c727f007947 */ /* 0x000fea000b800000 */
[----:B------:R4:W2:Y:S02]  /*16fb0*/  SHFL.IDX PT, R8, R62, 0x1, 0x1f ;  /* 0x00201f003e087f89 */ /* 0x0008a400000e0000 */
.L_x_882:
[----:B-1----:R-:W-:Y:S02]  /*16fc0*/  IMAD.IADD R0, R251, 0x1, R12 ;  /* 0x00000001fb007824 */ /* 0x002fe400078e020c */
        /* <DEDUP_REMOVED lines=16> */
[----:B------:R1:W4:Y:S02]  /*170d0*/  SHFL.UP PT, R4, R0, 0x1, RZ ;  /* 0x0420000000047989 */ /* 0x00032400000e00ff */
.L_x_883:
[----:B----4-:R-:W-:-:S04]  /*170e0*/  SEL R4, R4, RZ, P5 ;  /* 0x000000ff04047207 */ /* 0x010fc80002800000 */
        /* <DEDUP_REMOVED lines=14> */
[----:B------:R1:W4:Y:S02]  /*171d0*/  SHFL.IDX PT, R0, R4, 0x1f, 0x1f ;  /* 0x03e01f0004007f89 */ /* 0x00032400000e0000 */
.L_x_884:
[----:B----4-:R-:W-:Y:S01]  /*171e0*/  IMAD R0, R0, c[0x0][0x538], RZ ;  /* 0x00014e0000007a24 */ /* 0x010fe200078e02ff */
[----:B------:R-:W-:Y:S04]  /*171f0*/  BSSY B1, `(.L_x_816) ;  /* 0x00000c5000017945 */ /* 0x000fe80003800000 */
[----:B--2---:R-:W-:-:S04]  /*17200*/  IADD3 R8, R0, R8, RZ ;  /* 0x0000000800087210 */ /* 0x004fc80007ffe0ff */
[----:B---3--:R-:W-:-:S13]  /*17210*/  ISETP.GT.AND P0, PT, R8, R9, PT ;  /* 0x000000090800720c */ /* 0x008fda0003f04270 */
[----:B------:R-:W-:Y:S05]  /*17220*/  @P0 BRA `(.L_x_817) ;  /* 0x0000024000000947 */ /* 0x000fea0003800000 */
.L_x_821:
        /* <DEDUP_REMOVED lines=16> */
.L_x_885:
        /* <DEDUP_REMOVED lines=16> */
.L_x_886:
[----:B--2---:R-:W-:-:S05]  /*17430*/  IMAD R0, R0, c[0x0][0x538], RZ ;  /* 0x00014e0000007a24 */ /* 0x004fca00078e02ff */
[----:B------:R-:W-:-:S04]  /*17440*/  IADD3 R8, R0, R8, RZ ;  /* 0x0000000800087210 */ /* 0x000fc80007ffe0ff */
[----:B------:R-:W-:-:S13]  /*17450*/  ISETP.GT.AND P0, PT, R8, R9, PT ;  /* 0x000000090800720c */ /* 0x000fda0003f04270 */
[----:B-1----:R-:W-:Y:S05]  /*17460*/  @!P0 BRA `(.L_x_821) ;  /* 0xfffffdc000008947 */ /* 0x002fea000383ffff */
.L_x_817:
[----:B------:R-:W-:-:S05]  /*17470*/  IADD3 R8, -R0, R8, RZ ;  /* 0x0000000800087210 */ /* 0x000fca0007ffe1ff */
[----:B------:R-:W-:-:S05]  /*17480*/  IMAD R0, R4, c[0x0][0x538], R8 ;  /* 0x00014e0004007a24 */ /* 0x000fca00078e0208 */
[----:B------:R-:W-:Y:S01]  /*17490*/  ISETP.GT.AND P0, PT, R0, R9, PT ;  /* 0x000000090000720c */ /* 0x000fe20003f04270 */
[----:B------:R-:W-:-:S12]  /*174a0*/  BRA.DIV ~URZ, `(.L_x_822) ;  /* 0x00003bd27f007947 */ /* 0x000fd8000b800000 */
[----:B------:R-:W-:-:S04]  /*174b0*/  VOTE.ANY R5, PT, !P0 ;  /* 0x0000000000057806 */ /* 0x000fc800040e0100 */
.L_x_887:
[----:B------:R-:W2:Y:S02]  /*174c0*/  POPC R0, R5 ;  /* 0x0000000500007309 */ /* 0x000ea40000000000 */
[----:B--2---:R-:W-:Y:S01]  /*174d0*/  IADD3 R251, R0, R251, RZ ;  /* 0x000000fb00fb7210 */ /* 0x004fe20007ffe0ff */
[----:B------:R-:W-:Y:S05]  /*174e0*/  BRA.DIV ~URZ, `(.L_x_823) ;  /* 0x00003be27f007947 */ /* 0x000fea000b800000 */
[----:B------:R2:W3:Y:S04]  /*174f0*/  SHFL.IDX PT, R10, R6, R0, 0x1f ;  /* 0x00001f00060a7589 */ /* 0x0004e800000e0000 */
[----:B------:R2:W4:Y:S02]  /*17500*/  SHFL.IDX PT, R7, R7, R0, 0x1f ;  /* 0x00001f0007077589 */ /* 0x00052400000e0000 */
.L_x_888:
[----:B------:R-:W-:Y:S01]  /*17510*/  ISETP.NE.AND P0, PT, R5, RZ, PT ;  /* 0x000000ff0500720c */ /* 0x000fe20003f05270 */
[----:B------:R-:W-:-:S12]  /*17520*/  BSSY B0, `(.L_x_824) ;  /* 0x0000005000007945 */ /* 0x000fd80003800000 */
[----:B------:R-:W-:Y:S05]  /*17530*/  @!P0 BRA `(.L_x_825) ;  /* 0x0000003000008947 */ /* 0x000fea0003800000 */
[----:B--2---:R-:W-:Y:S01]  /*17540*/  IADD3 R0, R0, -0x1, RZ ;  /* 0xffffffff00007810 */ /* 0x004fe20007ffe0ff */
[----:B------:R-:W-:Y:S05]  /*17550*/  BRA.DIV ~URZ, `(.L_x_826) ;  /* 0x00003c427f007947 */ /* 0x000fea000b800000 */
[----:B------:R2:W1:Y:S02]  /*17560*/  SHFL.IDX PT, R11, R4, R0, 0x1f ;  /* 0x00001f00040b7589 */ /* 0x00046400000e0000 */
.L_x_825:
[----:B------:R-:W-:Y:S05]  /*17570*/  BSYNC B0 ;  /* 0x0000000000007941 */ /* 0x000fea0003800000 */
.L_x_824:
[----:B----4-:R-:W-:Y:S01]  /*17580*/  ISETP.NE.AND P0, PT, R7, 0x1, PT ;  /* 0x000000010700780c */ /* 0x010fe20003f05270 */
[----:B-1----:R-:W-:Y:S01]  /*17590*/  IMAD R248, R11, c[0x0][0x538], R8 ;  /* 0x00014e000bf87a24 */ /* 0x002fe200078e0208 */
[----:B------:R-:W-:Y:S04]  /*175a0*/  BSSY B0, `(.L_x_827) ;  /* 0x0000082000007945 */ /* 0x000fe80003800000 */
[----:B------:R-:W-:-:S07]  /*175b0*/  IADD3 R8, -R248, R9, RZ ;  /* 0x00000009f8087210 */ /* 0x000fce0007ffe1ff */
[----:B------:R-:W-:Y:S05]  /*175c0*/  @!P0 BRA `(.L_x_828) ;  /* 0x000003d000008947 */ /* 0x000fea0003800000 */
[-C--:B---3--:R-:W-:Y:S02]  /*175d0*/  IABS R2, R10.reuse ;  /* 0x0000000a00027213 */ /* 0x088fe40000000000 */
[----:B------:R-:W-:Y:S02]  /*175e0*/  IABS R9, R10 ;  /* 0x0000000a00097213 */ /* 0x000fe40000000000 */
[----:B--2---:R-:W1:Y:S08]  /*175f0*/  I2F.RP R0, R2 ;  /* 0x0000000200007306 */ /* 0x004e700000209400 */
[----:B-1----:R-:W1:Y:S02]  /*17600*/  MUFU.RCP R0, R0 ;  /* 0x0000000000007308 */ /* 0x002e640000001000 */
[----:B-1----:R-:W-:-:S06]  /*17610*/  IADD3 R0, R0, 0xffffffe, RZ ;  /* 0x0ffffffe00007810 */ /* 0x002fcc0007ffe0ff */
[----:B------:R-:W1:Y:S02]  /*17620*/  F2I.FTZ.U32.TRUNC.NTZ R5, R0 ;  /* 0x0000000000057305 */ /* 0x000e64000021f000 */
[----:B-1----:R-:W-:Y:S01]  /*17630*/  IMAD.MOV R3, RZ, RZ, -R5 ;  /* 0x000000ffff037224 */ /* 0x002fe200078e0a05 */
[----:B------:R-:W-:-:S03]  /*17640*/  IABS R0, R7 ;  /* 0x0000000700007213 */ /* 0x000fc60000000000 */
[----:B------:R-:W-:Y:S01]  /*17650*/  IMAD.MOV.U32 R4, RZ, RZ, R3 ;  /* 0x000000ffff047224 */ /* 0x000fe200078e0003 */
[----:B------:R-:W-:Y:S01]  /*17660*/  IABS R3, R8 ;  /* 0x0000000800037213 */ /* 0x000fe20000000000 */
[----:B------:R-:W-:Y:S02]  /*17670*/  IMAD.MOV.U32 R6, RZ, RZ, R0 ;  /* 0x000000ffff067224 */ /* 0x000fe400078e0000 */
[----:B------:R-:W-:Y:S02]  /*17680*/  IMAD R0, R4, R2, RZ ;  /* 0x0000000204007224 */ /* 0x000fe400078e02ff */
[----:B------:R-:W-:Y:S01]  /*17690*/  IMAD.MOV.U32 R4, RZ, RZ, RZ ;  /* 0x000000ffff047224 */ /* 0x000fe200078e00ff */
[----:B------:R-:W1:Y:S03]  /*176a0*/  I2F.RP R11, R6 ;  /* 0x00000006000b7306 */ /* 0x000e660000209400 */
[----:B------:R-:W-:-:S04]  /*176b0*/  IMAD.HI.U32 R5, R5, R0, R4 ;  /* 0x0000000005057227 */ /* 0x000fc800078e0004 */
[----:B------:R-:W-:-:S05]  /*176c0*/  IMAD.MOV R0, RZ, RZ, -R9 ;  /* 0x000000ffff007224 */ /* 0x000fca00078e0a09 */
[----:B------:R-:W-:Y:S01]  /*176d0*/  MOV R4, R0 ;  /* 0x0000000000047202 */ /* 0x000fe20000000f00 */
[----:B------:R-:W-:-:S04]  /*176e0*/  IMAD.HI.U32 R0, R5, R3, RZ ;  /* 0x0000000305007227 */ /* 0x000fc800078e00ff */
[----:B------:R-:W-:Y:S02]  /*176f0*/  IMAD R3, R0, R4, R3 ;  /* 0x0000000400037224 */ /* 0x000fe400078e0203 */
[----:B-1----:R-:W1:Y:S03]  /*17700*/  MUFU.RCP R4, R11 ;  /* 0x0000000b00047308 */ /* 0x002e660000001000 */
[----:B------:R-:W-:-:S13]  /*17710*/  ISETP.GT.U32.AND P0, PT, R2, R3, PT ;  /* 0x000000030200720c */ /* 0x000fda0003f04070 */
[----:B------:R-:W-:Y:S01]  /*17720*/  @!P0 IMAD.IADD R3, R3, 0x1, -R2 ;  /* 0x0000000103038824 */ /* 0x000fe200078e0a02 */
[----:B-1----:R-:W-:Y:S02]  /*17730*/  IADD3 R4, R4, 0xffffffe, RZ ;  /* 0x0ffffffe04047810 */ /* 0x002fe40007ffe0ff */
[----:B------:R-:W-:Y:S02]  /*17740*/  @!P0 IADD3 R0, R0, 0x1, RZ ;  /* 0x0000000100008810 */ /* 0x000fe40007ffe0ff */
[----:B------:R-:W-:Y:S02]  /*17750*/  ISETP.GE.U32.AND P2, PT, R3, R2, PT ;  /* 0x000000020300720c */ /* 0x000fe40003f46070 */
[----:B------:R-:W1:Y:S01]  /*17760*/  F2I.FTZ.U32.TRUNC.NTZ R3, R4 ;  /* 0x0000000400037305 */ /* 0x000e62000021f000 */
[----:B------:R-:W-:Y:S02]  /*17770*/  LOP3.LUT R2, R8, R10, RZ, 0x3c, !PT ;  /* 0x0000000a08027212 */ /* 0x000fe400078e3cff */
[----:B------:R-:W-:-:S02]  /*17780*/  ISETP.NE.AND P0, PT, R10, RZ, PT ;  /* 0x000000ff0a00720c */ /* 0x000fc40003f05270 */
[----:B------:R-:W-:-:S06]  /*17790*/  ISETP.GE.AND P1, PT, R2, RZ, PT ;  /* 0x000000ff0200720c */ /* 0x000fcc0003f26270 */
[----:B------:R-:W-:Y:S01]  /*177a0*/  @P2 IADD3 R0, R0, 0x1, RZ ;  /* 0x0000000100002810 */ /* 0x000fe20007ffe0ff */
[----:B-1----:R-:W-:-:S06]  /*177b0*/  IMAD.MOV R2, RZ, RZ, -R3 ;  /* 0x000000ffff027224 */ /* 0x002fcc00078e0a03 */
[----:B------:R-:W-:Y:S01]  /*177c0*/  @!P1 IMAD.MOV R0, RZ, RZ, -R0 ;  /* 0x000000ffff009224 */ /* 0x000fe200078e0a00 */
[----:B------:R-:W-:Y:S02]  /*177d0*/  @!P0 LOP3.LUT R0, RZ, R10, RZ, 0x33, !PT ;  /* 0x0000000aff008212 */ /* 0x000fe400078e33ff */
[----:B------:R-:W-:Y:S02]  /*177e0*/  MOV R4, R2 ;  /* 0x0000000200047202 */ /* 0x000fe40000000f00 */
[----:B------:R-:W-:Y:S02]  /*177f0*/  IABS R2, R7 ;  /* 0x0000000700027213 */ /* 0x000fe40000000000 */
[----:B------:R-:W-:Y:S01]  /*17800*/  IABS R9, R0 ;  /* 0x0000000000097213 */ /* 0x000fe20000000000 */
[----:B------:R-:W-:Y:S02]  /*17810*/  IMAD R4, R4, R6, RZ ;  /* 0x0000000604047224 */ /* 0x000fe400078e02ff */
[----:B------:R-:W-:-:S02]  /*17820*/  IMAD.MOV R5, RZ, RZ, -R2 ;  /* 0x000000ffff057224 */ /* 0x000fc400078e0a02 */
[----:B------:R-:W-:-:S04]  /*17830*/  IMAD.MOV.U32 R2, RZ, RZ, RZ ;  /* 0x000000ffff027224 */ /* 0x000fc800078e00ff */
[----:B------:R-:W-:Y:S01]  /*17840*/  IMAD.HI.U32 R2, R3, R4, R2 ;  /* 0x0000000403027227 */ /* 0x000fe200078e0002 */
[----:B------:R-:W-:-:S03]  /*17850*/  MOV R4, R5 ;  /* 0x0000000500047202 */ /* 0x000fc60000000f00 */
[----:B------:R-:W-:-:S04]  /*17860*/  IMAD.MOV.U32 R3, RZ, RZ, R9 ;  /* 0x000000ffff037224 */ /* 0x000fc800078e0009 */
[----:B------:R-:W-:-:S04]  /*17870*/  IMAD.HI.U32 R2, R2, R3, RZ ;  /* 0x0000000302027227 */ /* 0x000fc800078e00ff */
[----:B------:R-:W-:Y:S01]  /*17880*/  IMAD R3, R2, R4, R3 ;  /* 0x0000000402037224 */ /* 0x000fe200078e0203 */
[----:B------:R-:W-:-:S04]  /*17890*/  IADD3 R4, -R0, RZ, RZ ;  /* 0x000000ff00047210 */ /* 0x000fc80007ffe1ff */
        /* <DEDUP_REMOVED lines=9> */
[----:B------:R-:W-:-:S05]  /*17930*/  @!P0 LOP3.LUT R2, RZ, R7, RZ, 0x33, !PT ;  /* 0x00000007ff028212 */ /* 0x000fca00078e33ff */
[----:B------:R-:W-:-:S04]  /*17940*/  IMAD.MOV R3, RZ, RZ, -R2 ;  /* 0x000000ffff037224 */ /* 0x000fc800078e0a02 */
[C---:B------:R-:W-:Y:S02]  /*17950*/  IMAD R3, R7.reuse, R3, R0 ;  /* 0x0000000307037224 */ /* 0x040fe400078e0200 */
[----:B------:R-:W-:Y:S02]  /*17960*/  IMAD R0, R7, 0x1000000, R2 ;  /* 0x0100000007007824 */ /* 0x000fe400078e0202 */
[----:B------:R-:W-:Y:S02]  /*17970*/  IMAD R2, R10, R4, R8 ;  /* 0x000000040a027224 */ /* 0x000fe400078e0208 */
[----:B------:R-:W-:Y:S01]  /*17980*/  IMAD R250, R3, 0x10000, R0 ;  /* 0x0001000003fa7824 */ /* 0x000fe200078e0200 */
[----:B------:R-:W-:Y:S05]  /*17990*/  BRA `(.L_x_829) ;  /* 0x0000042000007947 */ /* 0x000fea0003800000 */
.L_x_828:
[----:B------:R-:W-:-:S04]  /*179a0*/  IMAD.MOV.U32 R2, RZ, RZ, 0x4 ;  /* 0x00000004ff027424 */ /* 0x000fc800078e00ff */
[----:B------:R-:W-:-:S05]  /*179b0*/  IMAD.WIDE R2, R251, R2, c[0x0][0x590] ;  /* 0x00016400fb027625 */ /* 0x000fca00078e0202 */
[----:B--2---:R-:W2:Y:S02]  /*179c0*/  LDG.E R4, [R2.64] ;  /* 0x0000000602047981 */ /* 0x004ea4000c1e1900 */
[----:B--23--:R-:W-:-:S05]  /*179d0*/  IMAD R9, R4, R10, RZ ;  /* 0x0000000a04097224 */ /* 0x00cfca00078e02ff */
        /* <DEDUP_REMOVED lines=28> */
[----:B------:R-:W-:Y:S02]  /*17ba0*/  IMAD R11, R4, R2, RZ ;  /* 0x00000002040b7224 */ /* 0x000fe400078e02ff */
[----:B------:R-:W-:-:S03]  /*17bb0*/  IMAD.MOV R2, RZ, RZ, -R2 ;  /* 0x000000ffff027224 */ /* 0x000fc600078e0a02 */
[----:B------:R-:W-:Y:S01]  /*17bc0*/  IADD3 R0, -R11, c[0x0][0x538], RZ ;  /* 0x00014e000b007a10 */ /* 0x000fe20007ffe1ff */
[----:B------:R-:W-:-:S03]  /*17bd0*/  IMAD R6, R9, R2, R8 ;  /* 0x0000000209067224 */ /* 0x000fc600078e0208 */
[----:B------:R-:W-:Y:S02]  /*17be0*/  IMNMX R0, R4, R0, PT ;  /* 0x0000000004007217 */ /* 0x000fe40003800200 */
[----:B------:R-:W-:Y:S02]  /*17bf0*/  IABS R2, R6 ;  /* 0x0000000600027213 */ /* 0x000fe40000000000 */
[-C--:B------:R-:W-:Y:S02]  /*17c00*/  IABS R3, R0.reuse ;  /* 0x0000000000037213 */ /* 0x080fe40000000000 */
[----:B------:R-:W-:Y:S02]  /*17c10*/  IABS R9, R0 ;  /* 0x0000000000097213 */ /* 0x000fe40000000000 */
[----:B------:R-:W1:Y:S01]  /*17c20*/  I2F.RP R4, R3 ;  /* 0x0000000300047306 */ /* 0x000e620000209400 */
[----:B------:R-:W-:Y:S02]  /*17c30*/  MOV R7, R2 ;  /* 0x0000000200077202 */ /* 0x000fe40000000f00 */
[----:B------:R-:W-:-:S05]  /*17c40*/  IMAD.MOV R2, RZ, RZ, -R9 ;  /* 0x000000ffff027224 */ /* 0x000fca00078e0a09 */
[----:B-1----:R-:W1:Y:S02]  /*17c50*/  MUFU.RCP R4, R4 ;  /* 0x0000000400047308 */ /* 0x002e640000001000 */
[----:B-1----:R-:W-:-:S06]  /*17c60*/  IADD3 R4, R4, 0xffffffe, RZ ;  /* 0x0ffffffe04047810 */ /* 0x002fcc0007ffe0ff */
[----:B------:R-:W1:Y:S02]  /*17c70*/  F2I.FTZ.U32.TRUNC.NTZ R5, R4 ;  /* 0x0000000400057305 */ /* 0x000e64000021f000 */
[----:B-1----:R-:W-:-:S04]  /*17c80*/  IMAD.MOV R4, RZ, RZ, -R5 ;  /* 0x000000ffff047224 */ /* 0x002fc800078e0a05 */
[----:B------:R-:W-:Y:S02]  /*17c90*/  IMAD R8, R4, R3, RZ ;  /* 0x0000000304087224 */ /* 0x000fe400078e02ff */
[----:B------:R-:W-:-:S04]  /*17ca0*/  IMAD.MOV.U32 R4, RZ, RZ, RZ ;  /* 0x000000ffff047224 */ /* 0x000fc800078e00ff */
[----:B------:R-:W-:-:S04]  /*17cb0*/  IMAD.HI.U32 R5, R5, R8, R4 ;  /* 0x0000000805057227 */ /* 0x000fc800078e0004 */
[----:B------:R-:W-:Y:S02]  /*17cc0*/  IMAD.MOV.U32 R4, RZ, RZ, R2 ;  /* 0x000000ffff047224 */ /* 0x000fe400078e0002 */
[----:B------:R-:W-:-:S04]  /*17cd0*/  IMAD.HI.U32 R2, R5, R7, RZ ;  /* 0x0000000705027227 */ /* 0x000fc800078e00ff */
[----:B------:R-:W-:-:S05]  /*17ce0*/  IMAD R4, R2, R4, R7 ;  /* 0x0000000402047224 */ /* 0x000fca00078e0207 */
[----:B------:R-:W-:-:S13]  /*17cf0*/  ISETP.GT.U32.AND P0, PT, R3, R4, PT ;  /* 0x000000040300720c */ /* 0x000fda0003f04070 */
[-C--:B------:R-:W-:Y:S02]  /*17d00*/  @!P0 IADD3 R4, R4, -R3.reuse, RZ ;  /* 0x8000000304048210 */ /* 0x080fe40007ffe0ff */
[----:B------:R-:W-:Y:S02]  /*17d10*/  @!P0 IADD3 R2, R2, 0x1, RZ ;  /* 0x0000000102028810 */ /* 0x000fe40007ffe0ff */
[----:B------:R-:W-:Y:S02]  /*17d20*/  ISETP.GE.U32.AND P2, PT, R4, R3, PT ;  /* 0x000000030400720c */ /* 0x000fe40003f46070 */
[----:B------:R-:W-:Y:S02]  /*17d30*/  LOP3.LUT R3, R6, R0, RZ, 0x3c, !PT ;  /* 0x0000000006037212 */ /* 0x000fe400078e3cff */
[----:B------:R-:W-:Y:S02]  /*17d40*/  ISETP.NE.AND P0, PT, R0, RZ, PT ;  /* 0x000000ff0000720c */ /* 0x000fe40003f05270 */
[----:B------:R-:W-:Y:S01]  /*17d50*/  ISETP.GE.AND P1, PT, R3, RZ, PT ;  /* 0x000000ff0300720c */ /* 0x000fe20003f26270 */
[----:B------:R-:W-:Y:S01]  /*17d60*/  IMAD.MOV R3, RZ, RZ, -R0 ;  /* 0x000000ffff037224 */ /* 0x000fe200078e0a00 */
[----:B------:R-:W-:-:S05]  /*17d70*/  IADD3 R6, R11, 0x1000000, R6 ;  /* 0x010000000b067810 */ /* 0x000fca0007ffe006 */
[----:B------:R-:W-:-:S06]  /*17d80*/  @P2 IADD3 R2, R2, 0x1, RZ ;  /* 0x0000000102022810 */ /* 0x000fcc0007ffe0ff */
[----:B------:R-:W-:Y:S01]  /*17d90*/  @!P1 IMAD.MOV R2, RZ, RZ, -R2 ;  /* 0x000000ffff029224 */ /* 0x000fe200078e0a02 */
[----:B------:R-:W-:-:S05]  /*17da0*/  @!P0 LOP3.LUT R2, RZ, R0, RZ, 0x33, !PT ;  /* 0x00000000ff028212 */ /* 0x000fca00078e33ff */
[----:B------:R-:W-:Y:S02]  /*17db0*/  IMAD R250, R2, R3, R6 ;  /* 0x0000000302fa7224 */ /* 0x000fe400078e0206 */
.L_x_829:
[----:B------:R-:W-:Y:S05]  /*17dc0*/  BSYNC B0 ;  /* 0x0000000000007941 */ /* 0x000fea0003800000 */
.L_x_827:
[----:B------:R-:W-:-:S04]  /*17dd0*/  LOP3.LUT R2, RZ, R2, RZ, 0x33, !PT ;  /* 0x00000002ff027212 */ /* 0x000fc800078e33ff */
[----:B------:R-:W-:Y:S01]  /*17de0*/  IADD3 R249, R2, R10, RZ ;  /* 0x0000000a02f97210 */ /* 0x000fe20007ffe0ff */
[----:B------:R-:W-:Y:S05]  /*17df0*/  BRA `(.L_x_830) ;  /* 0x0000004000007947 */ /* 0x000fea0003800000 */
.L_x_818:
[----:B------:R-:W-:Y:S01]  /*17e00*/  IMAD.MOV.U32 R248, RZ, RZ, R9 ;  /* 0x000000fffff87224 */ /* 0x000fe200078e0009 */
[----:B------:R-:W-:Y:S01]  /*17e10*/  MOV R250, RZ ;  /* 0x000000ff00fa7202 */ /* 0x000fe20000000f00 */
[----:B------:R-:W-:Y:S01]  /*17e20*/  IMAD.MOV.U32 R249, RZ, RZ, RZ ;  /* 0x000000fffff97224 */ /* 0x000fe200078e00ff */
[----:B------:R-:W-:Y:S02]  /*17e30*/  MOV R251, c[0x0][0x53c] ;  /* 0x00014f0000fb7a02 */ /* 0x000fe40000000f00 */
.L_x_830:
[----:B------:R-:W-:Y:S05]  /*17e40*/  BSYNC B1 ;  /* 0x0000000000017941 */ /* 0x000fea0003800000 */
.L_x_816:
[----:B------:R-:W-:Y:S01]  /*17e50*/  WARPSYNC 0xffffffff ;  /* 0xffffffff00007948 */ /* 0x000fe20003800000 */
[----:B------:R-:W-:Y:S01]  /*17e60*/  BAR.SYNC.DEFER_BLOCKING 0x4, 0x100 ;  /* 0x0104000000007b1d */ /* 0x000fe20000010000 */
[----:B------:R-:W-:-:S13]  /*17e70*/  ISETP.NE.AND P0, PT, R12, RZ, PT ;  /* 0x000000ff0c00720c */ /* 0x000fda0003f05270 */
[----:B------:R2:W-:Y:S04]  /*17e80*/  @!P0 STS.128 [0xe100], R248 ;  /* 0x00e100f8ff008388 */ /* 0x0005e80000000c00 */
[----:B------:R-:W-:Y:S06]  /*17e90*/  BAR.ARV 0x5, 0x100 ;  /* 0x0144000000007b1d */ /* 0x000fec0000002000 */
.L_x_811:
[----:B-1----:R-:W-:-:S13]  /*17ea0*/  ISETP.GE.AND P0, PT, R251, c[0x0][0x53c], PT ;  /* 0x00014f00fb007a0c */ /* 0x002fda0003f06270 */
[----:B--2---:R-:W-:Y:S01]  /*17eb0*/  @P0 CALL.REL.NOINC `(.L_x_831) ;  /* 0x0000001000000944 */ /* 0x004fe20003c00000 */
[----:B------:R-:W-:Y:S05]  /*17ec0*/  BRA `(.L_x_832) ;  /* 0xfffe9ab000007947 */ /* 0x000fea000383ffff */
.L_x_831:
[----:B------:R-:W-:Y:S05]  /*17ed0*/  EXIT ;  /* 0x000000000000794d */ /* 0x000fea0003800000 */
.L_x_667:
[----:B------:R-:W-:Y:S01]  /*17ee0*/  IMAD.MOV.U32 R0, RZ, RZ, R5 ;  /* 0x000000ffff007224 */ /* 0x000fe200078e0005 */
[----:B------:R-:W-:Y:S02]  /*17ef0*/  MOV R2, 0x1 ;  /* 0x0000000100027802 */ /* 0x000fe40000000f00 */
[----:B------:R-:W-:Y:S02]  /*17f00*/  MOV R3, 0x17f20 ;  /* 0x00017f2000037802 */ /* 0x000fe40000000f00 */
[----:B--2---:R-:W-:Y:S05]  /*17f10*/  CALL.REL.NOINC `($__internal_12_$__cuda_sm70_shflsync_up_p) ;  /* 0x000033b000007944 */ /* 0x004fea0003c00000 */
[----:B------:R-:W-:Y:S01]  /*17f20*/  MOV R0, R4 ;  /* 0x0000000400007202 */ /* 0x000fe20000000f00 */
[----:B------:R-:W-:Y:S05]  /*17f30*/  BRA `(.L_x_833) ;  /* 0xfffe850000007947 */ /* 0x000fea000383ffff */
.L_x_668:
[----:B------:R-:W-:Y:S01]  /*17f40*/  IMAD.MOV.U32 R0, RZ, RZ, R5 ;  /* 0x000000ffff007224 */ /* 0x000fe200078e0005 */
[----:B------:R-:W-:Y:S02]  /*17f50*/  MOV R2, 0x2 ;  /* 0x0000000200027802 */ /* 0x000fe40000000f00 */
[----:B------:R-:W-:Y:S02]  /*17f60*/  MOV R3, 0x17f80 ;  /* 0x00017f8000037802 */ /* 0x000fe40000000f00 */
[----:B--2---:R-:W-:Y:S05]  /*17f70*/  CALL.REL.NOINC `($__internal_12_$__cuda_sm70_shflsync_up_p) ;  /* 0x0000335000007944 */ /* 0x004fea0003c00000 */
[----:B------:R-:W-:Y:S01]  /*17f80*/  SEL R0, R4, RZ, P4 ;  /* 0x000000ff04007207 */ /* 0x000fe20002000000 */
[----:B------:R-:W-:Y:S01]  /*17f90*/  IMAD.MOV.U32 R2, RZ, RZ, 0x4 ;  /* 0x00000004ff027424 */ /* 0x000fe200078e00ff */
[----:B------:R-:W-:-:S03]  /*17fa0*/  MOV R3, 0x17fd0 ;  /* 0x00017fd000037802 */ /* 0x000fc60000000f00 */
[----:B------:R-:W-:Y:S02]  /*17fb0*/  IMAD.IADD R0, R5, 0x1, R0 ;  /* 0x0000000105007824 */ /* 0x000fe400078e0200 */
[----:B------:R-:W-:Y:S05]  /*17fc0*/  CALL.REL.NOINC `($__internal_12_$__cuda_sm70_shflsync_up_p) ;  /* 0x0000330000007944 */ /* 0x000fea0003c00000 */
        /* <DEDUP_REMOVED lines=12> */
[----:B------:R-:W-:Y:S02]  /*18090*/  MOV R45, 0x1f ;  /* 0x0000001f002d7802 */ /* 0x000fe40000000f00 */
[----:B------:R-:W-:Y:S01]  /*180a0*/  MOV R3, 0x180e0 ;  /* 0x000180e000037802 */ /* 0x000fe20000000f00 */
[----:B------:R-:W-:-:S04]  /*180b0*/  IMAD.IADD R4, R0, 0x1, R4 ;  /* 0x0000000100047824 */ /* 0x000fc800078e0204 */
[----:B------:R-:W-:Y:S02]  /*180c0*/  IMAD.MOV.U32 R44, RZ, RZ, R4 ;  /* 0x000000ffff2c7224 */ /* 0x000fe400078e0004 */
[----:B------:R-:W-:Y:S05]  /*180d0*/  CALL.REL.NOINC `($__internal_11_$__cuda_sm70_shflsync_idx_p) ;  /* 0x0000319000007944 */ /* 0x000fea0003c00000 */
[----:B------:R-:W-:Y:S01]  /*180e0*/  MOV R0, R45 ;  /* 0x0000002d00007202 */ /* 0x000fe20000000f00 */
[----:B------:R-:W-:Y:S05]  /*180f0*/  BRA `(.L_x_834) ;  /* 0xfffe844000007947 */ /* 0x000fea000383ffff */
.L_x_670:
[----:B------:R-:W-:Y:S02]  /*18100*/  SEL R0, RZ, 0x1, P0 ;  /* 0x00000001ff007807 */ /* 0x000fe40000000000 */
[----:B------:R-:W-:Y:S02]  /*18110*/  MOV R2, 0x18130 ;  /* 0x0001813000027802 */ /* 0x000fe40000000f00 */
[----:B--2---:R-:W-:Y:S05]  /*18120*/  CALL.REL.NOINC `($__internal_13_$__cuda_sm70_votesync_ballot) ;  /* 0x0000321000007944 */ /* 0x004fea0003c00000 */
[----:B------:R-:W-:Y:S01]  /*18130*/  MOV R6, R0 ;  /* 0x0000000000067202 */ /* 0x000fe20000000f00 */
[----:B------:R-:W-:Y:S05]  /*18140*/  BRA `(.L_x_835) ;  /* 0xfffe848000007947 */ /* 0x000fea000383ffff */
.L_x_671:
[----:B------:R-:W-:Y:S01]  /*18150*/  IMAD.MOV.U32 R44, RZ, RZ, R9 ;  /* 0x000000ffff2c7224 */ /* 0x000fe200078e0009 */
[----:B------:R-:W-:Y:S01]  /*18160*/  MOV R2, R0 ;  /* 0x0000000000027202 */ /* 0x000fe20000000f00 */
[----:B------:R-:W-:Y:S01]  /*18170*/  IMAD.MOV.U32 R45, RZ, RZ, 0x1f ;  /* 0x0000001fff2d7424 */ /* 0x000fe200078e00ff */
[----:B------:R-:W-:Y:S02]  /*18180*/  MOV R3, 0x181a0 ;  /* 0x000181a000037802 */ /* 0x000fe40000000f00 */
[----:B------:R-:W-:Y:S05]  /*18190*/  CALL.REL.NOINC `($__internal_11_$__cuda_sm70_shflsync_idx_p) ;  /* 0x000030d000007944 */ /* 0x000fea0003c00000 */
[----:B------:R-:W-:Y:S01]  /*181a0*/  IMAD.MOV.U32 R12, RZ, RZ, R45 ;  /* 0x000000ffff0c7224 */ /* 0x000fe200078e002d */
[----:B------:R-:W-:Y:S01]  /*181b0*/  MOV R44, R8 ;  /* 0x00000008002c7202 */ /* 0x000fe20000000f00 */
[----:B------:R-:W-:Y:S01]  /*181c0*/  IMAD.MOV.U32 R5, RZ, RZ, RZ ;  /* 0x000000ffff057224 */ /* 0x000fe200078e00ff */
[----:B------:R-:W-:Y:S01]  /*181d0*/  MOV R2, R0 ;  /* 0x0000000000027202 */ /* 0x000fe20000000f00 */
[----:B------:R-:W-:Y:S01]  /*181e0*/  IMAD.MOV.U32 R45, RZ, RZ, 0x1f ;  /* 0x0000001fff2d7424 */ /* 0x000fe200078e00ff */
[----:B------:R-:W-:-:S02]  /*181f0*/  MOV R3, 0x18210 ;  /* 0x0001821000037802 */ /* 0x000fc40000000f00 */
[----:B------:R-:W-:Y:S05]  /*18200*/  CALL.REL.NOINC `($__internal_11_$__cuda_sm70_shflsync_idx_p) ;  /* 0x0000306000007944 */ /* 0x000fea0003c00000 */
[----:B------:R-:W-:Y:S01]  /*18210*/  MOV R9, R45 ;  /* 0x0000002d00097202 */ /* 0x000fe20000000f00 */
[----:B------:R-:W-:Y:S05]  /*18220*/  BRA `(.L_x_836) ;  /* 0xfffe840000007947 */ /* 0x000fea000383ffff */
.L_x_674:
[----:B------:R-:W-:Y:S01]  /*18230*/  IMAD.MOV.U32 R44, RZ, RZ, R4 ;  /* 0x000000ffff2c7224 */ /* 0x000fe200078e0004 */
[----:B------:R-:W-:Y:S01]  /*18240*/  MOV R2, R0 ;  /* 0x0000000000027202 */ /* 0x000fe20000000f00 */
[----:B------:R-:W-:Y:S01]  /*18250*/  IMAD.MOV.U32 R45, RZ, RZ, 0x1f ;  /* 0x0000001fff2d7424 */ /* 0x000fe200078e00ff */
[----:B------:R-:W-:-:S02]  /*18260*/  MOV R3, 0x18280 ;  /* 0x0001828000037802 */ /* 0x000fc40000000f00 */
[----:B--23--:R-:W-:Y:S05]  /*18270*/  CALL.REL.NOINC `($__internal_11_$__cuda_sm70_shflsync_idx_p) ;  /* 0x00002ff000007944 */ /* 0x00cfea0003c00000 */
[----:B------:R-:W-:Y:S01]  /*18280*/  MOV R5, R45 ;  /* 0x0000002d00057202 */ /* 0x000fe20000000f00 */
[----:B------:R-:W-:Y:S05]  /*18290*/  BRA `(.L_x_673) ;  /* 0xfffe83f000007947 */ /* 0x000fea000383ffff */
.L_x_695:
[----:B------:R-:W-:Y:S01]  /*182a0*/  IMAD.MOV.U32 R44, RZ, RZ, R0 ;  /* 0x000000ffff2c7224 */ /* 0x000fe200078e0000 */
[----:B------:R-:W-:Y:S01]  /*182b0*/  MOV R2, RZ ;  /* 0x000000ff00027202 */ /* 0x000fe20000000f00 */
[----:B------:R-:W-:Y:S01]  /*182c0*/  IMAD.MOV.U32 R45, RZ, RZ, 0x181f ;  /* 0x0000181fff2d7424 */ /* 0x000fe200078e00ff */
[----:B------:R-:W-:-:S02]  /*182d0*/  MOV R3, 0x182f0 ;  /* 0x000182f000037802 */ /* 0x000fc40000000f00 */
[----:B------:R-:W-:Y:S05]  /*182e0*/  CALL.REL.NOINC `($__internal_11_$__cuda_sm70_shflsync_idx_p) ;  /* 0x00002f8000007944 */ /* 0x000fea0003c00000 */
[----:B------:R-:W-:Y:S01]  /*182f0*/  MOV R7, R45 ;  /* 0x0000002d00077202 */ /* 0x000fe20000000f00 */
[----:B------:R-:W-:Y:S05]  /*18300*/  BRA `(.L_x_837) ;  /* 0xfffec27000007947 */ /* 0x000fea000383ffff */
.L_x_696:
[----:B------:R-:W-:Y:S01]  /*18310*/  IMAD.MOV.U32 R44, RZ, RZ, R5 ;  /* 0x000000ffff2c7224 */ /* 0x000fe200078e0005 */
[----:B------:R-:W-:Y:S01]  /*18320*/  MOV R2, RZ ;  /* 0x000000ff00027202 */ /* 0x000fe20000000f00 */
[----:B------:R-:W-:Y:S01]  /*18330*/  IMAD.MOV.U32 R45, RZ, RZ, 0x181f ;  /* 0x0000181fff2d7424 */ /* 0x000fe200078e00ff */
[----:B------:R-:W-:-:S02]  /*18340*/  MOV R3, 0x18360 ;  /* 0x0001836000037802 */ /* 0x000fc40000000f00 */
[----:B-12---:R-:W-:Y:S05]  /*18350*/  CALL.REL.NOINC `($__internal_11_$__cuda_sm70_shflsync_idx_p) ;  /* 0x00002f1000007944 */ /* 0x006fea0003c00000 */
[----:B------:R-:W-:Y:S01]  /*18360*/  IADD3 R8, P2, R45, R143, RZ ;  /* 0x0000008f2d087210 */ /* 0x000fe20007f5e0ff */
[----:B------:R-:W-:Y:S01]  /*18370*/  IMAD.MOV.U32 R44, RZ, RZ, R0 ;  /* 0x000000ffff2c7224 */ /* 0x000fe200078e0000 */
[----:B------:R-:W-:-:S02]  /*18380*/  ISETP.GE.AND P1, PT, R219, c[0x0][0x1d4], PT ;  /* 0x00007500db007a0c */ /* 0x000fc40003f26270 */
[----:B------:R-:W-:Y:S01]  /*18390*/  ISETP.GE.AND P0, PT, R221, c[0x0][0x1d4], PT ;  /* 0x00007500dd007a0c */ /* 0x000fe20003f06270 */
[----:B------:R-:W-:Y:S01]  /*183a0*/  IMAD.X R9, R7, 0x1, R68, P2 ;  /* 0x0000000107097824 */ /* 0x000fe200010e0644 */
[----:B------:R-:W-:Y:S01]  /*183b0*/  IADD3 R2, P2, R45, R144, RZ ;  /* 0x000000902d027210 */ /* 0x000fe20007f5e0ff */
[----:B------:R-:W-:-:S04]  /*183c0*/  IMAD.MOV.U32 R45, RZ, RZ, 0x181f ;  /* 0x0000181fff2d7424 */ /* 0x000fc800078e00ff */
[----:B------:R-:W-:-:S04]  /*183d0*/  IMAD.X R3, R7, 0x1, R69, P2 ;  /* 0x0000000107037824 */ /* 0x000fc800010e0645 */
[----:B------:R-:W-:Y:S01]  /*183e0*/  @!PT LDS RZ, [RZ] ;  /* 0x00000000fffff984 */ /* 0x000fe20000000800 */
[----:B------:R-:W-:Y:S01]  /*183f0*/  @!PT LDS RZ, [RZ] ;  /* 0x00000000fffff984 */ /* 0x000fe20000000800 */
[----:B------:R-:W-:Y:S01]  /*18400*/  @!PT LDS RZ, [RZ] ;  /* 0x00000000fffff984 */ /* 0x000fe20000000800 */
[----:B------:R1:W-:Y:S04]  /*18410*/  LDGSTS.E.BYPASS.LTC128B.128 [R195+0x8100], [R8.64], !P1 ;  /* 0x0810000008c37fae */ /* 0x0003e8000c901d46 */
[----:B------:R2:W-:Y:S01]  /*18420*/  LDGSTS.E.BYPASS.LTC128B.128 [R195+0xb100], [R2.64], !P0 ;  /* 0x0b10000002c37fae */ /* 0x0005e2000c101d46 */
[----:B-1----:R-:W-:Y:S02]  /*18430*/  SEL R9, RZ, 0x10, P1 ;  /* 0x00000010ff097807 */ /* 0x002fe40000800000 */
[----:B------:R-:W-:Y:S01]  /*18440*/  SEL R8, RZ, 0x10, P0 ;  /* 0x00000010ff087807 */ /* 0x000fe20000000000 */
[----:B--2---:R-:W-:Y:S01]  /*18450*/  IMAD.MOV.U32 R2, RZ, RZ, 0x1 ;  /* 0x00000001ff027424 */ /* 0x004fe200078e00ff */
[----:B------:R-:W-:Y:S02]  /*18460*/  MOV R3, 0x18480 ;  /* 0x0001848000037802 */ /* 0x000fe40000000f00 */
[----:B------:R-:W-:Y:S05]  /*18470*/  CALL.REL.NOINC `($__internal_11_$__cuda_sm70_shflsync_idx_p) ;  /* 0x00002df000007944 */ /* 0x000fea0003c00000 */
[----:B------:R-:W-:Y:S01]  /*18480*/  IMAD.MOV.U32 R10, RZ, RZ, R45 ;  /* 0x000000ffff0a7224 */ /* 0x000fe200078e002d */
[----:B------:R-:W-:Y:S01]  /*18490*/  MOV R2, 0x1 ;  /* 0x0000000100027802 */ /* 0x000fe20000000f00 */
[----:B------:R-:W-:Y:S01]  /*184a0*/  IMAD.MOV.U32 R44, RZ, RZ, R5 ;  /* 0x000000ffff2c7224 */ /* 0x000fe200078e0005 */
[----:B------:R-:W-:-:S02]  /*184b0*/  MOV R45, 0x181f ;  /* 0x0000181f002d7802 */ /* 0x000fc40000000f00 */
[----:B------:R-:W-:Y:S02]  /*184c0*/  MOV R3, 0x184e0 ;  /* 0x000184e000037802 */ /* 0x000fe40000000f00 */
[----:B------:R-:W-:Y:S05]  /*184d0*/  CALL.REL.NOINC `($__internal_11_$__cuda_sm70_shflsync_idx_p) ;  /* 0x00002d9000007944 */ /* 0x000fea0003c00000 */
[C---:B------:R-:W-:Y:S01]  /*184e0*/  IADD3 R6, -R9.reuse, 0x10, RZ ;  /* 0x0000001009067810 */ /* 0x040fe20007ffe1ff */
[----:B------:R-:W-:Y:S01]  /*184f0*/  IMAD.MOV.U32 R44, RZ, RZ, R0 ;  /* 0x000000ffff2c7224 */ /* 0x000fe200078e0000 */
[----:B------:R-:W-:Y:S02]  /*18500*/  IADD3 R2, -R8, 0x10, RZ ;  /* 0x0000001008027810 */ /* 0x000fe40007ffe1ff */
[----:B------:R-:W-:Y:S02]  /*18510*/  LOP3.LUT R6, R6, 0xf, RZ, 0xc0, !PT ;  /* 0x0000000f06067812 */ /* 0x000fe400078ec0ff */
[----:B------:R-:W-:Y:S02]  /*18520*/  LOP3.LUT R2, R2, 0xf, RZ, 0xc0, !PT ;  /* 0x0000000f02027812 */ /* 0x000fe400078ec0ff */
[----:B------:R-:W-:Y:S02]  /*18530*/  IADD3 R6, P1, P0, R6, R45, R143 ;  /* 0x0000002d06067210 */ /* 0x000fe4000783e08f */
[----:B------:R-:W-:-:S02]  /*18540*/  ISETP.NE.U32.AND P2, PT, R9, RZ, PT ;  /* 0x000000ff0900720c */ /* 0x000fc40003f45070 */
[----:B------:R-:W-:Y:S02]  /*18550*/  IADD3.X R7, RZ, R10, R68, P1, P0 ;  /* 0x0000000aff077210 */ /* 0x000fe40000fe0444 */
[----:B------:R-:W-:Y:S01]  /*18560*/  IADD3 R2, P1, P0, R2, R45, R144 ;  /* 0x0000002d02027210 */ /* 0x000fe2000783e090 */
[----:B------:R-:W-:-:S03]  /*18570*/  IMAD.MOV.U32 R45, RZ, RZ, 0x181f ;  /* 0x0000181fff2d7424 */ /* 0x000fc600078e00ff */
[----:B------:R-:W-:Y:S02]  /*18580*/  IADD3.X R3, RZ, R10, R69, P1, P0 ;  /* 0x0000000aff037210 */ /* 0x000fe40000fe0445 */
[----:B------:R-:W-:-:S03]  /*18590*/  ISETP.NE.U32.AND P0, PT, R8, RZ, PT ;  /* 0x000000ff0800720c */ /* 0x000fc60003f05070 */
[----:B------:R-:W-:Y:S01]  /*185a0*/  @!PT LDS RZ, [RZ] ;  /* 0x00000000fffff984 */ /* 0x000fe20000000800 */
[----:B------:R-:W-:Y:S01]  /*185b0*/  @!PT LDS RZ, [RZ] ;  /* 0x00000000fffff984 */ /* 0x000fe20000000800 */
[----:B------:R-:W-:Y:S01]  /*185c0*/  @!PT LDS RZ, [RZ] ;  /* 0x00000000fffff984 */ /* 0x000fe20000000800 */
[----:B------:R1:W-:Y:S10]  /*185d0*/  LDGSTS.E.BYPASS.LTC128B.128.ZFILL [R195+0x9100], [R6.64], P2 ;  /* 0x0910000006c37fae */ /* 0x0003f40009141d46 */
[----:B------:R2:W-:Y:S02]  /*185e0*/  LDGSTS.E.BYPASS.LTC128B.128.ZFILL [R195+0xc100], [R2.64], P0 ;  /* 0x0c10000002c37fae */ /* 0x0005e40008141d46 */
[----:B--2---:R-:W-:Y:S01]  /*185f0*/  IMAD.MOV.U32 R2, RZ, RZ, 0x2 ;  /* 0x00000002ff027424 */ /* 0x004fe200078e00ff */
[----:B------:R-:W-:-:S02]  /*18600*/  MOV R3, 0x18620 ;  /* 0x0001862000037802 */ /* 0x000fc40000000f00 */
[----:B-1----:R-:W-:Y:S05]  /*18610*/  CALL.REL.NOINC `($__internal_11_$__cuda_sm70_shflsync_idx_p) ;  /* 0x00002c5000007944 */ /* 0x002fea0003c00000 */
[----:B------:R-:W-:Y:S01]  /*18620*/  IMAD.MOV.U32 R10, RZ, RZ, R45 ;  /* 0x000000ffff0a7224 */ /* 0x000fe200078e002d */
[----:B------:R-:W-:Y:S01]  /*18630*/  MOV R2, 0x2 ;  /* 0x0000000200027802 */ /* 0x000fe20000000f00 */
[----:B------:R-:W-:Y:S01]  /*18640*/  IMAD.MOV.U32 R44, RZ, RZ, R5 ;  /* 0x000000ffff2c7224 */ /* 0x000fe200078e0005 */
[----:B------:R-:W-:-:S02]  /*18650*/  MOV R45, 0x181f ;  /* 0x0000181f002d7802 */ /* 0x000fc40000000f00 */
[----:B------:R-:W-:Y:S02]  /*18660*/  MOV R3, 0x18680 ;  /* 0x0001868000037802 */ /* 0x000fe40000000f00 */
[----:B------:R-:W-:Y:S05]  /*18670*/  CALL.REL.NOINC `($__internal_11_$__cuda_sm70_shflsync_idx_p) ;  /* 0x00002bf000007944 */ /* 0x000fea0003c00000 */
[----:B------:R-:W-:Y:S01]  /*18680*/  MOV R0, R45 ;  /* 0x0000002d00007202 */ /* 0x000fe20000000f00 */
[----:B------:R-:W-:Y:S05]  /*18690*/  BRA `(.L_x_838) ;  /* 0xfffec04000007947 */ /* 0x000fea000383ffff */
.L_x_697:
[----:B------:R-:W-:Y:S01]  /*186a0*/  IMAD.MOV.U32 R44, RZ, RZ, R5 ;  /* 0x000000ffff2c7224 */ /* 0x000fe200078e0005 */
[----:B------:R-:W-:Y:S01]  /*186b0*/  MOV R2, RZ ;  /* 0x000000ff00027202 */ /* 0x000fe20000000f00 */
[----:B------:R-:W-:Y:S01]  /*186c0*/  IMAD.MOV.U32 R45, RZ, RZ, 0x1c1f ;  /* 0x00001c1fff2d7424 */ /* 0x000fe200078e00ff */
[----:B------:R-:W-:Y:S02]  /*186d0*/  MOV R3, 0x186f0 ;  /* 0x000186f000037802 */ /* 0x000fe40000000f00 */
[----:B------:R-:W-:Y:S05]  /*186e0*/  CALL.REL.NOINC `($__internal_11_$__cuda_sm70_shflsync_idx_p) ;  /* 0x00002b8000007944 */ /* 0x000fea0003c00000 */
[----:B------:R-:W-:Y:S01]  /*186f0*/  MOV R3, R45 ;  /* 0x0000002d00037202 */ /* 0x000fe20000000f00 */
[----:B------:R-:W-:Y:S05]  /*18700*/  BRA `(.L_x_839) ;  /* 0xfffec1e000007947 */ /* 0x000fea000383ffff */
.L_x_702:
[----:B------:R-:W-:Y:S01]  /*18710*/  IMAD.MOV.U32 R44, RZ, RZ, R5 ;  /* 0x000000ffff2c7224 */ /* 0x000fe200078e0005 */
[----:B------:R-:W-:Y:S01]  /*18720*/  MOV R2, 0x1 ;  /* 0x0000000100027802 */ /* 0x000fe20000000f00 */
[----:B------:R-:W-:Y:S01]  /*18730*/  IMAD.MOV.U32 R45, RZ, RZ, 0x1c1f ;  /* 0x00001c1fff2d7424 */ /* 0x000fe200078e00ff */
[----:B------:R-:W-:Y:S02]  /*18740*/  MOV R3, 0x18760 ;  /* 0x0001876000037802 */ /* 0x000fe40000000f00 */
[----:B-1----:R-:W-:Y:S05]  /*18750*/  CALL.REL.NOINC `($__internal_11_$__cuda_sm70_shflsync_idx_p) ;  /* 0x00002b1000007944 */ /* 0x002fea0003c00000 */
[----:B------:R-:W-:Y:S01]  /*18760*/  MOV R3, R45 ;  /* 0x0000002d00037202 */ /* 0x000fe20000000f00 */
[----:B------:R-:W-:Y:S05]  /*18770*/  BRA `(.L_x_840) ;  /* 0xfffecb7000007947 */ /* 0x000fea000383ffff */
.L_x_707:
[----:B------:R-:W-:Y:S02]  /*18780*/  MOV R0, 0x2 ;  /* 0x0000000200007802 */ /* 0x000fe40000000f00 */
[----:B------:R-:W-:-:S02]  /*18790*/  MOV R2, 0x187b0 ;  /* 0x000187b000027802 */ /* 0x000fc40000000f00 */
[----:B------:R-:W-:Y:S05]  /*187a0*/  CALL.REL.NOINC `($__internal_10_$__cuda_sm70_shflsync_bfly_p) ;  /* 0x00002a6000007944 */ /* 0x000fea0003c00000 */
[----:B------:R-:W-:Y:S05]  /*187b0*/  BRA `(.L_x_841) ;  /* 0xfffed57000007947 */ /* 0x000fea000383ffff */
.L_x_708:
[----:B------:R-:W-:Y:S02]  /*187c0*/  MOV R0, 0x1 ;  /* 0x0000000100007802 */ /* 0x000fe40000000f00 */
[----:B------:R-:W-:-:S02]  /*187d0*/  MOV R2, 0x187f0 ;  /* 0x000187f000027802 */ /* 0x000fc40000000f00 */
[----:B------:R-:W-:Y:S05]  /*187e0*/  CALL.REL.NOINC `($__internal_10_$__cuda_sm70_shflsync_bfly_p) ;  /* 0x00002a2000007944 */ /* 0x000fea0003c00000 */
[----:B------:R-:W-:Y:S01]  /*187f0*/  FMNMX.FTZ R68, R4, R0, !PT ;  /* 0x0000000004447209 */ /* 0x000fe20007810000 */
[----:B------:R-:W-:Y:S01]  /*18800*/  IMAD.MOV.U32 R4, RZ, RZ, R5 ;  /* 0x000000ffff047224 */ /* 0x000fe200078e0005 */
[----:B------:R-:W-:Y:S01]  /*18810*/  MOV R2, 0x18840 ;  /* 0x0001884000027802 */ /* 0x000fe20000000f00 */
[----:B------:R-:W-:-:S02]  /*18820*/  IMAD.MOV.U32 R0, RZ, RZ, 0x2 ;  /* 0x00000002ff007424 */ /* 0x000fc400078e00ff */
[----:B------:R-:W-:Y:S05]  /*18830*/  CALL.REL.NOINC `($__internal_10_$__cuda_sm70_shflsync_bfly_p) ;  /* 0x000029d000007944 */ /* 0x000fea0003c00000 */
[----:B------:R-:W-:Y:S01]  /*18840*/  FMNMX.FTZ R5, R5, R0, !PT ;  /* 0x0000000005057209 */ /* 0x000fe20007810000 */
[----:B------:R-:W-:Y:S01]  /*18850*/  IMAD.MOV.U32 R0, RZ, RZ, 0x1 ;  /* 0x00000001ff007424 */ /* 0x000fe200078e00ff */
[----:B------:R-:W-:-:S03]  /*18860*/  MOV R2, 0x18890 ;  /* 0x0001889000027802 */ /* 0x000fc60000000f00 */
[----:B------:R-:W-:Y:S02]  /*18870*/  IMAD.MOV.U32 R4, RZ, RZ, R5 ;  /* 0x000000ffff047224 */ /* 0x000fe400078e0005 */
[----:B------:R-:W-:Y:S05]  /*18880*/  CALL.REL.NOINC `($__internal_10_$__cuda_sm70_shflsync_bfly_p) ;  /* 0x0000298000007944 */ /* 0x000fea0003c00000 */
[----:B------:R-:W-:Y:S01]  /*18890*/  MOV R3, R0 ;  /* 0x0000000000037202 */ /* 0x000fe20000000f00 */
[----:B------:R-:W-:Y:S05]  /*188a0*/  BRA `(.L_x_842) ;  /* 0xfffed4f000007947 */ /* 0x000fea000383ffff */
.L_x_716:
[----:B------:R-:W-:Y:S01]  /*188b0*/  MOV R2, RZ ;  /* 0x000000ff00027202 */ /* 0x000fe20000000f00 */
[----:B------:R-:W-:Y:S01]  /*188c0*/  IMAD.MOV.U32 R44, RZ, RZ, R0 ;  /* 0x000000ffff2c7224 */ /* 0x000fe200078e0000 */
[----:B------:R-:W-:Y:S01]  /*188d0*/  MOV R3, 0x18900 ;  /* 0x0001890000037802 */ /* 0x000fe20000000f00 */
[----:B------:R-:W-:Y:S02]  /*188e0*/  IMAD.MOV.U32 R45, RZ, RZ, 0x181f ;  /* 0x0000181fff2d7424 */ /* 0x000fe400078e00ff */
[----:B-1--4-:R-:W-:Y:S05]  /*188f0*/  CALL.REL.NOINC `($__internal_11_$__cuda_sm70_shflsync_idx_p) ;  /* 0x0000297000007944 */ /* 0x012fea0003c00000 */
[----:B------:R-:W-:Y:S01]  /*18900*/  MOV R7, R45 ;  /* 0x0000002d00077202 */ /* 0x000fe20000000f00 */
[----:B------:R-:W-:-:S05]  /*18910*/  BRA `(.L_x_843) ;  /* 0xfffeed3000007947 */ /* 0x000fca000383ffff */
.L_x_717:
[----:B------:R-:W-:Y:S01]  /*18920*/  MOV R2, RZ ;  /* 0x000000ff00027202 */ /* 0x000fe20000000f00 */
[----:B------:R-:W-:Y:S01]  /*18930*/  IMAD.MOV.U32 R44, RZ, RZ, R4 ;  /* 0x000000ffff2c7224 */ /* 0x000fe200078e0004 */
[----:B------:R-:W-:Y:S01]  /*18940*/  MOV R3, 0x18970 ;  /* 0x0001897000037802 */ /* 0x000fe20000000f00 */
[----:B------:R-:W-:Y:S02]  /*18950*/  IMAD.MOV.U32 R45, RZ, RZ, 0x181f ;  /* 0x0000181fff2d7424 */ /* 0x000fe400078e00ff */
[----:B-1234-:R-:W-:Y:S05]  /*18960*/  CALL.REL.NOINC `($__internal_11_$__cuda_sm70_shflsync_idx_p) ;  /* 0x0000290000007944 */ /* 0x01efea0003c00000 */
[----:B------:R-:W-:Y:S01]  /*18970*/  ISETP.GE.AND P1, PT, R219, c[0x0][0x1d4], PT ;  /* 0x00007500db007a0c */ /* 0x000fe20003f26270 */
[----:B------:R-:W-:Y:S01]  /*18980*/  IMAD.MOV.U32 R44, RZ, RZ, R0 ;  /* 0x000000ffff2c7224 */ /* 0x000fe200078e0000 */
[----:B------:R-:W-:Y:S02]  /*18990*/  IADD3 R12, P2, R45, R14, RZ ;  /* 0x0000000e2d0c7210 */ /* 0x000fe40007f5e0ff */
[----:B------:R-:W-:Y:S03]  /*189a0*/  ISETP.GE.AND P0, PT, R221, c[0x0][0x1d4], PT ;  /* 0x00007500dd007a0c */ /* 0x000fe60003f06270 */
[----:B------:R-:W-:Y:S01]  /*189b0*/  IMAD.X R13, R7, 0x1, R5, P2 ;  /* 0x00000001070d7824 */ /* 0x000fe200010e0605 */
        /* <DEDUP_REMOVED lines=12> */
[----:B------:R-:W-:Y:S05]  /*18a80*/  CALL.REL.NOINC `($__internal_11_$__cuda_sm70_shflsync_idx_p) ;  /* 0x000027e000007944 */ /* 0x000fea0003c00000 */
[----:B------:R-:W-:Y:S01]  /*18a90*/  MOV R2, 0x1 ;  /* 0x0000000100027802 */ /* 0x000fe20000000f00 */
[----:B------:R-:W-:Y:S01]  /*18aa0*/  IMAD.MOV.U32 R13, RZ, RZ, R45 ;  /* 0x000000ffff0d7224 */ /* 0x000fe200078e002d */
[----:B------:R-:W-:Y:S01]  /*18ab0*/  MOV R45, 0x181f ;  /* 0x0000181f002d7802 */ /* 0x000fe20000000f00 */
[----:B------:R-:W-:Y:S01]  /*18ac0*/  IMAD.MOV.U32 R44, RZ, RZ, R4 ;  /* 0x000000ffff2c7224 */ /* 0x000fe200078e0004 */
[----:B------:R-:W-:Y:S02]  /*18ad0*/  MOV R3, 0x18af0 ;  /* 0x00018af000037802 */ /* 0x000fe40000000f00 */
[----:B------:R-:W-:Y:S05]  /*18ae0*/  CALL.REL.NOINC `($__internal_11_$__cuda_sm70_shflsync_idx_p) ;  /* 0x0000278000007944 */ /* 0x000fea0003c00000 */
[C---:B------:R-:W-:Y:S01]  /*18af0*/  IADD3 R2, -R7.reuse, 0x10, RZ ;  /* 0x0000001007027810 */ /* 0x040fe20007ffe1ff */
[----:B------:R-:W-:Y:S01]  /*18b00*/  IMAD.MOV.U32 R44, RZ, RZ, R0 ;  /* 0x000000ffff2c7224 */ /* 0x000fe200078e0000 */
[----:B------:R-:W-:Y:S02]  /*18b10*/  ISETP.NE.U32.AND P2, PT, R7, RZ, PT ;  /* 0x000000ff0700720c */ /* 0x000fe40003f45070 */
[----:B------:R-:W-:Y:S04]  /*18b20*/  LOP3.LUT R2, R2, 0xf, RZ, 0xc0, !PT ;  /* 0x0000000f02027812 */ /* 0x000fe800078ec0ff */
[----:B------:R-:W-:Y:S04]  /*18b30*/  IADD3 R2, P1, P0, R2, R45, R14 ;  /* 0x0000002d02027210 */ /* 0x000fe8000783e00e */
[----:B------:R-:W-:Y:S05]  /*18b40*/  IADD3.X R3, RZ, R13, R5, P1, P0 ;  /* 0x0000000dff037210 */ /* 0x000fea0000fe0405 */
        /* <DEDUP_REMOVED lines=13> */
[----:B------:R-:W-:Y:S05]  /*18c20*/  CALL.REL.NOINC `($__internal_11_$__cuda_sm70_shflsync_idx_p) ;  /* 0x0000264000007944 */ /* 0x000fea0003c00000 */
[----:B------:R-:W-:Y:S01]  /*18c30*/  MOV R2, 0x2 ;  /* 0x0000000200027802 */ /* 0x000fe20000000f00 */
[----:B------:R-:W-:Y:S01]  /*18c40*/  IMAD.MOV.U32 R13, RZ, RZ, R45 ;  /* 0x000000ffff0d7224 */ /* 0x000fe200078e002d */
[----:B------:R-:W-:Y:S01]  /*18c50*/  MOV R45, 0x181f ;  /* 0x0000181f002d7802 */ /* 0x000fe20000000f00 */
[----:B------:R-:W-:Y:S01]  /*18c60*/  IMAD.MOV.U32 R44, RZ, RZ, R4 ;  /* 0x000000ffff2c7224 */ /* 0x000fe200078e0004 */
[----:B------:R-:W-:Y:S02]  /*18c70*/  MOV R3, 0x18c90 ;  /* 0x00018c9000037802 */ /* 0x000fe40000000f00 */
[----:B------:R-:W-:Y:S05]  /*18c80*/  CALL.REL.NOINC `($__internal_11_$__cuda_sm70_shflsync_idx_p) ;  /* 0x000025e000007944 */ /* 0x000fea0003c00000 */
[----:B------:R-:W-:Y:S01]  /*18c90*/  MOV R0, R45 ;  /* 0x0000002d00007202 */ /* 0x000fe20000000f00 */
[----:B------:R-:W-:-:S05]  /*18ca0*/  BRA `(.L_x_844) ;  /* 0xfffeeb2000007947 */ /* 0x000fca000383ffff */
.L_x_720:
[----:B------:R-:W-:Y:S01]  /*18cb0*/  MOV R2, RZ ;  /* 0x000000ff00027202 */ /* 0x000fe20000000f00 */
[----:B------:R-:W-:Y:S01]  /*18cc0*/  IMAD.MOV.U32 R44, RZ, RZ, R0 ;  /* 0x000000ffff2c7224 */ /* 0x000fe200078e0000 */
[----:B------:R-:W-:Y:S01]  /*18cd0*/  MOV R3, 0x18d00 ;  /* 0x00018d0000037802 */ /* 0x000fe20000000f00 */
[----:B------:R-:W-:Y:S02]  /*18ce0*/  IMAD.MOV.U32 R45, RZ, RZ, 0x181f ;  /* 0x0000181fff2d7424 */ /* 0x000fe400078e00ff */
[----:B------:R-:W-:Y:S05]  /*18cf0*/  CALL.REL.NOINC `($__internal_11_$__cuda_sm70_shflsync_idx_p) ;  /* 0x0000257000007944 */ /* 0x000fea0003c00000 */
[----:B------:R-:W-:Y:S01]  /*18d00*/  MOV R7, R45 ;  /* 0x0000002d00077202 */ /* 0x000fe20000000f00 */
[----:B------:R-:W-:-:S05]  /*18d10*/  BRA `(.L_x_845) ;  /* 0xfffefce000007947 */ /* 0x000fca000383ffff */
.L_x_721:
[----:B------:R-:W-:Y:S01]  /*18d20*/  MOV R2, RZ ;  /* 0x000000ff00027202 */ /* 0x000fe20000000f00 */
[----:B------:R-:W-:Y:S01]  /*18d30*/  IMAD.MOV.U32 R44, RZ, RZ, R4 ;  /* 0x000000ffff2c7224 */ /* 0x000fe200078e0004 */
[----:B------:R-:W-:Y:S01]  /*18d40*/  MOV R3, 0x18d70 ;  /* 0x00018d7000037802 */ /* 0x000fe20000000f00 */
[----:B------:R-:W-:Y:S02]  /*18d50*/  IMAD.MOV.U32 R45, RZ, RZ, 0x181f ;  /* 0x0000181fff2d7424 */ /* 0x000fe400078e00ff */
[----:B-12---:R-:W-:Y:S05]  /*18d60*/  CALL.REL.NOINC `($__internal_11_$__cuda_sm70_shflsync_idx_p) ;  /* 0x0000250000007944 */ /* 0x006fea0003c00000 */
        /* <DEDUP_REMOVED lines=52> */
.L_x_722:
[----:B------:R-:W-:Y:S01]  /*190b0*/  MOV R2, RZ ;  /* 0x000000ff00027202 */ /* 0x000fe20000000f00 */
[----:B------:R-:W-:Y:S01]  /*190c0*/  IMAD.MOV.U32 R44, RZ, RZ, R5 ;  /* 0x000000ffff2c7224 */ /* 0x000fe200078e0005 */
[----:B------:R-:W-:Y:S01]  /*190d0*/  MOV R3, 0x19100 ;  /* 0x0001910000037802 */ /* 0x000fe20000000f00 */
[----:B------:R-:W-:Y:S02]  /*190e0*/  IMAD.MOV.U32 R45, RZ, RZ, 0x1c1f ;  /* 0x00001c1fff2d7424 */ /* 0x000fe400078e00ff */
[----:B------:R-:W-:Y:S05]  /*190f0*/  CALL.REL.NOINC `($__internal_11_$__cuda_sm70_shflsync_idx_p) ;  /* 0x0000217000007944 */ /* 0x000fea0003c00000 */
[----:B------:R-:W-:Y:S01]  /*19100*/  MOV R4, R45 ;  /* 0x0000002d00047202 */ /* 0x000fe20000000f00 */
[----:B------:R-:W-:-:S05]  /*19110*/  BRA `(.L_x_847) ;  /* 0xfffefc4000007947 */ /* 0x000fca000383ffff */
.L_x_727:
[----:B------:R-:W-:Y:S01]  /*19120*/  MOV R2, 0x1 ;  /* 0x0000000100027802 */ /* 0x000fe20000000f00 */
[----:B------:R-:W-:Y:S01]  /*19130*/  IMAD.MOV.U32 R44, RZ, RZ, R5 ;  /* 0x000000ffff2c7224 */ /* 0x000fe200078e0005 */
[----:B------:R-:W-:Y:S01]  /*19140*/  MOV R3, 0x19170 ;  /* 0x0001917000037802 */ /* 0x000fe20000000f00 */
[----:B------:R-:W-:Y:S02]  /*19150*/  IMAD.MOV.U32 R45, RZ, RZ, 0x1c1f ;  /* 0x00001c1fff2d7424 */ /* 0x000fe400078e00ff */
[----:B-1----:R-:W-:Y:S05]  /*19160*/  CALL.REL.NOINC `($__internal_11_$__cuda_sm70_shflsync_idx_p) ;  /* 0x0000210000007944 */ /* 0x002fea0003c00000 */
[----:B------:R-:W-:Y:S01]  /*19170*/  MOV R4, R45 ;  /* 0x0000002d00047202 */ /* 0x000fe20000000f00 */
[----:B------:R-:W-:-:S05]  /*19180*/  BRA `(.L_x_848) ;  /* 0xffff062000007947 */ /* 0x000fca000383ffff */
.L_x_732:
[----:B------:R-:W-:Y:S02]  /*19190*/  MOV R0, 0x2 ;  /* 0x0000000200007802 */ /* 0x000fe40000000f00 */
[----:B------:R-:W-:Y:S02]  /*191a0*/  MOV R2, 0x191c0 ;  /* 0x000191c000027802 */ /* 0x000fe40000000f00 */
[----:B-12---:R-:W-:Y:S05]  /*191b0*/  CALL.REL.NOINC `($__internal_10_$__cuda_sm70_shflsync_bfly_p) ;  /* 0x0000205000007944 */ /* 0x006fea0003c00000 */
[----:B------:R-:W-:-:S05]  /*191c0*/  BRA `(.L_x_849) ;  /* 0xffff108000007947 */ /* 0x000fca000383ffff */
.L_x_733:
[----:B------:R-:W-:Y:S01]  /*191d0*/  MOV R0, 0x1 ;  /* 0x0000000100007802 */ /* 0x000fe20000000f00 */
[----:B---3--:R-:W-:Y:S01]  /*191e0*/  IMAD.MOV.U32 R4, RZ, RZ, R5 ;  /* 0x000000ffff047224 */ /* 0x008fe200078e0005 */
[----:B------:R-:W-:Y:S02]  /*191f0*/  MOV R2, 0x19210 ;  /* 0x0001921000027802 */ /* 0x000fe40000000f00 */
[----:B------:R-:W-:Y:S05]  /*19200*/  CALL.REL.NOINC `($__internal_10_$__cuda_sm70_shflsync_bfly_p) ;  /* 0x0000200000007944 */ /* 0x000fea0003c00000 */
[----:B------:R-:W-:Y:S01]  /*19210*/  IMAD.MOV.U32 R4, RZ, RZ, R6 ;  /* 0x000000ffff047224 */ /* 0x000fe200078e0006 */
[----:B------:R-:W-:Y:S01]  /*19220*/  FMNMX.FTZ R68, R5, R0, !PT ;  /* 0x0000000005447209 */ /* 0x000fe20007810000 */
[----:B------:R-:W-:Y:S01]  /*19230*/  IMAD.MOV.U32 R0, RZ, RZ, 0x2 ;  /* 0x00000002ff007424 */ /* 0x000fe200078e00ff */
[----:B------:R-:W-:Y:S02]  /*19240*/  MOV R2, 0x19260 ;  /* 0x0001926000027802 */ /* 0x000fe40000000f00 */
[----:B------:R-:W-:Y:S05]  /*19250*/  CALL.REL.NOINC `($__internal_10_$__cuda_sm70_shflsync_bfly_p) ;  /* 0x00001fb000007944 */ /* 0x000fea0003c00000 */
[----:B------:R-:W-:Y:S01]  /*19260*/  FMNMX.FTZ R4, R6, R0, !PT ;  /* 0x0000000006047209 */ /* 0x000fe20007810000 */
[----:B------:R-:W-:Y:S01]  /*19270*/  IMAD.MOV.U32 R0, RZ, RZ, 0x1 ;  /* 0x00000001ff007424 */ /* 0x000fe200078e00ff */
[----:B------:R-:W-:Y:S02]  /*19280*/  MOV R2, 0x192a0 ;  /* 0x000192a000027802 */ /* 0x000fe40000000f00 */
[----:B------:R-:W-:Y:S05]  /*19290*/  CALL.REL.NOINC `($__internal_10_$__cuda_sm70_shflsync_bfly_p) ;  /* 0x00001f7000007944 */ /* 0x000fea0003c00000 */
[----:B------:R-:W-:-:S05]  /*192a0*/  BRA `(.L_x_850) ;  /* 0xffff101000007947 */ /* 0x000fca000383ffff */
.L_x_742:
[----:B------:R-:W-:Y:S01]  /*192b0*/  MOV R2, RZ ;  /* 0x000000ff00027202 */ /* 0x000fe20000000f00 */
[----:B------:R-:W-:Y:S01]  /*192c0*/  IMAD.MOV.U32 R44, RZ, RZ, R0 ;  /* 0x000000ffff2c7224 */ /* 0x000fe200078e0000 */
[----:B------:R-:W-:Y:S01]  /*192d0*/  MOV R3, 0x19300 ;  /* 0x0001930000037802 */ /* 0x000fe20000000f00 */
[----:B------:R-:W-:Y:S02]  /*192e0*/  IMAD.MOV.U32 R45, RZ, RZ, 0x181f ;  /* 0x0000181fff2d7424 */ /* 0x000fe400078e00ff */
[----:B-1--4-:R-:W-:Y:S05]  /*192f0*/  CALL.REL.NOINC `($__internal_11_$__cuda_sm70_shflsync_idx_p) ;  /* 0x00001f7000007944 */ /* 0x012fea0003c00000 */
[----:B------:R-:W-:Y:S01]  /*19300*/  MOV R7, R45 ;  /* 0x0000002d00077202 */ /* 0x000fe20000000f00 */
[----:B------:R-:W-:-:S05]  /*19310*/  BRA `(.L_x_851) ;  /* 0xffff2d4000007947 */ /* 0x000fca000383ffff */
.L_x_743:
        /* <DEDUP_REMOVED lines=57> */
.L_x_746:
[----:B------:R-:W-:Y:S01]  /*196b0*/  MOV R2, RZ ;  /* 0x000000ff00027202 */ /* 0x000fe20000000f00 */
[----:B------:R-:W-:Y:S01]  /*196c0*/  IMAD.MOV.U32 R44, RZ, RZ, R0 ;  /* 0x000000ffff2c7224 */ /* 0x000fe200078e0000 */
[----:B------:R-:W-:Y:S01]  /*196d0*/  MOV R3, 0x19700 ;  /* 0x0001970000037802 */ /* 0x000fe20000000f00 */
[----:B------:R-:W-:Y:S02]  /*196e0*/  IMAD.MOV.U32 R45, RZ, RZ, 0x181f ;  /* 0x0000181fff2d7424 */ /* 0x000fe400078e00ff */
[----:B-1----:R-:W-:Y:S05]  /*196f0*/  CALL.REL.NOINC `($__internal_11_$__cuda_sm70_shflsync_idx_p) ;  /* 0x00001b7000007944 */ /* 0x002fea0003c00000 */
[----:B------:R-:W-:Y:S01]  /*19700*/  MOV R7, R45 ;  /* 0x0000002d00077202 */ /* 0x000fe20000000f00 */
[----:B------:R-:W-:-:S05]  /*19710*/  BRA `(.L_x_853) ;  /* 0xffff3cf000007947 */ /* 0x000fca000383ffff */
.L_x_747:
[----:B------:R-:W-:Y:S01]  /*19720*/  MOV R2, RZ ;  /* 0x000000ff00027202 */ /* 0x000fe20000000f00 */
[----:B------:R-:W-:Y:S01]  /*19730*/  IMAD.MOV.U32 R44, RZ, RZ, R4 ;  /* 0x000000ffff2c7224 */ /* 0x000fe200078e0004 */
[----:B------:R-:W-:Y:S01]  /*19740*/  MOV R3, 0x19770 ;  /* 0x0001977000037802 */ /* 0x000fe20000000f00 */
[----:B------:R-:W-:Y:S02]  /*19750*/  IMAD.MOV.U32 R45, RZ, RZ, 0x181f ;  /* 0x0000181fff2d7424 */ /* 0x000fe400078e00ff */
[----:B-123--:R-:W-:Y:S05]  /*19760*/  CALL.REL.NOINC `($__internal_11_$__cuda_sm70_shflsync_idx_p) ;  /* 0x00001b0000007944 */ /* 0x00efea0003c00000 */
        /* <DEDUP_REMOVED lines=52> */
.L_x_748:
[----:B------:R-:W-:Y:S02]  /*19ab0*/  MOV R0, 0x2 ;  /* 0x0000000200007802 */ /* 0x000fe40000000f00 */
[----:B------:R-:W-:Y:S02]  /*19ac0*/  MOV R2, 0x19ae0 ;  /* 0x00019ae000027802 */ /* 0x000fe40000000f00 */
[----:B------:R-:W-:Y:S05]  /*19ad0*/  CALL.REL.NOINC `($__internal_10_$__cuda_sm70_shflsync_bfly_p) ;  /* 0x0000173000007944 */ /* 0x000fea0003c00000 */
[----:B------:R-:W-:-:S05]  /*19ae0*/  BRA `(.L_x_855) ;  /* 0xffff3ee000007947 */ /* 0x000fca000383ffff */
.L_x_749:
[----:B------:R-:W-:Y:S01]  /*19af0*/  MOV R0, 0x1 ;  /* 0x0000000100007802 */ /* 0x000fe20000000f00 */
[----:B-1----:R-:W-:Y:S01]  /*19b00*/  IMAD.MOV.U32 R4, RZ, RZ, R5 ;  /* 0x000000ffff047224 */ /* 0x002fe200078e0005 */
        /* <DEDUP_REMOVED lines=12> */
.L_x_752:
[----:B--23--:R-:W-:Y:S01]  /*19bd0*/  MOV R2, RZ ;  /* 0x000000ff00027202 */ /* 0x00cfe20000000f00 */
[----:B------:R-:W-:Y:S01]  /*19be0*/  IMAD.MOV.U32 R44, RZ, RZ, R4 ;  /* 0x000000ffff2c7224 */ /* 0x000fe200078e0004 */
[----:B------:R-:W-:Y:S01]  /*19bf0*/  MOV R3, 0x19c20 ;  /* 0x00019c2000037802 */ /* 0x000fe20000000f00 */
[----:B------:R-:W-:Y:S02]  /*19c00*/  IMAD.MOV.U32 R45, RZ, RZ, 0x181f ;  /* 0x0000181fff2d7424 */ /* 0x000fe400078e00ff */
[----:B-1--4-:R-:W-:Y:S05]  /*19c10*/  CALL.REL.NOINC `($__internal_11_$__cuda_sm70_shflsync_idx_p) ;  /* 0x0000165000007944 */ /* 0x012fea0003c00000 */
[----:B------:R-:W-:Y:S01]  /*19c20*/  MOV R12, R45 ;  /* 0x0000002d000c7202 */ /* 0x000fe20000000f00 */
[----:B------:R-:W-:-:S05]  /*19c30*/  BRA `(.L_x_857) ;  /* 0xffff596000007947 */ /* 0x000fca000383ffff */
.L_x_755:
[----:B------:R-:W-:Y:S01]  /*19c40*/  MOV R2, RZ ;  /* 0x000000ff00027202 */ /* 0x000fe20000000f00 */
[----:B------:R-:W-:Y:S01]  /*19c50*/  IMAD.MOV.U32 R44, RZ, RZ, R0 ;  /* 0x000000ffff2c7224 */ /* 0x000fe200078e0000 */
[----:B------:R-:W-:Y:S01]  /*19c60*/  MOV R3, 0x19c90 ;  /* 0x00019c9000037802 */ /* 0x000fe20000000f00 */
[----:B------:R-:W-:Y:S02]  /*19c70*/  IMAD.MOV.U32 R45, RZ, RZ, 0x181f ;  /* 0x0000181fff2d7424 */ /* 0x000fe400078e00ff */
[----:B------:R-:W-:Y:S05]  /*19c80*/  CALL.REL.NOINC `($__internal_11_$__cuda_sm70_shflsync_idx_p) ;  /* 0x000015e000007944 */ /* 0x000fea0003c00000 */
[----:B------:R-:W-:Y:S01]  /*19c90*/  MOV R7, R45 ;  /* 0x0000002d00077202 */ /* 0x000fe20000000f00 */
[----:B------:R-:W-:-:S05]  /*19ca0*/  BRA `(.L_x_858) ;  /* 0xffff6c1000007947 */ /* 0x000fca000383ffff */
.L_x_756:
[----:B------:R-:W-:Y:S01]  /*19cb0*/  MOV R2, RZ ;  /* 0x000000ff00027202 */ /* 0x000fe20000000f00 */
[----:B------:R-:W-:Y:S01]  /*19cc0*/  IMAD.MOV.U32 R44, RZ, RZ, R4 ;  /* 0x000000ffff2c7224 */ /* 0x000fe200078e0004 */
[----:B------:R-:W-:Y:S01]  /*19cd0*/  MOV R3, 0x19d00 ;  /* 0x00019d0000037802 */ /* 0x000fe20000000f00 */
[----:B------:R-:W-:Y:S02]  /*19ce0*/  IMAD.MOV.U32 R45, RZ, RZ, 0x181f ;  /* 0x0000181fff2d7424 */ /* 0x000fe400078e00ff */
[----:B-12---:R-:W-:Y:S05]  /*19cf0*/  CALL.REL.NOINC `($__internal_11_$__cuda_sm70_shflsync_idx_p) ;  /* 0x0000157000007944 */ /* 0x006fea0003c00000 */
[C---:B------:R-:W-:Y:S01]  /*19d00*/  IADD3 R8, -R193.reuse, 0x10, RZ ;  /* 0x00000010c1087810 */ /* 0x040fe20007ffe1ff */
[----:B------:R-:W-:Y:S03]  /*19d10*/  IMAD.MOV.U32 R44, RZ, RZ, R0 ;  /* 0x000000ffff2c7224 */ /* 0x000fe600078e0000 */
[----:B------:R-:W-:Y:S04]  /*19d20*/  LOP3.LUT R8, R8, 0xf, RZ, 0xc0, !PT ;  /* 0x0000000f08087812 */ /* 0x000fe800078ec0ff */
[----:B------:R-:W-:Y:S04]  /*19d30*/  IADD3 R8, P1, P0, R8, R45, R12 ;  /* 0x0000002d08087210 */ /* 0x000fe8000783e00c */
[----:B------:R-:W-:Y:S02]  /*19d40*/  IADD3.X R9, RZ, R7, R5, P1, P0 ;  /* 0x00000007ff097210 */ /* 0x000fe40000fe0405 */
[----:B------:R-:W-:Y:S02]  /*19d50*/  ISETP.NE.U32.AND P1, PT, R193, RZ, PT ;  /* 0x000000ffc100720c */ /* 0x000fe40003f25070 */
[----:B------:R-:W-:Y:S01]  /*19d60*/  IADD3 R2, P0, R45, R13, RZ ;  /* 0x0000000d2d027210 */ /* 0x000fe20007f1e0ff */
[----:B------:R-:W-:Y:S04]  /*19d70*/  IMAD.MOV.U32 R45, RZ, RZ, 0x181f ;  /* 0x0000181fff2d7424 */ /* 0x000fe800078e00ff */
[----:B------:R-:W-:Y:S06]  /*19d80*/  IMAD.X R3, R7, 0x1, R6, P0 ;  /* 0x0000000107037824 */ /* 0x000fec00000e0606 */
[----:B------:R-:W-:Y:S01]  /*19d90*/  @!PT LDS RZ, [RZ] ;  /* 0x00000000fffff984 */ /* 0x000fe20000000800 */
[----:B------:R-:W-:Y:S01]  /*19da0*/  @!PT LDS RZ, [RZ] ;  /* 0x00000000fffff984 */ /* 0x000fe20000000800 */
[----:B------:R-:W-:Y:S01]  /*19db0*/  @!PT LDS RZ, [RZ] ;  /* 0x00000000fffff984 */ /* 0x000fe20000000800 */
[----:B------:R1:W-:Y:S04]  /*19dc0*/  LDGSTS.E.BYPASS.LTC128B.128.ZFILL [R195+0x8100], [R8.64], P1 ;  /* 0x0810000008c37fae */ /* 0x0003e80008941d46 */
[----:B------:R2:W-:Y:S02]  /*19dd0*/  LDGSTS.E.BYPASS.LTC128B.128 [R195+0xb100], [R2.64], !P3 ;  /* 0x0b10000002c37fae */ /* 0x0005e4000d901d46 */
[----:B--2---:R-:W-:Y:S01]  /*19de0*/  MOV R3, 0x19e10 ;  /* 0x00019e1000037802 */ /* 0x004fe20000000f00 */
[----:B------:R-:W-:Y:S02]  /*19df0*/  IMAD.MOV.U32 R2, RZ, RZ, 0x1 ;  /* 0x00000001ff027424 */ /* 0x000fe400078e00ff */
[----:B-1----:R-:W-:Y:S05]  /*19e00*/  CALL.REL.NOINC `($__internal_11_$__cuda_sm70_shflsync_idx_p) ;  /* 0x0000146000007944 */ /* 0x002fea0003c00000 */
[----:B------:R-:W-:Y:S01]  /*19e10*/  MOV R2, 0x1 ;  /* 0x0000000100027802 */ /* 0x000fe20000000f00 */
[----:B------:R-:W-:Y:S01]  /*19e20*/  IMAD.MOV.U32 R7, RZ, RZ, R45 ;  /* 0x000000ffff077224 */ /* 0x000fe200078e002d */
[----:B------:R-:W-:Y:S01]  /*19e30*/  MOV R45, 0x181f ;  /* 0x0000181f002d7802 */ /* 0x000fe20000000f00 */
[----:B------:R-:W-:Y:S01]  /*19e40*/  IMAD.MOV.U32 R44, RZ, RZ, R4 ;  /* 0x000000ffff2c7224 */ /* 0x000fe200078e0004 */
[----:B------:R-:W-:Y:S02]  /*19e50*/  MOV R3, 0x19e70 ;  /* 0x00019e7000037802 */ /* 0x000fe40000000f00 */
[----:B------:R-:W-:Y:S05]  /*19e60*/  CALL.REL.NOINC `($__internal_11_$__cuda_sm70_shflsync_idx_p) ;  /* 0x0000140000007944 */ /* 0x000fea0003c00000 */
        /* <DEDUP_REMOVED lines=25> */
.L_x_757:
[----:B------:R-:W-:Y:S01]  /*1a000*/  MOV R2, RZ ;  /* 0x000000ff00027202 */ /* 0x000fe20000000f00 */
[----:B------:R-:W-:Y:S01]  /*1a010*/  IMAD.MOV.U32 R44, RZ, RZ, R5 ;  /* 0x000000ffff2c7224 */ /* 0x000fe200078e0005 */
[----:B------:R-:W-:Y:S01]  /*1a020*/  MOV R3, 0x1a050 ;  /* 0x0001a05000037802 */ /* 0x000fe20000000f00 */
[----:B------:R-:W-:Y:S02]  /*1a030*/  IMAD.MOV.U32 R45, RZ, RZ, 0x1c1f ;  /* 0x00001c1fff2d7424 */ /* 0x000fe400078e00ff */
[----:B------:R-:W-:Y:S05]  /*1a040*/  CALL.REL.NOINC `($__internal_11_$__cuda_sm70_shflsync_idx_p) ;  /* 0x0000122000007944 */ /* 0x000fea0003c00000 */
[----:B------:R-:W-:Y:S01]  /*1a050*/  MOV R4, R45 ;  /* 0x0000002d00047202 */ /* 0x000fe20000000f00 */
[----:B------:R-:W-:-:S05]  /*1a060*/  BRA `(.L_x_860) ;  /* 0xffff6b6000007947 */ /* 0x000fca000383ffff */
.L_x_762:
[----:B------:R-:W-:Y:S01]  /*1a070*/  MOV R2, 0x1 ;  /* 0x0000000100027802 */ /* 0x000fe20000000f00 */
[----:B------:R-:W-:Y:S01]  /*1a080*/  IMAD.MOV.U32 R44, RZ, RZ, R5 ;  /* 0x000000ffff2c7224 */ /* 0x000fe200078e0005 */
[----:B------:R-:W-:Y:S01]  /*1a090*/  MOV R3, 0x1a0c0 ;  /* 0x0001a0c000037802 */ /* 0x000fe20000000f00 */
[----:B------:R-:W-:Y:S02]  /*1a0a0*/  IMAD.MOV.U32 R45, RZ, RZ, 0x1c1f ;  /* 0x00001c1fff2d7424 */ /* 0x000fe400078e00ff */
[----:B-1----:R-:W-:Y:S05]  /*1a0b0*/  CALL.REL.NOINC `($__internal_11_$__cuda_sm70_shflsync_idx_p) ;  /* 0x000011b000007944 */ /* 0x002fea0003c00000 */
[----:B------:R-:W-:Y:S01]  /*1a0c0*/  MOV R4, R45 ;  /* 0x0000002d00047202 */ /* 0x000fe20000000f00 */
[----:B------:R-:W-:-:S05]  /*1a0d0*/  BRA `(.L_x_861) ;  /* 0xffff754000007947 */ /* 0x000fca000383ffff */
.L_x_767:
[----:B------:R-:W-:Y:S02]  /*1a0e0*/  MOV R0, 0x2 ;  /* 0x0000000200007802 */ /* 0x000fe40000000f00 */
[----:B------:R-:W-:Y:S02]  /*1a0f0*/  MOV R2, 0x1a110 ;  /* 0x0001a11000027802 */ /* 0x000fe40000000f00 */
[----:B-12---:R-:W-:Y:S05]  /*1a100*/  CALL.REL.NOINC `($__internal_10_$__cuda_sm70_shflsync_bfly_p) ;  /* 0x0000110000007944 */ /* 0x006fea0003c00000 */
[----:B------:R-:W-:-:S05]  /*1a110*/  BRA `(.L_x_862) ;  /* 0xffff7fa000007947 */ /* 0x000fca000383ffff */
.L_x_768:
        /* <DEDUP_REMOVED lines=14> */
.L_x_770:
[----:B------:R-:W-:Y:S01]  /*1a200*/  IMAD.MOV.U32 R4, RZ, RZ, R227 ;  /* 0x000000ffff047224 */ /* 0x000fe200078e00e3 */
[----:B------:R-:W-:-:S02]  /*1a210*/  MOV R0, 0x2 ;  /* 0x0000000200007802 */ /* 0x000fc40000000f00 */
[----:B------:R-:W-:Y:S02]  /*1a220*/  MOV R2, 0x1a240 ;  /* 0x0001a24000027802 */ /* 0x000fe40000000f00 */
[----:B------:R-:W-:Y:S05]  /*1a230*/  CALL.REL.NOINC `($__internal_10_$__cuda_sm70_shflsync_bfly_p) ;  /* 0x00000fd000007944 */ /* 0x000fea0003c00000 */
[----:B------:R-:W-:Y:S05]  /*1a240*/  BRA `(.L_x_864) ;  /* 0xffff97f000007947 */ /* 0x000fea000383ffff */
.L_x_771:
[----:B------:R-:W-:Y:S01]  /*1a250*/  IMAD.MOV.U32 R4, RZ, RZ, R6 ;  /* 0x000000ffff047224 */ /* 0x000fe200078e0006 */
[----:B------:R-:W-:Y:S02]  /*1a260*/  MOV R0, 0x1 ;  /* 0x0000000100007802 */ /* 0x000fe40000000f00 */
[----:B------:R-:W-:Y:S02]  /*1a270*/  MOV R2, 0x1a290 ;  /* 0x0001a29000027802 */ /* 0x000fe40000000f00 */
[----:B-1----:R-:W-:Y:S05]  /*1a280*/  CALL.REL.NOINC `($__internal_10_$__cuda_sm70_shflsync_bfly_p) ;  /* 0x00000f8000007944 */ /* 0x002fea0003c00000 */
[----:B------:R-:W-:Y:S01]  /*1a290*/  FADD.FTZ R6, R6, R0 ;  /* 0x0000000006067221 */ /* 0x000fe20000010000 */
[----:B------:R-:W-:Y:S02]  /*1a2a0*/  MOV R4, R228 ;  /* 0x000000e400047202 */ /* 0x000fe40000000f00 */
[----:B------:R-:W-:Y:S02]  /*1a2b0*/  MOV R0, 0x2 ;  /* 0x0000000200007802 */ /* 0x000fe40000000f00 */
[----:B------:R-:W-:Y:S02]  /*1a2c0*/  MOV R2, 0x1a2e0 ;  /* 0x0001a2e000027802 */ /* 0x000fe40000000f00 */
[----:B------:R-:W-:Y:S05]  /*1a2d0*/  CALL.REL.NOINC `($__internal_10_$__cuda_sm70_shflsync_bfly_p) ;  /* 0x00000f3000007944 */ /* 0x000fea0003c00000 */
[----:B------:R-:W-:Y:S01]  /*1a2e0*/  FADD.FTZ R4, R228, R0 ;  /* 0x00000000e4047221 */ /* 0x000fe20000010000 */
[----:B------:R-:W-:Y:S02]  /*1a2f0*/  MOV R0, 0x1 ;  /* 0x0000000100007802 */ /* 0x000fe40000000f00 */
[----:B------:R-:W-:-:S02]  /*1a300*/  MOV R2, 0x1a320 ;  /* 0x0001a32000027802 */ /* 0x000fc40000000f00 */
[----:B------:R-:W-:Y:S05]  /*1a310*/  CALL.REL.NOINC `($__internal_10_$__cuda_sm70_shflsync_bfly_p) ;  /* 0x00000ef000007944 */ /* 0x000fea0003c00000 */
[----:B------:R-:W-:Y:S01]  /*1a320*/  MOV R3, R0 ;  /* 0x0000000000037202 */ /* 0x000fe20000000f00 */
[----:B------:R-:W-:Y:S05]  /*1a330*/  BRA `(.L_x_865) ;  /* 0xffff977000007947 */ /* 0x000fea000383ffff */
.L_x_778:
[----:B--234-:R-:W-:Y:S01]  /*1a340*/  IMAD.MOV.U32 R44, RZ, RZ, R7 ;  /* 0x000000ffff2c7224 */ /* 0x01cfe200078e0007 */
[----:B------:R-:W-:Y:S01]  /*1a350*/  MOV R2, RZ ;  /* 0x000000ff00027202 */ /* 0x000fe20000000f00 */
[----:B------:R-:W-:Y:S01]  /*1a360*/  IMAD.MOV.U32 R45, RZ, RZ, 0x181f ;  /* 0x0000181fff2d7424 */ /* 0x000fe200078e00ff */
[----:B------:R-:W-:-:S02]  /*1a370*/  MOV R3, 0x1a390 ;  /* 0x0001a39000037802 */ /* 0x000fc40000000f00 */
[----:B-1----:R-:W-:Y:S05]  /*1a380*/  CALL.REL.NOINC `($__internal_11_$__cuda_sm70_shflsync_idx_p) ;  /* 0x00000ee000007944 */ /* 0x002fea0003c00000 */
[----:B------:R-:W-:Y:S01]  /*1a390*/  MOV R10, R45 ;  /* 0x0000002d000a7202 */ /* 0x000fe20000000f00 */
[----:B------:R-:W-:Y:S05]  /*1a3a0*/  BRA `(.L_x_866) ;  /* 0xffffaa9000007947 */ /* 0x000fea000383ffff */
.L_x_779:
[----:B------:R-:W-:Y:S01]  /*1a3b0*/  IMAD.MOV.U32 R44, RZ, RZ, R8 ;  /* 0x000000ffff2c7224 */ /* 0x000fe200078e0008 */
[----:B------:R-:W-:Y:S01]  /*1a3c0*/  MOV R2, RZ ;  /* 0x000000ff00027202 */ /* 0x000fe20000000f00 */
[----:B------:R-:W-:Y:S01]  /*1a3d0*/  IMAD.MOV.U32 R45, RZ, RZ, 0x181f ;  /* 0x0000181fff2d7424 */ /* 0x000fe200078e00ff */
[----:B------:R-:W-:-:S02]  /*1a3e0*/  MOV R3, 0x1a400 ;  /* 0x0001a40000037802 */ /* 0x000fc40000000f00 */
[----:B-123--:R-:W-:Y:S05]  /*1a3f0*/  CALL.REL.NOINC `($__internal_11_$__cuda_sm70_shflsync_idx_p) ;  /* 0x00000e7000007944 */ /* 0x00efea0003c00000 */
[----:B------:R-:W-:Y:S01]  /*1a400*/  MOV R0, R45 ;  /* 0x0000002d00007202 */ /* 0x000fe20000000f00 */
[----:B------:R-:W-:Y:S05]  /*1a410*/  BRA `(.L_x_867) ;  /* 0xffffaa4000007947 */ /* 0x000fea000383ffff */
.L_x_782:
[----:B------:R-:W-:Y:S01]  /*1a420*/  IMAD.MOV.U32 R44, RZ, RZ, R7 ;  /* 0x000000ffff2c7224 */ /* 0x000fe200078e0007 */
[----:B--2---:R-:W-:Y:S01]  /*1a430*/  MOV R2, 0x1 ;  /* 0x0000000100027802 */ /* 0x004fe20000000f00 */
[----:B------:R-:W-:Y:S01]  /*1a440*/  IMAD.MOV.U32 R45, RZ, RZ, 0x181f ;  /* 0x0000181fff2d7424 */ /* 0x000fe200078e00ff */
[----:B------:R-:W-:-:S02]  /*1a450*/  MOV R3, 0x1a470 ;  /* 0x0001a47000037802 */ /* 0x000fc40000000f00 */
[----:B-1-34-:R-:W-:Y:S05]  /*1a460*/  CALL.REL.NOINC `($__internal_11_$__cuda_sm70_shflsync_idx_p) ;  /* 0x00000e0000007944 */ /* 0x01afea0003c00000 */
        /* <DEDUP_REMOVED lines=8> */
.L_x_785:
[----:B------:R-:W-:Y:S01]  /*1a4f0*/  IMAD.MOV.U32 R44, RZ, RZ, R7 ;  /* 0x000000ffff2c7224 */ /* 0x000fe200078e0007 */
[----:B-1----:R-:W-:Y:S01]  /*1a500*/  MOV R2, 0x2 ;  /* 0x0000000200027802 */ /* 0x002fe20000000f00 */
[----:B------:R-:W-:Y:S01]  /*1a510*/  IMAD.MOV.U32 R45, RZ, RZ, 0x181f ;  /* 0x0000181fff2d7424 */ /* 0x000fe200078e00ff */
[----:B------:R-:W-:Y:S02]  /*1a520*/  MOV R3, 0x1a540 ;  /* 0x0001a54000037802 */ /* 0x000fe40000000f00 */
[----:B--234-:R-:W-:Y:S05]  /*1a530*/  CALL.REL.NOINC `($__internal_11_$__cuda_sm70_shflsync_idx_p) ;  /* 0x00000d3000007944 */ /* 0x01cfea0003c00000 */
[----:B------:R-:W-:Y:S01]  /*1a540*/  MOV R10, R45 ;  /* 0x0000002d000a7202 */ /* 0x000fe20000000f00 */
[----:B------:R-:W-:Y:S05]  /*1a550*/  BRA `(.L_x_869) ;  /* 0xffffab3000007947 */ /* 0x000fea000383ffff */
.L_x_786:
[----:B------:R-:W-:Y:S01]  /*1a560*/  IMAD.MOV.U32 R44, RZ, RZ, R8 ;  /* 0x000000ffff2c7224 */ /* 0x000fe200078e0008 */
[----:B-1----:R-:W-:Y:S01]  /*1a570*/  MOV R2, 0x2 ;  /* 0x0000000200027802 */ /* 0x002fe20000000f00 */
[----:B------:R-:W-:Y:S01]  /*1a580*/  IMAD.MOV.U32 R45, RZ, RZ, 0x181f ;  /* 0x0000181fff2d7424 */ /* 0x000fe200078e00ff */
[----:B------:R-:W-:Y:S02]  /*1a590*/  MOV R3, 0x1a5b0 ;  /* 0x0001a5b000037802 */ /* 0x000fe40000000f00 */
[----:B--234-:R-:W-:Y:S05]  /*1a5a0*/  CALL.REL.NOINC `($__internal_11_$__cuda_sm70_shflsync_idx_p) ;  /* 0x00000cc000007944 */ /* 0x01cfea0003c00000 */
[----:B------:R-:W-:Y:S01]  /*1a5b0*/  MOV R0, R45 ;  /* 0x0000002d00007202 */ /* 0x000fe20000000f00 */
[----:B------:R-:W-:Y:S05]  /*1a5c0*/  BRA `(.L_x_870) ;  /* 0xffffaae000007947 */ /* 0x000fea000383ffff */
.L_x_789:
[----:B------:R-:W-:Y:S01]  /*1a5d0*/  IMAD.MOV.U32 R44, RZ, RZ, R7 ;  /* 0x000000ffff2c7224 */ /* 0x000fe200078e0007 */
[----:B-1----:R-:W-:Y:S01]  /*1a5e0*/  MOV R2, 0x3 ;  /* 0x0000000300027802 */ /* 0x002fe20000000f00 */
[----:B------:R-:W-:Y:S01]  /*1a5f0*/  IMAD.MOV.U32 R45, RZ, RZ, 0x181f ;  /* 0x0000181fff2d7424 */ /* 0x000fe200078e00ff */
[----:B------:R-:W-:-:S02]  /*1a600*/  MOV R3, 0x1a620 ;  /* 0x0001a62000037802 */ /* 0x000fc40000000f00 */
[----:B--234-:R-:W-:Y:S05]  /*1a610*/  CALL.REL.NOINC `($__internal_11_$__cuda_sm70_shflsync_idx_p) ;  /* 0x00000c5000007944 */ /* 0x01cfea0003c00000 */
        /* <DEDUP_REMOVED lines=8> */
.L_x_791:
[----:B------:R-:W-:Y:S01]  /*1a6a0*/  IMAD.MOV.U32 R44, RZ, RZ, R5 ;  /* 0x000000ffff2c7224 */ /* 0x000fe200078e0005 */
[----:B------:R-:W-:Y:S01]  /*1a6b0*/  MOV R2, RZ ;  /* 0x000000ff00027202 */ /* 0x000fe20000000f00 */
[----:B------:R-:W-:Y:S01]  /*1a6c0*/  IMAD.MOV.U32 R45, RZ, RZ, 0x1c1f ;  /* 0x00001c1fff2d7424 */ /* 0x000fe200078e00ff */
[----:B------:R-:W-:Y:S02]  /*1a6d0*/  MOV R3, 0x1a6f0 ;  /* 0x0001a6f000037802 */ /* 0x000fe40000000f00 */
[----:B------:R-:W-:Y:S05]  /*1a6e0*/  CALL.REL.NOINC `($__internal_11_$__cuda_sm70_shflsync_idx_p) ;  /* 0x00000b8000007944 */ /* 0x000fea0003c00000 */
[----:B------:R-:W-:Y:S01]  /*1a6f0*/  MOV R4, R45 ;  /* 0x0000002d00047202 */ /* 0x000fe20000000f00 */
[----:B------:R-:W-:Y:S05]  /*1a700*/  BRA `(.L_x_872) ;  /* 0xffffadc000007947 */ /* 0x000fea000383ffff */
.L_x_792:
[----:B------:R-:W-:Y:S01]  /*1a710*/  IMAD.MOV.U32 R44, RZ, RZ, R12 ;  /* 0x000000ffff2c7224 */ /* 0x000fe200078e000c */
[----:B------:R-:W-:Y:S01]  /*1a720*/  MOV R2, RZ ;  /* 0x000000ff00027202 */ /* 0x000fe20000000f00 */
[----:B------:R-:W-:Y:S01]  /*1a730*/  IMAD.MOV.U32 R45, RZ, RZ, 0x1c1f ;  /* 0x00001c1fff2d7424 */ /* 0x000fe200078e00ff */
[----:B------:R-:W-:Y:S02]  /*1a740*/  MOV R3, 0x1a760 ;  /* 0x0001a76000037802 */ /* 0x000fe40000000f00 */
[----:B-12---:R-:W-:Y:S05]  /*1a750*/  CALL.REL.NOINC `($__internal_11_$__cuda_sm70_shflsync_idx_p) ;  /* 0x00000b1000007944 */ /* 0x006fea0003c00000 */
[----:B------:R-:W-:Y:S01]  /*1a760*/  MOV R0, R45 ;  /* 0x0000002d00007202 */ /* 0x000fe20000000f00 */
[----:B------:R-:W-:Y:S05]  /*1a770*/  BRA `(.L_x_873) ;  /* 0xffffad7000007947 */ /* 0x000fea000383ffff */
.L_x_795:
[----:B------:R-:W-:Y:S01]  /*1a780*/  IMAD.MOV.U32 R44, RZ, RZ, R5 ;  /* 0x000000ffff2c7224 */ /* 0x000fe200078e0005 */
[----:B----4-:R-:W-:Y:S01]  /*1a790*/  MOV R2, 0x1 ;  /* 0x0000000100027802 */ /* 0x010fe20000000f00 */
[----:B------:R-:W-:Y:S01]  /*1a7a0*/  IMAD.MOV.U32 R45, RZ, RZ, 0x1c1f ;  /* 0x00001c1fff2d7424 */ /* 0x000fe200078e00ff */
[----:B------:R-:W-:-:S02]  /*1a7b0*/  MOV R3, 0x1a7d0 ;  /* 0x0001a7d000037802 */ /* 0x000fc40000000f00 */
[----:B-123--:R-:W-:Y:S05]  /*1a7c0*/  CALL.REL.NOINC `($__internal_11_$__cuda_sm70_shflsync_idx_p) ;  /* 0x00000aa000007944 */ /* 0x00efea0003c00000 */
        /* <DEDUP_REMOVED lines=8> */
.L_x_799:
[----:B------:R-:W-:Y:S01]  /*1a850*/  IMAD.MOV.U32 R44, RZ, RZ, R7 ;  /* 0x000000ffff2c7224 */ /* 0x000fe200078e0007 */
[----:B------:R-:W-:Y:S01]  /*1a860*/  MOV R2, RZ ;  /* 0x000000ff00027202 */ /* 0x000fe20000000f00 */
[----:B------:R-:W-:Y:S01]  /*1a870*/  IMAD.MOV.U32 R45, RZ, RZ, 0x181f ;  /* 0x0000181fff2d7424 */ /* 0x000fe200078e00ff */
[----:B------:R-:W-:Y:S02]  /*1a880*/  MOV R3, 0x1a8a0 ;  /* 0x0001a8a000037802 */ /* 0x000fe40000000f00 */
[----:B------:R-:W-:Y:S05]  /*1a890*/  CALL.REL.NOINC `($__internal_11_$__cuda_sm70_shflsync_idx_p) ;  /* 0x000009d000007944 */ /* 0x000fea0003c00000 */
[----:B------:R-:W-:Y:S01]  /*1a8a0*/  MOV R9, R45 ;  /* 0x0000002d00097202 */ /* 0x000fe20000000f00 */
[----:B------:R-:W-:Y:S05]  /*1a8b0*/  BRA `(.L_x_875) ;  /* 0xffffc19000007947 */ /* 0x000fea000383ffff */
.L_x_800:
[----:B------:R-:W-:Y:S01]  /*1a8c0*/  IMAD.MOV.U32 R44, RZ, RZ, R10 ;  /* 0x000000ffff2c7224 */ /* 0x000fe200078e000a */
[----:B------:R-:W-:Y:S01]  /*1a8d0*/  MOV R2, RZ ;  /* 0x000000ff00027202 */ /* 0x000fe20000000f00 */
[----:B------:R-:W-:Y:S01]  /*1a8e0*/  IMAD.MOV.U32 R45, RZ, RZ, 0x181f ;  /* 0x0000181fff2d7424 */ /* 0x000fe200078e00ff */
[----:B------:R-:W-:Y:S02]  /*1a8f0*/  MOV R3, 0x1a910 ;  /* 0x0001a91000037802 */ /* 0x000fe40000000f00 */
[----:B-12---:R-:W-:Y:S05]  /*1a900*/  CALL.REL.NOINC `($__internal_11_$__cuda_sm70_shflsync_idx_p) ;  /* 0x0000096000007944 */ /* 0x006fea0003c00000 */
[----:B------:R-:W-:Y:S01]  /*1a910*/  MOV R0, R45 ;  /* 0x0000002d00007202 */ /* 0x000fe20000000f00 */
[----:B------:R-:W-:Y:S05]  /*1a920*/  BRA `(.L_x_876) ;  /* 0xffffc14000007947 */ /* 0x000fea000383ffff */
.L_x_803:
        /* <DEDUP_REMOVED lines=13> */
.L_x_806:
[----:B------:R-:W-:Y:S01]  /*1aa00*/  IMAD.MOV.U32 R44, RZ, RZ, R7 ;  /* 0x000000ffff2c7224 */ /* 0x000fe200078e0007 */
[----:B-1----:R-:W-:Y:S01]  /*1aa10*/  MOV R2, 0x2 ;  /* 0x0000000200027802 */ /* 0x002fe20000000f00 */
[----:B------:R-:W-:Y:S01]  /*1aa20*/  IMAD.MOV.U32 R45, RZ, RZ, 0x181f ;  /* 0x0000181fff2d7424 */ /* 0x000fe200078e00ff */
[----:B------:R-:W-:Y:S02]  /*1aa30*/  MOV R3, 0x1aa50 ;  /* 0x0001aa5000037802 */ /* 0x000fe40000000f00 */
[----:B--234-:R-:W-:Y:S05]  /*1aa40*/  CALL.REL.NOINC `($__internal_11_$__cuda_sm70_shflsync_idx_p) ;  /* 0x0000082000007944 */ /* 0x01cfea0003c00000 */
[----:B------:R-:W-:Y:S01]  /*1aa50*/  MOV R9, R45 ;  /* 0x0000002d00097202 */ /* 0x000fe20000000f00 */
[----:B------:R-:W-:Y:S05]  /*1aa60*/  BRA `(.L_x_878) ;  /* 0xffffc24000007947 */ /* 0x000fea000383ffff */
.L_x_807:
[----:B------:R-:W-:Y:S01]  /*1aa70*/  IMAD.MOV.U32 R44, RZ, RZ, R10 ;  /* 0x000000ffff2c7224 */ /* 0x000fe200078e000a */
[----:B------:R-:W-:Y:S01]  /*1aa80*/  MOV R2, 0x2 ;  /* 0x0000000200027802 */ /* 0x000fe20000000f00 */
[----:B------:R-:W-:Y:S01]  /*1aa90*/  IMAD.MOV.U32 R45, RZ, RZ, 0x181f ;  /* 0x0000181fff2d7424 */ /* 0x000fe200078e00ff */
[----:B------:R-:W-:Y:S02]  /*1aaa0*/  MOV R3, 0x1aac0 ;  /* 0x0001aac000037802 */ /* 0x000fe40000000f00 */
[----:B-1234-:R-:W-:Y:S05]  /*1aab0*/  CALL.REL.NOINC `($__internal_11_$__cuda_sm70_shflsync_idx_p) ;  /* 0x000007b000007944 */ /* 0x01efea0003c00000 */
[----:B------:R-:W-:Y:S01]  /*1aac0*/  MOV R0, R45 ;  /* 0x0000002d00007202 */ /* 0x000fe20000000f00 */
[----:B------:R-:W-:Y:S05]  /*1aad0*/  BRA `(.L_x_879) ;  /* 0xffffc1f000007947 */ /* 0x000fea000383ffff */
.L_x_810:
        /* <DEDUP_REMOVED lines=13> */
.L_x_812:
[----:B------:R-:W-:Y:S01]  /*1abb0*/  IMAD.MOV.U32 R44, RZ, RZ, R62 ;  /* 0x000000ffff2c7224 */ /* 0x000fe200078e003e */
[----:B------:R-:W-:Y:S01]  /*1abc0*/  MOV R2, RZ ;  /* 0x000000ff00027202 */ /* 0x000fe20000000f00 */
[----:B------:R-:W-:Y:S01]  /*1abd0*/  IMAD.MOV.U32 R45, RZ, RZ, 0x1f ;  /* 0x0000001fff2d7424 */ /* 0x000fe200078e00ff */
[----:B------:R-:W-:Y:S02]  /*1abe0*/  MOV R3, 0x1ac00 ;  /* 0x0001ac0000037802 */ /* 0x000fe40000000f00 */
[----:B-1----:R-:W-:Y:S05]  /*1abf0*/  CALL.REL.NOINC `($__internal_11_$__cuda_sm70_shflsync_idx_p) ;  /* 0x0000067000007944 */ /* 0x002fea0003c00000 */
[----:B------:R-:W-:Y:S01]  /*1ac00*/  MOV R9, R45 ;  /* 0x0000002d00097202 */ /* 0x000fe20000000f00 */
[----:B------:R-:W-:Y:S05]  /*1ac10*/  BRA `(.L_x_881) ;  /* 0xffffc38000007947 */ /* 0x000fea000383ffff */
.L_x_813:
[----:B------:R-:W-:Y:S01]  /*1ac20*/  IMAD.MOV.U32 R44, RZ, RZ, R62 ;  /* 0x000000ffff2c7224 */ /* 0x000fe200078e003e */
[----:B------:R-:W-:Y:S01]  /*1ac30*/  MOV R2, 0x1 ;  /* 0x0000000100027802 */ /* 0x000fe20000000f00 */
[----:B------:R-:W-:Y:S01]  /*1ac40*/  IMAD.MOV.U32 R45, RZ, RZ, 0x1f ;  /* 0x0000001fff2d7424 */ /* 0x000fe200078e00ff */
[----:B------:R-:W-:Y:S02]  /*1ac50*/  MOV R3, 0x1ac70 ;  /* 0x0001ac7000037802 */ /* 0x000fe40000000f00 */
[----:B-123--:R-:W-:Y:S05]  /*1ac60*/  CALL.REL.NOINC `($__internal_11_$__cuda_sm70_shflsync_idx_p) ;  /* 0x0000060000007944 */ /* 0x00efea0003c00000 */
[----:B------:R-:W-:Y:S01]  /*1ac70*/  MOV R8, R45 ;  /* 0x0000002d00087202 */ /* 0x000fe20000000f00 */
[----:B------:R-:W-:Y:S05]  /*1ac80*/  BRA `(.L_x_882) ;  /* 0xffffc33000007947 */ /* 0x000fea000383ffff */
.L_x_814:
[----:B------:R-:W-:Y:S02]  /*1ac90*/  MOV R2, 0x1 ;  /* 0x0000000100027802 */ /* 0x000fe40000000f00 */
[----:B------:R-:W-:-:S02]  /*1aca0*/  MOV R3, 0x1acc0 ;  /* 0x0001acc000037802 */ /* 0x000fc40000000f00 */
[----:B--234-:R-:W-:Y:S05]  /*1acb0*/  CALL.REL.NOINC `($__internal_12_$__cuda_sm70_shflsync_up_p) ;  /* 0x0000061000007944 */ /* 0x01cfea0003c00000 */
[----:B------:R-:W-:Y:S05]  /*1acc0*/  BRA `(.L_x_883) ;  /* 0xffffc41000007947 */ /* 0x000fea000383ffff */
.L_x_815:
[----:B------:R-:W-:Y:S02]  /*1acd0*/  MOV R2, 0x2 ;  /* 0x0000000200027802 */ /* 0x000fe40000000f00 */
[----:B------:R-:W-:-:S02]  /*1ace0*/  MOV R3, 0x1ad00 ;  /* 0x0001ad0000037802 */ /* 0x000fc40000000f00 */
[----:B--23--:R-:W-:Y:S05]  /*1acf0*/  CALL.REL.NOINC `($__internal_12_$__cuda_sm70_shflsync_up_p) ;  /* 0x000005d000007944 */ /* 0x00cfea0003c00000 */
        /* <DEDUP_REMOVED lines=24> */
.L_x_819:
[----:B------:R-:W-:Y:S02]  /*1ae80*/  MOV R2, 0x1 ;  /* 0x0000000100027802 */ /* 0x000fe40000000f00 */
[----:B------:R-:W-:Y:S02]  /*1ae90*/  MOV R3, 0x1aeb0 ;  /* 0x0001aeb000037802 */ /* 0x000fe40000000f00 */
[----:B------:R-:W-:Y:S05]  /*1aea0*/  CALL.REL.NOINC `($__internal_12_$__cuda_sm70_shflsync_up_p) ;  /* 0x0000042000007944 */ /* 0x000fea0003c00000 */
[----:B------:R-:W-:Y:S01]  /*1aeb0*/  MOV R2, R4 ;  /* 0x0000000400027202 */ /* 0x000fe20000000f00 */
[----:B------:R-:W-:Y:S05]  /*1aec0*/  BRA `(.L_x_885) ;  /* 0xffffc46000007947 */ /* 0x000fea000383ffff */
.L_x_820:
[----:B------:R-:W-:Y:S02]  /*1aed0*/  MOV R2, 0x2 ;  /* 0x0000000200027802 */ /* 0x000fe40000000f00 */
[----:B------:R-:W-:Y:S02]  /*1aee0*/  MOV R3, 0x1af00 ;  /* 0x0001af0000037802 */ /* 0x000fe40000000f00 */
        /* <DEDUP_REMOVED lines=25> */
.L_x_822:
[----:B------:R-:W-:Y:S02]  /*1b080*/  SEL R0, RZ, 0x1, P0 ;  /* 0x00000001ff007807 */ /* 0x000fe40000000000 */
[----:B------:R-:W-:Y:S02]  /*1b090*/  MOV R2, 0x1b0b0 ;  /* 0x0001b0b000027802 */ /* 0x000fe40000000f00 */
[----:B-1----:R-:W-:Y:S05]  /*1b0a0*/  CALL.REL.NOINC `($__internal_13_$__cuda_sm70_votesync_ballot) ;  /* 0x0000029000007944 */ /* 0x002fea0003c00000 */
[----:B------:R-:W-:Y:S01]  /*1b0b0*/  MOV R5, R0 ;  /* 0x0000000000057202 */ /* 0x000fe20000000f00 */
[----:B------:R-:W-:Y:S05]  /*1b0c0*/  BRA `(.L_x_887) ;  /* 0xffffc3f000007947 */ /* 0x000fea000383ffff */
.L_x_823:
[----:B------:R-:W-:Y:S01]  /*1b0d0*/  IMAD.MOV.U32 R44, RZ, RZ, R6 ;  /* 0x000000ffff2c7224 */ /* 0x000fe200078e0006 */
[----:B------:R-:W-:Y:S01]  /*1b0e0*/  MOV R2, R0 ;  /* 0x0000000000027202 */ /* 0x000fe20000000f00 */
[----:B------:R-:W-:Y:S01]  /*1b0f0*/  IMAD.MOV.U32 R45, RZ, RZ, 0x1f ;  /* 0x0000001fff2d7424 */ /* 0x000fe200078e00ff */
[----:B------:R-:W-:Y:S02]  /*1b100*/  MOV R3, 0x1b120 ;  /* 0x0001b12000037802 */ /* 0x000fe40000000f00 */
[----:B-1----:R-:W-:Y:S05]  /*1b110*/  CALL.REL.NOINC `($__internal_11_$__cuda_sm70_shflsync_idx_p) ;  /* 0x0000015000007944 */ /* 0x002fea0003c00000 */
[----:B------:R-:W-:Y:S01]  /*1b120*/  IMAD.MOV.U32 R10, RZ, RZ, R45 ;  /* 0x000000ffff0a7224 */ /* 0x000fe200078e002d */
[----:B------:R-:W-:Y:S01]  /*1b130*/  MOV R2, R0 ;  /* 0x0000000000027202 */ /* 0x000fe20000000f00 */
[----:B------:R-:W-:Y:S01]  /*1b140*/  IMAD.MOV.U32 R44, RZ, RZ, R7 ;  /* 0x000000ffff2c7224 */ /* 0x000fe200078e0007 */
[----:B------:R-:W-:-:S02]  /*1b150*/  MOV R45, 0x1f ;  /* 0x0000001f002d7802 */ /* 0x000fc40000000f00 */
[----:B------:R-:W-:Y:S02]  /*1b160*/  MOV R3, 0x1b180 ;  /* 0x0001b18000037802 */ /* 0x000fe40000000f00 */
[----:B------:R-:W-:Y:S05]  /*1b170*/  CALL.REL.NOINC `($__internal_11_$__cuda_sm70_shflsync_idx_p) ;  /* 0x000000f000007944 */ /* 0x000fea0003c00000 */
[----:B------:R-:W-:Y:S01]  /*1b180*/  MOV R7, R45 ;  /* 0x0000002d00077202 */ /* 0x000fe20000000f00 */
[----:B------:R-:W-:Y:S05]  /*1b190*/  BRA `(.L_x_888) ;  /* 0xffffc37000007947 */ /* 0x000fea000383ffff */
.L_x_826:
[----:B------:R-:W-:Y:S01]  /*1b1a0*/  IMAD.MOV.U32 R44, RZ, RZ, R4 ;  /* 0x000000ffff2c7224 */ /* 0x000fe200078e0004 */
[----:B------:R-:W-:Y:S01]  /*1b1b0*/  MOV R2, R0 ;  /* 0x0000000000027202 */ /* 0x000fe20000000f00 */
[----:B------:R-:W-:Y:S01]  /*1b1c0*/  IMAD.MOV.U32 R45, RZ, RZ, 0x1f ;  /* 0x0000001fff2d7424 */ /* 0x000fe200078e00ff */
[----:B------:R-:W-:Y:S02]  /*1b1d0*/  MOV R3, 0x1b1f0 ;  /* 0x0001b1f000037802 */ /* 0x000fe40000000f00 */
[----:B-1-34-:R-:W-:Y:S05]  /*1b1e0*/  CALL.REL.NOINC `($__internal_11_$__cuda_sm70_shflsync_idx_p) ;  /* 0x0000008000007944 */ /* 0x01afea0003c00000 */
[----:B------:R-:W-:Y:S01]  /*1b1f0*/  MOV R11, R45 ;  /* 0x0000002d000b7202 */ /* 0x000fe20000000f00 */
[----:B------:R-:W-:Y:S05]  /*1b200*/  BRA `(.L_x_825) ;  /* 0xffffc36000007947 */ /* 0x000fea000383ffff */
        .weak           $__internal_10_$__cuda_sm70_shflsync_bfly_p
        .type           $__internal_10_$__cuda_sm70_shflsync_bfly_p,@function
        .size           $__internal_10_$__cuda_sm70_shflsync_bfly_p,($__internal_11_$__cuda_sm70_shflsync_idx_p - $__internal_10_$__cuda_sm70_shflsync_bfly_p)
$__internal_10_$__cuda_sm70_shflsync_bfly_p:
[----:B------:R-:W-:Y:S02]  /*1b210*/  MOV R35, 0xffffffff ;  /* 0xffffffff00237802 */ /* 0x000fe40000000f00 */
[----:B------:R-:W-:Y:S02]  /*1b220*/  MOV R3, 0x1f ;  /* 0x0000001f00037802 */ /* 0x000fe40000000f00 */
[----:B------:R-:W-:Y:S04]  /*1b230*/  WARPSYNC R35 ;  /* 0x0000002300007348 */ /* 0x000fe80003800000 */
[----:B------:R1:W2:Y:S02]  /*1b240*/  SHFL.BFLY PT, R0, R4, R0, R3 ;  /* 0x0c00000004007389 */ /* 0x0002a400000e0003 */
[----:B-1----:R-:W-:-:S04]  /*1b250*/  MOV R3, 0x0 ;  /* 0x0000000000037802 */ /* 0x002fc80000000f00 */
[----:B--2---:R-:W-:Y:S05]  /*1b260*/  RET.REL.NODEC R2 `(_ZN7cutlass13device_kernelIN5flash19enable_sm80_to_sm89INS1_16FlashAttnFwdSm80INS1_25CollectiveMainloopFwdSm80ILi8ELi1ELb1EN4cute5tupleIJNS5_1CILi128EEENS7_ILi96EEES8_EEELi128ENS_6half_tEfNS_4arch4Sm80ELb0ELb1ELb1ELb1ELb1ELb0ELb1ELb1EEENS1_21CollectiveEpilogueFwdINS6_IJS8_S8_S9_EEENS6_IJNS7_ILi1EEESH_SH_EEESB_SD_Li256ELb1ELb1ELb1ELb0EEENS1_36VarlenDynamicPersistentTileSchedulerILi128ELi96ELi256ELi256ELb1ELb1ELb0ELb1ELb0ELb1EEEEEEEEEvNT_6ParamsE) ;  /* 0xfffe4d9002007950 */ /* 0x004fea0003c3ffff */
        .weak           $__internal_11_$__cuda_sm70_shflsync_idx_p
        .type           $__internal_11_$__cuda_sm70_shflsync_idx_p,@function
        .size           $__internal_11_$__cuda_sm70_shflsync_idx_p,($__internal_12_$__cuda_sm70_shflsync_up_p - $__internal_11_$__cuda_sm70_shflsync_idx_p)
$__internal_11_$__cuda_sm70_shflsync_idx_p:
[----:B------:R-:W-:-:S04]  /*1b270*/  MOV R212, 0xffffffff ;  /* 0xffffffff00d47802 */ /* 0x000fc80000000f00 */
[----:B------:R-:W-:Y:S04]  /*1b280*/  WARPSYNC R212 ;  /* 0x000000d400007348 */ /* 0x000fe80003800000 */
[----:B------:R1:W2:Y:S02]  /*1b290*/  SHFL.IDX PT, R45, R44, R2, R45 ;  /* 0x000000022c2d7389 */ /* 0x0002a400000e002d */
[----:B-1----:R-:W-:Y:S02]  /*1b2a0*/  MOV R2, R3 ;  /* 0x0000000300027202 */ /* 0x002fe40000000f00 */
[----:B------:R-:W-:-:S04]  /*1b2b0*/  MOV R3, 0x0 ;  /* 0x0000000000037802 */ /* 0x000fc80000000f00 */
[----:B--2---:R-:W-:Y:S05]  /*1b2c0*/  RET.REL.NODEC R2 `(_ZN7cutlass13device_kernelIN5flash19enable_sm80_to_sm89INS1_16FlashAttnFwdSm80INS1_25CollectiveMainloopFwdSm80ILi8ELi1ELb1EN4cute5tupleIJNS5_1CILi128EEENS7_ILi96EEES8_EEELi128ENS_6half_tEfNS_4arch4Sm80ELb0ELb1ELb1ELb1ELb1ELb0ELb1ELb1EEENS1_21CollectiveEpilogueFwdINS6_IJS8_S8_S9_EEENS6_IJNS7_ILi1EEESH_SH_EEESB_SD_Li256ELb1ELb1ELb1ELb0EEENS1_36VarlenDynamicPersistentTileSchedulerILi128ELi96ELi256ELi256ELb1ELb1ELb0ELb1ELb0ELb1EEEEEEEEEvNT_6ParamsE) ;  /* 0xfffe4d3002007950 */ /* 0x004fea0003c3ffff */
        .weak           $__internal_12_$__cuda_sm70_shflsync_up_p
        .type           $__internal_12_$__cuda_sm70_shflsync_up_p,@function
        .size           $__internal_12_$__cuda_sm70_shflsync_up_p,($__internal_13_$__cuda_sm70_votesync_ballot - $__internal_12_$__cuda_sm70_shflsync_up_p)
$__internal_12_$__cuda_sm70_shflsync_up_p:
[----:B------:R-:W-:Y:S02]  /*1b2d0*/  IMAD.MOV.U32 R4, RZ, RZ, RZ ;  /* 0x000000ffff047224 */ /* 0x000fe400078e00ff */
[----:B------:R-:W-:-:S04]  /*1b2e0*/  IMAD.MOV.U32 R10, RZ, RZ, -0x1 ;  /* 0xffffffffff0a7424 */ /* 0x000fc800078e00ff */
[----:B------:R-:W-:Y:S04]  /*1b2f0*/  WARPSYNC R10 ;  /* 0x0000000a00007348 */ /* 0x000fe80003800000 */
[----:B------:R1:W2:Y:S02]  /*1b300*/  SHFL.UP PT, R4, R0, R2, R4 ;  /* 0x0400000200047389 */ /* 0x0002a400000e0004 */
[----:B-1----:R-:W-:Y:S02]  /*1b310*/  MOV R2, R3 ;  /* 0x0000000300027202 */ /* 0x002fe40000000f00 */
[----:B------:R-:W-:-:S04]  /*1b320*/  MOV R3, 0x0 ;  /* 0x0000000000037802 */ /* 0x000fc80000000f00 */
[----:B--2---:R-:W-:Y:S05]  /*1b330*/  RET.REL.NODEC R2 `(_ZN7cutlass13device_kernelIN5flash19enable_sm80_to_sm89INS1_16FlashAttnFwdSm80INS1_25CollectiveMainloopFwdSm80ILi8ELi1ELb1EN4cute5tupleIJNS5_1CILi128EEENS7_ILi96EEES8_EEELi128ENS_6half_tEfNS_4arch4Sm80ELb0ELb1ELb1ELb1ELb1ELb0ELb1ELb1EEENS1_21CollectiveEpilogueFwdINS6_IJS8_S8_S9_EEENS6_IJNS7_ILi1EEESH_SH_EEESB_SD_Li256ELb1ELb1ELb1ELb0EEENS1_36VarlenDynamicPersistentTileSchedulerILi128ELi96ELi256ELi256ELb1ELb1ELb0ELb1ELb0ELb1EEEEEEEEEvNT_6ParamsE) ;  /* 0xfffe4cc002007950 */ /* 0x004fea0003c3ffff */
        .weak           $__internal_13_$__cuda_sm70_votesync_ballot
        .type           $__internal_13_$__cuda_sm70_votesync_ballot,@function
        .size           $__internal_13_$__cuda_sm70_votesync_ballot,(.L_x_1801 - $__internal_13_$__cuda_sm70_votesync_ballot)
$__internal_13_$__cuda_sm70_votesync_ballot:
[----:B------:R-:W-:Y:S01]  /*1b340*/  ISETP.NE.U32.AND P0, PT, R0, 0x1, PT ;  /* 0x000000010000780c */ /* 0x000fe20003f05070 */
[----:B------:R-:W-:-:S04]  /*1b350*/  IMAD.MOV.U32 R3, RZ, RZ, -0x1 ;  /* 0xffffffffff037424 */ /* 0x000fc800078e00ff */
[----:B------:R-:W-:Y:S08]  /*1b360*/  WARPSYNC R3 ;  /* 0x0000000300007348 */ /* 0x000ff00003800000 */
[----:B------:R-:W-:-:S04]  /*1b370*/  VOTE.ANY R0, PT, !P0 ;  /* 0x0000000000007806 */ /* 0x000fc800040e0100 */
[----:B------:R-:W-:Y:S01]  /*1b380*/  LOP3.LUT R0, R0, R3, RZ, 0xc0, !PT ;  /* 0x0000000300007212 */ /* 0x000fe200078ec0ff */
[----:B------:R-:W-:-:S04]  /*1b390*/  IMAD.MOV.U32 R3, RZ, RZ, 0x0 ;  /* 0x00000000ff037424 */ /* 0x000fc800078e00ff */
[----:B------:R-:W-:Y:S05]  /*1b3a0*/  RET.REL.NODEC R2 `(_ZN7cutlass13device_kernelIN5flash19enable_sm80_to_sm89INS1_16FlashAttnFwdSm80INS1_25CollectiveMainloopFwdSm80ILi8ELi1ELb1EN4cute5tupleIJNS5_1CILi128EEENS7_ILi96EEES8_EEELi128ENS_6half_tEfNS_4arch4Sm80ELb0ELb1ELb1ELb1ELb1ELb0ELb1ELb1EEENS1_21CollectiveEpilogueFwdINS6_IJS8_S8_S9_EEENS6_IJNS7_ILi1EEESH_SH_EEESB_SD_Li256ELb1ELb1ELb1ELb0EEENS1_36VarlenDynamicPersistentTileSchedulerILi128ELi96ELi256ELi256ELb1ELb1ELb0ELb1ELb0ELb1EEEEEEEEEvNT_6ParamsE) ;  /* 0xfffe4c5002007950 */ /* 0x000fea0003c3ffff */
.L_x_889:
        /* <DEDUP_REMOVED lines=13> */
.L_x_1801:


//--------------------- .text._ZN7cutlass13device_kernelIN5flash19enable_sm80_to_sm89INS1_16FlashAttnFwdSm80INS1_25CollectiveMainloopFwdSm80ILi8ELi1ELb1EN4cute5tupleIJNS5_1CILi128EEENS7_ILi96EEES8_EEELi128ENS_6half_tEfNS_4arch4Sm80ELb0ELb1ELb1ELb1ELb1ELb1ELb1ELb1EEENS1_21CollectiveEpilogueFwdINS6_IJS8_S8_S9_EEENS6_IJNS7_ILi1EEESH_SH_EEESB_SD_Li256ELb1ELb1ELb1ELb0EEENS1_36VarlenDynamicPersistentTileSchedulerILi128ELi96ELi256ELi256ELb1ELb1ELb0ELb1ELb0ELb1EEEEEEEEEvNT_6ParamsE --------------------------
	.section	.text._ZN7cutlass13device_kernelIN5flash19enable_sm80_to_sm89INS1_16FlashAttnFwdSm80INS1_25CollectiveMainloopFwdSm80ILi8ELi1ELb1EN4cute5tupleIJNS5_1CILi128EEENS7_ILi96EEES8_EEELi128ENS_6half_tEfNS_4arch4Sm80ELb0ELb1ELb1ELb1ELb1ELb1ELb1ELb1EEENS1_21CollectiveEpilogueFwdINS6_IJS8_S8_S9_EEENS6_IJNS7_ILi1EEESH_SH_EEESB_SD_Li256ELb1ELb1ELb1ELb0EEENS1_36VarlenDynamicPersistentTileSchedulerILi128ELi96ELi256ELi256ELb1ELb1ELb0ELb1ELb0ELb1EEEEEEEEEvNT_6ParamsE,"ax",@progbits
	.sectioninfo	@"SHI_REGISTERS=255"
	.align	128
.text._ZN7cutlass13device_kernelIN5flash19enable_sm80_to_sm89INS1_16FlashAttnFwdSm80INS1_25CollectiveMainloopFwdSm80ILi8ELi1ELb1EN4cute5tupleIJNS5_1CILi128EEENS7_ILi96EEES8_EEELi128ENS_6half_tEfNS_4arch4Sm80ELb0ELb1ELb1ELb1ELb1ELb1ELb1ELb1EEENS1_21CollectiveEpilogueFwdINS6_IJS8_S8_S9_EEENS6_IJNS7_ILi1EEESH_SH_EEESB_SD_Li256ELb1ELb1ELb1ELb0EEENS1_36VarlenDynamicPersistentTileSchedulerILi128ELi96ELi256ELi256ELb1ELb1ELb0ELb1ELb0ELb1EEEEEEEEEvNT_6ParamsE:
        .type           _ZN7cutlass13device_kernelIN5flash19enable_sm80_to_sm89INS1_16FlashAttnFwdSm80INS1_25CollectiveMainloopFwdSm80ILi8ELi1ELb1EN4cute5tupleIJNS5_1CILi128EEENS7_ILi96EEES8_EEELi128ENS_6half_tEfNS_4arch4Sm80ELb0ELb1ELb1ELb1ELb1ELb1ELb1ELb1EEENS1_21CollectiveEpilogueFwdINS6_IJS8_S8_S9_EEENS6_IJNS7_ILi1EEESH_SH_EEESB_SD_Li256ELb1ELb1ELb1ELb0EEENS1_36VarlenDynamicPersistentTileSchedulerILi128ELi96ELi256ELi256ELb1ELb1ELb0ELb1ELb0ELb1EEEEEEEEEvNT_6ParamsE,@function
        .size           _ZN7cutlass13device_kernelIN5flash19enable_sm80_to_sm89INS1_16FlashAttnFwdSm80INS1_25CollectiveMainloopFwdSm80ILi8ELi1ELb1EN4cute5tupleIJNS5_1CILi128EEENS7_ILi96EEES8_EEELi128ENS_6half_tEfNS_4arch4Sm80ELb0ELb1ELb1ELb1ELb1ELb1ELb1ELb1EEENS1_21CollectiveEpilogueFwdINS6_IJS8_S8_S9_EEENS6_IJNS7_ILi1EEESH_SH_EEESB_SD_Li256ELb1ELb1ELb1ELb0EEENS1_36VarlenDynamicPersistentTileSchedulerILi128ELi96ELi256ELi256ELb1ELb1ELb0ELb1ELb0ELb1EEEEEEEEEvNT_6ParamsE,(.L_x_1806 - _ZN7cutlass13device_kernelIN5flash19enable_sm80_to_sm89INS1_16FlashAttnFwdSm80INS1_25CollectiveMainloopFwdSm80ILi8ELi1ELb1EN4cute5tupleIJNS5_1CILi128EEENS7_ILi96EEES8_EEELi128ENS_6half_tEfNS_4arch4Sm80ELb0ELb1ELb1ELb1ELb1ELb1ELb1ELb1EEENS1_21CollectiveEpilogueFwdINS6_IJS8_S8_S9_EEENS6_IJNS7_ILi1EEESH_SH_EEESB_SD_Li256ELb1ELb1ELb1ELb0EEENS1_36VarlenDynamicPersistentTileSchedulerILi128ELi96ELi256ELi256ELb1ELb1ELb0ELb1ELb0ELb1EEEEEEEEEvNT_6ParamsE)
        .other          _ZN7cutlass13device_kernelIN5flash19enable_sm80_to_sm89INS1_16FlashAttnFwdSm80INS1_25CollectiveMainloopFwdSm80ILi8ELi1ELb1EN4cute5tupleIJNS5_1CILi128EEENS7_ILi96EEES8_EEELi128ENS_6half_tEfNS_4arch4Sm80ELb0ELb1ELb1ELb1ELb1ELb1ELb1ELb1EEENS1_21CollectiveEpilogueFwdINS6_IJS8_S8_S9_EEENS6_IJNS7_ILi1EEESH_SH_EEESB_SD_Li256ELb1ELb1ELb1ELb0EEENS1_36VarlenDynamicPersistentTileSchedulerILi128ELi96ELi256ELi256ELb1ELb1ELb0ELb1ELb0ELb1EEEEEEEEEvNT_6ParamsE,@"STO_CUDA_ENTRY STV_DEFAULT"
_ZN7cutlass13device_kernelIN5flash19enable_sm80_to_sm89INS1_16FlashAttnFwdSm80INS1_25CollectiveMainloopFwdSm80ILi8ELi1ELb1EN4cute5tupleIJNS5_1CILi128EEENS7_ILi96EEES8_EEELi128ENS_6half_tEfNS_4arch4Sm80ELb0ELb1ELb1ELb1ELb1ELb1ELb1ELb1EEENS1_21CollectiveEpilogueFwdINS6_IJS8_S8_S9_EEENS6_IJNS7_ILi1EEESH_SH_EEESB_SD_Li256ELb1ELb1ELb1ELb0EEENS1_36VarlenDynamicPersistentTileSchedulerILi128ELi96ELi256ELi256ELb1ELb1ELb0ELb1ELb0ELb1EEEEEEEEEvNT_6ParamsE:
[----:B------:R-:W-:-:S03]  /*0000*/  MOV R1, c[0x0][0x28] ;  /* 0x00000a0000017a02 */ /* 0x000fc60000000f00 */
[----:B------:R-:W1:Y:S01]  /*0010*/  S2R R2, SR_TID.X ;  /* 0x0000000000027919 */ /* 0x000e620000002100 */
[----:B------:R-:W-:Y:S01]  /*0020*/  IADD3 R1, R1, -0x70, RZ ;  /* 0xffffff9001017810 */ /* 0x000fe20007ffe0ff */
[----:B------:R-:W-:Y:S01]  /*0030*/  ULDC.64 UR8, c[0x0][0x118] ;  /* 0x0000460000087ab9 */ /* 0x000fe20000000a00 */
[----:B-1----:R-:W-:-:S05]  /*0040*/  SHF.R.U32.HI R0, RZ, 0x5, R2 ;  /* 0x00000005ff007819 */ /* 0x002fca0000011602 */
[----:B------:R-:W1:Y:S02]  /*0050*/  SHFL.IDX PT, R3, R0, RZ, 0x1f ;  /* 0x00001fff00037589 */ /* 0x000e6400000e0000 */
[----:B-1----:R-:W-:Y:S02]  /*0060*/  ISETP.NE.AND P0, PT, R3, RZ, PT ;  /* 0x000000ff0300720c */ /* 0x002fe40003f05270 */
[----:B------:R-:W-:Y:S11]  /*0070*/  STL [R1+0x5c], R3 ;  /* 0x00005c0301007387 */ /* 0x000ff60000100800 */
[----:B------:R-:W-:Y:S06]  /*0080*/  @P0 BAR.SYNC.DEFER_BLOCKING 0x5, 0x100 ;  /* 0x0144000000000b1d */ /* 0x000fec0000010000 */
[----:B------:R-:W1:Y:S04]  /*0090*/  @P0 LDS.128 R4, [0xe100] ;  /* 0x00e10000ff040984 */ /* 0x000e680000000c00 */
[----:B-1----:R1:W-:Y:S04]  /*00a0*/  @P0 STL.64 [R1+0x18], R4 ;  /* 0x0000180401000387 */ /* 0x0023e80000100a00 */
[----:B------:R1:W-:Y:S04]  /*00b0*/  @P0 STL.64 [R1+0x20], R6 ;  /* 0x0000200601000387 */ /* 0x0003e80000100a00 */
[----:B------:R-:W-:Y:S06]  /*00c0*/  @P0 BAR.ARV 0x4, 0x100 ;  /* 0x0104000000000b1d */ /* 0x000fec0000002000 */
[----:B------:R-:W-:Y:S05]  /*00d0*/  @P0 BRA `(.L_x_890) ;  /* 0x00000fd000000947 */ /* 0x000fea0003800000 */
[----:B------:R-:W-:Y:S01]  /*00e0*/  LOP3.LUT R13, R2, 0x1f, RZ, 0xc0, !PT ;  /* 0x0000001f020d7812 */ /* 0x000fe200078ec0ff */
[----:B------:R-:W-:-:S03]  /*00f0*/  CS2R R8, SRZ ;  /* 0x0000000000087805 */ /* 0x000fc6000001ff00 */
[----:B------:R-:W-:-:S04]  /*0100*/  ISETP.NE.AND P6, PT, R13, 0x1f, PT ;  /* 0x0000001f0d00780c */ /* 0x000fc80003fc5270 */
[----:B------:R-:W-:-:S13]  /*0110*/  ISETP.GE.OR P0, PT, R13, c[0x0][0x53c], !P6 ;  /* 0x00014f000d007a0c */ /* 0x000fda0007706670 */
[----:B-1----:R-:W-:Y:S02]  /*0120*/  @!P0 IMAD.MOV.U32 R4, RZ, RZ, 0x4 ;  /* 0x00000004ff048424 */ /* 0x002fe400078e00ff */
[----:B------:R-:W-:Y:S02]  /*0130*/  @!P0 IMAD.MOV.U32 R2, RZ, RZ, 0x4 ;  /* 0x00000004ff028424 */ /* 0x000fe400078e00ff */
[----:B------:R-:W-:-:S04]  /*0140*/  @!P0 IMAD.WIDE.U32 R4, R13, R4, c[0x0][0x580] ;  /* 0x000160000d048625 */ /* 0x000fc800078e0004 */
[C---:B------:R-:W-:Y:S01]  /*0150*/  @!P0 IMAD.WIDE.U32 R2, R13.reuse, R2, c[0x0][0x578] ;  /* 0x00015e000d028625 */ /* 0x040fe200078e0002 */
[----:B------:R-:W2:Y:S04]  /*0160*/  @!P0 LDG.E R9, [R4.64] ;  /* 0x0000000804098981 */ /* 0x000ea8000c1e1900 */
[----:B------:R-:W2:Y:S01]  /*0170*/  @!P0 LDG.E R8, [R2.64] ;  /* 0x0000000802088981 */ /* 0x000ea2000c1e1900 */
[C---:B------:R-:W-:Y:S01]  /*0180*/  ISETP.NE.AND P5, PT, R13.reuse, RZ, PT ;  /* 0x000000ff0d00720c */ /* 0x040fe20003fa5270 */
[----:B------:R-:W1:Y:S01]  /*0190*/  S2UR UR4, SR_CTAID.X ;  /* 0x00000000000479c3 */ /* 0x000e620000002500 */
[C---:B------:R-:W-:Y:S01]  /*01a0*/  ISETP.GE.U32.AND P4, PT, R13.reuse, 0x2, PT ;  /* 0x000000020d00780c */ /* 0x040fe20003f86070 */
[----:B------:R-:W-:Y:S01]  /*01b0*/  IMAD.MOV.U32 R6, RZ, RZ, RZ ;  /* 0x000000ffff067224 */ /* 0x000fe200078e00ff */
        /* <DEDUP_REMOVED lines=26> */
.L_x_895:
        /* <DEDUP_REMOVED lines=16> */
.L_x_1141:
        /* <DEDUP_REMOVED lines=16> */
.L_x_1142:
[----:B--2---:R-:W-:-:S05]  /*0560*/  IMAD R0, R0, c[0x0][0x538], RZ ;  /* 0x00014e0000007a24 */ /* 0x004fca00078e02ff */
[----:B------:R-:W-:-:S04]  /*0570*/  IADD3 R7, R0, R7, RZ ;  /* 0x0000000700077210 */ /* 0x000fc80007ffe0ff */
[----:B------:R-:W-:-:S13]  /*0580*/  ISETP.GT.AND P0, PT, R7, UR4, PT ;  /* 0x0000000407007c0c */ /* 0x000fda000bf04270 */
[----:B-1----:R-:W-:Y:S05]  /*0590*/  @!P0 BRA `(.L_x_895) ;  /* 0xfffffdc000008947 */ /* 0x002fea000383ffff */
.L_x_891:
[----:B------:R-:W-:-:S05]  /*05a0*/  IADD3 R7, -R0, R7, RZ ;  /* 0x0000000700077210 */ /* 0x000fca0007ffe1ff */
[----:B------:R-:W-:-:S05]  /*05b0*/  IMAD R0, R4, c[0x0][0x538], R7 ;  /* 0x00014e0004007a24 */ /* 0x000fca00078e0207 */
[----:B------:R-:W-:Y:S01]  /*05c0*/  ISETP.GT.AND P0, PT, R0, UR4, PT ;  /* 0x0000000400007c0c */ /* 0x000fe2000bf04270 */
[----:B------:R-:W-:-:S12]  /*05d0*/  BRA.DIV ~URZ, `(.L_x_896) ;  /* 0x00022a027f007947 */ /* 0x000fd8000b800000 */
[----:B------:R-:W-:-:S04]  /*05e0*/  VOTE.ANY R14, PT, !P0 ;  /* 0x00000000000e7806 */ /* 0x000fc800040e0100 */
.L_x_1143:
[----:B------:R-:W1:Y:S02]  /*05f0*/  POPC R0, R14 ;  /* 0x0000000e00007309 */ /* 0x000e640000000000 */
[----:B-1----:R-:W-:-:S05]  /*0600*/  IADD3 R2, R0, R6, RZ ;  /* 0x0000000600027210 */ /* 0x002fca0007ffe0ff */
[----:B------:R1:W-:Y:S01]  /*0610*/  STL [R1+0x24], R2 ;  /* 0x0000240201007387 */ /* 0x0003e20000100800 */
[----:B------:R-:W-:Y:S05]  /*0620*/  BRA.DIV ~URZ, `(.L_x_897) ;  /* 0x000229f27f007947 */ /* 0x000fea000b800000 */
[----:B------:R2:W3:Y:S01]  /*0630*/  SHFL.IDX PT, R12, R9, R0, 0x1f ;  /* 0x00001f00090c7589 */ /* 0x0004e200000e0000 */
[----:B------:R-:W-:-:S03]  /*0640*/  MOV R5, RZ ;  /* 0x000000ff00057202 */ /* 0x000fc60000000f00 */
[----:B------:R2:W4:Y:S04]  /*0650*/  SHFL.IDX PT, R9, R8, R0, 0x1f ;  /* 0x00001f0008097589 */ /* 0x00052800000e0000 */
.L_x_1144:
[----:B------:R-:W-:Y:S01]  /*0660*/  ISETP.NE.AND P0, PT, R14, RZ, PT ;  /* 0x000000ff0e00720c */ /* 0x000fe20003f05270 */
[----:B------:R-:W-:-:S12]  /*0670*/  BSSY B0, `(.L_x_898) ;  /* 0x0000005000007945 */ /* 0x000fd80003800000 */
[----:B------:R-:W-:Y:S05]  /*0680*/  @!P0 BRA `(.L_x_899) ;  /* 0x0000003000008947 */ /* 0x000fea0003800000 */
[----:B--2---:R-:W-:Y:S01]  /*0690*/  IADD3 R0, R0, -0x1, RZ ;  /* 0xffffffff00007810 */ /* 0x004fe20007ffe0ff */
[----:B------:R-:W-:Y:S05]  /*06a0*/  BRA.DIV ~URZ, `(.L_x_900) ;  /* 0x00022a527f007947 */ /* 0x000fea000b800000 */
[----:B------:R2:W1:Y:S02]  /*06b0*/  SHFL.IDX PT, R5, R4, R0, 0x1f ;  /* 0x00001f0004057589 */ /* 0x00046400000e0000 */
.L_x_899:
[----:B------:R-:W-:Y:S05]  /*06c0*/  BSYNC B0 ;  /* 0x0000000000007941 */ /* 0x000fea0003800000 */
.L_x_898:
[----:B-12---:R-:W-:Y:S01]  /*06d0*/  IMAD R0, R5, c[0x0][0x538], R7 ;  /* 0x00014e0005007a24 */ /* 0x006fe200078e0207 */
[----:B----4-:R-:W-:Y:S01]  /*06e0*/  ISETP.NE.AND P0, PT, R9, 0x1, PT ;  /* 0x000000010900780c */ /* 0x010fe20003f05270 */
[----:B------:R-:W-:Y:S03]  /*06f0*/  BSSY B0, `(.L_x_901) ;  /* 0x0000089000007945 */ /* 0x000fe60003800000 */
[----:B------:R1:W-:Y:S01]  /*0700*/  STL [R1+0x18], R0 ;  /* 0x0000180001007387 */ /* 0x0003e20000100800 */
[----:B------:R-:W-:-:S08]  /*0710*/  IADD3 R11, -R0, UR4, RZ ;  /* 0x00000004000b7c10 */ /* 0x000fd0000fffe1ff */
[----:B------:R-:W-:Y:S05]  /*0720*/  @!P0 BRA `(.L_x_902) ;  /* 0x000003f000008947 */ /* 0x000fea0003800000 */
[-C--:B-1-3--:R-:W-:Y:S02]  /*0730*/  IABS R0, R12.reuse ;  /* 0x0000000c00007213 */ /* 0x08afe40000000000 */
        /* <DEDUP_REMOVED lines=59> */
[----:B------:R-:W-:-:S05]  /*0af0*/  IMAD R2, R3, 0x10000, R2 ;  /* 0x0001000003027824 */ /* 0x000fca00078e0202 */
[----:B------:R1:W-:Y:S01]  /*0b00*/  STL [R1+0x20], R2 ;  /* 0x0000200201007387 */ /* 0x0003e20000100800 */
[----:B------:R-:W-:Y:S05]  /*0b10*/  BRA `(.L_x_903) ;  /* 0x0000046000007947 */ /* 0x000fea0003800000 */
.L_x_902:
[----:B------:R-:W2:Y:S01]  /*0b20*/  LDL R3, [R1+0x24] ;  /* 0x0000240001037983 */ /* 0x000ea20000100800 */
[----:B------:R-:W-:-:S04]  /*0b30*/  IMAD.MOV.U32 R2, RZ, RZ, 0x4 ;  /* 0x00000004ff027424 */ /* 0x000fc800078e00ff */
[----:B--2---:R-:W-:-:S05]  /*0b40*/  IMAD.WIDE R2, R3, R2, c[0x0][0x590] ;  /* 0x0001640003027625 */ /* 0x004fca00078e0202 */
[----:B------:R-:W2:Y:S02]  /*0b50*/  LDG.E R7, [R2.64] ;  /* 0x0000000802077981 */ /* 0x000ea4000c1e1900 */
[----:B--23--:R-:W-:-:S05]  /*0b60*/  IMAD R9, R7, R12, RZ ;  /* 0x0000000c07097224 */ /* 0x00cfca00078e02ff */
[-C--:B-1----:R-:W-:Y:S02]  /*0b70*/  IABS R0, R9.reuse ;  /* 0x0000000900007213 */ /* 0x082fe40000000000 */
        /* <DEDUP_REMOVED lines=62> */
[----:B------:R-:W-:-:S05]  /*0f60*/  IMAD R2, R0, R2, R3 ;  /* 0x0000000200027224 */ /* 0x000fca00078e0203 */
[----:B------:R1:W-:Y:S02]  /*0f70*/  STL [R1+0x20], R2 ;  /* 0x0000200201007387 */ /* 0x0003e40000100800 */
.L_x_903:
[----:B------:R-:W-:Y:S05]  /*0f80*/  BSYNC B0 ;  /* 0x0000000000007941 */ /* 0x000fea0003800000 */
.L_x_901:
[----:B------:R-:W-:-:S04]  /*0f90*/  LOP3.LUT R0, RZ, R0, RZ, 0x33, !PT ;  /* 0x00000000ff007212 */ /* 0x000fc800078e33ff */
[----:B------:R-:W-:-:S05]  /*0fa0*/  IADD3 R0, R0, R12, RZ ;  /* 0x0000000c00007210 */ /* 0x000fca0007ffe0ff */
[----:B------:R2:W-:Y:S01]  /*0fb0*/  STL [R1+0x1c], R0 ;  /* 0x00001c0001007387 */ /* 0x0005e20000100800 */
[----:B------:R-:W-:Y:S05]  /*0fc0*/  BRA `(.L_x_904) ;  /* 0x0000006000007947 */ /* 0x000fea0003800000 */
.L_x_892:
[----:B------:R-:W-:Y:S01]  /*0fd0*/  MOV R0, UR4 ;  /* 0x0000000400007c02 */ /* 0x000fe20008000f00 */
[----:B------:R-:W-:Y:S04]  /*0fe0*/  STL [R1+0x1c], RZ ;  /* 0x00001cff01007387 */ /* 0x000fe80000100800 */
[----:B------:R-:W-:Y:S04]  /*0ff0*/  STL [R1+0x20], RZ ;  /* 0x000020ff01007387 */ /* 0x000fe80000100800 */
[----:B------:R1:W-:Y:S02]  /*1000*/  STL [R1+0x18], R0 ;  /* 0x0000180001007387 */ /* 0x0003e40000100800 */
[----:B-1----:R-:W-:-:S05]  /*1010*/  MOV R0, c[0x0][0x53c] ;  /* 0x00014f0000007a02 */ /* 0x002fca0000000f00 */
[----:B------:R1:W-:Y:S02]  /*1020*/  STL [R1+0x24], R0 ;  /* 0x0000240001007387 */ /* 0x0003e40000100800 */
.L_x_904:
[----:B------:R-:W3:Y:S04]  /*1030*/  LDL R4, [R1+0x18] ;  /* 0x0000180001047983 */ /* 0x000ee80000100800 */
[----:B------:R-:W3:Y:S04]  /*1040*/  LDL R5, [R1+0x1c] ;  /* 0x00001c0001057983 */ /* 0x000ee80000100800 */
[----:B------:R-:W3:Y:S04]  /*1050*/  LDL R6, [R1+0x20] ;  /* 0x0000200001067983 */ /* 0x000ee80000100800 */
[----:B------:R-:W3:Y:S01]  /*1060*/  LDL R7, [R1+0x24] ;  /* 0x0000240001077983 */ /* 0x000ee20000100800 */
[----:B------:R-:W-:Y:S01]  /*1070*/  ISETP.NE.AND P0, PT, R13, RZ, PT ;  /* 0x000000ff0d00720c */ /* 0x000fe20003f05270 */
[----:B------:R-:W-:-:S12]  /*1080*/  WARPSYNC 0xffffffff ;  /* 0xffffffff00007948 */ /* 0x000fd80003800000 */
[----:B---3--:R3:W-:Y:S04]  /*1090*/  @!P0 STS.128 [0xe100], R4 ;  /* 0x00e10004ff008388 */ /* 0x0087e80000000c00 */
[----:B------:R-:W-:Y:S06]  /*10a0*/  BAR.ARV 0x5, 0x100 ;  /* 0x0144000000007b1d */ /* 0x000fec0000002000 */
.L_x_890:
[----:B-12---:R-:W2:Y:S02]  /*10b0*/  LDL R0, [R1+0x24] ;  /* 0x0000240001007983 */ /* 0x006ea40000100800 */
[----:B--2---:R-:W-:-:S13]  /*10c0*/  ISETP.GE.AND P0, PT, R0, c[0x0][0x53c], PT ;  /* 0x00014f0000007a0c */ /* 0x004fda0003f06270 */
[----:B------:R-:W-:Y:S05]  /*10d0*/  @P0 EXIT ;  /* 0x000000000000094d */ /* 0x000fea0003800000 */
[----:B------:R-:W1:Y:S01]  /*10e0*/  S2R R17, SR_TID.X ;  /* 0x0000000000117919 */ /* 0x000e620000002100 */
[----:B------:R-:W-:Y:S01]  /*10f0*/  IMAD.MOV.U32 R18, RZ, RZ, 0x20 ;  /* 0x00000020ff127424 */ /* 0x000fe200078e00ff */
[----:B------:R-:W-:Y:S02]  /*1100*/  ULDC UR4, c[0x0][0x2ac] ;  /* 0x0000ab0000047ab9 */ /* 0x000fe40000000800 */
[----:B------:R-:W-:Y:S02]  /*1110*/  ULDC UR6, c[0x0][0x1d0] ;  /* 0x0000740000067ab9 */ /* 0x000fe40000000800 */
[----:B------:R-:W-:Y:S01]  /*1120*/  UIMAD UR6, UR4, UR6, URZ ;  /* 0x00000006040672a4 */ /* 0x000fe2000f8e023f */
[----:B-1----:R-:W-:-:S04]  /*1130*/  SHF.R.S32.HI R14, RZ, 0x1f, R17 ;  /* 0x0000001fff0e7819 */ /* 0x002fc80000011411 */
[CC--:B------:R-:W-:Y:S02]  /*1140*/  LEA.HI R2, R14.reuse, R17.reuse, RZ, 0x4 ;  /* 0x000000110e027211 */ /* 0x0c0fe400078f20ff */
[----:B---3--:R-:W-:Y:S02]  /*1150*/  LEA.HI R7, R14, R17, RZ, 0x2 ;  /* 0x000000110e077211 */ /* 0x008fe400078f10ff */
        /* <DEDUP_REMOVED lines=46> */
[----:B------:R-:W-:Y:S02]  /*1440*/  LEA.HI R13, R4, R21, RZ, 0x2 ;  /* 0x00000015040d7211 */ /* 0x000fe400078f10ff */
[----:B------:R-:W-:Y:S01]  /*1450*/  LOP3.LUT R0, R3, 0x1c0, RZ, 0xc0, !PT ;  /* 0x000001c003007812 */ /* 0x000fe200078ec0ff */
[----:B------:R-:W-:Y:S01]  /*1460*/  IMAD.IADD R2, R7, 0x1, R2 ;  /* 0x0000000107027824 */ /* 0x000fe200078e0202 */
[----:B------:R-:W-:Y:S02]  /*1470*/  SHF.R.S32.HI R4, RZ, 0x2, R13 ;  /* 0x00000002ff047819 */ /* 0x000fe4000001140d */
[----:B------:R-:W-:Y:S01]  /*1480*/  LOP3.LUT R3, R0, 0x8, R5, 0xf8, !PT ;  /* 0x0000000800037812 */ /* 0x000fe200078ef805 */
[----:B------:R-:W-:Y:S01]  /*1490*/  IMAD.SHL.U32 R20, R2, 0x2, RZ ;  /* 0x0000000202147824 */ /* 0x000fe200078e00ff */
[----:B------:R-:W-:Y:S01]  /*14a0*/  SHF.R.U32.HI R0, RZ, 0x3, R0 ;  /* 0x00000003ff007819 */ /* 0x000fe20000011600 */
[----:B------:R-:W-:Y:S01]  /*14b0*/  IMAD.SHL.U32 R2, R12, 0x40, RZ ;  /* 0x000000400c027824 */ /* 0x000fe200078e00ff */
[----:B------:R-:W-:Y:S01]  /*14c0*/  R2P PR, R6, 0x6 ;  /* 0x0000000606007804 */ /* 0x000fe20000000000 */
[----:B------:R-:W-:Y:S01]  /*14d0*/  IMAD R25, R10, 0x10, R4 ;  /* 0x000000100a197824 */ /* 0x000fe200078e0204 */
[----:B------:R-:W-:Y:S01]  /*14e0*/  LOP3.LUT R0, R3, R0, RZ, 0x3c, !PT ;  /* 0x0000000003007212 */ /* 0x000fe200078e3cff */
[----:B------:R-:W-:Y:S01]  /*14f0*/  IMAD R5, R11, 0x200, R8 ;  /* 0x000002000b057824 */ /* 0x000fe200078e0208 */
[----:B------:R-:W-:-:S02]  /*1500*/  LOP3.LUT R6, R6, 0x1, RZ, 0xc0, !PT ;  /* 0x0000000106067812 */ /* 0x000fc400078ec0ff */
[----:B------:R-:W-:Y:S01]  /*1510*/  LOP3.LUT R4, R0, 0xfffffe00, R2, 0xf8, !PT ;  /* 0xfffffe0000047812 */ /* 0x000fe200078ef802 */
[----:B------:R-:W-:Y:S01]  /*1520*/  STL [R1+0x68], R25 ;  /* 0x0000681901007387 */ /* 0x000fe20000100800 */
[----:B------:R-:W-:Y:S01]  /*1530*/  LEA.HI R0, R14, R17, RZ, 0x6 ;  /* 0x000000110e007211 */ /* 0x000fe200078f30ff */
[----:B------:R-:W-:Y:S01]  /*1540*/  IMAD.MOV.U32 R17, RZ, RZ, 0x40 ;  /* 0x00000040ff117424 */ /* 0x000fe200078e00ff */
[----:B------:R-:W-:Y:S01]  /*1550*/  ISETP.NE.U32.AND P0, PT, R6, 0x1, PT ;  /* 0x000000010600780c */ /* 0x000fe20003f05070 */
[----:B------:R-:W-:Y:S01]  /*1560*/  STL [R1+0x30], R20 ;  /* 0x0000301401007387 */ /* 0x000fe20000100800 */
[----:B------:R-:W-:Y:S01]  /*1570*/  SHF.R.S32.HI R101, RZ, 0x3, R101 ;  /* 0x00000003ff657819 */ /* 0x000fe20000011465 */
[----:B------:R-:W-:Y:S01]  /*1580*/  IMAD.SHL.U32 R0, R0, 0x8, RZ ;  /* 0x0000000800007824 */ /* 0x000fe200078e00ff */
[----:B------:R-:W-:Y:S02]  /*1590*/  IADD3 R3, R20, 0x80, RZ ;  /* 0x0000008014037810 */ /* 0x000fe40007ffe0ff */
[----:B------:R-:W-:-:S02]  /*15a0*/  IADD3 R22, R101, 0x20, RZ ;  /* 0x0000002065167810 */ /* 0x000fc40007ffe0ff */
[----:B------:R-:W-:Y:S01]  /*15b0*/  LOP3.LUT R7, R0, 0xfffffe00, RZ, 0xc0, !PT ;  /* 0xfffffe0000077812 */ /* 0x000fe200078ec0ff */
[C---:B------:R-:W-:Y:S01]  /*15c0*/  IMAD.SHL.U32 R0, R101.reuse, 0x40, RZ ;  /* 0x0000004065007824 */ /* 0x040fe200078e00ff */
[C---:B------:R-:W-:Y:S01]  /*15d0*/  IADD3 R23, R101.reuse, 0x40, RZ ;  /* 0x0000004065177810 */ /* 0x040fe20007ffe0ff */
[----:B------:R-:W-:Y:S01]  /*15e0*/  IMAD.SHL.U32 R6, R22, 0x40, RZ ;  /* 0x0000004016067824 */ /* 0x000fe200078e00ff */
[----:B------:R-:W-:Y:S02]  /*15f0*/  IADD3 R12, R101, 0x60, RZ ;  /* 0x00000060650c7810 */ /* 0x000fe40007ffe0ff */
[C---:B------:R-:W-:Y:S02]  /*1600*/  LOP3.LUT P4, RZ, R9.reuse, 0x2, RZ, 0xc0, !PT ;  /* 0x0000000209ff7812 */ /* 0x040fe4000788c0ff */
[----:B------:R-:W-:Y:S02]  /*1610*/  LOP3.LUT P3, RZ, R9, 0x4, RZ, 0xc0, !PT ;  /* 0x0000000409ff7812 */ /* 0x000fe4000786c0ff */
[----:B------:R-:W-:-:S02]  /*1620*/  SHF.R.S32.HI R9, RZ, 0x1f, R22 ;  /* 0x0000001fff097819 */ /* 0x000fc40000011416 */
[----:B------:R-:W-:Y:S02]  /*1630*/  IADD3 R19, R20, 0x70, RZ ;  /* 0x0000007014137810 */ /* 0x000fe40007ffe0ff */
[----:B------:R-:W-:Y:S02]  /*1640*/  SHF.R.S32.HI R8, RZ, 0x1f, R23 ;  /* 0x0000001fff087819 */ /* 0x000fe40000011417 */
[----:B------:R-:W-:Y:S01]  /*1650*/  @P0 IADD3 R19, R3, 0x10, RZ ;  /* 0x0000001003130810 */ /* 0x000fe20007ffe0ff */
[----:B------:R-:W-:Y:S01]  /*1660*/  IMAD.SHL.U32 R3, R23, 0x40, RZ ;  /* 0x0000004017037824 */ /* 0x000fe200078e00ff */
[--C-:B------:R-:W-:Y:S01]  /*1670*/  SHF.R.S32.HI R2, RZ, 0x1f, R101.reuse ;  /* 0x0000001fff027819 */ /* 0x100fe20000011465 */
[----:B------:R-:W-:Y:S01]  /*1680*/  IMAD.SHL.U32 R2, R12, 0x40, RZ ;  /* 0x000000400c027824 */ /* 0x000fe200078e00ff */
[----:B------:R-:W-:Y:S01]  /*1690*/  SHF.R.S32.HI R10, RZ, 0x1f, R12 ;  /* 0x0000001fff0a7819 */ /* 0x000fe2000001140c */
[----:B------:R-:W-:Y:S01]  /*16a0*/  STL [R1+0x34], R19 ;  /* 0x0000341301007387 */ /* 0x000fe20000100800 */
[----:B------:R-:W-:Y:S01]  /*16b0*/  LOP3.LUT R11, R0, 0x1c0, RZ, 0xc0, !PT ;  /* 0x000001c0000b7812 */ /* 0x000fe200078ec0ff */
[----:B------:R-:W-:Y:S01]  /*16c0*/  IMAD R0, R102, 0x20, R101 ;  /* 0x0000002066007824 */ /* 0x000fe200078e0265 */
[----:B------:R-:W-:-:S02]  /*16d0*/  LEA.HI R9, R9, R22, RZ, 0x3 ;  /* 0x0000001609097211 */ /* 0x000fc400078f18ff */
[----:B------:R-:W-:Y:S02]  /*16e0*/  LOP3.LUT R22, R6, 0x1c0, RZ, 0xc0, !PT ;  /* 0x000001c006167812 */ /* 0x000fe400078ec0ff */
[----:B------:R-:W-:Y:S02]  /*16f0*/  LEA.HI R8, R8, R23, RZ, 0x3 ;  /* 0x0000001708087211 */ /* 0x000fe400078f18ff */
[----:B------:R-:W-:Y:S02]  /*1700*/  LEA.HI R6, R10, R12, RZ, 0x3 ;  /* 0x0000000c0a067211 */ /* 0x000fe400078f18ff */
[----:B------:R-:W-:Y:S02]  /*1710*/  LOP3.LUT R10, R11, 0x38, R76, 0xf8, !PT ;  /* 0x000000380b0a7812 */ /* 0x000fe400078ef84c */
[----:B------:R-:W-:Y:S01]  /*1720*/  SHF.R.U32.HI R23, RZ, 0x3, R11 ;  /* 0x00000003ff177819 */ /* 0x000fe2000001160b */
[----:B------:R-:W-:Y:S01]  /*1730*/  IMAD.SHL.U32 R6, R6, 0x40, RZ ;  /* 0x0000004006067824 */ /* 0x000fe200078e00ff */
[----:B------:R-:W-:Y:S01]  /*1740*/  LOP3.LUT R14, R3, 0x1c0, RZ, 0xc0, !PT ;  /* 0x000001c0030e7812 */ /* 0x000fe200078ec0ff */
[----:B------:R-:W-:Y:S01]  /*1750*/  IMAD.SHL.U32 R3, R8, 0x40, RZ ;  /* 0x0000004008037824 */ /* 0x000fe200078e00ff */
[----:B------:R-:W-:Y:S01]  /*1760*/  LOP3.LUT R12, R2, 0x1c0, RZ, 0xc0, !PT ;  /* 0x000001c0020c7812 */ /* 0x000fe200078ec0ff */
[----:B------:R-:W-:Y:S01]  /*1770*/  IMAD.SHL.U32 R2, R9, 0x40, RZ ;  /* 0x0000004009027824 */ /* 0x000fe200078e00ff */
[----:B------:R-:W-:-:S02]  /*1780*/  LOP3.LUT R11, R13, 0x7ffffffc, RZ, 0xc0, !PT ;  /* 0x7ffffffc0d0b7812 */ /* 0x000fc400078ec0ff */
[----:B------:R-:W-:Y:S02]  /*1790*/  LOP3.LUT R26, R10, R23, RZ, 0x3c, !PT ;  /* 0x000000170a1a7212 */ /* 0x000fe400078e3cff */
[----:B------:R-:W-:Y:S01]  /*17a0*/  LOP3.LUT R9, R22, 0x38, R76, 0xf8, !PT ;  /* 0x0000003816097812 */ /* 0x000fe200078ef84c */
[----:B------:R-:W-:Y:S01]  /*17b0*/  IMAD.IADD R11, R21, 0x1, -R11 ;  /* 0x00000001150b7824 */ /* 0x000fe200078e0a0b */
[----:B------:R-:W-:Y:S01]  /*17c0*/  SHF.R.U32.HI R24, RZ, 0x3, R22 ;  /* 0x00000003ff187819 */ /* 0x000fe20000011616 */
[----:B------:R1:W-:Y:S01]  /*17d0*/  STL [R1+0x60], R26 ;  /* 0x0000601a01007387 */ /* 0x0003e20000100800 */
[----:B------:R-:W-:Y:S01]  /*17e0*/  LOP3.LUT R10, R14, 0x38, R76, 0xf8, !PT ;  /* 0x000000380e0a7812 */ /* 0x000fe200078ef84c */
[----:B------:R-:W-:Y:S01]  /*17f0*/  IMAD.SHL.U32 R245, R11, 0x2, RZ ;  /* 0x000000020bf57824 */ /* 0x000fe200078e00ff */
[----:B------:R-:W-:Y:S02]  /*1800*/  SHF.R.U32.HI R23, RZ, 0x3, R14 ;  /* 0x00000003ff177819 */ /* 0x000fe4000001160e */
[----:B------:R-:W-:-:S02]  /*1810*/  LOP3.LUT R14, R12, 0x38, R76, 0xf8, !PT ;  /* 0x000000380c0e7812 */ /* 0x000fc400078ef84c */
[----:B------:R-:W-:Y:S02]  /*1820*/  SHF.R.U32.HI R22, RZ, 0x3, R12 ;  /* 0x00000003ff167819 */ /* 0x000fe4000001160c */
[----:B------:R-:W-:Y:S02]  /*1830*/  IADD3 R100, R78, 0x20, RZ ;  /* 0x000000204e647810 */ /* 0x000fe40007ffe0ff */
[----:B------:R-:W-:Y:S02]  /*1840*/  LOP3.LUT R12, R2, 0xfffffe00, RZ, 0xc0, !PT ;  /* 0xfffffe00020c7812 */ /* 0x000fe400078ec0ff */
[----:B------:R-:W-:Y:S01]  /*1850*/  LOP3.LUT R13, R3, 0xfffffe00, RZ, 0xc0, !PT ;  /* 0xfffffe00030d7812 */ /* 0x000fe200078ec0ff */
[----:B------:R-:W-:Y:S01]  /*1860*/  IMAD R3, R16, 0x8, R25 ;  /* 0x0000000810037824 */ /* 0x000fe200078e0219 */
[----:B------:R-:W-:Y:S02]  /*1870*/  LOP3.LUT R21, R6, 0xfffffe00, RZ, 0xc0, !PT ;  /* 0xfffffe0006157812 */ /* 0x000fe400078ec0ff */
[----:B------:R-:W-:-:S02]  /*1880*/  SHF.R.S32.HI R8, RZ, 0x1f, R100 ;  /* 0x0000001fff087819 */ /* 0x000fc40000011464 */
[----:B------:R-:W-:Y:S02]  /*1890*/  LOP3.LUT R11, R12, R9, R24, 0xf6, !PT ;  /* 0x000000090c0b7212 */ /* 0x000fe400078ef618 */
[----:B------:R-:W-:Y:S01]  /*18a0*/  LOP3.LUT R10, R13, R10, R23, 0xf6, !PT ;  /* 0x0000000a0d0a7212 */ /* 0x000fe200078ef617 */
[----:B------:R2:W-:Y:S01]  /*18b0*/  STL [R1+0x2c], R8 ;  /* 0x00002c0801007387 */ /* 0x0005e20000100800 */
[----:B------:R-:W-:Y:S02]  /*18c0*/  LOP3.LUT R9, R21, R14, R22, 0xf6, !PT ;  /* 0x0000000e15097212 */ /* 0x000fe400078ef616 */
[----:B------:R-:W-:Y:S01]  /*18d0*/  LEA R11, R11, 0x100, 0x1 ;  /* 0x000001000b0b7811 */ /* 0x000fe200078e08ff */
[----:B------:R-:W-:Y:S01]  /*18e0*/  STL [R1+0x64], R21 ;  /* 0x0000641501007387 */ /* 0x000fe20000100800 */
[----:B------:R-:W-:Y:S02]  /*18f0*/  LEA R188, R5, 0x8100, 0x1 ;  /* 0x0000810005bc7811 */ /* 0x000fe400078e08ff */
[----:B------:R-:W-:Y:S01]  /*1900*/  LEA R10, R10, 0x100, 0x1 ;  /* 0x000001000a0a7811 */ /* 0x000fe200078e08ff */
[----:B------:R3:W-:Y:S01]  /*1910*/  STL [R1+0x14], R3 ;  /* 0x0000140301007387 */ /* 0x0007e20000100800 */
[----:B------:R-:W-:-:S02]  /*1920*/  LOP3.LUT R2, R26, R7, RZ, 0xfc, !PT ;  /* 0x000000071a027212 */ /* 0x000fc400078efcff */
[----:B------:R-:W-:Y:S01]  /*1930*/  LEA R5, R9, 0x100, 0x1 ;  /* 0x0000010009057811 */ /* 0x000fe200078e08ff */
[----:B------:R4:W-:Y:S01]  /*1940*/  STL [R1+0x58], R11 ;  /* 0x0000580b01007387 */ /* 0x0009e20000100800 */
[C---:B------:R-:W-:Y:S01]  /*1950*/  IADD3 R28, R245.reuse, 0x8, RZ ;  /* 0x00000008f51c7810 */ /* 0x040fe20007ffe0ff */
[----:B------:R-:W-:Y:S01]  /*1960*/  IMAD.SHL.U32 R241, R2, 0x2, RZ ;  /* 0x0000000202f17824 */ /* 0x000fe200078e00ff */
[C---:B-1----:R-:W-:Y:S01]  /*1970*/  IADD3 R26, R245.reuse, 0x18, RZ ;  /* 0x00000018f51a7810 */ /* 0x042fe20007ffe0ff */
[----:B------:R1:W-:Y:S01]  /*1980*/  STL [R1+0x54], R10 ;  /* 0x0000540a01007387 */ /* 0x0003e20000100800 */
[----:B------:R-:W-:Y:S02]  /*1990*/  SEL R6, R18, 0xffffffe0, !P1 ;  /* 0xffffffe012067807 */ /* 0x000fe40004800000 */
[C---:B------:R-:W-:Y:S01]  /*19a0*/  IADD3 R23, R245.reuse, 0x30, RZ ;  /* 0x00000030f5177810 */ /* 0x040fe20007ffe0ff */
[----:B------:R5:W-:Y:S01]  /*19b0*/  STL [R1+0x50], R5 ;  /* 0x0000500501007387 */ /* 0x000be20000100800 */
[----:B------:R-:W-:-:S02]  /*19c0*/  IADD3 R14, R245, 0x60, RZ ;  /* 0x00000060f50e7810 */ /* 0x000fc40007ffe0ff */
[----:B------:R-:W-:Y:S02]  /*19d0*/  SHF.R.S32.HI R9, RZ, 0x1f, R28 ;  /* 0x0000001fff097819 */ /* 0x000fe4000001141c */
[----:B------:R-:W-:Y:S02]  /*19e0*/  SHF.R.S32.HI R9, RZ, 0x1f, R26 ;  /* 0x0000001fff097819 */ /* 0x000fe4000001141a */
[----:B------:R-:W-:Y:S02]  /*19f0*/  SHF.R.S32.HI R9, RZ, 0x1f, R23 ;  /* 0x0000001fff097819 */ /* 0x000fe40000011417 */
[----:B--2---:R-:W-:Y:S02]  /*1a00*/  SEL R8, R17, 0xffffffc0, !P2 ;  /* 0xffffffc011087807 */ /* 0x004fe40005000000 */
[----:B------:R-:W-:Y:S02]  /*1a10*/  LEA R189, R4, 0x100, 0x1 ;  /* 0x0000010004bd7811 */ /* 0x000fe400078e08ff */
[----:B---3--:R-:W-:-:S02]  /*1a20*/  SEL R3, R18, 0xffffffe0, !P4 ;  /* 0xffffffe012037807 */ /* 0x008fc40006000000 */
[C---:B------:R-:W-:Y:S02]  /*1a30*/  IADD3 R18, R245.reuse, 0x48, RZ ;  /* 0x00000048f5127810 */ /* 0x040fe40007ffe0ff */
[----:B----4-:R-:W-:Y:S01]  /*1a40*/  IADD3 R11, R245, 0x68, RZ ;  /* 0x00000068f50b7810 */ /* 0x010fe20007ffe0ff */
[----:B------:R-:W-:Y:S01]  /*1a50*/  IMAD.IADD R190, R3, 0x1, R189 ;  /* 0x0000000103be7824 */ /* 0x000fe200078e02bd */
[----:B------:R-:W-:Y:S02]  /*1a60*/  SHF.R.S32.HI R9, RZ, 0x1f, R18 ;  /* 0x0000001fff097819 */ /* 0x000fe40000011412 */
[----:B------:R-:W-:Y:S01]  /*1a70*/  SHF.R.S32.HI R9, RZ, 0x1f, R14 ;  /* 0x0000001fff097819 */ /* 0x000fe2000001140e */
[----:B------:R-:W-:Y:S01]  /*1a80*/  IMAD.IADD R9, R20, 0x1, R6 ;  /* 0x0000000114097824 */ /* 0x000fe200078e0206 */
[C---:B-1----:R-:W-:Y:S01]  /*1a90*/  IADD3 R10, R245.reuse, 0x70, RZ ;  /* 0x00000070f50a7810 */ /* 0x042fe20007ffe0ff */
[----:B------:R-:W-:Y:S01]  /*1aa0*/  IMAD.IADD R6, R6, 0x1, R19 ;  /* 0x0000000106067824 */ /* 0x000fe200078e0213 */
[----:B-----5:R-:W-:-:S02]  /*1ab0*/  IADD3 R5, R245, 0x78, RZ ;  /* 0x00000078f5057810 */ /* 0x020fc40007ffe0ff */
[----:B------:R-:W-:Y:S01]  /*1ac0*/  SHF.R.S32.HI R11, RZ, 0x1f, R11 ;  /* 0x0000001fff0b7819 */ /* 0x000fe2000001140b */
[----:B------:R1:W-:Y:S01]  /*1ad0*/  STL [R1+0x3c], R9 ;  /* 0x00003c0901007387 */ /* 0x0003e20000100800 */
[----:B------:R-:W-:Y:S01]  /*1ae0*/  SHF.R.S32.HI R11, RZ, 0x1f, R5 ;  /* 0x0000001fff0b7819 */ /* 0x000fe20000011405 */
[----:B------:R-:W-:Y:S01]  /*1af0*/  IMAD.IADD R5, R4, 0x1, R15 ;  /* 0x0000000104057824 */ /* 0x000fe200078e020f */
[----:B------:R-:W-:Y:S01]  /*1b00*/  SHF.R.S32.HI R10, RZ, 0x1f, R10 ;  /* 0x0000001fff0a7819 */ /* 0x000fe2000001140a */
[--C-:B------:R-:W-:Y:S01]  /*1b10*/  IMAD.IADD R10, R20, 0x1, R8.reuse ;  /* 0x00000001140a7824 */ /* 0x100fe200078e0208 */
[----:B------:R-:W-:Y:S01]  /*1b20*/  SEL R2, R17, 0xffffffc0, !P3 ;  /* 0xffffffc011027807 */ /* 0x000fe20005800000 */
[----:B------:R-:W-:Y:S01]  /*1b30*/  IMAD.IADD R4, R6, 0x1, R8 ;  /* 0x0000000106047824 */ /* 0x000fe200078e0208 */
[----:B------:R-:W-:Y:S01]  /*1b40*/  LEA R205, R5, 0x100, 0x1 ;  /* 0x0000010005cd7811 */ /* 0x000fe200078e08ff */
[----:B------:R-:W-:Y:S01]  /*1b50*/  IMAD.IADD R5, R8, 0x1, R19 ;  /* 0x0000000108057824 */ /* 0x000fe200078e0213 */
[----:B------:R2:W-:Y:S01]  /*1b60*/  STL [R1+0x4c], R10 ;  /* 0x00004c0a01007387 */ /* 0x0005e20000100800 */
[----:B------:R-:W-:Y:S01]  /*1b70*/  IADD3 R211, R76, 0x40, RZ ;  /* 0x000000404cd37810 */ /* 0x000fe20007ffe0ff */
[C---:B------:R-:W-:Y:S01]  /*1b80*/  IMAD.IADD R192, R2.reuse, 0x1, R189 ;  /* 0x0000000102c07824 */ /* 0x040fe200078e02bd */
[----:B------:R-:W-:Y:S01]  /*1b90*/  IADD3 R27, R245, 0x10, RZ ;  /* 0x00000010f51b7810 */ /* 0x000fe20007ffe0ff */
[----:B------:R-:W-:Y:S01]  /*1ba0*/  IMAD.IADD R206, R205, 0x1, R3 ;  /* 0x00000001cdce7824 */ /* 0x000fe200078e0203 */
[----:B------:R-:W-:Y:S01]  /*1bb0*/  IADD3 R25, R245, 0x20, RZ ;  /* 0x00000020f5197810 */ /* 0x000fe20007ffe0ff */
[----:B------:R-:W-:Y:S01]  /*1bc0*/  IMAD.IADD R208, R205, 0x1, R2 ;  /* 0x00000001cdd07824 */ /* 0x000fe200078e0202 */
[C---:B------:R-:W-:Y:S01]  /*1bd0*/  IADD3 R24, R245.reuse, 0x28, RZ ;  /* 0x00000028f5187810 */ /* 0x040fe20007ffe0ff */
[----:B------:R-:W-:Y:S01]  /*1be0*/  IMAD.IADD R191, R2, 0x1, R190 ;  /* 0x0000000102bf7824 */ /* 0x000fe200078e02be */
[C---:B------:R-:W-:Y:S01]  /*1bf0*/  IADD3 R22, R245.reuse, 0x38, RZ ;  /* 0x00000038f5167810 */ /* 0x040fe20007ffe0ff */
[----:B------:R-:W-:Y:S01]  /*1c00*/  IMAD.IADD R207, R206, 0x1, R2 ;  /* 0x00000001cecf7824 */ /* 0x000fe200078e0202 */
[----:B------:R-:W-:-:S02]  /*1c10*/  IADD3 R21, R245, 0x40, RZ ;  /* 0x00000040f5157810 */ /* 0x000fc40007ffe0ff */
[C---:B------:R-:W-:Y:S02]  /*1c20*/  IADD3 R17, R245.reuse, 0x50, RZ ;  /* 0x00000050f5117810 */ /* 0x040fe40007ffe0ff */
[----:B------:R-:W-:Y:S01]  /*1c30*/  IADD3 R16, R245, 0x58, RZ ;  /* 0x00000058f5107810 */ /* 0x000fe20007ffe0ff */
[----:B-1----:R-:W-:Y:S01]  /*1c40*/  IMAD.IADD R9, R8, 0x1, R9 ;  /* 0x0000000108097824 */ /* 0x002fe200078e0209 */
[----:B------:R-:W-:Y:S02]  /*1c50*/  SHF.R.S32.HI R77, RZ, 0x1f, R76 ;  /* 0x0000001fff4d7819 */ /* 0x000fe4000001144c */
[----:B------:R-:W-:Y:S02]  /*1c60*/  SHF.R.S32.HI R79, RZ, 0x1f, R78 ;  /* 0x0000001fff4f7819 */ /* 0x000fe4000001144e */
[----:B------:R2:W-:Y:S01]  /*1c70*/  STL [R1+0x48], R9 ;  /* 0x0000480901007387 */ /* 0x0005e20000100800 */
[----:B------:R-:W-:Y:S02]  /*1c80*/  SHF.R.S32.HI R238, RZ, 0x1f, R211 ;  /* 0x0000001fffee7819 */ /* 0x000fe400000114d3 */
[----:B------:R-:W-:Y:S01]  /*1c90*/  SHF.R.S32.HI R27, RZ, 0x1f, R27 ;  /* 0x0000001fff1b7819 */ /* 0x000fe2000001141b */
[----:B------:R2:W-:Y:S01]  /*1ca0*/  STL [R1+0x38], R6 ;  /* 0x0000380601007387 */ /* 0x0005e20000100800 */
[----:B------:R-:W-:-:S02]  /*1cb0*/  SHF.R.S32.HI R25, RZ, 0x1f, R25 ;  /* 0x0000001fff197819 */ /* 0x000fc40000011419 */
[----:B------:R-:W-:Y:S01]  /*1cc0*/  SHF.R.S32.HI R24, RZ, 0x1f, R24 ;  /* 0x0000001fff187819 */ /* 0x000fe20000011418 */
[----:B------:R2:W-:Y:S01]  /*1cd0*/  STL [R1+0x44], R5 ;  /* 0x0000440501007387 */ /* 0x0005e20000100800 */
[----:B------:R-:W-:Y:S02]  /*1ce0*/  SHF.R.S32.HI R22, RZ, 0x1f, R22 ;  /* 0x0000001fff167819 */ /* 0x000fe40000011416 */
[----:B------:R-:W-:Y:S01]  /*1cf0*/  SHF.R.S32.HI R21, RZ, 0x1f, R21 ;  /* 0x0000001fff157819 */ /* 0x000fe20000011415 */
[----:B------:R2:W-:Y:S01]  /*1d00*/  STL [R1+0x40], R4 ;  /* 0x0000400401007387 */ /* 0x0005e20000100800 */
[----:B------:R-:W-:Y:S02]  /*1d10*/  SHF.R.S32.HI R17, RZ, 0x1f, R17 ;  /* 0x0000001fff117819 */ /* 0x000fe40000011411 */
[----:B------:R-:W-:Y:S02]  /*1d20*/  SHF.R.S32.HI R16, RZ, 0x1f, R16 ;  /* 0x0000001fff107819 */ /* 0x000fe40000011410 */
.L_x_1140:
[----:B------:R-:W3:Y:S01]  /*1d30*/  LDL R27, [R1+0x24] ;  /* 0x00002400011b7983 */ /* 0x000ee20000100800 */
[----:B------:R-:W-:Y:S01]  /*1d40*/  ISETP.NE.U32.AND P0, PT, RZ, c[0x0][0x370], PT ;  /* 0x0000dc00ff007a0c */ /* 0x000fe20003f05070 */
[----:B------:R-:W-:Y:S01]  /*1d50*/  IMAD.MOV.U32 R20, RZ, RZ, 0x4 ;  /* 0x00000004ff147424 */ /* 0x000fe200078e00ff */
[----:B------:R-:W-:Y:S01]  /*1d60*/  ISETP.NE.U32.AND P1, PT, RZ, c[0x0][0x360], PT ;  /* 0x0000d800ff007a0c */ /* 0x000fe20003f25070 */
[----:B------:R-:W-:Y:S01]  /*1d70*/  IMAD.MOV.U32 R16, RZ, RZ, RZ ;  /* 0x000000ffff107224 */ /* 0x000fe200078e00ff */
[----:B------:R-:W-:Y:S01]  /*1d80*/  ISETP.NE.AND.EX P2, PT, RZ, c[0x0][0x374], PT, P0 ;  /* 0x0000dd00ff007a0c */ /* 0x000fe20003f45300 */
[----:B------:R-:W-:Y:S01]  /*1d90*/  IMAD.MOV.U32 R143, RZ, RZ, RZ ;  /* 0x000000ffff8f7224 */ /* 0x000fe200078e00ff */
[----:B------:R-:W-:Y:S01]  /*1da0*/  ISETP.NE.AND.EX P0, PT, RZ, c[0x0][0x364], PT, P1 ;  /* 0x0000d900ff007a0c */ /* 0x000fe20003f05310 */
[----:B------:R-:W-:Y:S01]  /*1db0*/  CS2R R18, SRZ ;  /* 0x0000000000127805 */ /* 0x000fe2000001ff00 */
[----:B------:R-:W-:-:S02]  /*1dc0*/  ISETP.NE.U32.AND P1, PT, RZ, c[0x0][0x348], PT ;  /* 0x0000d200ff007a0c */ /* 0x000fc40003f25070 */
[----:B------:R-:W-:Y:S02]  /*1dd0*/  ISETP.NE.U32.AND P3, PT, RZ, c[0x0][0x350], PT ;  /* 0x0000d400ff007a0c */ /* 0x000fe40003f65070 */
[----:B------:R-:W-:Y:S02]  /*1de0*/  ISETP.NE.U32.AND P4, PT, RZ, c[0x0][0x358], PT ;  /* 0x0000d600ff007a0c */ /* 0x000fe40003f85070 */
[----:B------:R-:W-:Y:S02]  /*1df0*/  ISETP.NE.AND.EX P1, PT, RZ, c[0x0][0x34c], PT, P1 ;  /* 0x0000d300ff007a0c */ /* 0x000fe40003f25310 */
[----:B------:R-:W-:Y:S02]  /*1e00*/  ISETP.NE.AND.EX P3, PT, RZ, c[0x0][0x354], PT, P3 ;  /* 0x0000d500ff007a0c */ /* 0x000fe40003f65330 */
[----:B------:R-:W-:Y:S01]  /*1e10*/  ISETP.NE.AND.EX P4, PT, RZ, c[0x0][0x35c], PT, P4 ;  /* 0x0000d700ff007a0c */ /* 0x000fe20003f85340 */
[----:B---3--:R-:W-:-:S04]  /*1e20*/  @P2 IMAD.WIDE R14, R27, R20, c[0x0][0x370] ;  /* 0x0000dc001b0e2625 */ /* 0x008fc800078e0214 */
[CC--:B--2---:R-:W-:Y:S01]  /*1e30*/  @P0 IMAD.WIDE R10, R27.reuse, R20.reuse, c[0x0][0x360] ;  /* 0x0000d8001b0a0625 */ /* 0x0c4fe200078e0214 */
[----:B------:R-:W2:Y:S03]  /*1e40*/  @P2 LDG.E R16, [R14.64] ;  /* 0x000000080e102981 */ /* 0x000ea6000c1e1900 */
[CC--:B------:R-:W-:Y:S01]  /*1e50*/  IMAD.WIDE R8, R27.reuse, R20.reuse, c[0x0][0x348] ;  /* 0x0000d2001b087625 */ /* 0x0c0fe200078e0214 */
[----:B------:R1:W5:Y:S03]  /*1e60*/  @P0 LDG.E R243, [R10.64] ;  /* 0x000000080af30981 */ /* 0x000366000c1e1900 */
[CC--:B------:R-:W-:Y:S01]  /*1e70*/  IMAD.WIDE R4, R27.reuse, R20.reuse, c[0x0][0x350] ;  /* 0x0000d4001b047625 */ /* 0x0c0fe200078e0214 */
[----:B------:R1:W5:Y:S03]  /*1e80*/  @P1 LDG.E R143, [R8.64] ;  /* 0x00000008088f1981 */ /* 0x000366000c1e1900 */
[----:B------:R-:W-:Y:S01]  /*1e90*/  IMAD.WIDE R2, R27, R20, c[0x0][0x358] ;  /* 0x0000d6001b027625 */ /* 0x000fe200078e0214 */
[----:B------:R1:W5:Y:S04]  /*1ea0*/  @P3 LDG.E R19, [R4.64] ;  /* 0x0000000804133981 */ /* 0x000368000c1e1900 */
[----:B------:R1:W5:Y:S01]  /*1eb0*/  @P4 LDG.E R18, [R2.64] ;  /* 0x0000000802124981 */ /* 0x000362000c1e1900 */
[----:B------:R-:W-:Y:S03]  /*1ec0*/  YIELD ;  /* 0x0000000000007946 */ /* 0x000fe60003800000 */
[----:B--2---:R1:W-:Y:S01]  /*1ed0*/  STL [R1+0x10], R16 ;  /* 0x0000101001007387 */ /* 0x0043e20000100800 */
[----:B------:R-:W-:Y:S05]  /*1ee0*/  @P0 BRA `(.L_x_905) ;  /* 0x0000005000000947 */ /* 0x000fea0003800000 */
[----:B-----5:R-:W-:Y:S01]  /*1ef0*/  MOV R243, c[0x0][0x168] ;  /* 0x00005a0000f37a02 */ /* 0x020fe20000000f00 */
[----:B------:R-:W-:Y:S05]  /*1f00*/  @!P1 BRA `(.L_x_905) ;  /* 0x0000003000009947 */ /* 0x000fea0003800000 */
[----:B-1----:R-:W2:Y:S04]  /*1f10*/  LDG.E R10, [R8.64] ;  /* 0x00000008080a7981 */ /* 0x002ea8000c1e1900 */
[----:B------:R-:W2:Y:S02]  /*1f20*/  LDG.E R6, [R8.64+0x4] ;  /* 0x0000040808067981 */ /* 0x000ea4000c1e1900 */
[----:B--2---:R-:W-:-:S02]  /*1f30*/  IADD3 R243, -R10, R6, RZ ;  /* 0x000000060af37210 */ /* 0x004fc40007ffe1ff */
.L_x_905:
[----:B------:R-:W-:-:S04]  /*1f40*/  ISETP.NE.U32.AND P0, PT, RZ, c[0x0][0x368], PT ;  /* 0x0000da00ff007a0c */ /* 0x000fc80003f05070 */
[----:B------:R-:W-:-:S13]  /*1f50*/  ISETP.NE.AND.EX P0, PT, RZ, c[0x0][0x36c], PT, P0 ;  /* 0x0000db00ff007a0c */ /* 0x000fda0003f05300 */
[----:B------:R-:W-:Y:S05]  /*1f60*/  @!P0 BRA `(.L_x_906) ;  /* 0x0000003000008947 */ /* 0x000fea0003800000 */
[----:B-1----:R-:W-:-:S05]  /*1f70*/  IMAD.WIDE R4, R27, R20, c[0x0][0x368] ;  /* 0x0000da001b047625 */ /* 0x002fca00078e0214 */
[----:B------:R1:W5:Y:S01]  /*1f80*/  LDG.E R17, [R4.64] ;  /* 0x0000000804117981 */ /* 0x000362000c1e1900 */
[----:B------:R-:W-:Y:S05]  /*1f90*/  BRA `(.L_x_907) ;  /* 0x0000005000007947 */ /* 0x000fea0003800000 */
.L_x_906:
[----:B------:R-:W-:Y:S01]  /*1fa0*/  MOV R17, UR6 ;  /* 0x0000000600117c02 */ /* 0x000fe20008000f00 */
[----:B------:R-:W-:Y:S05]  /*1fb0*/  @!P3 BRA `(.L_x_907) ;  /* 0x000000300000b947 */ /* 0x000fea0003800000 */
[----:B------:R2:W3:Y:S04]  /*1fc0*/  LDG.E R6, [R4.64] ;  /* 0x0000000804067981 */ /* 0x0004e8000c1e1900 */
[----:B-12---:R-:W3:Y:S02]  /*1fd0*/  LDG.E R4, [R4.64+0x4] ;  /* 0x0000040804047981 */ /* 0x006ee4000c1e1900 */
[----:B---3--:R-:W-:Y:S02]  /*1fe0*/  IADD3 R17, -R6, R4, RZ ;  /* 0x0000000406117210 */ /* 0x008fe40007ffe1ff */
.L_x_907:
[----:B------:R-:W2:Y:S04]  /*1ff0*/  LDL.LU R6, [R1+0x1c] ;  /* 0x00001c0001067983 */ /* 0x000ea80000300800 */
[----:B-1----:R1:W3:Y:S04]  /*2000*/  @P4 LDG.E R5, [R2.64] ;  /* 0x0000000802054981 */ /* 0x0022e8000c1e1900 */
[----:B------:R1:W3:Y:S01]  /*2010*/  @P4 LDG.E R4, [R2.64+0x4] ;  /* 0x0000040802044981 */ /* 0x0002e2000c1e1900 */
[----:B------:R-:W-:Y:S01]  /*2020*/  ISETP.NE.U32.AND P0, PT, RZ, c[0x0][0x378], PT ;  /* 0x0000de00ff007a0c */ /* 0x000fe20003f05070 */
[----:B-----5:R-:W-:-:S03]  /*2030*/  IMAD.MOV.U32 R132, RZ, RZ, R17 ;  /* 0x000000ffff847224 */ /* 0x020fc600078e0011 */
[----:B------:R-:W-:Y:S01]  /*2040*/  ISETP.NE.AND.EX P0, PT, RZ, c[0x0][0x37c], PT, P0 ;  /* 0x0000df00ff007a0c */ /* 0x000fe20003f05300 */
[----:B------:R-:W-:-:S05]  /*2050*/  IMAD.MOV.U32 R8, RZ, RZ, c[0x0][0x2c4] ;  /* 0x0000b100ff087624 */ /* 0x000fca00078e00ff */
[----:B------:R-:W-:Y:S01]  /*2060*/  ISETP.NE.AND P2, PT, R8, 0x1, PT ;  /* 0x000000010800780c */ /* 0x000fe20003f45270 */
[----:B------:R-:W-:Y:S02]  /*2070*/  IMAD.IADD R16, R17, 0x1, -R16 ;  /* 0x0000000111107824 */ /* 0x000fe400078e0a10 */
[----:B------:R-:W-:-:S04]  /*2080*/  IMAD.MOV.U32 R8, RZ, RZ, c[0x0][0x32c] ;  /* 0x0000cb00ff087624 */ /* 0x000fc800078e00ff */
[----:B-1----:R-:W-:-:S05]  /*2090*/  @P0 IMAD.WIDE R2, R27, R20, c[0x0][0x378] ;  /* 0x0000de001b020625 */ /* 0x002fca00078e0214 */
[----:B------:R1:W5:Y:S01]  /*20a0*/  @P0 LDG.E R132, [R2.64] ;  /* 0x0000000802840981 */ /* 0x000362000c1e1900 */
[----:B------:R-:W-:Y:S02]  /*20b0*/  ISETP.GE.AND P1, PT, R8, 0x1, PT ;  /* 0x000000010800780c */ /* 0x000fe40003f26270 */
[----:B------:R-:W-:-:S04]  /*20c0*/  LOP3.LUT R209, R209, 0xffefffff, RZ, 0xc0, !PT ;  /* 0xffefffffd1d17812 */ /* 0x000fc800078ec0ff */
[----:B------:R-:W-:-:S04]  /*20d0*/  @P2 LOP3.LUT R209, R209, 0x100000, RZ, 0xfc, !PT ;  /* 0x00100000d1d12812 */ /* 0x000fc800078efcff */
[----:B------:R-:W-:-:S04]  /*20e0*/  LOP3.LUT R209, R209, 0xffdfffff, RZ, 0xc0, !PT ;  /* 0xffdfffffd1d17812 */ /* 0x000fc800078ec0ff */
[----:B------:R-:W-:Y:S01]  /*20f0*/  @P1 LOP3.LUT R209, R209, 0x200000, RZ, 0xfc, !PT ;  /* 0x00200000d1d11812 */ /* 0x000fe200078efcff */
[----:B-1----:R-:W-:Y:S02]  /*2100*/  IMAD.MOV.U32 R2, RZ, RZ, c[0x0][0x228] ;  /* 0x00008a00ff027624 */ /* 0x002fe400078e00ff */
[----:B--2---:R-:W-:-:S05]  /*2110*/  IMAD.SHL.U32 R9, R6, 0x80, RZ ;  /* 0x0000008006097824 */ /* 0x004fca00078e00ff */
[----:B------:R-:W-:Y:S01]  /*2120*/  IADD3 R3, R9, 0x7f, RZ ;  /* 0x0000007f09037810 */ /* 0x000fe20007ffe0ff */
[----:B------:R1:W-:Y:S01]  /*2130*/  STL [R1+0xc], R9 ;  /* 0x00000c0901007387 */ /* 0x0003e20000100800 */
[----:B---3--:R-:W-:-:S03]  /*2140*/  @P4 IMAD.IADD R2, R4, 0x1, -R5 ;  /* 0x0000000104024824 */ /* 0x008fc600078e0a05 */
[----:B------:R-:W-:-:S04]  /*2150*/  @P2 IMAD.HI.U32 R5, R3, c[0x0][0x2c8], RZ ;  /* 0x0000b20003052a27 */ /* 0x000fc800078e00ff */
[----:B------:R-:W-:Y:S01]  /*2160*/  IMAD.IADD R244, R16, 0x1, R2 ;  /* 0x0000000110f47824 */ /* 0x000fe200078e0202 */
[----:B------:R-:W-:-:S04]  /*2170*/  @P2 SHF.R.U32.HI R3, RZ, c[0x0][0x2cc], R5 ;  /* 0x0000b300ff032a19 */ /* 0x000fc80000011605 */
[C---:B------:R-:W-:Y:S02]  /*2180*/  IADD3 R4, R244.reuse, 0x5f, RZ ;  /* 0x0000005ff4047810 */ /* 0x040fe40007ffe0ff */
[----:B------:R-:W-:-:S03]  /*2190*/  IADD3 R5, R244, 0x1, -R243 ;  /* 0x00000001f4057810 */ /* 0x000fc60007ffe8f3 */
[----:B------:R-:W-:-:S04]  /*21a0*/  IMAD.HI R4, R4, 0x2aaaaaab, RZ ;  /* 0x2aaaaaab04047827 */ /* 0x000fc800078e02ff */
[----:B------:R-:W-:Y:S01]  /*21b0*/  IMAD.IADD R3, R5, 0x1, R3 ;  /* 0x0000000105037824 */ /* 0x000fe200078e0203 */
[----:B------:R-:W-:-:S04]  /*21c0*/  SHF.R.U32.HI R6, RZ, 0x1f, R4 ;  /* 0x0000001fff067819 */ /* 0x000fc80000011604 */
[----:B------:R-:W-:Y:S02]  /*21d0*/  LEA.HI.SX32 R144, R4, R6, 0x1c ;  /* 0x0000000604907211 */ /* 0x000fe400078fe2ff */
[----:B------:R-:W-:Y:S01]  /*21e0*/  IADD3 R5, R3, c[0x0][0x328], RZ ;  /* 0x0000ca0003057a10 */ /* 0x000fe20007ffe0ff */
[----:B------:R-:W-:Y:S05]  /*21f0*/  @!P1 BRA `(.L_x_908) ;  /* 0x0000010000009947 */ /* 0x000fea0003800000 */
[C---:B-1----:R-:W-:Y:S01]  /*2200*/  ISETP.GT.AND P0, PT, R3.reuse, RZ, PT ;  /* 0x000000ff0300720c */ /* 0x042fe20003f04270 */
        /* <DEDUP_REMOVED lines=9> */
.L_x_910:
[----:B------:R-:W-:-:S13]  /*22a0*/  ISETP.NE.AND P0, PT, R8, 0x1, PT ;  /* 0x000000010800780c */ /* 0x000fda0003f05270 */
[----:B------:R-:W-:-:S05]  /*22b0*/  @P0 IMAD.HI.U32 R3, R4, c[0x0][0x330], RZ ;  /* 0x0000cc0004030a27 */ /* 0x000fca00078e00ff */
[----:B------:R-:W-:Y:S02]  /*22c0*/  @P0 SHF.R.U32.HI R4, RZ, c[0x0][0x334], R3 ;  /* 0x0000cd00ff040a19 */ /* 0x000fe40000011603 */
.L_x_911:
[----:B------:R-:W-:Y:S05]  /*22d0*/  BSYNC B0 ;  /* 0x0000000000007941 */ /* 0x000fea0003800000 */
.L_x_909:
[----:B------:R-:W-:-:S05]  /*22e0*/  IMAD R3, R4, R8, c[0x0][0x32c] ;  /* 0x0000cb0004037624 */ /* 0x000fca00078e0208 */
[----:B------:R-:W-:-:S04]  /*22f0*/  IMNMX R5, R5, R3, PT ;  /* 0x0000000305057217 */ /* 0x000fc80003800200 */
.L_x_908:
[----:B-1----:R-:W-:Y:S01]  /*2300*/  IADD3 R5, R5, 0x5f, RZ ;  /* 0x0000005f05057810 */ /* 0x002fe20007ffe0ff */
[----:B------:R-:W-:-:S04]  /*2310*/  @P2 IMAD.HI.U32 R4, R9, c[0x0][0x2c8], RZ ;  /* 0x0000b20009042a27 */ /* 0x000fc800078e00ff */
[----:B------:R-:W-:-:S04]  /*2320*/  IMAD.HI R5, R5, 0x2aaaaaab, RZ ;  /* 0x2aaaaaab05057827 */ /* 0x000fc800078e02ff */
[----:B------:R-:W-:Y:S01]  /*2330*/  IMAD.MOV.U32 R3, RZ, RZ, R9 ;  /* 0x000000ffff037224 */ /* 0x000fe200078e0009 */
[----:B------:R-:W-:Y:S01]  /*2340*/  @P2 SHF.R.U32.HI R3, RZ, c[0x0][0x2cc], R4 ;  /* 0x0000b300ff032a19 */ /* 0x000fe20000011604 */
[----:B------:R-:W-:Y:S01]  /*2350*/  IMAD.IADD R154, R244, 0x1, -R243 ;  /* 0x00000001f49a7824 */ /* 0x000fe200078e0af3 */
[----:B------:R-:W-:-:S03]  /*2360*/  SHF.R.U32.HI R4, RZ, 0x1f, R5 ;  /* 0x0000001fff047819 */ /* 0x000fc60000011605 */
[----:B------:R-:W-:Y:S01]  /*2370*/  IMAD.IADD R3, R154, 0x1, R3 ;  /* 0x000000019a037824 */ /* 0x000fe200078e0203 */
[----:B------:R-:W-:-:S04]  /*2380*/  LEA.HI.SX32 R5, R5, R4, 0x1c ;  /* 0x0000000405057211 */ /* 0x000fc800078fe2ff */
[----:B------:R-:W-:Y:S02]  /*2390*/  IADD3 R4, R3, -c[0x0][0x324], RZ ;  /* 0x8000c90003047a10 */ /* 0x000fe40007ffe0ff */
        /* <DEDUP_REMOVED lines=11> */
.L_x_914:
[----:B------:R-:W-:-:S13]  /*2450*/  ISETP.NE.AND P0, PT, R8, 0x1, PT ;  /* 0x000000010800780c */ /* 0x000fda0003f05270 */
[----:B------:R-:W-:-:S05]  /*2460*/  @P0 IMAD.HI.U32 R5, R3, c[0x0][0x330], RZ ;  /* 0x0000cc0003050a27 */ /* 0x000fca00078e00ff */
[----:B------:R-:W-:Y:S02]  /*2470*/  @P0 SHF.R.U32.HI R3, RZ, c[0x0][0x334], R5 ;  /* 0x0000cd00ff030a19 */ /* 0x000fe40000011605 */
.L_x_915:
[----:B------:R-:W-:Y:S05]  /*2480*/  BSYNC B0 ;  /* 0x0000000000007941 */ /* 0x000fea0003800000 */
.L_x_913:
[----:B------:R-:W-:-:S05]  /*2490*/  IMAD R3, R3, c[0x0][0x32c], RZ ;  /* 0x0000cb0003037a24 */ /* 0x000fca00078e02ff */
[----:B------:R-:W-:-:S04]  /*24a0*/  IMNMX R4, R4, R3, !PT ;  /* 0x0000000304047217 */ /* 0x000fc80007800200 */
.L_x_912:
[----:B------:R-:W2:Y:S01]  /*24b0*/  LDL R21, [R1+0x20] ;  /* 0x0000200001157983 */ /* 0x000ea20000100800 */
[----:B------:R-:W-:Y:S01]  /*24c0*/  IMAD.HI R3, R4, 0x2aaaaaab, RZ ;  /* 0x2aaaaaab04037827 */ /* 0x000fe200078e02ff */
[----:B------:R-:W-:Y:S04]  /*24d0*/  BSSY B0, `(.L_x_916) ;  /* 0x000002f000007945 */ /* 0x000fe80003800000 */
[----:B------:R-:W-:-:S04]  /*24e0*/  SHF.R.U32.HI R4, RZ, 0x1f, R3 ;  /* 0x0000001fff047819 */ /* 0x000fc80000011603 */
[----:B------:R-:W-:Y:S02]  /*24f0*/  LEA.HI.SX32 R3, R3, R4, 0x1c ;  /* 0x0000000403037211 */ /* 0x000fe400078fe2ff */
[C---:B--2---:R-:W-:Y:S02]  /*2500*/  LOP3.LUT R5, R21.reuse, 0xff000000, RZ, 0xc0, !PT ;  /* 0xff00000015057812 */ /* 0x044fe400078ec0ff */
[----:B------:R-:W-:Y:S02]  /*2510*/  LOP3.LUT R6, R21, 0xff0000, RZ, 0xc0, !PT ;  /* 0x00ff000015067812 */ /* 0x000fe400078ec0ff */
[----:B------:R-:W-:-:S04]  /*2520*/  SHF.R.U32.HI R5, RZ, 0x8, R5 ;  /* 0x00000008ff057819 */ /* 0x000fc80000011605 */
[----:B------:R-:W-:Y:S02]  /*2530*/  LEA.HI R4, R6, R5, RZ, 0x10 ;  /* 0x0000000506047211 */ /* 0x000fe400078f80ff */
[----:B------:R-:W-:Y:S01]  /*2540*/  IMNMX R6, RZ, R3, !PT ;  /* 0x00000003ff067217 */ /* 0x000fe20007800200 */
[----:B------:R-:W-:Y:S01]  /*2550*/  IMAD.MOV.U32 R3, RZ, RZ, RZ ;  /* 0x000000ffff037224 */ /* 0x000fe200078e00ff */
[----:B------:R-:W-:Y:S02]  /*2560*/  SHF.R.U32.HI R9, RZ, 0x10, R4 ;  /* 0x00000010ff097819 */ /* 0x000fe40000011604 */
[----:B------:R-:W-:Y:S02]  /*2570*/  LOP3.LUT R22, R4, 0xff, RZ, 0xc0, !PT ;  /* 0x000000ff04167812 */ /* 0x000fe400078ec0ff */
[----:B------:R-:W-:Y:S01]  /*2580*/  ISETP.GT.AND P0, PT, R10, R6, PT ;  /* 0x000000060a00720c */ /* 0x000fe20003f04270 */
[----:B------:R1:W-:Y:S01]  /*2590*/  STL [R1+0x1c], R9 ;  /* 0x00001c0901007387 */ /* 0x0003e20000100800 */
[----:B------:R-:W-:-:S03]  /*25a0*/  ISETP.NE.AND P1, PT, R9, RZ, PT ;  /* 0x000000ff0900720c */ /* 0x000fc60003f25270 */
[----:B------:R1:W-:Y:S01]  /*25b0*/  STL [R1+0x28], R22 ;  /* 0x0000281601007387 */ /* 0x0003e20000100800 */
[----:B------:R-:W-:-:S07]  /*25c0*/  SEL R131, R9, c[0x0][0x338], P1 ;  /* 0x0000ce0009837a07 */ /* 0x000fce0000800000 */
[----:B------:R-:W-:Y:S05]  /*25d0*/  @!P0 BRA `(.L_x_917) ;  /* 0x000001e000008947 */ /* 0x000fea0003800000 */
[----:B------:R-:W-:Y:S02]  /*25e0*/  IABS R3, R131 ;  /* 0x0000008300037213 */ /* 0x000fe40000000000 */
[----:B------:R-:W-:-:S03]  /*25f0*/  IADD3 R5, R131, -0x1, R10 ;  /* 0xffffffff83057810 */ /* 0x000fc60007ffe00a */
[----:B------:R-:W-:Y:S02]  /*2600*/  IMAD.MOV.U32 R4, RZ, RZ, R3 ;  /* 0x000000ffff047224 */ /* 0x000fe400078e0003 */
[----:B------:R-:W-:Y:S02]  /*2610*/  IMAD.IADD R11, R5, 0x1, -R6 ;  /* 0x00000001050b7824 */ /* 0x000fe400078e0a06 */
[----:B------:R-:W2:Y:S03]  /*2620*/  I2F.RP R3, R4 ;  /* 0x0000000400037306 */ /* 0x000ea60000209400 */
[----:B------:R-:W-:-:S05]  /*2630*/  IABS R15, R11 ;  /* 0x0000000b000f7213 */ /* 0x000fca0000000000 */
[----:B--2---:R-:W2:Y:S02]  /*2640*/  MUFU.RCP R3, R3 ;  /* 0x0000000300037308 */ /* 0x004ea40000001000 */
[----:B--2---:R-:W-:-:S06]  /*2650*/  IADD3 R3, R3, 0xffffffe, RZ ;  /* 0x0ffffffe03037810 */ /* 0x004fcc0007ffe0ff */
[----:B-1----:R-:W1:Y:S02]  /*2660*/  F2I.FTZ.U32.TRUNC.NTZ R9, R3 ;  /* 0x0000000300097305 */ /* 0x002e64000021f000 */
[----:B-1----:R-:W-:-:S04]  /*2670*/  IMAD.MOV R3, RZ, RZ, -R9 ;  /* 0x000000ffff037224 */ /* 0x002fc800078e0a09 */
[----:B------:R-:W-:Y:S01]  /*2680*/  IMAD.MOV.U32 R8, RZ, RZ, R3 ;  /* 0x000000ffff087224 */ /* 0x000fe200078e0003 */
[----:B------:R-:W-:-:S03]  /*2690*/  IABS R3, R131 ;  /* 0x0000008300037213 */ /* 0x000fc60000000000 */
[----:B------:R-:W-:Y:S01]  /*26a0*/  IMAD R5, R8, R4, RZ ;  /* 0x0000000408057224 */ /* 0x000fe200078e02ff */
[----:B------:R-:W-:Y:S01]  /*26b0*/  MOV R8, RZ ;  /* 0x000000ff00087202 */ /* 0x000fe20000000f00 */
[----:B------:R-:W-:-:S04]  /*26c0*/  IMAD.MOV R14, RZ, RZ, -R3 ;  /* 0x000000ffff0e7224 */ /* 0x000fc800078e0a03 */
[----:B------:R-:W-:-:S04]  /*26d0*/  IMAD.HI.U32 R3, R9, R5, R8 ;  /* 0x0000000509037227 */ /* 0x000fc800078e0008 */
[----:B------:R-:W-:Y:S02]  /*26e0*/  IMAD.MOV.U32 R5, RZ, RZ, R15 ;  /* 0x000000ffff057224 */ /* 0x000fe400078e000f */
        /* <DEDUP_REMOVED lines=9> */
[----:B------:R-:W-:-:S07]  /*2780*/  ISETP.GE.AND P1, PT, R4, RZ, PT ;  /* 0x000000ff0400720c */ /* 0x000fce0003f26270 */
[----:B------:R-:W-:-:S06]  /*2790*/  @P2 IADD3 R3, R3, 0x1, RZ ;  /* 0x0000000103032810 */ /* 0x000fcc0007ffe0ff */
[----:B------:R-:W-:Y:S01]  /*27a0*/  @!P1 IMAD.MOV R3, RZ, RZ, -R3 ;  /* 0x000000ffff039224 */ /* 0x000fe200078e0a03 */
[----:B------:R-:W-:Y:S02]  /*27b0*/  @!P0 LOP3.LUT R3, RZ, R131, RZ, 0x33, !PT ;  /* 0x00000083ff038212 */ /* 0x000fe400078e33ff */
.L_x_917:
[----:B------:R-:W-:Y:S05]  /*27c0*/  BSYNC B0 ;  /* 0x0000000000007941 */ /* 0x000fea0003800000 */
.L_x_916:
[----:B------:R-:W2:Y:S01]  /*27d0*/  LDL R8, [R1+0x60] ;  /* 0x0000600001087983 */ /* 0x000ea20000100800 */
[----:B------:R-:W-:-:S04]  /*27e0*/  IMAD R6, R22, R3, R6 ;  /* 0x0000000316067224 */ /* 0x000fc800078e0206 */
[----:B------:R-:W-:-:S05]  /*27f0*/  IMAD.IADD R3, R6, 0x1, R3 ;  /* 0x0000000106037824 */ /* 0x000fca00078e0203 */
[----:B------:R-:W-:Y:S01]  /*2800*/  IMNMX R5, R10, R3, PT ;  /* 0x000000030a057217 */ /* 0x000fe20003800200 */
[----:B------:R-:W-:-:S04]  /*2810*/  IMAD R3, R6, 0x60, -R16 ;  /* 0x0000006006037824 */ /* 0x000fc800078e0a10 */
[----:B------:R-:W-:Y:S01]  /*2820*/  IMAD R5, R5, 0x60, -R16 ;  /* 0x0000006005057824 */ /* 0x000fe200078e0a10 */
[----:B------:R-:W-:-:S04]  /*2830*/  IMNMX R4, RZ, R3, !PT ;  /* 0x00000003ff047217 */ /* 0x000fc80007800200 */
[----:B------:R-:W-:-:S04]  /*2840*/  IMNMX R3, R5, R2, PT ;  /* 0x0000000205037217 */ /* 0x000fc80003800200 */
[----:B------:R-:W-:Y:S01]  /*2850*/  ISETP.GT.AND P0, PT, R3, R4, PT ;  /* 0x000000040300720c */ /* 0x000fe20003f04270 */
[----:B------:R-:W-:-:S05]  /*2860*/  IMAD.WIDE.U32 R4, R4, -0x55555555, RZ ;  /* 0xaaaaaaab04047825 */ /* 0x000fca00078e00ff */
[----:B------:R-:W-:-:S07]  /*2870*/  SHF.R.U32.HI R121, RZ, 0x6, R5 ;  /* 0x00000006ff797819 */ /* 0x000fce0000011605 */
[----:B------:R-:W-:-:S05]  /*2880*/  @P0 IADD3 R3, R3, 0x5f, RZ ;  /* 0x0000005f03030810 */ /* 0x000fca0007ffe0ff */
[----:B------:R-:W-:-:S04]  /*2890*/  @P0 IMAD.HI R4, R3, 0x2aaaaaab, RZ ;  /* 0x2aaaaaab03040827 */ /* 0x000fc800078e02ff */
[----:B------:R-:W-:Y:S01]  /*28a0*/  IMAD.MOV.U32 R3, RZ, RZ, R121 ;  /* 0x000000ffff037224 */ /* 0x000fe200078e0079 */
[----:B------:R-:W-:-:S04]  /*28b0*/  @P0 SHF.R.U32.HI R5, RZ, 0x1f, R4 ;  /* 0x0000001fff050819 */ /* 0x000fc80000011604 */
[----:B------:R-:W-:-:S04]  /*28c0*/  @P0 LEA.HI.SX32 R3, R4, R5, 0x1c ;  /* 0x0000000504030211 */ /* 0x000fc800078fe2ff */
[----:B------:R-:W-:Y:S01]  /*28d0*/  ISETP.GT.AND P0, PT, R3, R121, PT ;  /* 0x000000790300720c */ /* 0x000fe20003f04270 */
[----:B--2---:R-:W-:-:S04]  /*28e0*/  IMAD.IADD R4, R7, 0x1, R8 ;  /* 0x0000000107047824 */ /* 0x004fc800078e0208 */
[----:B------:R-:W-:-:S08]  /*28f0*/  IMAD.SHL.U32 R210, R4, 0x2, RZ ;  /* 0x0000000204d27824 */ /* 0x000fd000078e00ff */
[----:B------:R-:W-:Y:S05]  /*2900*/  @!P0 BRA `(.L_x_918) ;  /* 0x000055f000008947 */ /* 0x000fea0003800000 */
[----:B------:R-:W-:Y:S02]  /*2910*/  ISETP.NE.U32.AND P0, PT, RZ, c[0x0][0x340], PT ;  /* 0x0000d000ff007a0c */ /* 0x000fe40003f05070 */
[----:B------:R-:W-:Y:S02]  /*2920*/  SHF.R.S32.HI R11, RZ, 0x1f, R101 ;  /* 0x0000001fff0b7819 */ /* 0x000fe40000011465 */
[----:B------:R-:W-:-:S13]  /*2930*/  ISETP.NE.AND.EX P2, PT, RZ, c[0x0][0x344], PT, P0 ;  /* 0x0000d100ff007a0c */ /* 0x000fda0003f45300 */
[----:B------:R-:W-:-:S05]  /*2940*/  @P2 IMAD.WIDE R4, R27, R20, c[0x0][0x340] ;  /* 0x0000d0001b042625 */ /* 0x000fca00078e0214 */
[----:B------:R2:W3:Y:S01]  /*2950*/  @P2 LDG.E R23, [R4.64] ;  /* 0x0000000804172981 */ /* 0x0004e2000c1e1900 */
[----:B------:R-:W-:Y:S01]  /*2960*/  IADD3 R108, P0, R101, R18, RZ ;  /* 0x00000012656c7210 */ /* 0x000fe20007f1e0ff */
[----:B------:R-:W-:Y:S01]  /*2970*/  IMAD.MOV.U32 R136, RZ, RZ, 0x60 ;  /* 0x00000060ff887424 */ /* 0x000fe200078e00ff */
[----:B------:R-:W-:Y:S01]  /*2980*/  LOP3.LUT R26, R21, 0xffff, RZ, 0xc0, !PT ;  /* 0x0000ffff151a7812 */ /* 0x000fe200078ec0ff */
[----:B------:R-:W-:Y:S01]  /*2990*/  IMAD.MOV.U32 R10, RZ, RZ, c[0x0][0x238] ;  /* 0x00008e00ff0a7624 */ /* 0x000fe200078e00ff */
[----:B------:R-:W-:Y:S01]  /*29a0*/  LEA.HI.X.SX32 R109, R18, R11, 0x1, P0 ;  /* 0x0000000b126d7211 */ /* 0x000fe200000f0eff */
[C---:B------:R-:W-:Y:S01]  /*29b0*/  IMAD R145, R136.reuse, c[0x0][0x23c], RZ ;  /* 0x00008f0088917a24 */ /* 0x040fe200078e02ff */
[----:B-1----:R-:W-:Y:S01]  /*29c0*/  SHF.R.S32.HI R22, RZ, 0x1f, R27 ;  /* 0x0000001fff167819 */ /* 0x002fe2000001141b */
[----:B------:R-:W-:Y:S01]  /*29d0*/  IMAD.WIDE.U32 R134, R136, c[0x0][0x238], RZ ;  /* 0x00008e0088867a25 */ /* 0x000fe200078e00ff */
[----:B------:R-:W-:Y:S02]  /*29e0*/  IADD3 R35, R3, -0x1, RZ ;  /* 0xffffffff03237810 */ /* 0x000fe40007ffe0ff */
[----:B------:R-:W-:Y:S01]  /*29f0*/  SEL R25, R22, RZ, !P4 ;  /* 0x000000ff16197207 */ /* 0x000fe20006000000 */
[----:B------:R-:W-:Y:S01]  /*2a00*/  IMAD R6, R109, c[0x0][0x238], RZ ;  /* 0x00008e006d067a24 */ /* 0x000fe200078e02ff */
[----:B------:R-:W-:Y:S01]  /*2a10*/  IADD3 R120, -R101, R2, RZ ;  /* 0x0000000265787210 */ /* 0x000fe20007ffe1ff */
[----:B------:R-:W-:Y:S01]  /*2a20*/  IMAD.IADD R145, R135, 0x1, R145 ;  /* 0x0000000187917824 */ /* 0x000fe200078e0291 */
[----:B------:R-:W-:Y:S01]  /*2a30*/  SEL R24, R27, RZ, !P4 ;  /* 0x000000ff1b187207 */ /* 0x000fe20006000000 */
[----:B------:R-:W-:Y:S01]  /*2a40*/  IMAD R6, R108, c[0x0][0x23c], R6 ;  /* 0x00008f006c067a24 */ /* 0x000fe200078e0206 */
[----:B------:R-:W-:Y:S01]  /*2a50*/  ISETP.GE.AND P5, PT, R76, c[0x0][0x1d4], PT ;  /* 0x000075004c007a0c */ /* 0x000fe20003fa6270 */
[----:B------:R-:W-:Y:S01]  /*2a60*/  IMAD R3, R25, c[0x0][0x248], RZ ;  /* 0x0000920019037a24 */ /* 0x000fe200078e02ff */
[----:B------:R-:W-:Y:S01]  /*2a70*/  ISETP.GE.AND P3, PT, R211, c[0x0][0x1d4], PT ;  /* 0x00007500d3007a0c */ /* 0x000fe20003f66270 */
[----:B------:R-:W-:Y:S01]  /*2a80*/  IMAD.WIDE.U32 R14, R101, c[0x0][0x290], R78 ;  /* 0x0000a400650e7a25 */ /* 0x000fe200078e004e */
[----:B------:R-:W-:-:S02]  /*2a90*/  MOV R142, 0x5 ;  /* 0x00000005008e7802 */ /* 0x000fc40000000f00 */
[----:B------:R-:W-:Y:S01]  /*2aa0*/  SHF.L.U32 R151, R10, 0x5, RZ ;  /* 0x000000050a977819 */ /* 0x000fe200000006ff */
[----:B------:R-:W-:Y:S01]  /*2ab0*/  IMAD R8, R24, c[0x0][0x24c], R3 ;  /* 0x0000930018087a24 */ /* 0x000fe200078e0203 */
[----:B------:R-:W-:Y:S01]  /*2ac0*/  SHF.L.U64.HI R148, R10, R142, c[0x0][0x23c] ;  /* 0x00008f000a947619 */ /* 0x000fe2000001028e */
[----:B--2---:R-:W-:Y:S01]  /*2ad0*/  IMAD.WIDE.U32 R4, R108, c[0x0][0x238], R76 ;  /* 0x00008e006c047a25 */ /* 0x004fe200078e004c */
[----:B------:R-:W-:Y:S02]  /*2ae0*/  IADD3 R128, R17, R19, RZ ;  /* 0x0000001311807210 */ /* 0x000fe40007ffe0ff */
[----:B------:R-:W-:Y:S01]  /*2af0*/  MOV R150, c[0x0][0x290] ;  /* 0x0000a40000967a02 */ /* 0x000fe20000000f00 */
[----:B------:R-:W-:Y:S01]  /*2b00*/  IMAD R3, R145, R35, RZ ;  /* 0x0000002391037224 */ /* 0x000fe200078e02ff */
[----:B------:R-:W-:Y:S01]  /*2b10*/  IADD3 R5, R5, R6, RZ ;  /* 0x0000000605057210 */ /* 0x000fe20007ffe0ff */
[----:B------:R-:W-:Y:S01]  /*2b20*/  IMAD R6, R35, -0x60, R120 ;  /* 0xffffffa023067824 */ /* 0x000fe200078e0278 */
[----:B------:R-:W-:Y:S01]  /*2b30*/  P2R R130, PR, RZ, 0x20 ;  /* 0x00000020ff827803 */ /* 0x000fe20000000000 */
[----:B------:R-:W-:Y:S01]  /*2b40*/  IMAD.WIDE.U32 R20, R101, c[0x0][0x290], R76 ;  /* 0x0000a40065147a25 */ /* 0x000fe200078e004c */
[----:B------:R-:W-:-:S02]  /*2b50*/  P2R R129, PR, RZ, 0x8 ;  /* 0x00000008ff817803 */ /* 0x000fc40000000000 */
[----:B------:R-:W-:Y:S01]  /*2b60*/  ISETP.GE.AND P0, PT, R6, 0x1, PT ;  /* 0x000000010600780c */ /* 0x000fe20003f06270 */
[----:B------:R-:W-:Y:S01]  /*2b70*/  IMAD.WIDE.U32 R4, R26, c[0x0][0x240], R4 ;  /* 0x000090001a047a25 */ /* 0x000fe200078e0004 */
[----:B------:R-:W-:-:S03]  /*2b80*/  SHF.L.U32 R153, R150, 0x5, RZ ;  /* 0x0000000596997819 */ /* 0x000fc600000006ff */
[----:B------:R-:W-:Y:S02]  /*2b90*/  IMAD R5, R26, c[0x0][0x244], R5 ;  /* 0x000091001a057a24 */ /* 0x000fe400078e0205 */
[----:B------:R-:W-:Y:S02]  /*2ba0*/  IMAD.MOV.U32 R133, RZ, RZ, c[0x0][0x280] ;  /* 0x0000a000ff857624 */ /* 0x000fe400078e00ff */
[----:B------:R-:W-:Y:S01]  /*2bb0*/  IMAD.WIDE.U32 R112, R24, c[0x0][0x248], R4 ;  /* 0x0000920018707a25 */ /* 0x000fe200078e0004 */
[----:B------:R-:W-:Y:S02]  /*2bc0*/  SHF.R.S32.HI R4, RZ, 0x1f, R35 ;  /* 0x0000001fff047819 */ /* 0x000fe40000011423 */
[----:B------:R-:W-:Y:S01]  /*2bd0*/  SHF.L.U64.HI R141, R133, R142, c[0x0][0x284] ;  /* 0x0000a100858d7619 */ /* 0x000fe2000001028e */
[----:B------:R-:W-:Y:S01]  /*2be0*/  IMAD.MOV.U32 R110, RZ, RZ, R112 ;  /* 0x000000ffff6e7224 */ /* 0x000fe200078e0070 */
[----:B------:R-:W-:Y:S01]  /*2bf0*/  IADD3 R111, R113, R8, RZ ;  /* 0x00000008716f7210 */ /* 0x000fe20007ffe0ff */
[----:B------:R-:W-:Y:S01]  /*2c00*/  IMAD R3, R4, R134, R3 ;  /* 0x0000008604037224 */ /* 0x000fe200078e0203 */
[----:B------:R-:W-:Y:S01]  /*2c10*/  SHF.L.U64.HI R142, R150, R142, c[0x0][0x294] ;  /* 0x0000a500968e7619 */ /* 0x000fe2000001028e */
[----:B------:R-:W-:-:S02]  /*2c20*/  IMAD R146, R136, c[0x0][0x284], RZ ;  /* 0x0000a10088927a24 */ /* 0x000fc400078e02ff */
[----:B------:R-:W-:-:S04]  /*2c30*/  IMAD.WIDE.U32 R8, R35, R134, R110 ;  /* 0x0000008623087225 */ /* 0x000fc800078e006e */
[C---:B------:R-:W-:Y:S01]  /*2c40*/  IMAD R147, R136.reuse, c[0x0][0x294], RZ ;  /* 0x0000a50088937a24 */ /* 0x040fe200078e02ff */
[----:B------:R-:W-:Y:S01]  /*2c50*/  IADD3 R3, R9, R3, RZ ;  /* 0x0000000309037210 */ /* 0x000fe20007ffe0ff */
[----:B------:R-:W-:Y:S01]  /*2c60*/  IMAD.WIDE.U32 R138, R136, c[0x0][0x280], RZ ;  /* 0x0000a000888a7a25 */ /* 0x000fe200078e00ff */
[----:B------:R-:W-:-:S03]  /*2c70*/  @P0 LEA R4, P1, R8, c[0x0][0x220], 0x1 ;  /* 0x0000880008040a11 */ /* 0x000fc600078208ff */
[----:B------:R-:W-:Y:S01]  /*2c80*/  IMAD.WIDE.U32 R136, R136, c[0x0][0x290], RZ ;  /* 0x0000a40088887a25 */ /* 0x000fe200078e00ff */
[----:B------:R-:W-:Y:S02]  /*2c90*/  @P0 LEA.HI.X R5, R8, c[0x0][0x224], R3, 0x1, P1 ;  /* 0x0000890008050a11 */ /* 0x000fe400008f0c03 */
[----:B------:R-:W-:Y:S01]  /*2ca0*/  ISETP.GE.AND P1, PT, R6, 0x21, PT ;  /* 0x000000210600780c */ /* 0x000fe20003f26270 */
[C---:B------:R-:W-:Y:S01]  /*2cb0*/  IMAD.WIDE.U32 R118, R26.reuse, c[0x0][0x1e8], RZ ;  /* 0x00007a001a767a25 */ /* 0x040fe200078e00ff */
[----:B------:R-:W-:Y:S01]  /*2cc0*/  IADD3 R146, R139, R146, RZ ;  /* 0x000000928b927210 */ /* 0x000fe20007ffe0ff */
[----:B------:R-:W-:Y:S01]  /*2cd0*/  @!PT LDS RZ, [RZ] ;  /* 0x00000000fffff984 */ /* 0x000fe20000000800 */
[----:B------:R-:W-:Y:S01]  /*2ce0*/  @!PT LDS RZ, [RZ] ;  /* 0x00000000fffff984 */ /* 0x000fe20000000800 */
[----:B------:R-:W-:Y:S01]  /*2cf0*/  @!PT LDS RZ, [RZ] ;  /* 0x00000000fffff984 */ /* 0x000fe20000000800 */
[----:B------:R1:W-:Y:S02]  /*2d00*/  @P0 LDGSTS.E.BYPASS.LTC128B.128 [R210+0x8100], [R4.64], !P5 ;  /* 0x0810000004d20fae */ /* 0x0003e4000e901d48 */
[----:B------:R-:W-:Y:S02]  /*2d10*/  IMAD.WIDE.U32 R116, R26, c[0x0][0x210], RZ ;  /* 0x000084001a747a25 */ /* 0x000fe400078e00ff */
[----:B------:R1:W-:Y:S02]  /*2d20*/  @P0 LDGSTS.E.BYPASS.LTC128B.128 [R210+0xb100], [R4.64+0x80], !P3 ;  /* 0x0b10008004d20fae */ /* 0x0003e4000d901d48 */
[----:B------:R-:W-:-:S02]  /*2d30*/  IMAD.SHL.U32 R152, R133, 0x20, RZ ;  /* 0x0000002085987824 */ /* 0x000fc400078e00ff */
[----:B------:R-:W-:Y:S02]  /*2d40*/  IMAD.IADD R147, R137, 0x1, R147 ;  /* 0x0000000189937824 */ /* 0x000fe400078e0293 */
[C---:B------:R-:W-:Y:S02]  /*2d50*/  IMAD R127, R26.reuse, c[0x0][0x1ec], R119 ;  /* 0x00007b001a7f7a24 */ /* 0x040fe400078e0277 */
[----:B------:R-:W-:Y:S01]  /*2d60*/  IMAD R126, R26, c[0x0][0x214], R117 ;  /* 0x000085001a7e7a24 */ /* 0x000fe200078e0275 */
[----:B-1----:R-:W-:-:S05]  /*2d70*/  @P1 IADD3 R5, P0, R151, R8, RZ ;  /* 0x0000000897051210 */ /* 0x002fca0007f1e0ff */
[----:B------:R-:W-:Y:S01]  /*2d80*/  @P1 IMAD.X R9, R3, 0x1, R148, P0 ;  /* 0x0000000103091824 */ /* 0x000fe200000e0694 */
[----:B------:R-:W-:-:S04]  /*2d90*/  @P1 LEA R4, P0, R5, c[0x0][0x220], 0x1 ;  /* 0x0000880005041a11 */ /* 0x000fc800078008ff */
[----:B------:R-:W-:Y:S01]  /*2da0*/  @P1 LEA.HI.X R5, R5, c[0x0][0x224], R9, 0x1, P0 ;  /* 0x0000890005051a11 */ /* 0x000fe200000f0c09 */
[C---:B------:R-:W-:Y:S01]  /*2db0*/  IMAD R9, R11.reuse, c[0x0][0x290], RZ ;  /* 0x0000a4000b097a24 */ /* 0x040fe200078e02ff */
[----:B------:R-:W-:Y:S01]  /*2dc0*/  ISETP.GT.AND P0, PT, R6, 0x40, PT ;  /* 0x000000400600780c */ /* 0x000fe20003f04270 */
[----:B------:R-:W-:Y:S02]  /*2dd0*/  IMAD R6, R11, c[0x0][0x280], RZ ;  /* 0x0000a0000b067a24 */ /* 0x000fe400078e02ff */
[----:B------:R1:W-:Y:S01]  /*2de0*/  @P1 LDGSTS.E.BYPASS.LTC128B.128 [R241+0x9100], [R4.64], !P5 ;  /* 0x0910000004f11fae */ /* 0x0003e2000e901d48 */
[C---:B------:R-:W-:Y:S02]  /*2df0*/  IMAD R9, R101.reuse, c[0x0][0x294], R9 ;  /* 0x0000a50065097a24 */ /* 0x040fe400078e0209 */
[----:B------:R-:W-:Y:S01]  /*2e00*/  IMAD R6, R101, c[0x0][0x284], R6 ;  /* 0x0000a10065067a24 */ /* 0x000fe200078e0206 */
[----:B------:R1:W-:Y:S02]  /*2e10*/  @P1 LDGSTS.E.BYPASS.LTC128B.128 [R241+0xc100], [R4.64+0x80], !P3 ;  /* 0x0c10008004f11fae */ /* 0x0003e4000d901d48 */
[----:B------:R-:W-:-:S04]  /*2e20*/  IADD3 R17, R15, R9, RZ ;  /* 0x000000090f117210 */ /* 0x000fc80007ffe0ff */
[----:B------:R-:W-:Y:S02]  /*2e30*/  @P0 LEA R16, P1, R10, R8, 0x6 ;  /* 0x000000080a100211 */ /* 0x000fe400078230ff */
[----:B------:R-:W-:-:S04]  /*2e40*/  @P0 MOV R8, c[0x0][0x23c] ;  /* 0x00008f0000080a02 */ /* 0x000fc80000000f00 */
[----:B------:R-:W-:Y:S01]  /*2e50*/  @P0 LEA.HI.X R3, R10, R3, R8, 0x6, P1 ;  /* 0x000000030a030211 */ /* 0x000fe200008f3408 */
[----:B------:R-:W-:Y:S01]  /*2e60*/  IMAD.WIDE.U32 R10, R101, c[0x0][0x280], R76 ;  /* 0x0000a000650a7a25 */ /* 0x000fe200078e004c */
[----:B------:R-:W-:-:S04]  /*2e70*/  @P0 LEA R8, P1, R16, c[0x0][0x220], 0x1 ;  /* 0x0000880010080a11 */ /* 0x000fc800078208ff */
[----:B------:R-:W-:Y:S01]  /*2e80*/  IADD3 R15, R6, R11, RZ ;  /* 0x0000000b060f7210 */ /* 0x000fe20007ffe0ff */
[----:B------:R-:W-:Y:S01]  /*2e90*/  IMAD.IADD R11, R9, 0x1, R21 ;  /* 0x00000001090b7824 */ /* 0x000fe200078e0215 */
[----:B------:R-:W-:Y:S02]  /*2ea0*/  @P0 LEA.HI.X R9, R16, c[0x0][0x224], R3, 0x1, P1 ;  /* 0x0000890010090a11 */ /* 0x000fe400008f0c03 */
[----:B------:R-:W-:Y:S01]  /*2eb0*/  MOV R16, R14 ;  /* 0x0000000e00107202 */ /* 0x000fe20000000f00 */
[----:B------:R-:W-:Y:S01]  /*2ec0*/  IMAD.MOV.U32 R14, RZ, RZ, R10 ;  /* 0x000000ffff0e7224 */ /* 0x000fe200078e000a */
[----:B------:R-:W-:Y:S01]  /*2ed0*/  MOV R10, R20 ;  /* 0x00000014000a7202 */ /* 0x000fe20000000f00 */
[----:B------:R2:W-:Y:S01]  /*2ee0*/  @P0 LDGSTS.E.BYPASS.LTC128B.128 [R241+0xa100], [R8.64], !P5 ;  /* 0x0a10000008f10fae */ /* 0x0005e2000e901d48 */
[----:B------:R-:W-:Y:S01]  /*2ef0*/  MOV R3, c[0x0][0x27c] ;  /* 0x00009f0000037a02 */ /* 0x000fe20000000f00 */
[----:B-1----:R-:W-:Y:S02]  /*2f00*/  IMAD.WIDE.U32 R4, R101, c[0x0][0x280], R78 ;  /* 0x0000a00065047a25 */ /* 0x002fe400078e004e */
[----:B------:R2:W-:Y:S01]  /*2f10*/  @P0 LDGSTS.E.BYPASS.LTC128B.128 [R241+0xd100], [R8.64+0x80], !P3 ;  /* 0x0d10008008f10fae */ /* 0x0005e2000d901d48 */
[----:B------:R-:W-:Y:S01]  /*2f20*/  SHF.L.U32 R66, R3, 0x1, RZ ;  /* 0x0000000103427819 */ /* 0x000fe200000006ff */
[----:B------:R-:W-:Y:S01]  /*2f30*/  IMAD.IADD R19, R5, 0x1, R6 ;  /* 0x0000000105137824 */ /* 0x000fe200078e0206 */
[----:B-----5:R-:W-:Y:S01]  /*2f40*/  SHF.R.S32.HI R6, RZ, 0x1f, R132 ;  /* 0x0000001fff067819 */ /* 0x020fe20000011484 */
[C---:B------:R-:W-:Y:S01]  /*2f50*/  IMAD.WIDE.U32 R92, R132.reuse, c[0x0][0x280], R14 ;  /* 0x0000a000845c7a25 */ /* 0x040fe200078e000e */
[----:B------:R-:W-:Y:S01]  /*2f60*/  MOV R18, R4 ;  /* 0x0000000400127202 */ /* 0x000fe20000000f00 */
[----:B------:R-:W0:Y:S01]  /*2f70*/  LDGDEPBAR ;  /* 0x00000000000079af */ /* 0x000e220000000000 */
[----:B------:R-:W-:Y:S01]  /*2f80*/  WARPSYNC 0xffffffff ;  /* 0xffffffff00007948 */ /* 0x000fe20003800000 */
[----:B------:R-:W-:-:S04]  /*2f90*/  IMAD.WIDE.U32 R90, R132, c[0x0][0x290], R10 ;  /* 0x0000a400845a7a25 */ /* 0x000fc800078e000a */
[----:B------:R-:W-:-:S04]  /*2fa0*/  IMAD.WIDE.U32 R96, R132, c[0x0][0x280], R18 ;  /* 0x0000a00084607a25 */ /* 0x000fc800078e0012 */
[----:B------:R-:W-:-:S04]  /*2fb0*/  IMAD.WIDE.U32 R94, R132, c[0x0][0x290], R16 ;  /* 0x0000a400845e7a25 */ /* 0x000fc800078e0010 */
[C---:B--2---:R-:W-:Y:S02]  /*2fc0*/  IMAD R9, R6.reuse, c[0x0][0x280], RZ ;  /* 0x0000a00006097a24 */ /* 0x044fe400078e02ff */
[----:B------:R-:W-:Y:S02]  /*2fd0*/  IMAD R8, R6, c[0x0][0x290], RZ ;  /* 0x0000a40006087a24 */ /* 0x000fe400078e02ff */
[C---:B------:R-:W-:Y:S02]  /*2fe0*/  IMAD R6, R132.reuse, c[0x0][0x284], R9 ;  /* 0x0000a10084067a24 */ /* 0x040fe400078e0209 */
[----:B------:R-:W-:-:S03]  /*2ff0*/  IMAD R3, R132, c[0x0][0x294], R8 ;  /* 0x0000a50084037a24 */ /* 0x000fc600078e0208 */
[----:B------:R-:W-:Y:S01]  /*3000*/  IADD3 R107, R97, R6, RZ ;  /* 0x00000006616b7210 */ /* 0x000fe20007ffe0ff */
[----:B------:R-:W-:Y:S01]  /*3010*/  IMAD.IADD R106, R95, 0x1, R3 ;  /* 0x000000015f6a7824 */ /* 0x000fe200078e0203 */
[----:B------:R-:W-:Y:S02]  /*3020*/  IADD3 R105, R6, R93, RZ ;  /* 0x0000005d06697210 */ /* 0x000fe40007ffe0ff */
[----:B------:R-:W-:Y:S02]  /*3030*/  IADD3 R104, R3, R91, RZ ;  /* 0x0000005b03687210 */ /* 0x000fe40007ffe0ff */
[----:B---3--:R-:W-:Y:S02]  /*3040*/  @P2 SHF.R.S32.HI R5, RZ, 0x1f, R23 ;  /* 0x0000001fff052819 */ /* 0x008fe40000011417 */
[----:B------:R-:W-:Y:S02]  /*3050*/  @!P2 MOV R5, R22 ;  /* 0x000000160005a202 */ /* 0x000fe40000000f00 */
[----:B------:R-:W-:Y:S01]  /*3060*/  @P2 MOV R4, R23 ;  /* 0x0000001700042202 */ /* 0x000fe20000000f00 */
[----:B------:R-:W-:-:S02]  /*3070*/  @!P2 IMAD.MOV.U32 R4, RZ, RZ, R27 ;  /* 0x000000ffff04a224 */ /* 0x000fc400078e001b */
[----:B------:R-:W-:Y:S02]  /*3080*/  IMAD R5, R5, c[0x0][0x2b0], RZ ;  /* 0x0000ac0005057a24 */ /* 0x000fe400078e02ff */
[----:B------:R-:W-:-:S04]  /*3090*/  IMAD.WIDE.U32 R114, R4, c[0x0][0x2b0], RZ ;  /* 0x0000ac0004727a25 */ /* 0x000fc800078e00ff */
[----:B------:R-:W-:-:S05]  /*30a0*/  IMAD R5, R4, c[0x0][0x2b4], R5 ;  /* 0x0000ad0004057a24 */ /* 0x000fca00078e0205 */
[----:B------:R-:W-:Y:S02]  /*30b0*/  IADD3 R125, R115, R5, RZ ;  /* 0x00000005737d7210 */ /* 0x000fe40007ffe0ff */
[----:B------:R-:W-:Y:S01]  /*30c0*/  ISETP.GE.AND P2, PT, R76, c[0x0][0x27c], PT ;  /* 0x00009f004c007a0c */ /* 0x000fe20003f46270 */
[C---:B------:R-:W-:Y:S01]  /*30d0*/  IMAD.SHL.U32 R20, R101.reuse, 0x40, RZ ;  /* 0x0000004065147824 */ /* 0x040fe200078e00ff */
[----:B------:R-:W-:Y:S01]  /*30e0*/  IADD3 R21, R101, 0x40, RZ ;  /* 0x0000004065157810 */ /* 0x000fe20007ffe0ff */
[----:B------:R-:W-:Y:S01]  /*30f0*/  IMAD R8, R25, c[0x0][0x268], RZ ;  /* 0x00009a0019087a24 */ /* 0x000fe200078e02ff */
[----:B------:R-:W-:Y:S01]  /*3100*/  SEL R3, RZ, c[0x0][0x27c], !P2 ;  /* 0x00009f00ff037a07 */ /* 0x000fe20005000000 */
[----:B------:R-:W-:Y:S01]  /*3110*/  IMAD.WIDE.U32 R4, R26, c[0x0][0x260], R76 ;  /* 0x000098001a047a25 */ /* 0x000fe200078e004c */
[----:B------:R-:W-:Y:S01]  /*3120*/  LOP3.LUT R20, R20, 0x1c0, RZ, 0xc0, !PT ;  /* 0x000001c014147812 */ /* 0x000fe200078ec0ff */
[----:B------:R-:W-:Y:S01]  /*3130*/  BAR.SYNC.DEFER_BLOCKING 0x0 ;  /* 0x0000000000007b1d */ /* 0x000fe20000010000 */
[----:B------:R-:W-:Y:S01]  /*3140*/  IADD3 R23, R101, 0x20, RZ ;  /* 0x0000002065177810 */ /* 0x000fe20007ffe0ff */
[C---:B------:R-:W-:Y:S01]  /*3150*/  IMAD.IADD R3, R76.reuse, 0x1, R3 ;  /* 0x000000014c037824 */ /* 0x040fe200078e0203 */
[----:B------:R-:W-:Y:S01]  /*3160*/  ISETP.GE.AND P5, PT, R76, c[0x0][0x1d4], PT ;  /* 0x000075004c007a0c */ /* 0x000fe20003fa6270 */
[----:B------:R-:W-:-:S02]  /*3170*/  IMAD.SHL.U32 R21, R21, 0x40, RZ ;  /* 0x0000004015157824 */ /* 0x000fc400078e00ff */
[----:B------:R-:W-:Y:S01]  /*3180*/  IMAD R14, R24, c[0x0][0x26c], R8 ;  /* 0x00009b00180e7a24 */ /* 0x000fe200078e0208 */
[----:B------:R-:W-:Y:S01]  /*3190*/  SHF.R.S32.HI R6, RZ, 0x1f, R3 ;  /* 0x0000001fff067819 */ /* 0x000fe20000011403 */
[----:B------:R-:W-:Y:S01]  /*31a0*/  IMAD.SHL.U32 R23, R23, 0x40, RZ ;  /* 0x0000004017177824 */ /* 0x000fe200078e00ff */
[----:B------:R-:W-:Y:S01]  /*31b0*/  LOP3.LUT R21, R21, 0x1c0, RZ, 0xc0, !PT ;  /* 0x000001c015157812 */ /* 0x000fe200078ec0ff */
[----:B------:R-:W-:Y:S01]  /*31c0*/  IMAD R5, R26, c[0x0][0x264], R5 ;  /* 0x000099001a057a24 */ /* 0x000fe200078e0205 */
[CC--:B------:R-:W-:Y:S01]  /*31d0*/  LEA.HI R9, R6.reuse, R3.reuse, RZ, 0x6 ;  /* 0x0000000306097211 */ /* 0x0c0fe200078f30ff */
[----:B------:R-:W-:Y:S01]  /*31e0*/  IMAD.MOV.U32 R140, RZ, RZ, 0x6 ;  /* 0x00000006ff8c7424 */ /* 0x000fe200078e00ff */
[----:B------:R-:W-:Y:S01]  /*31f0*/  LEA.HI R3, R6, R3, RZ, 0x3 ;  /* 0x0000000306037211 */ /* 0x000fe200078f18ff */
[----:B------:R-:W-:Y:S01]  /*3200*/  IMAD.WIDE.U32 R88, R24, c[0x0][0x268], R4 ;  /* 0x00009a0018587a25 */ /* 0x000fe200078e0004 */
[----:B------:R-:W-:Y:S01]  /*3210*/  LOP3.LUT R23, R23, 0x1c0, RZ, 0xc0, !PT ;  /* 0x000001c017177812 */ /* 0x000fe200078ec0ff */
[----:B------:R-:W-:Y:S01]  /*3220*/  ULDC.U8 UR5, c[0x0][0x298] ;  /* 0x0000a60000057ab9 */ /* 0x000fe20000000000 */
[--C-:B------:R-:W-:Y:S01]  /*3230*/  LOP3.LUT R6, R20, 0x38, R3.reuse, 0xf8, !PT ;  /* 0x0000003814067812 */ /* 0x100fe200078ef803 */
[----:B------:R-:W-:Y:S01]  /*3240*/  IMAD.SHL.U32 R20, R101, 0x40, RZ ;  /* 0x0000004065147824 */ /* 0x000fe200078e00ff */
[----:B------:R-:W-:Y:S01]  /*3250*/  LOP3.LUT R8, R21, 0x38, R3, 0xf8, !PT ;  /* 0x0000003815087812 */ /* 0x000fe200078ef803 */
[----:B------:R-:W-:Y:S01]  /*3260*/  IMAD.MOV.U32 R156, RZ, RZ, c[0x0][0x2b8] ;  /* 0x0000ae00ff9c7624 */ /* 0x000fe200078e00ff */
[----:B------:R-:W-:Y:S01]  /*3270*/  IADD3 R21, R101, 0x20, RZ ;  /* 0x0000002065157810 */ /* 0x000fe20007ffe0ff */
[----:B------:R-:W-:Y:S01]  /*3280*/  IMAD.MOV.U32 R155, RZ, RZ, c[0x0][0x27c] ;  /* 0x00009f00ff9b7624 */ /* 0x000fe200078e00ff */
[----:B------:R-:W-:Y:S01]  /*3290*/  LOP3.LUT R20, R20, 0x1c0, RZ, 0xc0, !PT ;  /* 0x000001c014147812 */ /* 0x000fe200078ec0ff */
[----:B------:R-:W-:Y:S01]  /*32a0*/  IMAD.SHL.U32 R149, R133, 0x40, RZ ;  /* 0x0000004085957824 */ /* 0x000fe200078e00ff */
[----:B------:R-:W-:Y:S01]  /*32b0*/  SHF.R.S32.HI R4, RZ, 0x6, R9 ;  /* 0x00000006ff047819 */ /* 0x000fe20000011409 */
[----:B------:R-:W-:Y:S01]  /*32c0*/  IMAD.SHL.U32 R21, R21, 0x40, RZ ;  /* 0x0000004015157824 */ /* 0x000fe200078e00ff */
[----:B------:R-:W-:Y:S01]  /*32d0*/  SHF.R.U32.HI R20, RZ, 0x3, R20 ;  /* 0x00000003ff147819 */ /* 0x000fe20000011614 */
[----:B------:R-:W-:Y:S01]  /*32e0*/  IMAD.IADD R99, R89, 0x1, R14 ;  /* 0x0000000159637824 */ /* 0x000fe200078e020e */
[----:B------:R-:W-:Y:S01]  /*32f0*/  LOP3.LUT R5, R23, 0x38, R3, 0xf8, !PT ;  /* 0x0000003817057812 */ /* 0x000fe200078ef803 */
[----:B------:R-:W-:Y:S01]  /*3300*/  IMAD R11, R4, 0x1800, R7 ;  /* 0x00001800040b7824 */ /* 0x000fe200078e0207 */
[----:B------:R-:W-:Y:S01]  /*3310*/  LOP3.LUT R10, R6, R20, RZ, 0x3c, !PT ;  /* 0x00000014060a7212 */ /* 0x000fe200078e3cff */
[----:B------:R-:W-:Y:S01]  /*3320*/  IMAD R9, R4, 0x1800, R12 ;  /* 0x0000180004097824 */ /* 0x000fe200078e020c */
[----:B------:R-:W-:-:S02]  /*3330*/  IADD3 R20, R101, 0x40, RZ ;  /* 0x0000004065147810 */ /* 0x000fc40007ffe0ff */
[----:B------:R-:W-:Y:S01]  /*3340*/  LOP3.LUT R21, R21, 0x1c0, RZ, 0xc0, !PT ;  /* 0x000001c015157812 */ /* 0x000fe200078ec0ff */
[----:B------:R-:W-:Y:S01]  /*3350*/  IMAD.IADD R10, R11, 0x1, R10 ;  /* 0x000000010b0a7824 */ /* 0x000fe200078e020a */
[----:B------:R-:W-:Y:S01]  /*3360*/  LOP3.LUT R86, R3, 0xfffffff8, RZ, 0xc0, !PT ;  /* 0xfffffff803567812 */ /* 0x000fe200078ec0ff */
[----:B------:R-:W-:Y:S01]  /*3370*/  IMAD.SHL.U32 R20, R20, 0x40, RZ ;  /* 0x0000004014147824 */ /* 0x000fe200078e00ff */
[----:B------:R-:W-:Y:S01]  /*3380*/  SHF.R.U32.HI R21, RZ, 0x3, R21 ;  /* 0x00000003ff157819 */ /* 0x000fe20000011615 */
[----:B------:R-:W-:Y:S01]  /*3390*/  IMAD.SHL.U32 R124, R10, 0x2, RZ ;  /* 0x000000020a7c7824 */ /* 0x000fe200078e00ff */
[----:B------:R-:W-:Y:S02]  /*33a0*/  SHF.L.U64.HI R133, R133, R140, c[0x0][0x284] ;  /* 0x0000a10085857619 */ /* 0x000fe4000001028c */
[----:B------:R-:W-:Y:S02]  /*33b0*/  LOP3.LUT R20, R20, 0x1c0, RZ, 0xc0, !PT ;  /* 0x000001c014147812 */ /* 0x000fe400078ec0ff */
[----:B------:R-:W-:Y:S01]  /*33c0*/  LOP3.LUT R6, R5, R21, RZ, 0x3c, !PT ;  /* 0x0000001505067212 */ /* 0x000fe200078e3cff */
[----:B------:R-:W-:Y:S01]  /*33d0*/  IMAD R5, R4, 0x1800, R13 ;  /* 0x0000180004057824 */ /* 0x000fe200078e020d */
[----:B------:R-:W-:-:S02]  /*33e0*/  SHF.R.U32.HI R20, RZ, 0x3, R20 ;  /* 0x00000003ff147819 */ /* 0x000fc40000011614 */
[----:B------:R-:W-:Y:S01]  /*33f0*/  SHF.L.U64.HI R140, R150, R140, c[0x0][0x294] ;  /* 0x0000a500968c7619 */ /* 0x000fe2000001028c */
[----:B------:R-:W-:Y:S01]  /*3400*/  IMAD.IADD R6, R9, 0x1, R6 ;  /* 0x0000000109067824 */ /* 0x000fe200078e0206 */
[----:B------:R-:W-:Y:S01]  /*3410*/  LOP3.LUT R4, R8, R20, RZ, 0x3c, !PT ;  /* 0x0000001408047212 */ /* 0x000fe200078e3cff */
[----:B------:R-:W-:Y:S01]  /*3420*/  IMAD.SHL.U32 R150, R150, 0x40, RZ ;  /* 0x0000004096967824 */ /* 0x000fe200078e00ff */
[----:B------:R-:W-:Y:S01]  /*3430*/  SHF.R.S32.HI R64, RZ, 0x3, R3 ;  /* 0x00000003ff407819 */ /* 0x000fe20000011403 */
[----:B------:R-:W-:Y:S01]  /*3440*/  IMAD.SHL.U32 R123, R6, 0x2, RZ ;  /* 0x00000002067b7824 */ /* 0x000fe200078e00ff */
[----:B------:R-:W-:Y:S01]  /*3450*/  SHF.R.S32.HI R103, RZ, 0x1f, R86 ;  /* 0x0000001fff677819 */ /* 0x000fe20000011456 */
[----:B------:R-:W-:Y:S01]  /*3460*/  IMAD.IADD R4, R5, 0x1, R4 ;  /* 0x0000000105047824 */ /* 0x000fe200078e0204 */
[----:B------:R-:W-:Y:S02]  /*3470*/  ISETP.NE.AND P1, PT, R156, 0x1, PT ;  /* 0x000000019c00780c */ /* 0x000fe40003f25270 */
[----:B------:R-:W-:Y:S01]  /*3480*/  ISETP.GE.AND P0, PT, R155, 0x1, PT ;  /* 0x000000019b00780c */ /* 0x000fe20003f06270 */
[----:B------:R-:W-:-:S02]  /*3490*/  IMAD.SHL.U32 R122, R4, 0x2, RZ ;  /* 0x00000002047a7824 */ /* 0x000fc400078e00ff */
.L_x_953:
[----:B------:R-:W-:Y:S01]  /*34a0*/  IMAD R3, R35, 0x60, R0 ;  /* 0x0000006023037824 */ /* 0x000fe200078e0200 */
[----:B------:R-:W-:Y:S01]  /*34b0*/  ISETP.NE.AND P1, PT, R156, 0x1, PT ;  /* 0x000000019c00780c */ /* 0x000fe20003f25270 */
[----:B------:R-:W-:Y:S01]  /*34c0*/  IMAD.MOV.U32 R84, RZ, RZ, RZ ;  /* 0x000000ffff547224 */ /* 0x000fe200078e00ff */
[----:B------:R-:W-:Y:S04]  /*34d0*/  DEPBAR.LE SB0, 0x0 ;  /* 0x000080000000791a */ /* 0x000fe80000000000 */
[----:B-1----:R-:W-:Y:S01]  /*34e0*/  IMAD.IADD R4, R128, 0x1, R3 ;  /* 0x0000000180047824 */ /* 0x002fe200078e0203 */
[----:B------:R-:W-:Y:S01]  /*34f0*/  ISETP.GE.AND P0, PT, R3, R2, PT ;  /* 0x000000020300720c */ /* 0x000fe20003f06270 */
[----:B------:R-:W-:Y:S01]  /*3500*/  WARPSYNC 0xffffffff ;  /* 0xffffffff00007948 */ /* 0x000fe20003800000 */
[----:B------:R-:W-:Y:S01]  /*3510*/  ISETP.GE.AND P3, PT, R155, 0x1, PT ;  /* 0x000000019b00780c */ /* 0x000fe20003f66270 */
[--C-:B------:R-:W-:Y:S01]  /*3520*/  IMAD.MOV.U32 R3, RZ, RZ, R4.reuse ;  /* 0x000000ffff037224 */ /* 0x100fe200078e0004 */
[----:B------:R-:W-:Y:S01]  /*3530*/  ISETP.GT.OR P0, PT, R0, 0x5f, P0 ;  /* 0x0000005f0000780c */ /* 0x000fe20000704670 */
[----:B------:R-:W-:Y:S01]  /*3540*/  BSSY B2, `(.L_x_919) ;  /* 0x000040f000027945 */ /* 0x000fe20003800000 */
[----:B------:R-:W-:Y:S05]  /*3550*/  @P1 IMAD.HI.U32 R5, R4, c[0x0][0x2bc], RZ ;  /* 0x0000af0004051a27 */ /* 0x000fea00078e00ff */
[----:B------:R-:W-:Y:S06]  /*3560*/  @P1 SHF.R.U32.HI R3, RZ, c[0x0][0x2c0], R5 ;  /* 0x0000b000ff031a19 */ /* 0x000fec0000011605 */
[C---:B------:R-:W-:Y:S04]  /*3570*/  @!P0 IADD3 R5, P1, R3.reuse, R114, RZ ;  /* 0x0000007203058210 */ /* 0x040fe80007f3e0ff */
[----:B------:R-:W-:Y:S01]  /*3580*/  @!P0 LEA.HI.X.SX32 R6, R3, R125, 0x1, P1 ;  /* 0x0000007d03068211 */ /* 0x000fe200008f0eff */
[----:B------:R-:W-:Y:S01]  /*3590*/  IMAD.MOV R3, RZ, RZ, -R3 ;  /* 0x000000ffff037224 */ /* 0x000fe200078e0a03 */
[----:B------:R-:W-:Y:S03]  /*35a0*/  @!P0 LEA R8, P1, R5, c[0x0][0x2a0], 0x2 ;  /* 0x0000a80005088a11 */ /* 0x000fe600078210ff */
[----:B------:R-:W-:Y:S01]  /*35b0*/  IMAD R85, R3, c[0x0][0x2b8], R4 ;  /* 0x0000ae0003557a24 */ /* 0x000fe200078e0204 */
[----:B------:R-:W-:Y:S03]  /*35c0*/  @!P0 LEA.HI.X R9, R5, c[0x0][0x2a4], R6, 0x2, P1 ;  /* 0x0000a90005098a11 */ /* 0x000fe600008f1406 */
[----:B------:R-:W-:Y:S01]  /*35d0*/  IMAD.WIDE.U32 R4, R85, c[0x0][0x1e0], RZ ;  /* 0x0000780055047a25 */ /* 0x000fe200078e00ff */
[----:B------:R-:W-:Y:S01]  /*35e0*/  SHF.R.S32.HI R87, RZ, 0x1f, R85 ;  /* 0x0000001fff577819 */ /* 0x000fe20000011455 */
[----:B--2---:R-:W2:Y:S04]  /*35f0*/  @!P0 LDG.E R84, [R8.64] ;  /* 0x0000000808548981 */ /* 0x004ea8000c1e1900 */
[----:B------:R-:W-:Y:S01]  /*3600*/  IMAD R3, R87, c[0x0][0x1e0], RZ ;  /* 0x0000780057037a24 */ /* 0x000fe200078e02ff */
[----:B------:R-:W-:Y:S03]  /*3610*/  BAR.SYNC.DEFER_BLOCKING 0x0 ;  /* 0x0000000000007b1d */ /* 0x000fe60000010000 */
[----:B------:R-:W-:Y:S04]  /*3620*/  IMAD R3, R85, c[0x0][0x1e4], R3 ;  /* 0x0000790055037a24 */ /* 0x000fe800078e0203 */
[----:B------:R-:W-:Y:S01]  /*3630*/  IMAD.IADD R5, R5, 0x1, R3 ;  /* 0x0000000105057824 */ /* 0x000fe200078e0203 */
[----:B--2---:R-:W-:Y:S03]  /*3640*/  SHF.R.S32.HI R98, RZ, 0x1f, R84 ;  /* 0x0000001fff627819 */ /* 0x004fe60000011454 */
[----:B------:R-:W-:Y:S04]  /*3650*/  IMAD.WIDE.U32 R4, R84, c[0x0][0x1f0], R4 ;  /* 0x00007c0054047a25 */ /* 0x000fe800078e0004 */
[----:B------:R-:W-:Y:S01]  /*3660*/  IMAD R6, R98, c[0x0][0x1f0], RZ ;  /* 0x00007c0062067a24 */ /* 0x000fe200078e02ff */
[----:B------:R-:W-:Y:S03]  /*3670*/  IADD3 R3, P0, R118, R4, RZ ;  /* 0x0000000476037210 */ /* 0x000fe60007f1e0ff */
[----:B------:R-:W-:Y:S05]  /*3680*/  IMAD R6, R84, c[0x0][0x1f4], R6 ;  /* 0x00007d0054067a24 */ /* 0x000fea00078e0206 */
[----:B------:R-:W-:Y:S02]  /*3690*/  IADD3.X R4, R127, R5, R6, P0, !PT ;  /* 0x000000057f047210 */ /* 0x000fe400007fe406 */
[C---:B------:R-:W-:Y:S04]  /*36a0*/  LEA R81, P0, R3.reuse, c[0x0][0x1c8], 0x1 ;  /* 0x0000720003517a11 */ /* 0x040fe800078008ff */
[----:B------:R-:W-:Y:S01]  /*36b0*/  LEA.HI.X R80, R3, c[0x0][0x1cc], R4, 0x1, P0 ;  /* 0x0000730003507a11 */ /* 0x000fe200000f0c04 */
[----:B------:R-:W-:-:S05]  /*36c0*/  @!P3 BRA `(.L_x_920) ;  /* 0x00003c400000b947 */ /* 0x000fca0003800000 */
[-C--:B------:R-:W-:Y:S01]  /*36d0*/  IMAD R6, R146, R35.reuse, RZ ;  /* 0x0000002392067224 */ /* 0x080fe200078e02ff */
[----:B------:R-:W-:Y:S01]  /*36e0*/  ISETP.NE.AND P0, PT, RZ, UR5, PT ;  /* 0x00000005ff007c0c */ /* 0x000fe2000bf05270 */
[-C--:B------:R-:W-:Y:S01]  /*36f0*/  IMAD R5, R147, R35.reuse, RZ ;  /* 0x0000002393057224 */ /* 0x080fe200078e02ff */
[----:B------:R-:W-:Y:S01]  /*3700*/  SHF.R.S32.HI R4, RZ, 0x1f, R35 ;  /* 0x0000001fff047819 */ /* 0x000fe20000011423 */
[----:B------:R-:W-:Y:S02]  /*3710*/  IMAD R3, R35, -0x60, R2 ;  /* 0xffffffa023037824 */ /* 0x000fe400078e0202 */
[-C--:B------:R-:W-:Y:S03]  /*3720*/  IMAD.WIDE.U32 R62, R138, R35.reuse, RZ ;  /* 0x000000238a3e7225 */ /* 0x080fe600078e00ff */
[----:B------:R-:W-:Y:S01]  /*3730*/  IMNMX R67, R3, 0x60, PT ;  /* 0x0000006003437817 */ /* 0x000fe20003800200 */
[C---:B------:R-:W-:Y:S02]  /*3740*/  IMAD R6, R4.reuse, R138, R6 ;  /* 0x0000008a04067224 */ /* 0x040fe400078e0206 */
[----:B------:R-:W-:Y:S02]  /*3750*/  IMAD R5, R4, R136, R5 ;  /* 0x0000008804057224 */ /* 0x000fe400078e0205 */
[----:B------:R-:W-:Y:S01]  /*3760*/  IMAD.WIDE.U32 R60, R136, R35, RZ ;  /* 0x00000023883c7225 */ /* 0x000fe200078e00ff */
[----:B------:R-:W-:Y:S04]  /*3770*/  IADD3 R36, R63, R6, RZ ;  /* 0x000000063f247210 */ /* 0x000fe80007ffe0ff */
        /* <DEDUP_REMOVED lines=30> */
.L_x_923:
[----:B------:R-:W-:Y:S05]  /*3960*/  BSYNC B0 ;  /* 0x0000000000007941 */ /* 0x000fea0003800000 */
.L_x_922:
[----:B------:R-:W-:Y:S01]  /*3970*/  IADD3 R16, R101, 0x20, RZ ;  /* 0x0000002065107810 */ /* 0x000fe20007ffe0ff */
[----:B-1---5:R-:W-:Y:S01]  /*3980*/  IMAD.MOV.U32 R11, RZ, RZ, R40 ;  /* 0x000000ffff0b7224 */ /* 0x022fe200078e0028 */
[----:B------:R-:W-:Y:S01]  /*3990*/  BSSY B0, `(.L_x_924) ;  /* 0x0000026000007945 */ /* 0x000fe20003800000 */
[----:B------:R-:W-:Y:S01]  /*39a0*/  IMAD.MOV.U32 R10, RZ, RZ, R41 ;  /* 0x000000ffff0a7224 */ /* 0x000fe200078e0029 */
[----:B------:R-:W-:Y:S01]  /*39b0*/  ISETP.GE.AND P6, PT, R16, R67, PT ;  /* 0x000000431000720c */ /* 0x000fe20003fc6270 */
[----:B------:R-:W-:Y:S01]  /*39c0*/  IMAD.MOV.U32 R6, RZ, RZ, R32 ;  /* 0x000000ffff067224 */ /* 0x000fe200078e0020 */
[----:B------:R-:W-:Y:S01]  /*39d0*/  CS2R R42, SRZ ;  /* 0x00000000002a7805 */ /* 0x000fe2000001ff00 */
[----:B------:R-:W-:Y:S01]  /*39e0*/  IMAD.MOV.U32 R3, RZ, RZ, R33 ;  /* 0x000000ffff037224 */ /* 0x000fe200078e0021 */
[----:B------:R-:W-:Y:S01]  /*39f0*/  PRMT R39, R11, 0x5410, R10 ;  /* 0x000054100b277816 */ /* 0x000fe2000000000a */
[----:B------:R-:W-:Y:S01]  /*3a00*/  IMAD.MOV.U32 R10, RZ, RZ, R9 ;  /* 0x000000ffff0a7224 */ /* 0x000fe200078e0009 */
[----:B------:R-:W-:Y:S01]  /*3a10*/  PRMT R34, R6, 0x7610, R34 ;  /* 0x0000761006227816 */ /* 0x000fe20000000022 */
        /* <DEDUP_REMOVED lines=29> */
.L_x_925:
[----:B------:R-:W-:Y:S05]  /*3bf0*/  BSYNC B0 ;  /* 0x0000000000007941 */ /* 0x000fea0003800000 */
.L_x_924:
[----:B-1----:R-:W-:Y:S01]  /*3c00*/  IADD3 R16, R101, 0x40, RZ ;  /* 0x0000004065107810 */ /* 0x002fe20007ffe0ff */
[----:B-----5:R-:W-:Y:S01]  /*3c10*/  IMAD.MOV.U32 R11, RZ, RZ, R44 ;  /* 0x000000ffff0b7224 */ /* 0x020fe200078e002c */
        /* <DEDUP_REMOVED lines=8> */
[----:B------:R-:W-:Y:S01]  /*3ca0*/  MOV R11, R20 ;  /* 0x00000014000b7202 */ /* 0x000fe20000000f00 */
[----:B------:R-:W-:Y:S01]  /*3cb0*/  CS2R R46, SRZ ;  /* 0x00000000002e7805 */ /* 0x000fe2000001ff00 */
[----:B------:R-:W-:Y:S01]  /*3cc0*/  PRMT R50, R6, 0x5410, R3 ;  /* 0x0000541006327816 */ /* 0x000fe20000000003 */
[----:B------:R-:W-:Y:S01]  /*3cd0*/  IMAD.MOV.U32 R6, RZ, RZ, R14 ;  /* 0x000000ffff067224 */ /* 0x000fe200078e000e */
        /* <DEDUP_REMOVED lines=8> */
[----:B------:R-:W-:Y:S02]  /*3d60*/  CS2R R24, SRZ ;  /* 0x0000000000187805 */ /* 0x000fe4000001ff00 */
[----:B------:R-:W-:Y:S02]  /*3d70*/  IADD3.X R10, R107, R133, R36, P1, P0 ;  /* 0x000000856b0a7210 */ /* 0x000fe40000fe0424 */
        /* <DEDUP_REMOVED lines=14> */
.L_x_927:
[----:B------:R-:W-:Y:S05]  /*3e60*/  BSYNC B0 ;  /* 0x0000000000007941 */ /* 0x000fea0003800000 */
.L_x_926:
[----:B-----5:R-:W-:Y:S01]  /*3e70*/  MOV R6, R46 ;  /* 0x0000002e00067202 */ /* 0x020fe20000000f00 */
[----:B------:R2:W3:Y:S01]  /*3e80*/  SHFL.IDX PT, R57, R80, RZ, 0x181f ;  /* 0x00181fff50397589 */ /* 0x0004e200000e0000 */
[----:B-1----:R-:W-:Y:S01]  /*3e90*/  IMAD.MOV.U32 R11, RZ, RZ, R48 ;  /* 0x000000ffff0b7224 */ /* 0x002fe200078e0030 */
[----:B------:R-:W-:Y:S01]  /*3ea0*/  BSSY B1, `(.L_x_928) ;  /* 0x000007f000017945 */ /* 0x000fe20003800000 */
[----:B------:R-:W-:Y:S02]  /*3eb0*/  IMAD.MOV.U32 R10, RZ, RZ, R49 ;  /* 0x000000ffff0a7224 */ /* 0x000fe400078e0031 */
[----:B------:R-:W-:Y:S01]  /*3ec0*/  IMAD.MOV.U32 R3, RZ, RZ, R47 ;  /* 0x000000ffff037224 */ /* 0x000fe200078e002f */
[----:B------:R2:W1:Y:S02]  /*3ed0*/  SHFL.IDX PT, R56, R81, RZ, 0x181f ;  /* 0x00181fff51387589 */ /* 0x00046400000e0000 */
[----:B------:R-:W-:Y:S01]  /*3ee0*/  PRMT R53, R11, 0x5410, R10 ;  /* 0x000054100b357816 */ /* 0x000fe2000000000a */
[----:B------:R-:W-:Y:S01]  /*3ef0*/  IMAD.MOV.U32 R11, RZ, RZ, R24 ;  /* 0x000000ffff0b7224 */ /* 0x000fe200078e0018 */
[----:B------:R-:W-:Y:S01]  /*3f00*/  PRMT R52, R6, 0x5410, R3 ;  /* 0x0000541006347816 */ /* 0x000fe20000000003 */
[----:B------:R-:W-:Y:S01]  /*3f10*/  IMAD.MOV.U32 R6, RZ, RZ, R22 ;  /* 0x000000ffff067224 */ /* 0x000fe200078e0016 */
[----:B------:R-:W-:Y:S02]  /*3f20*/  MOV R10, R25 ;  /* 0x00000019000a7202 */ /* 0x000fe40000000f00 */
        /* <DEDUP_REMOVED lines=12> */
[--C-:B------:R-:W-:Y:S02]  /*3ff0*/  @!P0 SHF.R.U64 R10, R4, 0x10, R5.reuse ;  /* 0x00000010040a8819 */ /* 0x100fe40000001205 */
[----:B------:R-:W-:Y:S02]  /*4000*/  @!P0 SHF.R.U32.HI R11, RZ, 0x10, R5 ;  /* 0x00000010ff0b8819 */ /* 0x000fe40000011605 */
[--C-:B------:R-:W-:Y:S02]  /*4010*/  @!P0 SHF.R.U64 R36, R32, 0x10, R33.reuse ;  /* 0x0000001020248819 */ /* 0x100fe40000001221 */
[----:B------:R-:W-:Y:S01]  /*4020*/  @!P0 SHF.R.U32.HI R38, RZ, 0x10, R33 ;  /* 0x00000010ff268819 */ /* 0x000fe20000011621 */
[----:B------:R-:W-:Y:S02]  /*4030*/  @!P0 HADD2.F32 R33, -RZ, R34.H0_H0 ;  /* 0x20000022ff218230 */ /* 0x000fe40000004100 */
[----:B------:R-:W-:Y:S02]  /*4040*/  @!P0 HADD2.F32 R36, -RZ, R36.H0_H0 ;  /* 0x20000024ff248230 */ /* 0x000fe40000004100 */
[----:B------:R-:W-:Y:S01]  /*4050*/  @!P0 HADD2.F32 R38, -RZ, R38.H0_H0 ;  /* 0x20000026ff268230 */ /* 0x000fe20000004100 */
[----:B-1----:R-:W-:Y:S02]  /*4060*/  @!P0 MOV R6, R16 ;  /* 0x0000001000068202 */ /* 0x002fe40000000f00 */
[----:B------:R-:W-:Y:S03]  /*4070*/  @!P0 MOV R5, R17 ;  /* 0x0000001100058202 */ /* 0x000fe60000000f00 */
[--C-:B------:R-:W-:Y:S02]  /*4080*/  @!P0 HADD2.F32 R32, -RZ, R6.reuse.H1_H1 ;  /* 0x30000006ff208230 */ /* 0x100fe40000004100 */
[----:B------:R-:W-:Y:S02]  /*4090*/  @!P0 HADD2.F32 R4, -RZ, R6.H0_H0 ;  /* 0x20000006ff048230 */ /* 0x000fe40000004100 */
[----:B------:R-:W-:Y:S01]  /*40a0*/  @!P0 HADD2.F32 R6, -RZ, R10.H0_H0 ;  /* 0x2000000aff068230 */ /* 0x000fe20000004100 */
[-C--:B------:R-:W-:Y:S01]  /*40b0*/  @!P0 FMUL.FTZ R58, R32, R3.reuse ;  /* 0x00000003203a8220 */ /* 0x080fe20000410000 */
[--C-:B------:R-:W-:Y:S01]  /*40c0*/  @!P0 HADD2.F32 R34, -RZ, R5.reuse.H1_H1 ;  /* 0x30000005ff228230 */ /* 0x100fe20000004100 */
[C---:B------:R-:W-:Y:S01]  /*40d0*/  @!P0 FMUL.FTZ R3, R4.reuse, R3 ;  /* 0x0000000304038220 */ /* 0x040fe20000410000 */
[----:B------:R-:W-:Y:S01]  /*40e0*/  @!P0 HADD2.F32 R5, -RZ, R5.H0_H0 ;  /* 0x20000005ff058230 */ /* 0x000fe20000004100 */
[----:B------:R-:W-:Y:S01]  /*40f0*/  @!P0 FFMA.FTZ R60, R4, R33, -R58 ;  /* 0x00000021043c8223 */ /* 0x000fe2000001083a */
[----:B------:R-:W-:Y:S01]  /*4100*/  @!P0 MOV R10, R18 ;  /* 0x00000012000a8202 */ /* 0x000fe20000000f00 */
[-C--:B------:R-:W-:Y:S02]  /*4110*/  @!P0 FMUL.FTZ R58, R34, R6.reuse ;  /* 0x00000006223a8220 */ /* 0x080fe40000410000 */
[C---:B------:R-:W-:Y:S01]  /*4120*/  @!P0 FMUL.FTZ R4, R5.reuse, R6 ;  /* 0x0000000605048220 */ /* 0x040fe20000410000 */
[----:B------:R-:W-:Y:S01]  /*4130*/  @!P0 MOV R6, R19 ;  /* 0x0000001300068202 */ /* 0x000fe20000000f00 */
[----:B------:R-:W-:Y:S01]  /*4140*/  @!P0 FFMA.FTZ R3, R32, R33, R3 ;  /* 0x0000002120038223 */ /* 0x000fe20000010003 */
[----:B------:R-:W-:Y:S01]  /*4150*/  @!P0 HADD2.F32 R32, -RZ, R10.H1_H1 ;  /* 0x3000000aff208230 */ /* 0x000fe20000004100 */
[-C--:B------:R-:W-:Y:S01]  /*4160*/  @!P0 FFMA.FTZ R59, R5, R36.reuse, -R58 ;  /* 0x00000024053b8223 */ /* 0x080fe2000001083a */
[----:B------:R-:W-:Y:S01]  /*4170*/  @!P0 HADD2.F32 R5, -RZ, R26.H1_H1 ;  /* 0x3000001aff058230 */ /* 0x000fe20000004100 */
[----:B------:R-:W-:Y:S01]  /*4180*/  @!P0 FFMA.FTZ R4, R34, R36, R4 ;  /* 0x0000002422048223 */ /* 0x000fe20000010004 */
[----:B------:R-:W-:Y:S02]  /*4190*/  @!P0 HADD2.F32 R26, -RZ, R11.H0_H0 ;  /* 0x2000000bff1a8230 */ /* 0x000fe40000004100 */
        /* <DEDUP_REMOVED lines=21> */
.L_x_931:
[----:B------:R-:W-:Y:S05]  /*42f0*/  BSYNC B0 ;  /* 0x0000000000007941 */ /* 0x000fea0003800000 */
.L_x_930:
        /* <DEDUP_REMOVED lines=10> */
[----:B------:R-:W-:Y:S01]  /*43a0*/  @!P0 HADD2.F32 R10, -RZ, R39.H0_H0 ;  /* 0x20000027ff0a8230 */ /* 0x000fe20000004100 */
        /* <DEDUP_REMOVED lines=28> */
[----:B------:R-:W-:Y:S01]  /*4570*/  @!P0 HADD2.F32 R32, -RZ, R39.H1_H1 ;  /* 0x30000027ff208230 */ /* 0x000fe20000004100 */
[----:B------:R-:W-:Y:S01]  /*4580*/  @!P0 MOV R17, R4 ;  /* 0x0000000400118202 */ /* 0x000fe20000000f00 */
[----:B------:R-:W-:Y:S01]  /*4590*/  @!P0 HADD2.F32 R33, -RZ, R6.H1_H1 ;  /* 0x30000006ff218230 */ /* 0x000fe20000004100 */
[-C--:B------:R-:W-:Y:S02]  /*45a0*/  @!P0 FMUL.FTZ R6, R27, R5.reuse ;  /* 0x000000051b068220 */ /* 0x080fe40000410000 */
        /* <DEDUP_REMOVED lines=14> */
.L_x_929:
[----:B------:R-:W-:Y:S05]  /*4690*/  BSYNC B1 ;  /* 0x0000000000017941 */ /* 0x000fea0003800000 */
.L_x_928:
[----:B------:R4:W2:Y:S01]  /*46a0*/  SHFL.IDX PT, R34, R80, 0x1, 0x181f ;  /* 0x00381f0050227f89 */ /* 0x0008a200000e0000 */
[----:B------:R-:W-:Y:S03]  /*46b0*/  BSSY B1, `(.L_x_932) ;  /* 0x0000075000017945 */ /* 0x000fe60003800000 */
[----:B------:R4:W3:Y:S01]  /*46c0*/  SHFL.IDX PT, R33, R81, 0x1, 0x181f ;  /* 0x00381f0051217f89 */ /* 0x0008e200000e0000 */
[----:B------:R-:W-:-:S05]  /*46d0*/  @P6 BRA `(.L_x_933) ;  /* 0x0000072000006947 */ /* 0x000fca0003800000 */
[----:B------:R-:W-:Y:S01]  /*46e0*/  BSSY B0, `(.L_x_934) ;  /* 0x0000038000007945 */ /* 0x000fe20003800000 */
[----:B------:R-:W-:-:S05]  /*46f0*/  @P5 BRA `(.L_x_935) ;  /* 0x0000036000005947 */ /* 0x000fca0003800000 */
[C---:B-1-3--:R-:W-:Y:S01]  /*4700*/  LEA R36, P0, R76.reuse, R33, 0x1 ;  /* 0x000000214c247211 */ /* 0x04afe200078008ff */
[----:B------:R-:W1:Y:S03]  /*4710*/  LDS.128 R8, [R210+0x9100] ;  /* 0x00910000d2087984 */ /* 0x000e660000000c00 */
[----:B--2---:R-:W-:Y:S02]  /*4720*/  LEA.HI.X R37, R76, R34, R77, 0x1, P0 ;  /* 0x000000224c257211 */ /* 0x004fe400000f0c4d */
[----:B------:R-:W-:Y:S11]  /*4730*/  ISETP.GE.AND P0, PT, R78, c[0x0][0x27c], PT ;  /* 0x00009f004e007a0c */ /* 0x000ff60003f06270 */
[----:B------:R-:W-:Y:S02]  /*4740*/  @!UPT UIADD3 URZ, URZ, URZ, URZ ;  /* 0x0000003f3f3ff290 */ /* 0x000fe4000fffe03f */
[----:B------:R-:W-:Y:S01]  /*4750*/  @!P0 HADD2.F32 R3, -RZ, R28.H0_H0 ;  /* 0x2000001cff038230 */ /* 0x000fe20000004100 */
[----:B------:R-:W-:Y:S01]  /*4760*/  @!P0 SHF.R.U64 R6, R14, 0x10, R15 ;  /* 0x000000100e068819 */ /* 0x000fe2000000120f */
[--C-:B------:R-:W-:Y:S01]  /*4770*/  @!P0 HADD2.F32 R16, -RZ, R50.reuse.H0_H0 ;  /* 0x20000032ff108230 */ /* 0x100fe20000004100 */
[----:B------:R-:W-:Y:S01]  /*4780*/  @!P0 SHF.R.U64 R18, R42, 0x10, R43 ;  /* 0x000000102a128819 */ /* 0x000fe2000000122b */
[----:B------:R-:W-:Y:S01]  /*4790*/  @!P0 HADD2.F32 R26, -RZ, R50.H1_H1 ;  /* 0x30000032ff1a8230 */ /* 0x000fe20000004100 */
[----:B------:R-:W-:Y:S01]  /*47a0*/  @!P0 SHF.R.U32.HI R15, RZ, 0x10, R15 ;  /* 0x00000010ff0f8819 */ /* 0x000fe2000001160f */
[----:B------:R-:W-:Y:S01]  /*47b0*/  @!P0 HADD2.F32 R6, -RZ, R6.H0_H0 ;  /* 0x20000006ff068230 */ /* 0x000fe20000004100 */
[----:B------:R-:W-:Y:S01]  /*47c0*/  @!P0 SHF.R.U32.HI R32, RZ, 0x10, R43 ;  /* 0x00000010ff208819 */ /* 0x000fe2000001162b */
        /* <DEDUP_REMOVED lines=41> */
.L_x_935:
[----:B------:R-:W-:Y:S05]  /*4a60*/  BSYNC B0 ;  /* 0x0000000000007941 */ /* 0x000fea0003800000 */
.L_x_934:
[----:B------:R-:W-:Y:S11]  /*4a70*/  ISETP.GE.AND P0, PT, R211, c[0x0][0x1d4], PT ;  /* 0x00007500d3007a0c */ /* 0x000ff60003f06270 */
[----:B------:R-:W-:Y:S02]  /*4a80*/  @!UPT UIADD3 URZ, URZ, URZ, URZ ;  /* 0x0000003f3f3ff290 */ /* 0x000fe4000fffe03f */
[----:B------:R-:W-:-:S05]  /*4a90*/  @P0 BRA `(.L_x_933) ;  /* 0x0000036000000947 */ /* 0x000fca0003800000 */
[C---:B---3--:R-:W-:Y:S01]  /*4aa0*/  LEA R32, P0, R211.reuse, R33, 0x1 ;  /* 0x00000021d3207211 */ /* 0x048fe200078008ff */
[----:B-1----:R-:W1:Y:S03]  /*4ab0*/  LDS.128 R8, [R210+0xc100] ;  /* 0x00c10000d2087984 */ /* 0x002e660000000c00 */
        /* <DEDUP_REMOVED lines=52> */
.L_x_933:
[----:B------:R-:W-:Y:S05]  /*4e00*/  BSYNC B1 ;  /* 0x0000000000017941 */ /* 0x000fea0003800000 */
.L_x_932:
[----:B------:R4:W3:Y:S04]  /*4e10*/  SHFL.IDX PT, R29, R80, 0x2, 0x181f ;  /* 0x00581f00501d7f89 */ /* 0x0008e800000e0000 */
[----:B------:R4:W2:Y:S01]  /*4e20*/  SHFL.IDX PT, R28, R81, 0x2, 0x181f ;  /* 0x00581f00511c7f89 */ /* 0x0008a200000e0000 */
[----:B------:R-:W-:-:S05]  /*4e30*/  @P3 BRA `(.L_x_936) ;  /* 0x000027f000003947 */ /* 0x000fca0003800000 */
[----:B------:R-:W-:Y:S01]  /*4e40*/  BSSY B0, `(.L_x_937) ;  /* 0x0000038000007945 */ /* 0x000fe20003800000 */
[----:B------:R-:W-:-:S05]  /*4e50*/  @P5 BRA `(.L_x_938) ;  /* 0x0000036000005947 */ /* 0x000fca0003800000 */
[C---:B--2---:R-:W-:Y:S01]  /*4e60*/  LEA R26, P0, R76.reuse, R28, 0x1 ;  /* 0x0000001c4c1a7211 */ /* 0x044fe200078008ff */
[----:B-1----:R-:W1:Y:S03]  /*4e70*/  LDS.128 R8, [R210+0xa100] ;  /* 0x00a10000d2087984 */ /* 0x002e660000000c00 */
[----:B---3--:R-:W-:Y:S02]  /*4e80*/  LEA.HI.X R27, R76, R29, R77, 0x1, P0 ;  /* 0x0000001d4c1b7211 */ /* 0x008fe400000f0c4d */
        /* <DEDUP_REMOVED lines=51> */
.L_x_938:
[----:B------:R-:W-:Y:S05]  /*51c0*/  BSYNC B0 ;  /* 0x0000000000007941 */ /* 0x000fea0003800000 */
.L_x_937:
[----:B------:R-:W-:Y:S11]  /*51d0*/  ISETP.GE.AND P0, PT, R211, c[0x0][0x1d4], PT ;  /* 0x00007500d3007a0c */ /* 0x000ff60003f06270 */
[----:B------:R-:W-:Y:S02]  /*51e0*/  @!UPT UIADD3 URZ, URZ, URZ, URZ ;  /* 0x0000003f3f3ff290 */ /* 0x000fe4000fffe03f */
[----:B------:R-:W-:-:S05]  /*51f0*/  @P0 BRA `(.L_x_936) ;  /* 0x0000243000000947 */ /* 0x000fca0003800000 */
[C---:B-12---:R-:W-:Y:S01]  /*5200*/  LEA R26, P0, R211.reuse, R28, 0x1 ;  /* 0x0000001cd31a7211 */ /* 0x046fe200078008ff */
[----:B------:R-:W1:Y:S03]  /*5210*/  LDS.128 R8, [R210+0xd100] ;  /* 0x00d10000d2087984 */ /* 0x000e660000000c00 */
        /* <DEDUP_REMOVED lines=53> */
.L_x_921:
[C---:B------:R-:W-:Y:S01]  /*5570*/  IADD3 R158, R101.reuse, 0x20, RZ ;  /* 0x00000020659e7810 */ /* 0x040fe20007ffe0ff */
[----:B------:R-:W-:Y:S01]  /*5580*/  CS2R R18, SRZ ;  /* 0x0000000000127805 */ /* 0x000fe2000001ff00 */
[----:B------:R-:W-:Y:S01]  /*5590*/  IADD3 R157, R101, 0x40, RZ ;  /* 0x00000040659d7810 */ /* 0x000fe20007ffe0ff */
[----:B------:R-:W-:Y:S01]  /*55a0*/  CS2R R58, SRZ ;  /* 0x00000000003a7805 */ /* 0x000fe2000001ff00 */
[-C--:B------:R-:W-:Y:S01]  /*55b0*/  ISETP.GE.AND P1, PT, R158, R67.reuse, PT ;  /* 0x000000439e00720c */ /* 0x080fe20003f26270 */
[----:B------:R-:W-:Y:S01]  /*55c0*/  CS2R R56, SRZ ;  /* 0x0000000000387805 */ /* 0x000fe2000001ff00 */
[----:B------:R-:W-:Y:S01]  /*55d0*/  IADD3 R65, -R66, c[0x0][0x1d4], RZ ;  /* 0x0000750042417a10 */ /* 0x000fe20007ffe1ff */
[----:B------:R-:W-:Y:S01]  /*55e0*/  CS2R R30, SRZ ;  /* 0x00000000001e7805 */ /* 0x000fe2000001ff00 */
[----:B------:R-:W-:Y:S01]  /*55f0*/  ISETP.GE.OR P1, PT, R76, c[0x0][0x27c], P1 ;  /* 0x00009f004c007a0c */ /* 0x000fe20000f26670 */
[----:B------:R-:W-:Y:S01]  /*5600*/  CS2R R28, SRZ ;  /* 0x00000000001c7805 */ /* 0x000fe2000001ff00 */
[----:B------:R-:W-:Y:S01]  /*5610*/  CS2R R54, SRZ ;  /* 0x0000000000367805 */ /* 0x000fe2000001ff00 */
[----:B------:R-:W-:Y:S01]  /*5620*/  CS2R R52, SRZ ;  /* 0x0000000000347805 */ /* 0x000fe2000001ff00 */
[----:B------:R1:W2:Y:S01]  /*5630*/  SHFL.IDX PT, R69, R80, RZ, 0x181f ;  /* 0x00181fff50457589 */ /* 0x0002a200000e0000 */
[----:B------:R-:W-:Y:S06]  /*5640*/  BSSY B0, `(.L_x_939) ;  /* 0x00000c7000007945 */ /* 0x000fec0003800000 */
[----:B------:R1:W3:Y:S02]  /*5650*/  SHFL.IDX PT, R68, R81, RZ, 0x181f ;  /* 0x00181fff51447589 */ /* 0x0002e400000e0000 */
[----:B------:R-:W-:Y:S04]  /*5660*/  @!P1 IADD3 R3, P3, P0, R92, R62, R152 ;  /* 0x0000003e5c039210 */ /* 0x000fe8000787e098 */
[----:B------:R-:W-:Y:S02]  /*5670*/  @!P1 IADD3.X R4, R105, R36, R141, P3, P0 ;  /* 0x0000002469049210 */ /* 0x000fe40001fe048d */
[----:B------:R-:W-:Y:S04]  /*5680*/  @!P1 IADD3 R5, P3, P0, R90, R60, R153 ;  /* 0x0000003c5a059210 */ /* 0x000fe8000787e099 */
[----:B------:R-:W-:Y:S02]  /*5690*/  @!P1 IADD3.X R10, R104, R38, R142, P3, P0 ;  /* 0x00000026680a9210 */ /* 0x000fe40001fe048e */
[----:B------:R-:W-:Y:S04]  /*56a0*/  ISETP.GE.AND P0, PT, R157, R67, PT ;  /* 0x000000439d00720c */ /* 0x000fe80003f06270 */
[----:B------:R-:W-:Y:S11]  /*56b0*/  ISETP.GE.OR P0, PT, R76, c[0x0][0x27c], P0 ;  /* 0x00009f004c007a0c */ /* 0x000ff60000706670 */
[----:B------:R-:W-:Y:S02]  /*56c0*/  @!UPT UIADD3 URZ, URZ, URZ, URZ ;  /* 0x0000003f3f3ff290 */ /* 0x000fe4000fffe03f */
[----:B------:R-:W-:Y:S04]  /*56d0*/  @!P0 IADD3 R6, P4, P3, R92, R149, R62 ;  /* 0x000000955c068210 */ /* 0x000fe80007b9e03e */
[----:B------:R-:W-:Y:S02]  /*56e0*/  @!P0 IADD3.X R15, R105, R133, R36, P4, P3 ;  /* 0x00000085690f8210 */ /* 0x000fe400027e6424 */
[----:B------:R-:W-:Y:S04]  /*56f0*/  @!P0 IADD3 R11, P4, P3, R90, R150, R60 ;  /* 0x000000965a0b8210 */ /* 0x000fe80007b9e03c */
[----:B------:R-:W-:Y:S02]  /*5700*/  @!P0 IADD3.X R16, R104, R140, R38, P4, P3 ;  /* 0x0000008c68108210 */ /* 0x000fe400027e6426 */
        /* <DEDUP_REMOVED lines=10> */
[----:B------:R-:W-:Y:S04]  /*57b0*/  CS2R R16, SRZ ;  /* 0x0000000000107805 */ /* 0x000fe8000001ff00 */
[----:B------:R1:W3:Y:S01]  /*57c0*/  @!P0 LDG.E.128 R28, [R10.64] ;  /* 0x000000080a1c8981 */ /* 0x0002e2000c1e1d00 */
[-C--:B------:R-:W-:Y:S04]  /*57d0*/  ISETP.GE.AND P0, PT, R101, R67.reuse, PT ;  /* 0x000000436500720c */ /* 0x080fe80003f06270 */
[----:B------:R-:W-:Y:S01]  /*57e0*/  ISETP.GE.OR P0, PT, R76, c[0x0][0x27c], P0 ;  /* 0x00009f004c007a0c */ /* 0x000fe20000706670 */
[----:B----4-:R-:W-:Y:S01]  /*57f0*/  CS2R R8, SRZ ;  /* 0x0000000000087805 */ /* 0x010fe2000001ff00 */
[----:B------:R4:W3:Y:S11]  /*5800*/  @!P1 LDG.E.128 R16, [R4.64] ;  /* 0x0000000804109981 */ /* 0x0008f6000c1e1d00 */
[----:B------:R-:W-:Y:S01]  /*5810*/  @!P0 IADD3 R3, P1, R92, R62, RZ ;  /* 0x0000003e5c038210 */ /* 0x000fe20007f3e0ff */
[----:B-1----:R-:W-:Y:S04]  /*5820*/  CS2R R10, SRZ ;  /* 0x00000000000a7805 */ /* 0x002fe8000001ff00 */
[----:B----4-:R-:W-:Y:S01]  /*5830*/  @!P0 IMAD.X R4, R36, 0x1, R105, P1 ;  /* 0x0000000124048824 */ /* 0x010fe200008e0669 */
[C---:B------:R-:W-:Y:S01]  /*5840*/  @!P0 LEA R14, P1, R3.reuse, c[0x0][0x270], 0x1 ;  /* 0x00009c00030e8a11 */ /* 0x040fe200078208ff */
[----:B------:R-:W-:Y:S03]  /*5850*/  CS2R R36, SRZ ;  /* 0x0000000000247805 */ /* 0x000fe6000001ff00 */
[----:B------:R-:W-:Y:S02]  /*5860*/  @!P0 LEA.HI.X R15, R3, c[0x0][0x274], R4, 0x1, P1 ;  /* 0x00009d00030f8a11 */ /* 0x000fe400008f0c04 */
[----:B------:R-:W-:Y:S05]  /*5870*/  @!P0 IADD3 R3, P1, R90, R60, RZ ;  /* 0x0000003c5a038210 */ /* 0x000fea0007f3e0ff */
[----:B------:R-:W-:Y:S01]  /*5880*/  @!P0 IMAD.X R5, R38, 0x1, R104, P1 ;  /* 0x0000000126058824 */ /* 0x000fe200008e0668 */
[C---:B------:R-:W-:Y:S01]  /*5890*/  @!P0 LEA R4, P1, R3.reuse, c[0x0][0x288], 0x1 ;  /* 0x0000a20003048a11 */ /* 0x040fe200078208ff */
[----:B------:R-:W-:Y:S03]  /*58a0*/  CS2R R38, SRZ ;  /* 0x0000000000267805 */ /* 0x000fe6000001ff00 */
[----:B------:R-:W-:Y:S02]  /*58b0*/  @!P0 LEA.HI.X R5, R3, c[0x0][0x28c], R5, 0x1, P1 ;  /* 0x0000a30003058a11 */ /* 0x000fe400008f0c05 */
[----:B------:R-:W-:Y:S01]  /*58c0*/  ISETP.GE.AND P1, PT, R76, c[0x0][0x27c], PT ;  /* 0x00009f004c007a0c */ /* 0x000fe20003f26270 */
[----:B------:R1:W5:Y:S07]  /*58d0*/  @!P0 LDG.E.128 R36, [R14.64] ;  /* 0x000000080e248981 */ /* 0x00036e000c1e1d00 */
[----:B------:R4:W5:Y:S01]  /*58e0*/  @!P0 LDG.E.128 R8, [R4.64] ;  /* 0x0000000804088981 */ /* 0x000962000c1e1d00 */
[----:B------:R-:W-:Y:S01]  /*58f0*/  ISETP.GE.OR P0, PT, R101, R67, P5 ;  /* 0x000000436500720c */ /* 0x000fe20002f06670 */
[----:B--2---:R-:W-:Y:S02]  /*5900*/  IMAD.MOV.U32 R6, RZ, RZ, R54 ;  /* 0x000000ffff067224 */ /* 0x004fe400078e0036 */
[----:B----4-:R-:W-:Y:S02]  /*5910*/  IMAD.MOV.U32 R5, RZ, RZ, R55 ;  /* 0x000000ffff057224 */ /* 0x010fe400078e0037 */
        /* <DEDUP_REMOVED lines=23> */
[C---:B-1----:R-:W-:Y:S01]  /*5a90*/  IMAD.SHL.U32 R20, R101.reuse, 0x40, RZ ;  /* 0x0000004065147824 */ /* 0x042fe200078e00ff */
[----:B------:R-:W-:Y:S01]  /*5aa0*/  SEL R3, R66, R65, !P2 ;  /* 0x0000004142037207 */ /* 0x000fe20005000000 */
[----:B-----5:R-:W-:Y:S01]  /*5ab0*/  IMAD.MOV.U32 R5, RZ, RZ, R8 ;  /* 0x000000ffff057224 */ /* 0x020fe200078e0008 */
[----:B------:R-:W-:Y:S01]  /*5ac0*/  SHF.L.U32 R24, R101, 0x6, RZ ;  /* 0x0000000665187819 */ /* 0x000fe200000006ff */
[----:B------:R-:W-:Y:S01]  /*5ad0*/  IMAD.MOV.U32 R40, RZ, RZ, R36 ;  /* 0x000000ffff287224 */ /* 0x000fe200078e0024 */
[----:B------:R-:W-:Y:S01]  /*5ae0*/  SHF.R.S32.HI R4, RZ, 0x1f, R3 ;  /* 0x0000001fff047819 */ /* 0x000fe20000011403 */
[----:B------:R-:W-:Y:S01]  /*5af0*/  IMAD.MOV.U32 R15, RZ, RZ, R10 ;  /* 0x000000ffff0f7224 */ /* 0x000fe200078e000a */
[----:B------:R-:W-:Y:S01]  /*5b00*/  LOP3.LUT R20, R20, 0x1c0, RZ, 0xc0, !PT ;  /* 0x000001c014147812 */ /* 0x000fe200078ec0ff */
[----:B------:R-:W-:Y:S01]  /*5b10*/  IMAD.MOV.U32 R44, RZ, RZ, R38 ;  /* 0x000000ffff2c7224 */ /* 0x000fe200078e0026 */
[----:B------:R-:W-:Y:S01]  /*5b20*/  LEA.HI R3, R4, R3, RZ, 0x4 ;  /* 0x0000000304037211 */ /* 0x000fe200078f20ff */
[----:B------:R-:W-:Y:S01]  /*5b30*/  @!P1 HADD2.F32 R5, -RZ, R5.H0_H0 ;  /* 0x20000005ff059230 */ /* 0x000fe20000004100 */
[----:B------:R-:W-:Y:S02]  /*5b40*/  LOP3.LUT R24, R24, 0x1c0, RZ, 0xc0, !PT ;  /* 0x000001c018187812 */ /* 0x000fe400078ec0ff */
[----:B------:R-:W-:Y:S02]  /*5b50*/  LEA.HI.SX32 R3, R3, R64, 0x1c ;  /* 0x0000004003037211 */ /* 0x000fe400078fe2ff */
[----:B------:R-:W-:Y:S02]  /*5b60*/  SHF.R.U32.HI R24, RZ, 0x3, R24 ;  /* 0x00000003ff187819 */ /* 0x000fe40000011618 */
[----:B------:R-:W-:Y:S02]  /*5b70*/  SHF.R.S32.HI R4, RZ, 0x1f, R3 ;  /* 0x0000001fff047819 */ /* 0x000fe40000011403 */
[----:B------:R-:W-:Y:S02]  /*5b80*/  SHF.L.U32 R6, R3, 0x3, RZ ;  /* 0x0000000303067819 */ /* 0x000fe400000006ff */
[----:B------:R-:W-:Y:S02]  /*5b90*/  LEA.HI R4, R4, R3, RZ, 0x3 ;  /* 0x0000000304047211 */ /* 0x000fe400078f18ff */
[----:B------:R-:W-:Y:S02]  /*5ba0*/  LEA R72, P0, R86, R68, 0x1 ;  /* 0x0000004456487211 */ /* 0x000fe400078008ff */
[----:B------:R-:W-:Y:S02]  /*5bb0*/  SHF.R.S32.HI R3, RZ, 0x3, R4 ;  /* 0x00000003ff037819 */ /* 0x000fe40000011404 */
[----:B------:R-:W-:Y:S02]  /*5bc0*/  LOP3.LUT R4, R20, 0x38, R6, 0xf8, !PT ;  /* 0x0000003814047812 */ /* 0x000fe400078ef806 */
[----:B------:R-:W1:Y:S01]  /*5bd0*/  LDS.128 R20, [R124+0x8100] ;  /* 0x008100007c147984 */ /* 0x000e620000000c00 */
[----:B------:R-:W-:Y:S01]  /*5be0*/  IMAD R3, R3, 0x1800, R7 ;  /* 0x0000180003037824 */ /* 0x000fe200078e0207 */
[----:B------:R-:W-:Y:S02]  /*5bf0*/  LOP3.LUT R4, R4, R24, RZ, 0x3c, !PT ;  /* 0x0000001804047212 */ /* 0x000fe400078e3cff */
[----:B------:R-:W-:Y:S02]  /*5c00*/  LEA.HI.X R73, R86, R69, R103, 0x1, P0 ;  /* 0x0000004556497211 */ /* 0x000fe400000f0c67 */
[----:B------:R-:W-:Y:S01]  /*5c10*/  ISETP.GE.AND P0, PT, R6, c[0x0][0x1d4], PT ;  /* 0x0000750006007a0c */ /* 0x000fe20003f06270 */
[----:B------:R-:W-:Y:S01]  /*5c20*/  IMAD.IADD R3, R3, 0x1, R4 ;  /* 0x0000000103037824 */ /* 0x000fe200078e0204 */
[--C-:B------:R-:W-:Y:S02]  /*5c30*/  @!P1 SHF.R.U64 R24, R10, 0x10, R11.reuse ;  /* 0x000000100a189819 */ /* 0x100fe4000000120b */
[----:B------:R-:W-:Y:S02]  /*5c40*/  MOV R25, R11 ;  /* 0x0000000b00197202 */ /* 0x000fe40000000f00 */
[----:B------:R-:W-:Y:S02]  /*5c50*/  SHF.L.U32 R3, R3, 0x1, RZ ;  /* 0x0000000103037819 */ /* 0x000fe400000006ff */
[----:B------:R-:W-:Y:S01]  /*5c60*/  @!P1 SHF.R.U32.HI R26, RZ, 0x10, R11 ;  /* 0x00000010ff1a9819 */ /* 0x000fe2000001160b */
[----:B------:R-:W-:Y:S01]  /*5c70*/  @!P1 HADD2.F32 R11, -RZ, R40.H0_H0 ;  /* 0x20000028ff0b9230 */ /* 0x000fe20000004100 */
[----:B------:R-:W-:Y:S01]  /*5c80*/  MOV R42, R37 ;  /* 0x00000025002a7202 */ /* 0x000fe20000000f00 */
[----:B------:R1:W2:Y:S01]  /*5c90*/  LDS.128 R48, [R3+0x8100] ;  /* 0x0081000003307984 */ /* 0x0002a20000000c00 */
[----:B------:R-:W-:Y:S01]  /*5ca0*/  @!P1 SHF.R.U32.HI R47, RZ, 0x10, R39 ;  /* 0x00000010ff2f9819 */ /* 0x000fe20000011627 */
[----:B------:R-:W-:Y:S01]  /*5cb0*/  @!P0 IMAD.WIDE R68, R6, 0x2, R68 ;  /* 0x0000000206448825 */ /* 0x000fe200078e0244 */
[----:B------:R-:W-:Y:S02]  /*5cc0*/  @!P1 SHF.R.U64 R4, R8, 0x10, R9 ;  /* 0x0000001008049819 */ /* 0x000fe40000001209 */
[----:B------:R-:W-:Y:S02]  /*5cd0*/  @!P1 SHF.R.U64 R41, R36, 0x10, R37 ;  /* 0x0000001024299819 */ /* 0x000fe40000001225 */
[----:B------:R-:W-:Y:S01]  /*5ce0*/  @!P1 SHF.R.U64 R45, R38, 0x10, R39 ;  /* 0x00000010262d9819 */ /* 0x000fe20000001227 */
[----:B------:R-:W-:Y:S01]  /*5cf0*/  @!P1 HADD2.F32 R4, -RZ, R4.H0_H0 ;  /* 0x20000004ff049230 */ /* 0x000fe20000004100 */
[----:B------:R-:W-:Y:S01]  /*5d00*/  @!P1 SHF.R.U32.HI R43, RZ, 0x10, R37 ;  /* 0x00000010ff2b9819 */ /* 0x000fe20000011625 */
[----:B------:R-:W-:Y:S01]  /*5d10*/  @!P1 HADD2.F32 R37, -RZ, R41.H0_H0 ;  /* 0x20000029ff259230 */ /* 0x000fe20000004100 */
[----:B------:R-:W-:Y:S01]  /*5d20*/  MOV R14, R9 ;  /* 0x00000009000e7202 */ /* 0x000fe20000000f00 */
[----:B------:R-:W-:Y:S01]  /*5d30*/  @!P1 HADD2.F32 R41, -RZ, R44.H0_H0 ;  /* 0x2000002cff299230 */ /* 0x000fe20000004100 */
[----:B------:R-:W-:Y:S02]  /*5d40*/  @!P1 SHF.R.U32.HI R9, RZ, 0x10, R9 ;  /* 0x00000010ff099819 */ /* 0x000fe40000011609 */
[----:B------:R-:W-:Y:S01]  /*5d50*/  MOV R46, R39 ;  /* 0x00000027002e7202 */ /* 0x000fe20000000f00 */
[----:B------:R-:W-:Y:S02]  /*5d60*/  @!P1 HADD2.F32 R39, -RZ, R43.H0_H0 ;  /* 0x2000002bff279230 */ /* 0x000fe40000004100 */
[----:B------:R-:W-:Y:S02]  /*5d70*/  @!P1 HADD2.F32 R43, -RZ, R45.H0_H0 ;  /* 0x2000002dff2b9230 */ /* 0x000fe40000004100 */
[----:B------:R-:W-:Y:S01]  /*5d80*/  @!P1 HADD2.F32 R45, -RZ, R47.H0_H0 ;  /* 0x2000002fff2d9230 */ /* 0x000fe20000004100 */
[----:B-1----:R-:W-:Y:S05]  /*5d90*/  @!P1 IMAD.MOV.U32 R3, RZ, RZ, R20 ;  /* 0x000000ffff039224 */ /* 0x002fea00078e0014 */
[--C-:B------:R-:W-:Y:S01]  /*5da0*/  @!P1 HADD2.F32 R8, -RZ, R3.reuse.H0_H0 ;  /* 0x20000003ff089230 */ /* 0x100fe20000004100 */
[----:B--2---:R-:W-:Y:S05]  /*5db0*/  @!P1 MOV R6, R48 ;  /* 0x0000003000069202 */ /* 0x004fea0000000f00 */
[--C-:B------:R-:W-:Y:S02]  /*5dc0*/  @!P1 HADD2.F32 R10, -RZ, R6.reuse.H0_H0 ;  /* 0x20000006ff0a9230 */ /* 0x100fe40000004100 */
[----:B------:R-:W-:Y:S02]  /*5dd0*/  @!P1 HADD2.F32 R36, -RZ, R6.H1_H1 ;  /* 0x30000006ff249230 */ /* 0x000fe40000004100 */
[----:B------:R-:W-:Y:S01]  /*5de0*/  @!P1 HADD2.F32 R6, -RZ, R3.H1_H1 ;  /* 0x30000003ff069230 */ /* 0x000fe20000004100 */
[-C--:B------:R-:W-:Y:S02]  /*5df0*/  @!P1 FMUL.FTZ R3, R8, R5.reuse ;  /* 0x0000000508039220 */ /* 0x080fe40000410000 */
[----:B------:R-:W-:Y:S02]  /*5e00*/  @!P1 FMUL.FTZ R38, R10, R5 ;  /* 0x000000050a269220 */ /* 0x000fe40000410000 */
[-C--:B------:R-:W-:Y:S02]  /*5e10*/  @!P1 FMUL.FTZ R5, R36, R4.reuse ;  /* 0x0000000424059220 */ /* 0x080fe40000410000 */
[-C--:B------:R-:W-:Y:S02]  /*5e20*/  @!P1 FFMA.FTZ R3, R10, R11.reuse, R3 ;  /* 0x0000000b0a039223 */ /* 0x080fe40000010003 */
[----:B------:R-:W-:Y:S01]  /*5e30*/  @!P1 FFMA.FTZ R83, R8, R11, -R38 ;  /* 0x0000000b08539223 */ /* 0x000fe20000010826 */
[----:B------:R-:W-:Y:S01]  /*5e40*/  @!P1 HADD2.F32 R8, -RZ, R9.H0_H0 ;  /* 0x20000009ff089230 */ /* 0x000fe20000004100 */
[----:B------:R-:W-:Y:S02]  /*5e50*/  @!P1 IMAD.MOV.U32 R11, RZ, RZ, R49 ;  /* 0x000000ffff0b9224 */ /* 0x000fe400078e0031 */
[C---:B------:R-:W-:Y:S02]  /*5e60*/  @!P1 FMUL.FTZ R4, R6.reuse, R4 ;  /* 0x0000000406049220 */ /* 0x040fe40000410000 */
[----:B------:R-:W-:Y:S01]  /*5e70*/  @!P1 FFMA.FTZ R82, R6, R37, -R5 ;  /* 0x0000002506529223 */ /* 0x000fe20000010805 */
[----:B------:R-:W-:Y:S01]  /*5e80*/  @!P1 MOV R6, R21 ;  /* 0x0000001500069202 */ /* 0x000fe20000000f00 */
[----:B------:R-:W-:Y:S01]  /*5e90*/  @!P1 FFMA.FTZ R4, R36, R37, R4 ;  /* 0x0000002524049223 */ /* 0x000fe20000010004 */
[--C-:B------:R-:W-:Y:S02]  /*5ea0*/  @!P1 HADD2.F32 R36, -RZ, R11.reuse.H0_H0 ;  /* 0x2000000bff249230 */ /* 0x100fe40000004100 */
[----:B------:R-:W-:Y:S01]  /*5eb0*/  @!P1 HADD2.F32 R38, -RZ, R11.H1_H1 ;  /* 0x3000000bff269230 */ /* 0x000fe20000004100 */
[----:B------:R-:W-:Y:S01]  /*5ec0*/  @!P1 IMAD.MOV.U32 R11, RZ, RZ, R50 ;  /* 0x000000ffff0b9224 */ /* 0x000fe200078e0032 */
[----:B------:R-:W-:Y:S02]  /*5ed0*/  @!P1 HADD2.F32 R5, -RZ, R14.H0_H0 ;  /* 0x2000000eff059230 */ /* 0x000fe40000004100 */
[----:B------:R-:W-:Y:S01]  /*5ee0*/  @!P1 HADD2.F32 R37, -RZ, R42.H0_H0 ;  /* 0x2000002aff259230 */ /* 0x000fe20000004100 */
[-C--:B------:R-:W-:Y:S01]  /*5ef0*/  @!P1 FMUL.FTZ R14, R38, R8.reuse ;  /* 0x00000008260e9220 */ /* 0x080fe20000410000 */
[--C-:B------:R-:W-:Y:S02]  /*5f00*/  @!P1 HADD2.F32 R9, -RZ, R6.reuse.H1_H1 ;  /* 0x30000006ff099230 */ /* 0x100fe40000004100 */
[----:B------:R-:W-:Y:S01]  /*5f10*/  @!P1 HADD2.F32 R10, -RZ, R6.H0_H0 ;  /* 0x20000006ff0a9230 */ /* 0x000fe20000004100 */
[----:B------:R-:W-:Y:S01]  /*5f20*/  @!P1 FMUL.FTZ R6, R36, R5 ;  /* 0x0000000524069220 */ /* 0x000fe20000410000 */
[--C-:B------:R-:W-:Y:S01]  /*5f30*/  @!P1 HADD2.F32 R40, -RZ, R11.reuse.H0_H0 ;  /* 0x2000000bff289230 */ /* 0x100fe20000004100 */
[C---:B------:R-:W-:Y:S01]  /*5f40*/  @!P1 FFMA.FTZ R74, R9.reuse, R39, -R14 ;  /* 0x00000027094a9223 */ /* 0x040fe2000001080e */
[----:B------:R-:W-:Y:S01]  /*5f50*/  @!P1 HADD2.F32 R42, -RZ, R11.H1_H1 ;  /* 0x3000000bff2a9230 */ /* 0x000fe20000004100 */
[C---:B------:R-:W-:Y:S02]  /*5f60*/  @!P1 FFMA.FTZ R75, R10.reuse, R37, -R6 ;  /* 0x000000250a4b9223 */ /* 0x040fe40000010806 */
[----:B------:R-:W-:Y:S01]  /*5f70*/  @!P1 FMUL.FTZ R6, R9, R8 ;  /* 0x0000000809069220 */ /* 0x000fe20000410000 */
[----:B------:R-:W-:Y:S01]  /*5f80*/  @!P1 MOV R9, R22 ;  /* 0x0000001600099202 */ /* 0x000fe20000000f00 */
[----:B------:R-:W-:Y:S01]  /*5f90*/  @!P1 FMUL.FTZ R5, R10, R5 ;  /* 0x000000050a059220 */ /* 0x000fe20000410000 */
[----:B------:R-:W-:Y:S01]  /*5fa0*/  @!P1 HADD2.F32 R8, -RZ, R15.H0_H0 ;  /* 0x2000000fff089230 */ /* 0x000fe20000004100 */
[----:B------:R-:W-:Y:S01]  /*5fb0*/  @!P1 IMAD.MOV.U32 R15, RZ, RZ, R51 ;  /* 0x000000ffff0f9224 */ /* 0x000fe200078e0033 */
[----:B------:R-:W-:Y:S01]  /*5fc0*/  @!P1 HADD2.F32 R10, -RZ, R24.H0_H0 ;  /* 0x20000018ff0a9230 */ /* 0x000fe20000004100 */
[----:B------:R-:W-:Y:S01]  /*5fd0*/  @!P1 FFMA.FTZ R5, R36, R37, R5 ;  /* 0x0000002524059223 */ /* 0x000fe20000010005 */
[--C-:B------:R-:W-:Y:S01]  /*5fe0*/  @!P1 HADD2.F32 R11, -RZ, R9.reuse.H1_H1 ;  /* 0x30000009ff0b9230 */ /* 0x100fe20000004100 */
[----:B------:R-:W-:Y:S01]  /*5ff0*/  @!P1 FFMA.FTZ R6, R38, R39, R6 ;  /* 0x0000002726069223 */ /* 0x000fe20000010006 */
[----:B------:R-:W-:Y:S01]  /*6000*/  @!P1 HADD2.F32 R14, -RZ, R9.H0_H0 ;  /* 0x20000009ff0e9230 */ /* 0x000fe20000004100 */
[----:B------:R-:W-:Y:S01]  /*6010*/  @!P1 FMUL.FTZ R9, R40, R8 ;  /* 0x0000000828099220 */ /* 0x000fe20000410000 */
[----:B------:R-:W-:Y:S01]  /*6020*/  @!P1 HADD2.F32 R44, -RZ, R15.H1_H1 ;  /* 0x3000000fff2c9230 */ /* 0x000fe20000004100 */
[-C--:B------:R-:W-:Y:S01]  /*6030*/  @!P1 FMUL.FTZ R24, R42, R10.reuse ;  /* 0x0000000a2a189220 */ /* 0x080fe20000410000 */
[----:B------:R-:W-:Y:S01]  /*6040*/  @!P1 F2FP.PACK_AB R5, R6, R5 ;  /* 0x000000050605923e */ /* 0x000fe200000000ff */
[C---:B------:R-:W-:Y:S02]  /*6050*/  @!P1 FFMA.FTZ R71, R14.reuse, R41, -R9 ;  /* 0x000000290e479223 */ /* 0x040fe40000010809 */
[C---:B------:R-:W-:Y:S01]  /*6060*/  @!P1 FMUL.FTZ R9, R11.reuse, R10 ;  /* 0x0000000a0b099220 */ /* 0x040fe20000410000 */
[----:B------:R-:W-:Y:S01]  /*6070*/  @!P1 HADD2.F32 R10, -RZ, R25.H0_H0 ;  /* 0x20000019ff0a9230 */ /* 0x000fe20000004100 */
[----:B------:R-:W-:Y:S01]  /*6080*/  @!P1 FFMA.FTZ R70, R11, R43, -R24 ;  /* 0x0000002b0b469223 */ /* 0x000fe20000010818 */
[----:B------:R-:W-:Y:S01]  /*6090*/  @!P1 MOV R11, R23 ;  /* 0x00000017000b9202 */ /* 0x000fe20000000f00 */
[----:B------:R-:W-:Y:S01]  /*60a0*/  @!P1 FMUL.FTZ R8, R14, R8 ;  /* 0x000000080e089220 */ /* 0x000fe20000410000 */
[----:B------:R-:W-:Y:S01]  /*60b0*/  @!P1 HADD2.F32 R14, -RZ, R26.H0_H0 ;  /* 0x2000001aff0e9230 */ /* 0x000fe20000004100 */
[----:B------:R-:W-:Y:S01]  /*60c0*/  @!P1 IMAD.MOV.U32 R49, RZ, RZ, R5 ;  /* 0x000000ffff319224 */ /* 0x000fe200078e0005 */
[----:B------:R-:W-:Y:S01]  /*60d0*/  @!P1 F2FP.PACK_AB R36, R70, R71 ;  /* 0x000000474624923e */ /* 0x000fe200000000ff */
[----:B------:R-:W-:Y:S01]  /*60e0*/  @!P1 FFMA.FTZ R8, R40, R41, R8 ;  /* 0x0000002928089223 */ /* 0x000fe20000010008 */
[----:B------:R-:W-:Y:S01]  /*60f0*/  @!P1 HADD2.F32 R25, -RZ, R15.H0_H0 ;  /* 0x2000000fff199230 */ /* 0x000fe20000004100 */
[----:B------:R-:W-:Y:S01]  /*6100*/  @!P1 FFMA.FTZ R9, R42, R43, R9 ;  /* 0x0000002b2a099223 */ /* 0x000fe20000010009 */
[--C-:B------:R-:W-:Y:S01]  /*6110*/  @!P1 HADD2.F32 R24, -RZ, R11.reuse.H0_H0 ;  /* 0x2000000bff189230 */ /* 0x100fe20000004100 */
[----:B------:R-:W-:Y:S01]  /*6120*/  @!P1 IMAD.MOV.U32 R22, RZ, RZ, R36 ;  /* 0x000000ffff169224 */ /* 0x000fe200078e0024 */
[----:B------:R-:W-:Y:S01]  /*6130*/  @!P1 HADD2.F32 R15, -RZ, R11.H1_H1 ;  /* 0x3000000bff0f9230 */ /* 0x000fe20000004100 */
[----:B------:R-:W-:Y:S01]  /*6140*/  @!P1 FMUL.FTZ R11, R25, R10 ;  /* 0x0000000a190b9220 */ /* 0x000fe20000410000 */
[----:B------:R-:W-:Y:S01]  /*6150*/  @!P1 HADD2.F32 R26, -RZ, R46.H0_H0 ;  /* 0x2000002eff1a9230 */ /* 0x000fe20000004100 */
[----:B------:R-:W-:Y:S02]  /*6160*/  @!P1 FMUL.FTZ R46, R44, R14 ;  /* 0x0000000e2c2e9220 */ /* 0x000fe40000410000 */
[C---:B------:R-:W-:Y:S02]  /*6170*/  @!P1 FMUL.FTZ R10, R24.reuse, R10 ;  /* 0x0000000a180a9220 */ /* 0x040fe40000410000 */
[----:B------:R-:W-:Y:S01]  /*6180*/  @!P1 FFMA.FTZ R47, R24, R26, -R11 ;  /* 0x0000001a182f9223 */ /* 0x000fe2000001080b */
[----:B------:R-:W-:Y:S01]  /*6190*/  @!P1 F2FP.PACK_AB R24, R74, R75 ;  /* 0x0000004b4a18923e */ /* 0x000fe200000000ff */
[C---:B------:R-:W-:Y:S02]  /*61a0*/  @!P1 FMUL.FTZ R11, R15.reuse, R14 ;  /* 0x0000000e0f0b9220 */ /* 0x040fe40000410000 */
[----:B------:R-:W-:Y:S01]  /*61b0*/  @!P1 FFMA.FTZ R14, R15, R45, -R46 ;  /* 0x0000002d0f0e9223 */ /* 0x000fe2000001082e */
[----:B------:R-:W-:Y:S01]  /*61c0*/  @!P1 F2FP.PACK_AB R15, R82, R83 ;  /* 0x00000053520f923e */ /* 0x000fe200000000ff */
[----:B------:R-:W-:Y:S01]  /*61d0*/  @!P1 FFMA.FTZ R10, R25, R26, R10 ;  /* 0x0000001a190a9223 */ /* 0x000fe2000001000a */
[----:B------:R-:W-:Y:S01]  /*61e0*/  @!P1 MOV R21, R24 ;  /* 0x0000001800159202 */ /* 0x000fe20000000f00 */
[----:B------:R-:W-:Y:S01]  /*61f0*/  @!P1 FFMA.FTZ R11, R44, R45, R11 ;  /* 0x0000002d2c0b9223 */ /* 0x000fe2000001000b */
[----:B------:R-:W-:Y:S01]  /*6200*/  @!P1 F2FP.PACK_AB R37, R14, R47 ;  /* 0x0000002f0e25923e */ /* 0x000fe200000000ff */
[----:B------:R-:W-:Y:S01]  /*6210*/  @!P1 IMAD.MOV.U32 R20, RZ, RZ, R15 ;  /* 0x000000ffff149224 */ /* 0x000fe200078e000f */
[----:B------:R-:W-:Y:S02]  /*6220*/  @!P1 F2FP.PACK_AB R14, R4, R3 ;  /* 0x00000003040e923e */ /* 0x000fe400000000ff */
[----:B------:R-:W-:Y:S02]  /*6230*/  @!P1 MOV R23, R37 ;  /* 0x0000002500179202 */ /* 0x000fe40000000f00 */
[----:B------:R-:W-:Y:S02]  /*6240*/  @!P1 F2FP.PACK_AB R4, R9, R8 ;  /* 0x000000080904923e */ /* 0x000fe400000000ff */
[----:B------:R-:W-:Y:S01]  /*6250*/  @!P1 F2FP.PACK_AB R3, R11, R10 ;  /* 0x0000000a0b03923e */ /* 0x000fe200000000ff */
[----:B------:R1:W-:Y:S01]  /*6260*/  ST.E.128 [R72.64], R20 ;  /* 0x0000001448007985 */ /* 0x0003e2000c101d08 */
[----:B------:R-:W-:Y:S02]  /*6270*/  @!P1 MOV R48, R14 ;  /* 0x0000000e00309202 */ /* 0x000fe40000000f00 */
[----:B------:R-:W-:Y:S02]  /*6280*/  @!P1 MOV R50, R4 ;  /* 0x0000000400329202 */ /* 0x000fe40000000f00 */
[----:B------:R-:W-:Y:S05]  /*6290*/  @!P1 MOV R51, R3 ;  /* 0x0000000300339202 */ /* 0x000fea0000000f00 */
[----:B------:R1:W-:Y:S02]  /*62a0*/  @!P0 ST.E.128 [R68.64], R48 ;  /* 0x0000003044008985 */ /* 0x0003e4000c101d08 */
.L_x_940:
[----:B-1----:R-:W-:Y:S05]  /*62b0*/  BSYNC B0 ;  /* 0x0000000000007941 */ /* 0x002fea0003800000 */
.L_x_939:
[----:B-----5:R1:W2:Y:S01]  /*62c0*/  SHFL.IDX PT, R37, R80, 0x1, 0x181f ;  /* 0x00381f0050257f89 */ /* 0x0202a200000e0000 */
[----:B------:R-:W-:Y:S01]  /*62d0*/  ISETP.GE.OR P0, PT, R158, R67, P5 ;  /* 0x000000439e00720c */ /* 0x000fe20002f06670 */
[----:B------:R-:W-:Y:S02]  /*62e0*/  BSSY B0, `(.L_x_941) ;  /* 0x000007f000007945 */ /* 0x000fe40003800000 */
[----:B------:R1:W3:Y:S10]  /*62f0*/  SHFL.IDX PT, R36, R81, 0x1, 0x181f ;  /* 0x00381f0051247f89 */ /* 0x0002f400000e0000 */
[----:B------:R-:W-:-:S05]  /*6300*/  @P0 BRA `(.L_x_942) ;  /* 0x000007c000000947 */ /* 0x000fca0003800000 */
[----:B------:R-:W-:Y:S01]  /*6310*/  SEL R3, R66, R65, !P2 ;  /* 0x0000004142037207 */ /* 0x000fe20005000000 */
[----:B------:R-:W-:Y:S01]  /*6320*/  LDS.128 R20, [R123+0x8100] ;  /* 0x008100007b147984 */ /* 0x000fe20000000c00 */
[C---:B------:R-:W-:Y:S01]  /*6330*/  IADD3 R6, R101.reuse, 0x20, RZ ;  /* 0x0000002065067810 */ /* 0x040fe20007ffe0ff */
[----:B------:R-:W-:Y:S01]  /*6340*/  @!P1 HADD2.F32 R15, -RZ, R60.H0_H0 ;  /* 0x2000003cff0f9230 */ /* 0x000fe20000004100 */
[----:B------:R-:W-:Y:S01]  /*6350*/  SHF.R.S32.HI R4, RZ, 0x1f, R3 ;  /* 0x0000001fff047819 */ /* 0x000fe20000011403 */
[----:B------:R-:W-:Y:S01]  /*6360*/  @!P1 HADD2.F32 R26, -RZ, R61.H1_H1 ;  /* 0x3000003dff1a9230 */ /* 0x000fe20000004100 */
        /* <DEDUP_REMOVED lines=14> */
[----:B---3--:R-:W-:Y:S02]  /*6450*/  LEA R48, P0, R86, R36, 0x1 ;  /* 0x0000002456307211 */ /* 0x008fe400078008ff */
[----:B------:R-:W-:Y:S02]  /*6460*/  LOP3.LUT R4, R4, R6, RZ, 0x3c, !PT ;  /* 0x0000000604047212 */ /* 0x000fe400078e3cff */
[----:B--2---:R-:W-:Y:S02]  /*6470*/  LEA.HI.X R49, R86, R37, R103, 0x1, P0 ;  /* 0x0000002556317211 */ /* 0x004fe400000f0c67 */
[----:B------:R-:W-:Y:S02]  /*6480*/  IADD3 R3, R3, R4, RZ ;  /* 0x0000000403037210 */ /* 0x000fe40007ffe0ff */
[----:B------:R-:W-:Y:S02]  /*6490*/  ISETP.GE.AND P0, PT, R5, c[0x0][0x1d4], PT ;  /* 0x0000750005007a0c */ /* 0x000fe40003f06270 */
[----:B------:R-:W-:Y:S01]  /*64a0*/  @!P1 SHF.R.U32.HI R25, RZ, 0x10, R55 ;  /* 0x00000010ff199819 */ /* 0x000fe20000011637 */
[----:B------:R-:W-:Y:S01]  /*64b0*/  IMAD.SHL.U32 R3, R3, 0x2, RZ ;  /* 0x0000000203037824 */ /* 0x000fe200078e00ff */
[----:B------:R-:W-:Y:S02]  /*64c0*/  @!P1 SHF.R.U64 R4, R16, 0x10, R17 ;  /* 0x0000001010049819 */ /* 0x000fe40000001211 */
[----:B------:R-:W-:Y:S01]  /*64d0*/  @!P1 SHF.R.U64 R44, R54, 0x10, R55 ;  /* 0x00000010362c9819 */ /* 0x000fe20000001237 */
[----:B------:R-:W-:Y:S01]  /*64e0*/  @!P1 HADD2.F32 R39, -RZ, R25.H0_H0 ;  /* 0x20000019ff279230 */ /* 0x000fe20000004100 */
[----:B------:R-:W2:Y:S01]  /*64f0*/  LDS.128 R40, [R3+0x8100] ;  /* 0x0081000003287984 */ /* 0x000ea20000000c00 */
[----:B------:R-:W-:Y:S01]  /*6500*/  @!P1 SHF.R.U32.HI R9, RZ, 0x10, R17 ;  /* 0x00000010ff099819 */ /* 0x000fe20000011611 */
[----:B------:R-:W-:Y:S01]  /*6510*/  @!P1 HADD2.F32 R4, -RZ, R4.H0_H0 ;  /* 0x20000004ff049230 */ /* 0x000fe20000004100 */
[----:B------:R-:W-:Y:S02]  /*6520*/  @!P1 SHF.R.U64 R17, R52, 0x10, R53 ;  /* 0x0000001034119819 */ /* 0x000fe40000001235 */
[----:B------:R-:W-:Y:S01]  /*6530*/  @!P0 IMAD.WIDE R54, R5, 0x2, R36 ;  /* 0x0000000205368825 */ /* 0x000fe200078e0224 */
[----:B------:R-:W-:Y:S01]  /*6540*/  @!P1 SHF.R.U64 R14, R18, 0x10, R19 ;  /* 0x00000010120e9819 */ /* 0x000fe20000001213 */
[----:B------:R-:W-:Y:S01]  /*6550*/  @!P1 HADD2.F32 R37, -RZ, R61.H0_H0 ;  /* 0x2000003dff259230 */ /* 0x000fe20000004100 */
[----:B------:R-:W-:Y:S01]  /*6560*/  @!P1 SHF.R.U32.HI R24, RZ, 0x10, R53 ;  /* 0x00000010ff189819 */ /* 0x000fe20000011635 */
[----:B------:R-:W-:Y:S01]  /*6570*/  @!P1 HADD2.F32 R17, -RZ, R17.H0_H0 ;  /* 0x20000011ff119230 */ /* 0x000fe20000004100 */
[----:B------:R-:W-:Y:S01]  /*6580*/  @!P1 SHF.R.U32.HI R11, RZ, 0x10, R19 ;  /* 0x00000010ff0b9819 */ /* 0x000fe20000011613 */
[----:B------:R-:W-:Y:S02]  /*6590*/  @!P1 HADD2.F32 R14, -RZ, R14.H0_H0 ;  /* 0x2000000eff0e9230 */ /* 0x000fe40000004100 */
[----:B------:R-:W-:Y:S02]  /*65a0*/  @!P1 HADD2.F32 R24, -RZ, R24.H0_H0 ;  /* 0x20000018ff189230 */ /* 0x000fe40000004100 */
[----:B------:R-:W-:Y:S02]  /*65b0*/  @!P1 HADD2.F32 R5, -RZ, R27.H0_H0 ;  /* 0x2000001bff059230 */ /* 0x000fe40000004100 */
[----:B------:R-:W-:Y:S01]  /*65c0*/  @!P1 HADD2.F32 R11, -RZ, R11.H0_H0 ;  /* 0x2000000bff0b9230 */ /* 0x000fe20000004100 */
[----:B--2---:R-:W-:Y:S01]  /*65d0*/  @!P1 IMAD.MOV.U32 R6, RZ, RZ, R40 ;  /* 0x000000ffff069224 */ /* 0x004fe200078e0028 */
[----:B------:R-:W-:Y:S04]  /*65e0*/  @!P1 MOV R3, R20 ;  /* 0x0000001400039202 */ /* 0x000fe80000000f00 */
[--C-:B------:R-:W-:Y:S02]  /*65f0*/  @!P1 HADD2.F32 R10, -RZ, R6.reuse.H0_H0 ;  /* 0x20000006ff0a9230 */ /* 0x100fe40000004100 */
[--C-:B------:R-:W-:Y:S02]  /*6600*/  @!P1 HADD2.F32 R8, -RZ, R3.reuse.H0_H0 ;  /* 0x20000003ff089230 */ /* 0x100fe40000004100 */
[----:B------:R-:W-:Y:S01]  /*6610*/  @!P1 HADD2.F32 R16, -RZ, R6.H1_H1 ;  /* 0x30000006ff109230 */ /* 0x000fe20000004100 */
[-C--:B------:R-:W-:Y:S01]  /*6620*/  @!P1 FMUL.FTZ R18, R10, R5.reuse ;  /* 0x000000050a129220 */ /* 0x080fe20000410000 */
[----:B------:R-:W-:Y:S01]  /*6630*/  @!P1 HADD2.F32 R6, -RZ, R3.H1_H1 ;  /* 0x30000003ff069230 */ /* 0x000fe20000004100 */
[----:B------:R-:W-:Y:S02]  /*6640*/  @!P1 FMUL.FTZ R3, R8, R5 ;  /* 0x0000000508039220 */ /* 0x000fe40000410000 */
[-C--:B------:R-:W-:Y:S02]  /*6650*/  @!P1 FMUL.FTZ R5, R16, R4.reuse ;  /* 0x0000000410059220 */ /* 0x080fe40000410000 */
        /* <DEDUP_REMOVED lines=13> */
[----:B------:R-:W-:Y:S01]  /*6730*/  @!P1 FMUL.FTZ R16, R19, R8 ;  /* 0x0000000813109220 */ /* 0x000fe20000410000 */
        /* <DEDUP_REMOVED lines=8> */
[C---:B------:R-:W-:Y:S02]  /*67c0*/  @!P1 FMUL.FTZ R6, R9.reuse, R8 ;  /* 0x0000000809069220 */ /* 0x040fe40000410000 */
        /* <DEDUP_REMOVED lines=12> */
[--C-:B------:R-:W-:Y:S01]  /*6890*/  @!P1 HADD2.F32 R25, -RZ, R15.reuse.H0_H0 ;  /* 0x2000000fff199230 */ /* 0x100fe20000004100 */
[----:B------:R-:W-:Y:S01]  /*68a0*/  @!P1 FFMA.FTZ R46, R8, R39, -R16 ;  /* 0x00000027082e9223 */ /* 0x000fe20000010810 */
[----:B------:R-:W-:Y:S01]  /*68b0*/  @!P1 HADD2.F32 R8, -RZ, R32.H1_H1 ;  /* 0x30000020ff089230 */ /* 0x000fe20000004100 */
[----:B------:R-:W-:Y:S01]  /*68c0*/  @!P1 FFMA.FTZ R6, R19, R24, R6 ;  /* 0x0000001813069223 */ /* 0x000fe20000010006 */
[----:B------:R-:W-:Y:S02]  /*68d0*/  @!P1 HADD2.F32 R27, -RZ, R15.H1_H1 ;  /* 0x3000000fff1b9230 */ /* 0x000fe40000004100 */
[--C-:B------:R-:W-:Y:S01]  /*68e0*/  @!P1 HADD2.F32 R16, -RZ, R9.reuse.H0_H0 ;  /* 0x20000009ff109230 */ /* 0x100fe20000004100 */
[----:B------:R-:W-:Y:S01]  /*68f0*/  @!P1 F2FP.PACK_AB R18, R46, R47 ;  /* 0x0000002f2e12923e */ /* 0x000fe200000000ff */
[----:B------:R-:W-:Y:S01]  /*6900*/  @!P1 HADD2.F32 R15, -RZ, R9.H1_H1 ;  /* 0x30000009ff0f9230 */ /* 0x000fe20000004100 */
[----:B------:R-:W-:Y:S01]  /*6910*/  @!P1 FMUL.FTZ R9, R25, R8 ;  /* 0x0000000819099220 */ /* 0x000fe20000410000 */
[----:B------:R-:W-:Y:S01]  /*6920*/  @!P1 HADD2.F32 R32, -RZ, R44.H0_H0 ;  /* 0x2000002cff209230 */ /* 0x000fe20000004100 */
[----:B------:R-:W-:Y:S01]  /*6930*/  @!P1 FMUL.FTZ R44, R27, R14 ;  /* 0x0000000e1b2c9220 */ /* 0x000fe20000410000 */
[----:B------:R-:W-:Y:S01]  /*6940*/  @!P1 F2FP.PACK_AB R5, R6, R5 ;  /* 0x000000050605923e */ /* 0x000fe200000000ff */
        /* <DEDUP_REMOVED lines=24> */
.L_x_942:
[----:B------:R-:W-:Y:S05]  /*6ad0*/  BSYNC B0 ;  /* 0x0000000000007941 */ /* 0x000fea0003800000 */
.L_x_941:
[----:B--2---:R2:W4:Y:S01]  /*6ae0*/  SHFL.IDX PT, R41, R80, 0x2, 0x181f ;  /* 0x00581f0050297f89 */ /* 0x00452200000e0000 */
[----:B------:R-:W-:Y:S03]  /*6af0*/  ISETP.GE.OR P0, PT, R157, R67, P5 ;  /* 0x000000439d00720c */ /* 0x000fe60002f06670 */
[----:B------:R2:W1:Y:S10]  /*6b00*/  SHFL.IDX PT, R40, R81, 0x2, 0x181f ;  /* 0x00581f0051287f89 */ /* 0x00047400000e0000 */
        /* <DEDUP_REMOVED lines=21> */
[----:B-1----:R-:W-:Y:S02]  /*6c60*/  LEA R48, P0, R86, R40, 0x1 ;  /* 0x0000002856307211 */ /* 0x002fe400078008ff */
[----:B------:R-:W-:Y:S01]  /*6c70*/  LOP3.LUT R4, R4, R5, RZ, 0x3c, !PT ;  /* 0x0000000504047212 */ /* 0x000fe200078e3cff */
[----:B------:R-:W-:Y:S01]  /*6c80*/  @!P1 HADD2.F32 R5, -RZ, R33.H0_H0 ;  /* 0x20000021ff059230 */ /* 0x000fe20000004100 */
[----:B----4-:R-:W-:Y:S02]  /*6c90*/  LEA.HI.X R49, R86, R41, R103, 0x1, P0 ;  /* 0x0000002956317211 */ /* 0x010fe400000f0c67 */
[----:B------:R-:W-:Y:S02]  /*6ca0*/  IADD3 R3, R3, R4, RZ ;  /* 0x0000000403037210 */ /* 0x000fe40007ffe0ff */
[--C-:B------:R-:W-:Y:S02]  /*6cb0*/  @!P1 SHF.R.U32.HI R9, RZ, 0x10, R29.reuse ;  /* 0x00000010ff099819 */ /* 0x100fe4000001161d */
[----:B------:R-:W-:Y:S01]  /*6cc0*/  @!P1 SHF.R.U64 R4, R28, 0x10, R29 ;  /* 0x000000101c049819 */ /* 0x000fe2000000121d */
[----:B------:R-:W-:Y:S01]  /*6cd0*/  IMAD.SHL.U32 R3, R3, 0x2, RZ ;  /* 0x0000000203037824 */ /* 0x000fe200078e00ff */
[--C-:B------:R-:W-:Y:S02]  /*6ce0*/  @!P1 SHF.R.U64 R17, R56, 0x10, R57.reuse ;  /* 0x0000001038119819 */ /* 0x100fe40000001239 */
[----:B------:R-:W-:Y:S01]  /*6cf0*/  @!P1 SHF.R.U32.HI R24, RZ, 0x10, R57 ;  /* 0x00000010ff189819 */ /* 0x000fe20000011639 */
[----:B------:R-:W-:Y:S01]  /*6d00*/  @!P1 HADD2.F32 R4, -RZ, R4.H0_H0 ;  /* 0x20000004ff049230 */ /* 0x000fe20000004100 */
[----:B---3--:R-:W1:Y:S01]  /*6d10*/  LDS.128 R36, [R3+0x8100] ;  /* 0x0081000003247984 */ /* 0x008e620000000c00 */
[----:B------:R-:W-:Y:S01]  /*6d20*/  @!P1 HADD2.F32 R17, -RZ, R17.H0_H0 ;  /* 0x20000011ff119230 */ /* 0x000fe20000004100 */
[----:B------:R-:W-:Y:S01]  /*6d30*/  @!P1 SHF.R.U64 R14, R30, 0x10, R31 ;  /* 0x000000101e0e9819 */ /* 0x000fe2000000121f */
[----:B------:R-:W-:Y:S01]  /*6d40*/  @!P1 HADD2.F32 R24, -RZ, R24.H0_H0 ;  /* 0x20000018ff189230 */ /* 0x000fe20000004100 */
[--C-:B------:R-:W-:Y:S01]  /*6d50*/  @!P1 SHF.R.U32.HI R25, RZ, 0x10, R59.reuse ;  /* 0x00000010ff199819 */ /* 0x100fe2000001163b */
[----:B------:R-:W-:Y:S01]  /*6d60*/  @!P1 HADD2.F32 R30, -RZ, R63.H0_H0 ;  /* 0x2000003fff1e9230 */ /* 0x000fe20000004100 */
[----:B------:R-:W-:Y:S01]  /*6d70*/  @!P1 SHF.R.U64 R28, R58, 0x10, R59 ;  /* 0x000000103a1c9819 */ /* 0x000fe2000000123b */
[----:B------:R-:W-:Y:S01]  /*6d80*/  @!P1 HADD2.F32 R14, -RZ, R14.H0_H0 ;  /* 0x2000000eff0e9230 */ /* 0x000fe20000004100 */
[----:B------:R-:W-:Y:S01]  /*6d90*/  @!P1 SHF.R.U32.HI R11, RZ, 0x10, R31 ;  /* 0x00000010ff0b9819 */ /* 0x000fe2000001161f */
[----:B------:R-:W-:Y:S01]  /*6da0*/  @!P1 HADD2.F32 R32, -RZ, R25.H0_H0 ;  /* 0x20000019ff209230 */ /* 0x000fe20000004100 */
[----:B------:R-:W-:Y:S01]  /*6db0*/  ISETP.GE.AND P0, PT, R42, c[0x0][0x1d4], PT ;  /* 0x000075002a007a0c */ /* 0x000fe20003f06270 */
        /* <DEDUP_REMOVED lines=19> */
[----:B------:R-:W-:Y:S01]  /*6ef0*/  @!P1 HADD2.F32 R5, -RZ, R33.H1_H1 ;  /* 0x30000021ff059230 */ /* 0x000fe20000004100 */
[----:B------:R-:W-:Y:S01]  /*6f00*/  @!P1 FFMA.FTZ R4, R16, R17, R4 ;  /* 0x0000001110049223 */ /* 0x000fe20000010004 */
[--C-:B------:R-:W-:Y:S02]  /*6f10*/  @!P1 HADD2.F32 R17, -RZ, R15.reuse.H0_H0 ;  /* 0x2000000fff119230 */ /* 0x100fe40000004100 */
[--C-:B------:R-:W-:Y:S02]  /*6f20*/  @!P1 HADD2.F32 R10, -RZ, R6.reuse.H0_H0 ;  /* 0x20000006ff0a9230 */ /* 0x100fe40000004100 */
[----:B------:R-:W-:Y:S01]  /*6f30*/  @!P1 HADD2.F32 R19, -RZ, R15.H1_H1 ;  /* 0x3000000fff139230 */ /* 0x000fe20000004100 */
[----:B------:R-:W-:Y:S01]  /*6f40*/  @!P1 MOV R15, R39 ;  /* 0x00000027000f9202 */ /* 0x000fe20000000f00 */
[----:B------:R-:W-:Y:S01]  /*6f50*/  @!P1 HADD2.F32 R9, -RZ, R6.H1_H1 ;  /* 0x30000006ff099230 */ /* 0x000fe20000004100 */
[-C--:B------:R-:W-:Y:S02]  /*6f60*/  @!P1 FMUL.FTZ R6, R17, R5.reuse ;  /* 0x0000000511069220 */ /* 0x080fe40000410000 */
[----:B------:R-:W-:Y:S01]  /*6f70*/  @!P1 FMUL.FTZ R16, R19, R8 ;  /* 0x0000000813109220 */ /* 0x000fe20000410000 */
[--C-:B------:R-:W-:Y:S01]  /*6f80*/  @!P1 HADD2.F32 R29, -RZ, R15.reuse.H0_H0 ;  /* 0x2000000fff1d9230 */ /* 0x100fe20000004100 */
[C---:B------:R-:W-:Y:S01]  /*6f90*/  @!P1 FFMA.FTZ R46, R10.reuse, R18, -R6 ;  /* 0x000000120a2e9223 */ /* 0x040fe20000010806 */
[----:B------:R-:W-:Y:S01]  /*6fa0*/  @!P1 HADD2.F32 R31, -RZ, R15.H1_H1 ;  /* 0x3000000fff1f9230 */ /* 0x000fe20000004100 */
[C---:B------:R-:W-:Y:S02]  /*6fb0*/  @!P1 FMUL.FTZ R6, R9.reuse, R8 ;  /* 0x0000000809069220 */ /* 0x040fe40000410000 */
[----:B------:R-:W-:Y:S02]  /*6fc0*/  @!P1 IMAD.MOV.U32 R8, RZ, RZ, R23 ;  /* 0x000000ffff089224 */ /* 0x000fe400078e0017 */
[----:B------:R-:W-:Y:S01]  /*6fd0*/  @!P1 FMUL.FTZ R5, R10, R5 ;  /* 0x000000050a059220 */ /* 0x000fe20000410000 */
[----:B------:R-:W-:Y:S01]  /*6fe0*/  @!P1 HADD2.F32 R10, -RZ, R34.H0_H0 ;  /* 0x20000022ff0a9230 */ /* 0x000fe20000004100 */
[----:B------:R-:W-:Y:S01]  /*6ff0*/  @!P1 FFMA.FTZ R45, R9, R24, -R16 ;  /* 0x00000018092d9223 */ /* 0x000fe20000010810 */
[--C-:B------:R-:W-:Y:S01]  /*7000*/  @!P1 HADD2.F32 R9, -RZ, R8.reuse.H0_H0 ;  /* 0x20000008ff099230 */ /* 0x100fe20000004100 */
[-C--:B------:R-:W-:Y:S01]  /*7010*/  @!P1 FMUL.FTZ R16, R31, R11.reuse ;  /* 0x0000000b1f109220 */ /* 0x080fe20000410000 */
[----:B------:R-:W-:Y:S01]  /*7020*/  @!P1 HADD2.F32 R8, -RZ, R8.H1_H1 ;  /* 0x30000008ff089230 */ /* 0x000fe20000004100 */
[-C--:B------:R-:W-:Y:S02]  /*7030*/  @!P1 FMUL.FTZ R15, R29, R10.reuse ;  /* 0x0000000a1d0f9220 */ /* 0x080fe40000410000 */
[C---:B------:R-:W-:Y:S02]  /*7040*/  @!P1 FMUL.FTZ R10, R9.reuse, R10 ;  /* 0x0000000a090a9220 */ /* 0x040fe40000410000 */
[----:B------:R-:W-:Y:S01]  /*7050*/  @!P1 FFMA.FTZ R44, R9, R30, -R15 ;  /* 0x0000001e092c9223 */ /* 0x000fe2000001080f */
[----:B------:R-:W-:Y:S01]  /*7060*/  @!P1 MOV R15, R38 ;  /* 0x00000026000f9202 */ /* 0x000fe20000000f00 */
[----:B------:R-:W-:Y:S02]  /*7070*/  @!P1 IMAD.MOV.U32 R9, RZ, RZ, R22 ;  /* 0x000000ffff099224 */ /* 0x000fe400078e0016 */
[C---:B------:R-:W-:Y:S02]  /*7080*/  @!P1 FMUL.FTZ R11, R8.reuse, R11 ;  /* 0x0000000b080b9220 */ /* 0x040fe40000410000 */
[----:B------:R-:W-:Y:S01]  /*7090*/  @!P1 FFMA.FTZ R43, R8, R32, -R16 ;  /* 0x00000020082b9223 */ /* 0x000fe20000010810 */
[----:B------:R-:W-:Y:S01]  /*70a0*/  @!P1 HADD2.F32 R8, -RZ, R34.H1_H1 ;  /* 0x30000022ff089230 */ /* 0x000fe20000004100 */
[----:B------:R-:W-:Y:S01]  /*70b0*/  @!P1 FFMA.FTZ R5, R17, R18, R5 ;  /* 0x0000001211059223 */ /* 0x000fe20000010005 */
[--C-:B------:R-:W-:Y:S01]  /*70c0*/  @!P1 HADD2.F32 R25, -RZ, R15.reuse.H0_H0 ;  /* 0x2000000fff199230 */ /* 0x100fe20000004100 */
[----:B------:R-:W-:Y:S01]  /*70d0*/  @!P1 FFMA.FTZ R6, R19, R24, R6 ;  /* 0x0000001813069223 */ /* 0x000fe20000010006 */
[----:B------:R-:W-:Y:S01]  /*70e0*/  @!P1 HADD2.F32 R27, -RZ, R15.H1_H1 ;  /* 0x3000000fff1b9230 */ /* 0x000fe20000004100 */
[----:B------:R-:W-:Y:S01]  /*70f0*/  @!P1 F2FP.PACK_AB R18, R45, R46 ;  /* 0x0000002e2d12923e */ /* 0x000fe200000000ff */
[--C-:B------:R-:W-:Y:S01]  /*7100*/  @!P1 HADD2.F32 R16, -RZ, R9.reuse.H0_H0 ;  /* 0x20000009ff109230 */ /* 0x100fe20000004100 */
[----:B------:R-:W-:Y:S01]  /*7110*/  @!P1 F2FP.PACK_AB R17, R47, R50 ;  /* 0x000000322f11923e */ /* 0x000fe200000000ff */
[----:B------:R-:W-:Y:S01]  /*7120*/  @!P1 HADD2.F32 R15, -RZ, R9.H1_H1 ;  /* 0x30000009ff0f9230 */ /* 0x000fe20000004100 */
[----:B------:R-:W-:Y:S01]  /*7130*/  @!P1 FMUL.FTZ R9, R25, R8 ;  /* 0x0000000819099220 */ /* 0x000fe20000410000 */
[----:B------:R-:W-:Y:S01]  /*7140*/  @!P1 F2FP.PACK_AB R5, R6, R5 ;  /* 0x000000050605923e */ /* 0x000fe200000000ff */
[----:B------:R-:W-:Y:S01]  /*7150*/  @!P1 FMUL.FTZ R33, R27, R14 ;  /* 0x0000000e1b219220 */ /* 0x000fe20000410000 */
[----:B------:R-:W-:Y:S01]  /*7160*/  @!P1 MOV R20, R17 ;  /* 0x0000001100149202 */ /* 0x000fe20000000f00 */
[C---:B------:R-:W-:Y:S02]  /*7170*/  @!P1 FFMA.FTZ R34, R16.reuse, R26, -R9 ;  /* 0x0000001a10229223 */ /* 0x040fe40000010809 */
[----:B------:R-:W-:Y:S02]  /*7180*/  @!P1 FFMA.FTZ R33, R15, R28, -R33 ;  /* 0x0000001c0f219223 */ /* 0x000fe40000010821 */
[----:B------:R-:W-:Y:S01]  /*7190*/  @!P1 FMUL.FTZ R8, R16, R8 ;  /* 0x0000000810089220 */ /* 0x000fe20000410000 */
[----:B------:R-:W-:Y:S01]  /*71a0*/  @!P1 F2FP.PACK_AB R16, R43, R44 ;  /* 0x0000002c2b10923e */ /* 0x000fe200000000ff */
[----:B------:R-:W-:Y:S01]  /*71b0*/  @!P1 FMUL.FTZ R9, R15, R14 ;  /* 0x0000000e0f099220 */ /* 0x000fe20000410000 */
[----:B------:R-:W-:Y:S01]  /*71c0*/  @!P1 F2FP.PACK_AB R15, R33, R34 ;  /* 0x00000022210f923e */ /* 0x000fe200000000ff */
[----:B------:R-:W-:Y:S01]  /*71d0*/  @!P1 IMAD.MOV.U32 R21, RZ, RZ, R18 ;  /* 0x000000ffff159224 */ /* 0x000fe200078e0012 */
[----:B------:R-:W-:Y:S01]  /*71e0*/  @!P1 F2FP.PACK_AB R14, R4, R3 ;  /* 0x00000003040e923e */ /* 0x000fe200000000ff */
[----:B------:R-:W-:Y:S01]  /*71f0*/  @!P1 IMAD.MOV.U32 R23, RZ, RZ, R16 ;  /* 0x000000ffff179224 */ /* 0x000fe200078e0010 */
[----:B------:R-:W-:Y:S01]  /*7200*/  @!P1 MOV R22, R15 ;  /* 0x0000000f00169202 */ /* 0x000fe20000000f00 */
[----:B------:R-:W-:Y:S01]  /*7210*/  @!P1 FFMA.FTZ R8, R25, R26, R8 ;  /* 0x0000001a19089223 */ /* 0x000fe20000010008 */
[----:B------:R-:W-:Y:S01]  /*7220*/  @!P1 MOV R36, R14 ;  /* 0x0000000e00249202 */ /* 0x000fe20000000f00 */
[----:B------:R-:W-:Y:S02]  /*7230*/  @!P1 FFMA.FTZ R9, R27, R28, R9 ;  /* 0x0000001c1b099223 */ /* 0x000fe40000010009 */
[----:B------:R1:W-:Y:S01]  /*7240*/  ST.E.128 [R48.64], R20 ;  /* 0x0000001430007985 */ /* 0x0003e2000c101d08 */
        /* <DEDUP_REMOVED lines=12> */
.L_x_920:
        /* <DEDUP_REMOVED lines=19> */
.L_x_944:
[----:B-12---:R-:W-:Y:S05]  /*7440*/  BSYNC B0 ;  /* 0x0000000000007941 */ /* 0x006fea0003800000 */
.L_x_943:
        /* <DEDUP_REMOVED lines=15> */
.L_x_946:
[----:B------:R-:W-:Y:S05]  /*7540*/  BSYNC B0 ;  /* 0x0000000000007941 */ /* 0x000fea0003800000 */
.L_x_945:
[----:B--2---:R2:W4:Y:S01]  /*7550*/  SHFL.IDX PT, R5, R80, 0x2, 0x181f ;  /* 0x00581f0050057f89 */ /* 0x00452200000e0000 */
[----:B------:R-:W-:Y:S03]  /*7560*/  ISETP.GE.AND P0, PT, R3, 0x41, PT ;  /* 0x000000410300780c */ /* 0x000fe60003f06270 */
        /* <DEDUP_REMOVED lines=12> */
.L_x_936:
[----:B------:R-:W-:Y:S05]  /*7630*/  BSYNC B2 ;  /* 0x0000000000027941 */ /* 0x000fea0003800000 */
.L_x_919:
[----:B-1----:R-:W-:Y:S01]  /*7640*/  IMAD R17, R35, -0x60, RZ ;  /* 0xffffffa023117824 */ /* 0x002fe200078e02ff */
[----:B------:R-:W-:Y:S01]  /*7650*/  ISETP.NE.AND P6, PT, R129, RZ, PT ;  /* 0x000000ff8100720c */ /* 0x000fe20003fc5270 */
[----:B---3--:R-:W-:Y:S01]  /*7660*/  IMAD.WIDE R8, R35, 0x60, R108 ;  /* 0x0000006023087825 */ /* 0x008fe200078e026c */
[----:B------:R-:W-:Y:S03]  /*7670*/  BSSY B0, `(.L_x_947) ;  /* 0x000004a000007945 */ /* 0x000fe60003800000 */
[----:B------:R-:W-:Y:S02]  /*7680*/  IMAD.IADD R3, R120, 0x1, R17 ;  /* 0x0000000178037824 */ /* 0x000fe400078e0211 */
[----:B------:R-:W-:Y:S02]  /*7690*/  IMAD R4, R87, c[0x0][0x208], RZ ;  /* 0x0000820057047a24 */ /* 0x000fe400078e02ff */
[----:B------:R-:W-:Y:S01]  /*76a0*/  IMAD R10, R98, c[0x0][0x218], RZ ;  /* 0x00008600620a7a24 */ /* 0x000fe200078e02ff */
[----:B------:R-:W-:Y:S01]  /*76b0*/  ISETP.GE.AND P1, PT, R3, 0x21, PT ;  /* 0x000000210300780c */ /* 0x000fe20003f26270 */
[C---:B------:R-:W-:Y:S02]  /*76c0*/  IMAD R6, R85.reuse, c[0x0][0x20c], R4 ;  /* 0x0000830055067a24 */ /* 0x040fe400078e0204 */
[----:B----4-:R-:W-:Y:S04]  /*76d0*/  IMAD.WIDE.U32 R4, R85, c[0x0][0x208], RZ ;  /* 0x0000820055047a25 */ /* 0x010fe800078e00ff */
[----:B------:R-:W-:Y:S01]  /*76e0*/  IMAD R10, R84, c[0x0][0x21c], R10 ;  /* 0x00008700540a7a24 */ /* 0x000fe200078e020a */
[----:B------:R-:W-:Y:S05]  /*76f0*/  IADD3 R5, R5, R6, RZ ;  /* 0x0000000605057210 */ /* 0x000fea0007ffe0ff */
[----:B------:R-:W-:Y:S01]  /*7700*/  @P1 IADD3 R11, P0, R8, 0x20, RZ ;  /* 0x00000020080b1810 */ /* 0x000fe20007f1e0ff */
[----:B------:R-:W-:Y:S03]  /*7710*/  IMAD.WIDE.U32 R4, R84, c[0x0][0x218], R4 ;  /* 0x0000860054047a25 */ /* 0x000fe600078e0004 */
[----:B------:R-:W-:Y:S02]  /*7720*/  @P1 IADD3.X R18, RZ, R9, RZ, P0, !PT ;  /* 0x00000009ff121210 */ /* 0x000fe400007fe4ff */
[C---:B------:R-:W-:Y:S11]  /*7730*/  ISETP.GE.AND P0, PT, R3.reuse, 0x41, PT ;  /* 0x000000410300780c */ /* 0x040ff60003f06270 */
[----:B------:R-:W-:Y:S02]  /*7740*/  @!UPT UIADD3 URZ, URZ, URZ, URZ ;  /* 0x0000003f3f3ff290 */ /* 0x000fe4000fffe03f */
[----:B------:R-:W-:Y:S05]  /*7750*/  @P0 IADD3 R16, P3, R8, 0x40, RZ ;  /* 0x0000004008100810 */ /* 0x000fea0007f7e0ff */
[----:B------:R-:W-:Y:S01]  /*7760*/  @P0 IMAD.X R19, RZ, RZ, R9, P3 ;  /* 0x000000ffff130224 */ /* 0x000fe200018e0609 */
[----:B------:R-:W-:Y:S04]  /*7770*/  IADD3 R6, P3, R116, R4, RZ ;  /* 0x0000000474067210 */ /* 0x000fe80007f7e0ff */
[----:B------:R-:W-:Y:S02]  /*7780*/  IADD3.X R10, R126, R5, R10, P3, !PT ;  /* 0x000000057e0a7210 */ /* 0x000fe40001ffe40a */
[----:B------:R-:W-:Y:S11]  /*7790*/  ISETP.GE.AND P3, PT, R3, 0x1, PT ;  /* 0x000000010300780c */ /* 0x000ff60003f66270 */
[----:B------:R-:W-:Y:S02]  /*77a0*/  @!UPT UIADD3 URZ, URZ, URZ, URZ ;  /* 0x0000003f3f3ff290 */ /* 0x000fe4000fffe03f */
[----:B------:R-:W-:Y:S01]  /*77b0*/  @P3 MOV R5, R99 ;  /* 0x0000006300053202 */ /* 0x000fe20000000f00 */
        /* <DEDUP_REMOVED lines=9> */
[----:B------:R-:W-:Y:S02]  /*7850*/  @P1 MOV R4, R88 ;  /* 0x0000005800041202 */ /* 0x000fe40000000f00 */
[C---:B------:R-:W-:Y:S01]  /*7860*/  LEA R20, P4, R6.reuse, c[0x0][0x1f8], 0x1 ;  /* 0x00007e0006147a11 */ /* 0x040fe200078808ff */
[C---:B------:R-:W-:Y:S02]  /*7870*/  @P1 IMAD R3, R11.reuse, c[0x0][0x25c], R3 ;  /* 0x000097000b031a24 */ /* 0x040fe400078e0203 */
[----:B------:R-:W-:Y:S01]  /*7880*/  @P1 IMAD.WIDE.U32 R4, R11, c[0x0][0x258], R4 ;  /* 0x000096000b041a25 */ /* 0x000fe200078e0004 */
[----:B------:R-:W-:Y:S04]  /*7890*/  LEA.HI.X R6, R6, c[0x0][0x1fc], R10, 0x1, P4 ;  /* 0x00007f0006067a11 */ /* 0x000fe800020f0c0a */
[C---:B------:R-:W-:Y:S02]  /*78a0*/  @P1 LEA R10, P4, R4.reuse, c[0x0][0x250], 0x1 ;  /* 0x00009400040a1a11 */ /* 0x040fe400078808ff */
[----:B------:R-:W-:Y:S02]  /*78b0*/  @P1 IADD3 R3, R5, R3, RZ ;  /* 0x0000000305031210 */ /* 0x000fe40007ffe0ff */
[----:B------:R-:W-:Y:S02]  /*78c0*/  @P0 MOV R5, R99 ;  /* 0x0000006300050202 */ /* 0x000fe40000000f00 */
[----:B------:R-:W-:Y:S01]  /*78d0*/  @P1 LEA.HI.X R11, R4, c[0x0][0x254], R3, 0x1, P4 ;  /* 0x00009500040b1a11 */ /* 0x000fe200020f0c03 */
[----:B------:R-:W-:Y:S02]  /*78e0*/  @P0 IMAD.MOV.U32 R4, RZ, RZ, R88 ;  /* 0x000000ffff040224 */ /* 0x000fe400078e0058 */
[----:B------:R-:W-:Y:S02]  /*78f0*/  @P0 IMAD R3, R19, c[0x0][0x258], RZ ;  /* 0x0000960013030a24 */ /* 0x000fe400078e02ff */
[C---:B------:R-:W-:Y:S04]  /*7900*/  @P0 IMAD.WIDE.U32 R4, R16.reuse, c[0x0][0x258], R4 ;  /* 0x0000960010040a25 */ /* 0x040fe800078e0004 */
[----:B------:R-:W-:Y:S01]  /*7910*/  @P0 IMAD R3, R16, c[0x0][0x25c], R3 ;  /* 0x0000970010030a24 */ /* 0x000fe200078e0203 */
[C---:B------:R-:W-:Y:S03]  /*7920*/  @P0 LEA R8, P4, R4.reuse, c[0x0][0x250], 0x1 ;  /* 0x0000940004080a11 */ /* 0x040fe600078808ff */
[----:B------:R-:W-:Y:S02]  /*7930*/  @P0 IMAD.IADD R3, R5, 0x1, R3 ;  /* 0x0000000105030824 */ /* 0x000fe400078e0203 */
[----:B------:R1:W3:Y:S03]  /*7940*/  SHFL.IDX PT, R5, R6, RZ, 0x181f ;  /* 0x00181fff06057589 */ /* 0x0002e600000e0000 */
[----:B------:R-:W-:Y:S02]  /*7950*/  @P0 LEA.HI.X R9, R4, c[0x0][0x254], R3, 0x1, P4 ;  /* 0x0000950004090a11 */ /* 0x000fe400020f0c03 */
[----:B------:R1:W4:Y:S01]  /*7960*/  SHFL.IDX PT, R4, R20, RZ, 0x181f ;  /* 0x00181fff14047589 */ /* 0x00032200000e0000 */
[----:B------:R-:W-:Y:S02]  /*7970*/  ISETP.NE.AND P4, PT, R130, RZ, PT ;  /* 0x000000ff8200720c */ /* 0x000fe40003f85270 */
[----:B------:R-:W-:Y:S04]  /*7980*/  IADD3 R3, R17, R2, RZ ;  /* 0x0000000211037210 */ /* 0x000fe80007ffe0ff */
[----:B------:R-:W-:Y:S05]  /*7990*/  IMNMX R3, R3, 0x60, PT ;  /* 0x0000006003037817 */ /* 0x000fea0003800200 */
[----:B------:R-:W-:Y:S02]  /*79a0*/  IMAD.IADD R3, R3, 0x1, -R101 ;  /* 0x0000000103037824 */ /* 0x000fe400078e0a65 */
[----:B------:R-:W-:Y:S01]  /*79b0*/  @!PT LDS RZ, [RZ] ;  /* 0x00000000fffff984 */ /* 0x000fe20000000800 */
[----:B------:R1:W-:Y:S05]  /*79c0*/  @P3 LDGSTS.E.BYPASS.LTC128B.128 [R210+0x100], [R14.64], !P4 ;  /* 0x001000000ed23fae */ /* 0x0003ea000e101d48 */
[----:B------:R1:W-:Y:S05]  /*79d0*/  @P3 LDGSTS.E.BYPASS.LTC128B.128 [R210+0x3100], [R14.64+0x80], !P6 ;  /* 0x031000800ed23fae */ /* 0x0003ea000f101d48 */
[----:B------:R1:W-:Y:S05]  /*79e0*/  @P1 LDGSTS.E.BYPASS.LTC128B.128 [R241+0x1100], [R10.64], !P4 ;  /* 0x011000000af11fae */ /* 0x0003ea000e101d48 */
[----:B------:R1:W-:Y:S05]  /*79f0*/  @P1 LDGSTS.E.BYPASS.LTC128B.128 [R241+0x4100], [R10.64+0x80], !P6 ;  /* 0x041000800af11fae */ /* 0x0003ea000f101d48 */
[----:B------:R1:W-:Y:S05]  /*7a00*/  @P0 LDGSTS.E.BYPASS.LTC128B.128 [R241+0x2100], [R8.64], !P4 ;  /* 0x0210000008f10fae */ /* 0x0003ea000e101d48 */
[----:B------:R1:W-:Y:S01]  /*7a10*/  @P0 LDGSTS.E.BYPASS.LTC128B.128 [R241+0x5100], [R8.64+0x80], !P6 ;  /* 0x0510008008f10fae */ /* 0x0003e2000f101d48 */
[----:B------:R-:W-:Y:S04]  /*7a20*/  ISETP.GE.AND P0, PT, R3, 0x1, PT ;  /* 0x000000010300780c */ /* 0x000fe80003f06270 */
[----:B------:R-:W0:Y:S01]  /*7a30*/  LDGDEPBAR ;  /* 0x00000000000079af */ /* 0x000e220000000000 */
[----:B------:R-:W-:Y:S04]  /*7a40*/  DEPBAR.LE SB0, 0x0 ;  /* 0x000080000000791a */ /* 0x000fe80000000000 */
[----:B------:R-:W-:Y:S06]  /*7a50*/  BAR.SYNC.DEFER_BLOCKING 0x0 ;  /* 0x0000000000007b1d */ /* 0x000fec0000010000 */
[----:B------:R-:W-:-:S05]  /*7a60*/  @!P0 BRA `(.L_x_948) ;  /* 0x000000a000008947 */ /* 0x000fca0003800000 */
[----:B-1-34-:R-:W1:Y:S01]  /*7a70*/  @!P5 LDS.128 R16, [R210+0x100] ;  /* 0x00010000d210d984 */ /* 0x01ae620000000c00 */
[CC--:B------:R-:W-:Y:S04]  /*7a80*/  @!P5 LEA R8, P0, R76.reuse, R4.reuse, 0x1 ;  /* 0x000000044c08d211 */ /* 0x0c0fe800078008ff */
        /* <DEDUP_REMOVED lines=8> */
.L_x_948:
[----:B-1-34-:R-:W-:Y:S05]  /*7b10*/  BSYNC B0 ;  /* 0x0000000000007941 */ /* 0x01afea0003800000 */
.L_x_947:
[----:B------:R1:W3:Y:S01]  /*7b20*/  SHFL.IDX PT, R5, R6, 0x1, 0x181f ;  /* 0x00381f0006057f89 */ /* 0x0002e200000e0000 */
[----:B------:R-:W-:Y:S01]  /*7b30*/  ISETP.GE.AND P0, PT, R3, 0x21, PT ;  /* 0x000000210300780c */ /* 0x000fe20003f06270 */
[----:B------:R-:W-:Y:S02]  /*7b40*/  BSSY B0, `(.L_x_949) ;  /* 0x000000d000007945 */ /* 0x000fe40003800000 */
[----:B------:R1:W4:Y:S10]  /*7b50*/  SHFL.IDX PT, R4, R20, 0x1, 0x181f ;  /* 0x00381f0014047f89 */ /* 0x00033400000e0000 */
[----:B------:R-:W-:-:S05]  /*7b60*/  @!P0 BRA `(.L_x_950) ;  /* 0x000000a000008947 */ /* 0x000fca0003800000 */
[----:B------:R-:W5:Y:S01]  /*7b70*/  @!P5 LDS.128 R16, [R210+0x1100] ;  /* 0x00110000d210d984 */ /* 0x000f620000000c00 */
[CC--:B----4-:R-:W-:Y:S04]  /*7b80*/  @!P5 LEA R8, P0, R76.reuse, R4.reuse, 0x1 ;  /* 0x000000044c08d211 */ /* 0x0d0fe800078008ff */
[-C--:B---3--:R-:W-:Y:S02]  /*7b90*/  @!P5 LEA.HI.X R9, R76, R5.reuse, R77, 0x1, P0 ;  /* 0x000000054c09d211 */ /* 0x088fe400000f0c4d */
[C---:B------:R-:W-:Y:S11]  /*7ba0*/  ISETP.GE.AND P0, PT, R211.reuse, c[0x0][0x1d4], PT ;  /* 0x00007500d3007a0c */ /* 0x040ff60003f06270 */
[----:B------:R-:W-:Y:S02]  /*7bb0*/  @!UPT UIADD3 URZ, URZ, URZ, URZ ;  /* 0x0000003f3f3ff290 */ /* 0x000fe4000fffe03f */
[C---:B------:R-:W-:Y:S04]  /*7bc0*/  @!P0 LEA R4, P1, R211.reuse, R4, 0x1 ;  /* 0x00000004d3048211 */ /* 0x040fe800078208ff */
[----:B------:R-:W-:Y:S01]  /*7bd0*/  @!P0 LEA.HI.X R5, R211, R5, R238, 0x1, P1 ;  /* 0x00000005d3058211 */ /* 0x000fe200008f0cee */
[----:B-----5:R-:W-:Y:S04]  /*7be0*/  @!P5 ST.E.128 [R8.64], R16 ;  /* 0x000000100800d985 */ /* 0x020fe8000c101d08 */
[----:B------:R-:W3:Y:S04]  /*7bf0*/  @!P0 LDS.128 R8, [R210+0x4100] ;  /* 0x00410000d2088984 */ /* 0x000ee80000000c00 */
[----:B---3--:R3:W-:Y:S02]  /*7c00*/  @!P0 ST.E.128 [R4.64], R8 ;  /* 0x0000000804008985 */ /* 0x0087e4000c101d08 */
.L_x_950:
[----:B------:R-:W-:Y:S05]  /*7c10*/  BSYNC B0 ;  /* 0x0000000000007941 */ /* 0x000fea0003800000 */
.L_x_949:
[----:B---3--:R3:W1:Y:S01]  /*7c20*/  SHFL.IDX PT, R5, R6, 0x2, 0x181f ;  /* 0x00581f0006057f89 */ /* 0x00866200000e0000 */
[----:B------:R-:W-:Y:S01]  /*7c30*/  ISETP.GE.AND P0, PT, R3, 0x41, PT ;  /* 0x000000410300780c */ /* 0x000fe20003f06270 */
[----:B------:R-:W-:Y:S02]  /*7c40*/  BSSY B0, `(.L_x_951) ;  /* 0x000000d000007945 */ /* 0x000fe40003800000 */
[----:B----4-:R3:W4:Y:S10]  /*7c50*/  SHFL.IDX PT, R4, R20, 0x2, 0x181f ;  /* 0x00581f0014047f89 */ /* 0x01073400000e0000 */
[----:B------:R-:W-:-:S05]  /*7c60*/  @!P0 BRA `(.L_x_952) ;  /* 0x000000a000008947 */ /* 0x000fca0003800000 */
[----:B------:R-:W5:Y:S01]  /*7c70*/  @!P5 LDS.128 R16, [R210+0x2100] ;  /* 0x00210000d210d984 */ /* 0x000f620000000c00 */
[CC--:B----4-:R-:W-:Y:S04]  /*7c80*/  @!P5 LEA R8, P0, R76.reuse, R4.reuse, 0x1 ;  /* 0x000000044c08d211 */ /* 0x0d0fe800078008ff */
[-C--:B-1----:R-:W-:Y:S02]  /*7c90*/  @!P5 LEA.HI.X R9, R76, R5.reuse, R77, 0x1, P0 ;  /* 0x000000054c09d211 */ /* 0x082fe400000f0c4d */
[C---:B------:R-:W-:Y:S11]  /*7ca0*/  ISETP.GE.AND P0, PT, R211.reuse, c[0x0][0x1d4], PT ;  /* 0x00007500d3007a0c */ /* 0x040ff60003f06270 */
[----:B------:R-:W-:Y:S02]  /*7cb0*/  @!UPT UIADD3 URZ, URZ, URZ, URZ ;  /* 0x0000003f3f3ff290 */ /* 0x000fe4000fffe03f */
[C---:B------:R-:W-:Y:S04]  /*7cc0*/  @!P0 LEA R4, P1, R211.reuse, R4, 0x1 ;  /* 0x00000004d3048211 */ /* 0x040fe800078208ff */
[----:B------:R-:W-:Y:S01]  /*7cd0*/  @!P0 LEA.HI.X R5, R211, R5, R238, 0x1, P1 ;  /* 0x00000005d3058211 */ /* 0x000fe200008f0cee */
[----:B-----5:R-:W-:Y:S04]  /*7ce0*/  @!P5 ST.E.128 [R8.64], R16 ;  /* 0x000000100800d985 */ /* 0x020fe8000c101d08 */
[----:B------:R-:W1:Y:S04]  /*7cf0*/  @!P0 LDS.128 R8, [R210+0x5100] ;  /* 0x00510000d2088984 */ /* 0x000e680000000c00 */
[----:B-1----:R1:W-:Y:S02]  /*7d00*/  @!P0 ST.E.128 [R4.64], R8 ;  /* 0x0000000804008985 */ /* 0x0023e4000c101d08 */
.L_x_952:
[----:B------:R-:W-:Y:S05]  /*7d10*/  BSYNC B0 ;  /* 0x0000000000007941 */ /* 0x000fea0003800000 */
.L_x_951:
[C---:B------:R-:W-:Y:S02]  /*7d20*/  ISETP.GT.AND P0, PT, R35.reuse, R121, PT ;  /* 0x000000792300720c */ /* 0x040fe40003f04270 */
[----:B------:R-:W-:Y:S11]  /*7d30*/  IADD3 R35, R35, -0x1, RZ ;  /* 0xffffffff23237810 */ /* 0x000ff60007ffe0ff */
[----:B-1-3--:R-:W-:Y:S01]  /*7d40*/  @P0 SHF.R.S32.HI R6, RZ, 0x1f, R35 ;  /* 0x0000001fff060819 */ /* 0x00afe20000011423 */
[----:B----4-:R-:W-:Y:S02]  /*7d50*/  @P0 IMAD.MOV.U32 R4, RZ, RZ, R112 ;  /* 0x000000ffff040224 */ /* 0x010fe400078e0070 */
[----:B------:R-:W-:Y:S02]  /*7d60*/  @P0 IMAD.MOV.U32 R5, RZ, RZ, R111 ;  /* 0x000000ffff050224 */ /* 0x000fe400078e006f */
[----:B------:R-:W-:Y:S02]  /*7d70*/  @P0 IMAD R3, R145, R35, RZ ;  /* 0x0000002391030224 */ /* 0x000fe400078e02ff */
[-C--:B------:R-:W-:Y:S04]  /*7d80*/  @P0 IMAD.WIDE.U32 R4, R35, R134.reuse, R4 ;  /* 0x0000008623040225 */ /* 0x080fe800078e0004 */
[----:B------:R-:W-:Y:S01]  /*7d90*/  @P0 IMAD R3, R6, R134, R3 ;  /* 0x0000008606030224 */ /* 0x000fe200078e0203 */
[C---:B------:R-:W-:Y:S02]  /*7da0*/  @P0 LEA R8, P1, R4.reuse, c[0x0][0x220], 0x1 ;  /* 0x0000880004080a11 */ /* 0x040fe400078208ff */
[----:B------:R-:W-:Y:S01]  /*7db0*/  @P0 SHF.L.U64.HI R6, R151, 0x1, R148 ;  /* 0x0000000197060819 */ /* 0x000fe20000010294 */
[----:B------:R-:W-:Y:S05]  /*7dc0*/  @P0 IMAD.IADD R3, R5, 0x1, R3 ;  /* 0x0000000105030824 */ /* 0x000fea00078e0203 */
[----:B------:R-:W-:Y:S02]  /*7dd0*/  @P0 LEA.HI.X R9, R4, c[0x0][0x224], R3, 0x1, P1 ;  /* 0x0000890004090a11 */ /* 0x000fe400008f0c03 */
[----:B------:R-:W-:Y:S03]  /*7de0*/  @P0 SHF.L.U32 R3, R151, 0x1, RZ ;  /* 0x0000000197030819 */ /* 0x000fe600000006ff */
[----:B------:R-:W-:Y:S01]  /*7df0*/  @!PT LDS RZ, [RZ] ;  /* 0x00000000fffff984 */ /* 0x000fe20000000800 */
[----:B------:R-:W-:Y:S01]  /*7e00*/  @!PT LDS RZ, [RZ] ;  /* 0x00000000fffff984 */ /* 0x000fe20000000800 */
[----:B------:R-:W-:Y:S01]  /*7e10*/  @!PT LDS RZ, [RZ] ;  /* 0x00000000fffff984 */ /* 0x000fe20000000800 */
[----:B------:R1:W-:Y:S01]  /*7e20*/  @P0 LDGSTS.E.BYPASS.LTC128B.128 [R210+0x8100], [R8.64], !P4 ;  /* 0x0810000008d20fae */ /* 0x0003e2000e101d48 */
[----:B------:R-:W-:Y:S03]  /*7e30*/  @P0 IADD3 R4, P1, R3, R8, RZ ;  /* 0x0000000803040210 */ /* 0x000fe60007f3e0ff */
[----:B------:R1:W-:Y:S02]  /*7e40*/  @P0 LDGSTS.E.BYPASS.LTC128B.128 [R210+0xb100], [R8.64+0x80], !P6 ;  /* 0x0b10008008d20fae */ /* 0x0003e4000f101d48 */
[----:B------:R-:W-:Y:S01]  /*7e50*/  @P0 IMAD.X R5, R6, 0x1, R9, P1 ;  /* 0x0000000106050824 */ /* 0x000fe200008e0609 */
[----:B------:R-:W-:Y:S04]  /*7e60*/  @P0 IADD3 R10, P1, R4, R3, RZ ;  /* 0x00000003040a0210 */ /* 0x000fe80007f3e0ff */
[----:B------:R1:W-:Y:S01]  /*7e70*/  @P0 LDGSTS.E.BYPASS.LTC128B.128 [R210+0x9100], [R4.64], !P4 ;  /* 0x0910000004d20fae */ /* 0x0003e2000e101d48 */
[----:B------:R-:W-:Y:S03]  /*7e80*/  @P0 IADD3.X R11, R5, R6, RZ, P1, !PT ;  /* 0x00000006050b0210 */ /* 0x000fe60000ffe4ff */
[----:B------:R1:W-:Y:S04]  /*7e90*/  @P0 LDGSTS.E.BYPASS.LTC128B.128 [R210+0xc100], [R4.64+0x80], !P6 ;  /* 0x0c10008004d20fae */ /* 0x0003e8000f101d48 */
[----:B------:R1:W-:Y:S04]  /*7ea0*/  @P0 LDGSTS.E.BYPASS.LTC128B.128 [R210+0xa100], [R10.64], !P4 ;  /* 0x0a1000000ad20fae */ /* 0x0003e8000e101d48 */
[----:B------:R1:W-:Y:S04]  /*7eb0*/  @P0 LDGSTS.E.BYPASS.LTC128B.128 [R210+0xd100], [R10.64+0x80], !P6 ;  /* 0x0d1000800ad20fae */ /* 0x0003e8000f101d48 */
[----:B------:R-:W0:Y:S01]  /*7ec0*/  LDGDEPBAR ;  /* 0x00000000000079af */ /* 0x000e220000000000 */
[----:B------:R-:W-:-:S05]  /*7ed0*/  @P0 BRA `(.L_x_953) ;  /* 0xffffb5c000000947 */ /* 0x000fca000383ffff */
[----:B------:R-:W-:Y:S01]  /*7ee0*/  WARPSYNC 0xffffffff ;  /* 0xffffffff00007948 */ /* 0x000fe20003800000 */
[----:B------:R-:W-:Y:S06]  /*7ef0*/  BAR.SYNC.DEFER_BLOCKING 0x0 ;  /* 0x0000000000007b1d */ /* 0x000fec0000010000 */
.L_x_918:
[----:B------:R-:W3:Y:S01]  /*7f00*/  LDL R71, [R1+0xc] ;  /* 0x00000c0001477983 */ /* 0x000ee20000100800 */
[----:B------:R-:W-:-:S05]  /*7f10*/  IMAD.MOV.U32 R74, RZ, RZ, c[0x0][0x2c4] ;  /* 0x0000b100ff4a7624 */ /* 0x000fca00078e00ff */
[----:B------:R-:W-:Y:S01]  /*7f20*/  ISETP.NE.AND P3, PT, R74, 0x1, PT ;  /* 0x000000014a00780c */ /* 0x000fe20003f65270 */
[----:B-1----:R-:W-:-:S05]  /*7f30*/  IMAD.MOV.U32 R5, RZ, RZ, c[0x0][0x32c] ;  /* 0x0000cb00ff057624 */ /* 0x002fca00078e00ff */
[----:B------:R-:W-:Y:S02]  /*7f40*/  ISETP.GE.AND P1, PT, R5, 0x1, PT ;  /* 0x000000010500780c */ /* 0x000fe40003f26270 */
[----:B------:R-:W-:Y:S02]  /*7f50*/  IADD3 R3, R244, 0x1, -R243 ;  /* 0x00000001f4037810 */ /* 0x000fe40007ffe8f3 */
[----:B---3--:R-:W-:-:S05]  /*7f60*/  IADD3 R2, R71, 0x7f, RZ ;  /* 0x0000007f47027810 */ /* 0x008fca0007ffe0ff */
[----:B------:R-:W-:-:S05]  /*7f70*/  @P3 IMAD.HI.U32 R4, R2, c[0x0][0x2c8], RZ ;  /* 0x0000b20002043a27 */ /* 0x000fca00078e00ff */
[----:B------:R-:W-:-:S05]  /*7f80*/  @P3 SHF.R.U32.HI R2, RZ, c[0x0][0x2cc], R4 ;  /* 0x0000b300ff023a19 */ /* 0x000fca0000011604 */
[----:B------:R-:W-:-:S05]  /*7f90*/  IMAD.IADD R2, R3, 0x1, R2 ;  /* 0x0000000103027824 */ /* 0x000fca00078e0202 */
[----:B------:R-:W-:Y:S01]  /*7fa0*/  IADD3 R4, R2, c[0x0][0x328], RZ ;  /* 0x0000ca0002047a10 */ /* 0x000fe20007ffe0ff */
[----:B------:R-:W-:Y:S05]  /*7fb0*/  @!P1 BRA `(.L_x_954) ;  /* 0x0000011000009947 */ /* 0x000fea0003800000 */
[C---:B------:R-:W-:Y:S01]  /*7fc0*/  ISETP.GT.AND P0, PT, R2.reuse, RZ, PT ;  /* 0x000000ff0200720c */ /* 0x040fe20003f04270 */
[----:B------:R-:W-:Y:S01]  /*7fd0*/  BSSY B0, `(.L_x_955) ;  /* 0x000000d000007945 */ /* 0x000fe20003800000 */
[----:B------:R-:W-:Y:S01]  /*7fe0*/  IADD3 R3, R2, -0x1, RZ ;  /* 0xffffffff02037810 */ /* 0x000fe20007ffe0ff */
[----:B------:R-:W-:-:S10]  /*7ff0*/  IMAD.MOV.U32 R5, RZ, RZ, c[0x0][0x32c] ;  /* 0x0000cb00ff057624 */ /* 0x000fd400078e00ff */
[----:B------:R-:W-:Y:S05]  /*8000*/  @P0 BRA `(.L_x_956) ;  /* 0x0000006000000947 */ /* 0x000fea0003800000 */
[----:B------:R-:W-:Y:S01]  /*8010*/  ISETP.NE.AND P0, PT, R5, 0x1, PT ;  /* 0x000000010500780c */ /* 0x000fe20003f05270 */
[----:B------:R-:W-:-:S12]  /*8020*/  IMAD.MOV R2, RZ, RZ, -R2 ;  /* 0x000000ffff027224 */ /* 0x000fd800078e0a02 */
[----:B------:R-:W-:-:S05]  /*8030*/  @P0 IMAD.HI.U32 R3, R2, c[0x0][0x330], RZ ;  /* 0x0000cc0002030a27 */ /* 0x000fca00078e00ff */
[----:B------:R-:W-:-:S04]  /*8040*/  @P0 SHF.R.U32.HI R2, RZ, c[0x0][0x334], R3 ;  /* 0x0000cd00ff020a19 */ /* 0x000fc80000011603 */
[----:B------:R-:W-:Y:S01]  /*8050*/  LOP3.LUT R3, RZ, R2, RZ, 0x33, !PT ;  /* 0x00000002ff037212 */ /* 0x000fe200078e33ff */
[----:B------:R-:W-:Y:S05]  /*8060*/  BRA `(.L_x_957) ;  /* 0x0000003000007947 */ /* 0x000fea0003800000 */
.L_x_956:
[----:B------:R-:W-:-:S13]  /*8070*/  ISETP.NE.AND P0, PT, R5, 0x1, PT ;  /* 0x000000010500780c */ /* 0x000fda0003f05270 */
[----:B------:R-:W-:-:S05]  /*8080*/  @P0 IMAD.HI.U32 R2, R3, c[0x0][0x330], RZ ;  /* 0x0000cc0003020a27 */ /* 0x000fca00078e00ff */
[----:B------:R-:W-:Y:S02]  /*8090*/  @P0 SHF.R.U32.HI R3, RZ, c[0x0][0x334], R2 ;  /* 0x0000cd00ff030a19 */ /* 0x000fe40000011602 */
.L_x_957:
[----:B------:R-:W-:Y:S05]  /*80a0*/  BSYNC B0 ;  /* 0x0000000000007941 */ /* 0x000fea0003800000 */
.L_x_955:
[----:B------:R-:W-:-:S05]  /*80b0*/  IMAD R3, R3, R5, c[0x0][0x32c] ;  /* 0x0000cb0003037624 */ /* 0x000fca00078e0205 */
[----:B------:R-:W-:-:S04]  /*80c0*/  IMNMX R4, R4, R3, PT ;  /* 0x0000000304047217 */ /* 0x000fc80003800200 */
.L_x_954:
[----:B------:R-:W-:Y:S01]  /*80d0*/  IADD3 R4, R4, 0x5f, RZ ;  /* 0x0000005f04047810 */ /* 0x000fe20007ffe0ff */
[----:B------:R-:W-:-:S04]  /*80e0*/  @P3 IMAD.HI.U32 R3, R71, c[0x0][0x2c8], RZ ;  /* 0x0000b20047033a27 */ /* 0x000fc800078e00ff */
[----:B------:R-:W-:-:S04]  /*80f0*/  IMAD.HI R4, R4, 0x2aaaaaab, RZ ;  /* 0x2aaaaaab04047827 */ /* 0x000fc800078e02ff */
[----:B------:R-:W-:Y:S01]  /*8100*/  IMAD.MOV.U32 R2, RZ, RZ, R71 ;  /* 0x000000ffff027224 */ /* 0x000fe200078e0047 */
[----:B------:R-:W-:Y:S02]  /*8110*/  @P3 SHF.R.U32.HI R2, RZ, c[0x0][0x2cc], R3 ;  /* 0x0000b300ff023a19 */ /* 0x000fe40000011603 */
        /* <DEDUP_REMOVED lines=16> */
.L_x_960:
[----:B------:R-:W-:-:S04]  /*8220*/  MOV R4, c[0x0][0x32c] ;  /* 0x0000cb0000047a02 */ /* 0x000fc80000000f00 */
[----:B------:R-:W-:-:S13]  /*8230*/  ISETP.NE.AND P0, PT, R4, 0x1, PT ;  /* 0x000000010400780c */ /* 0x000fda0003f05270 */
[----:B------:R-:W-:-:S05]  /*8240*/  @P0 IMAD.HI.U32 R4, R2, c[0x0][0x330], RZ ;  /* 0x0000cc0002040a27 */ /* 0x000fca00078e00ff */
[----:B------:R-:W-:Y:S02]  /*8250*/  @P0 SHF.R.U32.HI R2, RZ, c[0x0][0x334], R4 ;  /* 0x0000cd00ff020a19 */ /* 0x000fe40000011604 */
.L_x_961:
[----:B------:R-:W-:Y:S05]  /*8260*/  BSYNC B0 ;  /* 0x0000000000007941 */ /* 0x000fea0003800000 */
.L_x_959:
[----:B------:R-:W-:-:S05]  /*8270*/  IMAD R2, R2, c[0x0][0x32c], RZ ;  /* 0x0000cb0002027a24 */ /* 0x000fca00078e02ff */
[----:B------:R-:W-:-:S05]  /*8280*/  IMNMX R3, R3, R2, !PT ;  /* 0x0000000203037217 */ /* 0x000fca0007800200 */
.L_x_958:
[----:B------:R-:W-:Y:S01]  /*8290*/  IMAD.HI R3, R3, 0x2aaaaaab, RZ ;  /* 0x2aaaaaab03037827 */ /* 0x000fe200078e02ff */
[----:B------:R-:W-:Y:S04]  /*82a0*/  BSSY B0, `(.L_x_962) ;  /* 0x0000024000007945 */ /* 0x000fe80003800000 */
[----:B------:R-:W-:-:S04]  /*82b0*/  SHF.R.U32.HI R2, RZ, 0x1f, R3 ;  /* 0x0000001fff027819 */ /* 0x000fc80000011603 */
[----:B------:R-:W-:Y:S01]  /*82c0*/  LEA.HI.SX32 R3, R3, R2, 0x1c ;  /* 0x0000000203037211 */ /* 0x000fe200078fe2ff */
[----:B------:R-:W-:-:S03]  /*82d0*/  IMAD.MOV.U32 R2, RZ, RZ, RZ ;  /* 0x000000ffff027224 */ /* 0x000fc600078e00ff */
[----:B------:R-:W-:-:S04]  /*82e0*/  IMNMX R6, RZ, R3, !PT ;  /* 0x00000003ff067217 */ /* 0x000fc80007800200 */
[----:B------:R-:W-:-:S13]  /*82f0*/  ISETP.GT.AND P0, PT, R8, R6, PT ;  /* 0x000000060800720c */ /* 0x000fda0003f04270 */
[----:B------:R-:W-:Y:S05]  /*8300*/  @!P0 BRA `(.L_x_963) ;  /* 0x000001d000008947 */ /* 0x000fea0003800000 */
[----:B------:R-:W-:Y:S02]  /*8310*/  IABS R3, R131 ;  /* 0x0000008300037213 */ /* 0x000fe40000000000 */
[----:B------:R-:W-:Y:S02]  /*8320*/  IADD3 R4, R131, -0x1, R8 ;  /* 0xffffffff83047810 */ /* 0x000fe40007ffe008 */
[----:B------:R-:W1:Y:S03]  /*8330*/  I2F.RP R2, R3 ;  /* 0x0000000300027306 */ /* 0x000e660000209400 */
[----:B------:R-:W-:Y:S02]  /*8340*/  IMAD.IADD R9, R4, 0x1, -R6 ;  /* 0x0000000104097824 */ /* 0x000fe400078e0a06 */
[----:B------:R-:W-:-:S03]  /*8350*/  IMAD.MOV.U32 R4, RZ, RZ, RZ ;  /* 0x000000ffff047224 */ /* 0x000fc600078e00ff */
        /* <DEDUP_REMOVED lines=24> */
.L_x_963:
[----:B------:R-:W-:Y:S05]  /*84e0*/  BSYNC B0 ;  /* 0x0000000000007941 */ /* 0x000fea0003800000 */
.L_x_962:
[----:B------:R-:W3:Y:S01]  /*84f0*/  LDL R3, [R1+0x28] ;  /* 0x0000280001037983 */ /* 0x000ee20000100800 */
        /* <DEDUP_REMOVED lines=13> */
[----:B--2---:R-:W-:Y:S01]  /*85d0*/  CS2R R80, SRZ ;  /* 0x0000000000507805 */ /* 0x004fe2000001ff00 */
        /* <DEDUP_REMOVED lines=19> */
[----:B---3--:R-:W-:-:S04]  /*8710*/  IMAD R242, R3, R2, R6 ;  /* 0x0000000203f27224 */ /* 0x008fc800078e0206 */
[--C-:B------:R-:W-:Y:S01]  /*8720*/  IMAD.IADD R3, R242, 0x1, R2.reuse ;  /* 0x00000001f2037824 */ /* 0x100fe200078e0202 */
[----:B------:R-:W-:-:S04]  /*8730*/  PRMT R2, RZ, 0x7610, R2 ;  /* 0x00007610ff027816 */ /* 0x000fc80000000002 */
[----:B------:R-:W-:-:S04]  /*8740*/  IMNMX R212, R8, R3, PT ;  /* 0x0000000308d47217 */ /* 0x000fc80003800200 */
[----:B------:R-:W-:-:S13]  /*8750*/  ISETP.GT.AND P0, PT, R212, R242, PT ;  /* 0x000000f2d400720c */ /* 0x000fda0003f04270 */
[----:B------:R-:W-:Y:S05]  /*8760*/  @!P0 BRA `(.L_x_964) ;  /* 0x0001666000008947 */ /* 0x000fea0003800000 */
[----:B------:R-:W2:Y:S01]  /*8770*/  LDL R10, [R1+0x24] ;  /* 0x00002400010a7983 */ /* 0x000ea20000100800 */
[----:B------:R-:W-:-:S03]  /*8780*/  ISETP.NE.U32.AND P0, PT, RZ, c[0x0][0x340], PT ;  /* 0x0000d000ff007a0c */ /* 0x000fc60003f05070 */
[----:B------:R-:W3:Y:S01]  /*8790*/  LDL R9, [R1+0x20] ;  /* 0x0000200001097983 */ /* 0x000ee20000100800 */
[----:B------:R-:W-:-:S13]  /*87a0*/  ISETP.NE.AND.EX P0, PT, RZ, c[0x0][0x344], PT, P0 ;  /* 0x0000d100ff007a0c */ /* 0x000fda0003f05300 */
[----:B------:R-:W-:-:S04]  /*87b0*/  @P0 IMAD.MOV.U32 R2, RZ, RZ, 0x4 ;  /* 0x00000004ff020424 */ /* 0x000fc800078e00ff */
[----:B--2---:R-:W-:-:S06]  /*87c0*/  @P0 IMAD.WIDE R2, R10, R2, c[0x0][0x340] ;  /* 0x0000d0000a020625 */ /* 0x004fcc00078e0202 */
[----:B------:R1:W5:Y:S01]  /*87d0*/  @P0 LDG.E R2, [R2.64] ;  /* 0x0000000802020981 */ /* 0x000362000c1e1900 */
[----:B------:R-:W-:Y:S01]  /*87e0*/  ISETP.NE.U32.AND P1, PT, RZ, c[0x0][0x348], PT ;  /* 0x0000d200ff007a0c */ /* 0x000fe20003f25070 */
[----:B------:R-:W-:Y:S01]  /*87f0*/  IMAD.WIDE.U32 R4, R143, c[0x0][0x178], RZ ;  /* 0x00005e008f047a25 */ /* 0x000fe200078e00ff */
[----:B------:R-:W-:Y:S02]  /*8800*/  SHF.R.S32.HI R6, RZ, 0x1f, R10 ;  /* 0x0000001fff067819 */ /* 0x000fe4000001140a */
[----:B------:R-:W-:Y:S01]  /*8810*/  ISETP.NE.AND.EX P1, PT, RZ, c[0x0][0x34c], PT, P1 ;  /* 0x0000d300ff007a0c */ /* 0x000fe20003f25310 */
[----:B------:R-:W-:Y:S01]  /*8820*/  WARPSYNC 0xffffffff ;  /* 0xffffffff00007948 */ /* 0x000fe20003800000 */
[----:B---3--:R-:W-:Y:S02]  /*8830*/  LOP3.LUT R81, R9, 0xffff, RZ, 0xc0, !PT ;  /* 0x0000ffff09517812 */ /* 0x008fe400078ec0ff */
[----:B------:R-:W-:Y:S02]  /*8840*/  SEL R11, R6, RZ, !P1 ;  /* 0x000000ff060b7207 */ /* 0x000fe40004800000 */
[----:B------:R-:W-:-:S02]  /*8850*/  IADD3 R127, R212, -0x1, RZ ;  /* 0xffffffffd47f7810 */ /* 0x000fc40007ffe0ff */
[----:B-1----:R-:W-:-:S05]  /*8860*/  SHF.R.S32.HI R3, RZ, 0x1f, R143 ;  /* 0x0000001fff037819 */ /* 0x002fca000001148f */
[----:B------:R-:W-:-:S04]  /*8870*/  IMAD R3, R3, c[0x0][0x178], RZ ;  /* 0x00005e0003037a24 */ /* 0x000fc800078e02ff */
[----:B------:R-:W-:Y:S01]  /*8880*/  IMAD R3, R143, c[0x0][0x17c], R3 ;  /* 0x00005f008f037a24 */ /* 0x000fe200078e0203 */
[----:B------:R-:W-:-:S03]  /*8890*/  SEL R6, R10, RZ, !P1 ;  /* 0x000000ff0a067207 */ /* 0x000fc60004800000 */
[----:B------:R-:W-:Y:S02]  /*88a0*/  IMAD.IADD R9, R5, 0x1, R3 ;  /* 0x0000000105097824 */ /* 0x000fe400078e0203 */
[----:B------:R-:W-:-:S03]  /*88b0*/  @!P0 IMAD.MOV.U32 R2, RZ, RZ, R10 ;  /* 0x000000ffff028224 */ /* 0x000fc600078e000a */
[----:B------:R-:W2:Y:S01]  /*88c0*/  LDL R129, [R1+0x10] ;  /* 0x0000100001817983 */ /* 0x000ea20000100800 */
[----:B------:R-:W-:Y:S01]  /*88d0*/  IMAD.MOV.U32 R65, RZ, RZ, 0x60 ;  /* 0x00000060ff417424 */ /* 0x000fe200078e00ff */
[----:B-----5:R-:W-:Y:S01]  /*88e0*/  SHF.R.S32.HI R5, RZ, 0x1f, R2 ;  /* 0x0000001fff057819 */ /* 0x020fe20000011402 */
[----:B------:R-:W-:Y:S01]  /*88f0*/  IMAD.MOV.U32 R140, RZ, RZ, c[0x0][0x2b8] ;  /* 0x0000ae00ff8c7624 */ /* 0x000fe200078e00ff */
[----:B------:R-:W-:Y:S01]  /*8900*/  LOP3.LUT R209, R209, 0xfff7ffff, RZ, 0xc0, !PT ;  /* 0xfff7ffffd1d17812 */ /* 0x000fe200078ec0ff */
[----:B------:R-:W-:Y:S02]  /*8910*/  IMAD R126, R212, R65, -0x60 ;  /* 0xffffffa0d47e7424 */ /* 0x000fe400078e0241 */
[----:B------:R-:W-:Y:S01]  /*8920*/  IMAD.WIDE.U32 R130, R2, c[0x0][0x2b0], RZ ;  /* 0x0000ac0002827a25 */ /* 0x000fe200078e00ff */
[----:B------:R-:W-:Y:S01]  /*8930*/  BAR.SYNC.DEFER_BLOCKING 0x0 ;  /* 0x0000000000007b1d */ /* 0x000fe20000010000 */
[----:B------:R-:W-:-:S02]  /*8940*/  ISETP.NE.AND P1, PT, R140, 0x1, PT ;  /* 0x000000018c00780c */ /* 0x000fc40003f25270 */
[----:B------:R-:W-:Y:S02]  /*8950*/  IMAD.IADD R3, R0, 0x1, R126 ;  /* 0x0000000100037824 */ /* 0x000fe400078e027e */
[----:B------:R-:W-:Y:S01]  /*8960*/  IMAD.MOV.U32 R222, RZ, RZ, RZ ;  /* 0x000000ffffde7224 */ /* 0x000fe200078e00ff */
[----:B------:R-:W-:Y:S02]  /*8970*/  STL.64 [R1], R130 ;  /* 0x0000008201007387 */ /* 0x000fe40000100a00 */
[----:B------:R-:W-:-:S04]  /*8980*/  ISETP.GE.AND P0, PT, R3, R244, PT ;  /* 0x000000f40300720c */ /* 0x000fc80003f06270 */
[----:B------:R-:W-:Y:S02]  /*8990*/  ISETP.GT.OR P0, PT, R0, 0x5f, P0 ;  /* 0x0000005f0000780c */ /* 0x000fe40000704670 */
[----:B------:R-:W-:Y:S01]  /*89a0*/  @P1 LOP3.LUT R209, R209, 0x80000, RZ, 0xfc, !PT ;  /* 0x00080000d1d11812 */ /* 0x000fe200078efcff */
[----:B--2---:R-:W-:Y:S02]  /*89b0*/  IMAD.IADD R14, R3, 0x1, R129 ;  /* 0x00000001030e7824 */ /* 0x004fe400078e0281 */
[----:B------:R-:W-:Y:S02]  /*89c0*/  IMAD R3, R5, c[0x0][0x2b0], RZ ;  /* 0x0000ac0005037a24 */ /* 0x000fe400078e02ff */
[----:B------:R-:W-:-:S04]  /*89d0*/  @P1 IMAD.HI.U32 R5, R14, c[0x0][0x2bc], RZ ;  /* 0x0000af000e051a27 */ /* 0x000fc800078e00ff */
[----:B------:R-:W-:Y:S01]  /*89e0*/  IMAD.MOV.U32 R8, RZ, RZ, R14 ;  /* 0x000000ffff087224 */ /* 0x000fe200078e000e */
[----:B------:R-:W-:Y:S01]  /*89f0*/  @P1 SHF.R.U32.HI R8, RZ, c[0x0][0x2c0], R5 ;  /* 0x0000b000ff081a19 */ /* 0x000fe20000011605 */
[----:B------:R-:W-:-:S04]  /*8a00*/  IMAD R3, R2, c[0x0][0x2b4], R3 ;  /* 0x0000ad0002037a24 */ /* 0x000fc800078e0203 */
[----:B------:R-:W-:Y:S01]  /*8a10*/  IMAD.IADD R128, R131, 0x1, R3 ;  /* 0x0000000183807824 */ /* 0x000fe200078e0203 */
[----:B------:R-:W-:-:S04]  /*8a20*/  @!P0 IADD3 R3, P1, R8, R130, RZ ;  /* 0x0000008208038210 */ /* 0x000fc80007f3e0ff */
[----:B------:R-:W-:Y:S01]  /*8a30*/  @!P0 LEA.HI.X.SX32 R5, R8, R128, 0x1, P1 ;  /* 0x0000008008058211 */ /* 0x000fe200008f0eff */
[----:B------:R-:W-:Y:S01]  /*8a40*/  IMAD R48, R243, c[0x0][0x2c4], RZ ;  /* 0x0000b100f3307a24 */ /* 0x000fe200078e02ff */
[----:B------:R-:W-:Y:S01]  /*8a50*/  @!P0 LEA R2, P1, R3, c[0x0][0x2a0], 0x2 ;  /* 0x0000a80003028a11 */ /* 0x000fe200078210ff */
[----:B------:R-:W-:Y:S01]  /*8a60*/  IMAD.WIDE.U32 R250, R81, c[0x0][0x1e8], RZ ;  /* 0x00007a0051fa7a25 */ /* 0x000fe200078e00ff */
[----:B------:R-:W-:Y:S02]  /*8a70*/  STL [R1+0x8], R128 ;  /* 0x0000088001007387 */ /* 0x000fe40000100800 */
[----:B------:R-:W-:-:S05]  /*8a80*/  @!P0 LEA.HI.X R3, R3, c[0x0][0x2a4], R5, 0x2, P1 ;  /* 0x0000a90003038a11 */ /* 0x000fca00008f1405 */
[----:B------:R1:W2:Y:S01]  /*8a90*/  @!P0 LDG.E R222, [R2.64] ;  /* 0x0000000802de8981 */ /* 0x0002a2000c1e1900 */
[----:B------:R-:W-:Y:S01]  /*8aa0*/  IMAD.MOV.U32 R5, RZ, RZ, R9 ;  /* 0x000000ffff057224 */ /* 0x000fe200078e0009 */
[----:B------:R-:W-:Y:S01]  /*8ab0*/  ISETP.GE.AND P1, PT, R76, c[0x0][0x198], PT ;  /* 0x000066004c007a0c */ /* 0x000fe20003f26270 */
[----:B------:R-:W-:Y:S01]  /*8ac0*/  IMAD R9, R11, c[0x0][0x1c0], RZ ;  /* 0x000070000b097a24 */ /* 0x000fe200078e02ff */
[----:B------:R-:W-:Y:S01]  /*8ad0*/  LOP3.LUT R209, R209, 0xfffbffff, RZ, 0xc0, !PT ;  /* 0xfffbffffd1d17812 */ /* 0x000fe200078ec0ff */
[----:B------:R-:W-:-:S04]  /*8ae0*/  IMAD.WIDE.U32 R4, R81, c[0x0][0x1b8], R4 ;  /* 0x00006e0051047a25 */ /* 0x000fc800078e0004 */
[----:B------:R-:W-:Y:S02]  /*8af0*/  IMAD R5, R81, c[0x0][0x1bc], R5 ;  /* 0x00006f0051057a24 */ /* 0x000fe400078e0205 */
[C---:B------:R-:W-:Y:S02]  /*8b00*/  IMAD R9, R6.reuse, c[0x0][0x1c4], R9 ;  /* 0x0000710006097a24 */ /* 0x040fe400078e0209 */
[----:B------:R-:W-:-:S04]  /*8b10*/  IMAD.WIDE.U32 R4, R6, c[0x0][0x1c0], R4 ;  /* 0x0000700006047a25 */ /* 0x000fc800078e0004 */
[----:B------:R-:W-:Y:S02]  /*8b20*/  IMAD.IADD R5, R5, 0x1, R9 ;  /* 0x0000000105057824 */ /* 0x000fe400078e0209 */
[----:B------:R-:W-:Y:S02]  /*8b30*/  IMAD R252, R81, c[0x0][0x1ec], R251 ;  /* 0x00007b0051fc7a24 */ /* 0x000fe400078e02fb */
[----:B------:R-:W-:Y:S02]  /*8b40*/  IMAD R65, R212, -0x60, R65 ;  /* 0xffffffa0d4417824 */ /* 0x000fe400078e0241 */
[----:B-1----:R-:W-:Y:S02]  /*8b50*/  IMAD.IADD R3, R0, 0x1, R71 ;  /* 0x0000000100037824 */ /* 0x002fe400078e0247 */
[----:B------:R-:W-:Y:S02]  /*8b60*/  IMAD.IADD R125, R244, 0x1, R65 ;  /* 0x00000001f47d7824 */ /* 0x000fe400078e0241 */
[----:B------:R-:W-:-:S04]  /*8b70*/  @P3 IMAD.HI.U32 R10, R3, c[0x0][0x2c8], RZ ;  /* 0x0000b200030a3a27 */ /* 0x000fc800078e00ff */
[----:B------:R-:W-:Y:S01]  /*8b80*/  IMAD.MOV.U32 R2, RZ, RZ, R3 ;  /* 0x000000ffff027224 */ /* 0x000fe200078e0003 */
[----:B------:R-:W-:Y:S01]  /*8b90*/  @P3 SHF.R.U32.HI R2, RZ, c[0x0][0x2cc], R10 ;  /* 0x0000b300ff023a19 */ /* 0x000fe2000001160a */
[----:B------:R-:W-:-:S03]  /*8ba0*/  IMAD.IADD R97, R125, 0x1, -R101 ;  /* 0x000000017d617824 */ /* 0x000fc600078e0a65 */
[--C-:B------:R-:W-:Y:S01]  /*8bb0*/  SHF.R.S32.HI R10, RZ, 0x1f, R2.reuse ;  /* 0x0000001fff0a7819 */ /* 0x100fe20000011402 */
[----:B------:R-:W-:Y:S01]  /*8bc0*/  IMAD.MOV R6, RZ, RZ, -R2 ;  /* 0x000000ffff067224 */ /* 0x000fe200078e0a02 */
[----:B------:R-:W-:-:S03]  /*8bd0*/  ISETP.GE.AND P2, PT, R97, 0x1, PT ;  /* 0x000000016100780c */ /* 0x000fc60003f46270 */
        /* <DEDUP_REMOVED lines=10> */
[----:B------:R-:W-:Y:S01]  /*8c80*/  LEA R3, P0, R2, c[0x0][0x160], 0x1 ;  /* 0x0000580002037a11 */ /* 0x000fe200078008ff */
[----:B------:R-:W-:-:S03]  /*8c90*/  IMAD.IADD R6, R101, 0x1, R71 ;  /* 0x0000000165067824 */ /* 0x000fc600078e0247 */
[----:B------:R-:W-:Y:S01]  /*8ca0*/  LEA.HI.X R2, R2, c[0x0][0x164], R4, 0x1, P0 ;  /* 0x0000590002027a11 */ /* 0x000fe200000f0c04 */
[----:B------:R-:W-:Y:S01]  /*8cb0*/  SHFL.IDX PT, R9, R3, 0x1, 0x181f ;  /* 0x00381f0003097f89 */ /* 0x000fe200000e0000 */
[CC--:B------:R-:W-:Y:S02]  /*8cc0*/  ISETP.GE.AND P3, PT, R6.reuse, R48.reuse, PT ;  /* 0x000000300600720c */ /* 0x0c0fe40003f66270 */
[----:B------:R-:W-:Y:S01]  /*8cd0*/  IADD3 R11, R6, 0x20, RZ ;  /* 0x00000020060b7810 */ /* 0x000fe20007ffe0ff */
[----:B------:R-:W1:Y:S03]  /*8ce0*/  SHFL.IDX PT, R4, R3, RZ, 0x181f ;  /* 0x00181fff03047589 */ /* 0x000e6600000e0000 */
[----:B------:R-:W-:Y:S01]  /*8cf0*/  ISETP.GE.AND P4, PT, R11, R48, PT ;  /* 0x000000300b00720c */ /* 0x000fe20003f86270 */
[----:B------:R-:W3:Y:S01]  /*8d00*/  SHFL.IDX PT, R5, R2, RZ, 0x181f ;  /* 0x00181fff02057589 */ /* 0x000ee200000e0000 */
[----:B------:R-:W-:-:S03]  /*8d10*/  IMAD.MOV R11, RZ, RZ, -R8 ;  /* 0x000000ffff0b7224 */ /* 0x000fc600078e0a08 */
[----:B------:R-:W4:Y:S01]  /*8d20*/  SHFL.IDX PT, R10, R2, 0x1, 0x181f ;  /* 0x00381f00020a7f89 */ /* 0x000f2200000e0000 */
[----:B------:R-:W-:-:S03]  /*8d30*/  IMAD R225, R11, c[0x0][0x2b8], R14 ;  /* 0x0000ae000be17a24 */ /* 0x000fc600078e020e */
[----:B------:R-:W4:Y:S02]  /*8d40*/  SHFL.IDX PT, R8, R3, 0x2, 0x181f ;  /* 0x00581f0003087f89 */ /* 0x000f2400000e0000 */
[----:B------:R-:W-:Y:S02]  /*8d50*/  SHF.R.S32.HI R89, RZ, 0x1f, R225 ;  /* 0x0000001fff597819 */ /* 0x000fe400000114e1 */
[----:B------:R-:W4:Y:S03]  /*8d60*/  SHFL.IDX PT, R11, R2, 0x2, 0x181f ;  /* 0x00581f00020b7f89 */ /* 0x000f2600000e0000 */
[----:B------:R-:W-:-:S04]  /*8d70*/  IMAD R14, R89, c[0x0][0x1e0], RZ ;  /* 0x00007800590e7a24 */ /* 0x000fc800078e02ff */
[----:B------:R-:W-:Y:S01]  /*8d80*/  IMAD R14, R225, c[0x0][0x1e4], R14 ;  /* 0x00007900e10e7a24 */ /* 0x000fe200078e020e */
[----:B-1----:R-:W-:-:S04]  /*8d90*/  @!P3 LEA R26, P0, R76, R4, 0x1 ;  /* 0x000000044c1ab211 */ /* 0x002fc800078008ff */
[-C--:B---3--:R-:W-:Y:S02]  /*8da0*/  @!P3 LEA.HI.X R27, R76, R5.reuse, R77, 0x1, P0 ;  /* 0x000000054c1bb211 */ /* 0x088fe400000f0c4d */
[C---:B------:R-:W-:Y:S02]  /*8db0*/  @!P3 LEA R24, P0, R211.reuse, R4, 0x1 ;  /* 0x00000004d318b211 */ /* 0x040fe400078008ff */
[----:B------:R-:W-:Y:S01]  /*8dc0*/  IADD3 R4, R6, 0x40, RZ ;  /* 0x0000004006047810 */ /* 0x000fe20007ffe0ff */
[----:B------:R1:W-:Y:S01]  /*8dd0*/  @!P3 LDGSTS.E.BYPASS.LTC128B.128 [R210+0x100], [R26.64], !P1 ;  /* 0x001000001ad2bfae */ /* 0x0003e2000c901d48 */
[----:B------:R-:W-:Y:S02]  /*8de0*/  @!P3 LEA.HI.X R25, R211, R5, R238, 0x1, P0 ;  /* 0x00000005d319b211 */ /* 0x000fe400000f0cee */
[----:B------:R-:W-:Y:S01]  /*8df0*/  ISETP.GE.AND P5, PT, R4, R48, PT ;  /* 0x000000300400720c */ /* 0x000fe20003fa6270 */
[----:B------:R-:W-:Y:S01]  /*8e00*/  IMAD.WIDE.U32 R4, R225, c[0x0][0x1e0], RZ ;  /* 0x00007800e1047a25 */ /* 0x000fe200078e00ff */
[----:B------:R-:W-:-:S03]  /*8e10*/  @!P4 LEA R22, P0, R76, R9, 0x1 ;  /* 0x000000094c16c211 */ /* 0x000fc600078008ff */
[----:B------:R-:W-:Y:S01]  /*8e20*/  IMAD.IADD R5, R5, 0x1, R14 ;  /* 0x0000000105057824 */ /* 0x000fe200078e020e */
[----:B----4-:R-:W-:Y:S02]  /*8e30*/  @!P4 LEA.HI.X R23, R76, R10, R77, 0x1, P0 ;  /* 0x0000000a4c17c211 */ /* 0x010fe400000f0c4d */
[----:B------:R-:W-:-:S04]  /*8e40*/  @!P4 LEA R20, P0, R211, R9, 0x1 ;  /* 0x00000009d314c211 */ /* 0x000fc800078008ff */
[----:B------:R-:W-:Y:S02]  /*8e50*/  @!P4 LEA.HI.X R21, R211, R10, R238, 0x1, P0 ;  /* 0x0000000ad315c211 */ /* 0x000fe400000f0cee */
[----:B------:R-:W-:-:S04]  /*8e60*/  @!P5 LEA R18, P0, R76, R8, 0x1 ;  /* 0x000000084c12d211 */ /* 0x000fc800078008ff */
[-C--:B------:R-:W-:Y:S02]  /*8e70*/  @!P5 LEA.HI.X R19, R76, R11.reuse, R77, 0x1, P0 ;  /* 0x0000000b4c13d211 */ /* 0x080fe400000f0c4d */
[C---:B------:R-:W-:Y:S02]  /*8e80*/  @!P5 LEA R14, P0, R211.reuse, R8, 0x1 ;  /* 0x00000008d30ed211 */ /* 0x040fe400078008ff */
[----:B------:R3:W4:Y:S02]  /*8e90*/  SHFL.IDX PT, R8, R3, 0x3, 0x181f ;  /* 0x00781f0003087f89 */ /* 0x00072400000e0000 */
[----:B------:R-:W-:Y:S02]  /*8ea0*/  @!P5 LEA.HI.X R15, R211, R11, R238, 0x1, P0 ;  /* 0x0000000bd30fd211 */ /* 0x000fe400000f0cee */
[----:B--2---:R-:W-:Y:S01]  /*8eb0*/  SHF.R.S32.HI R90, RZ, 0x1f, R222 ;  /* 0x0000001fff5a7819 */ /* 0x004fe200000114de */
[----:B------:R-:W-:-:S04]  /*8ec0*/  IMAD.WIDE.U32 R4, R222, c[0x0][0x1f0], R4 ;  /* 0x00007c00de047a25 */ /* 0x000fc800078e0004 */
[----:B------:R-:W-:Y:S01]  /*8ed0*/  IMAD R9, R90, c[0x0][0x1f0], RZ ;  /* 0x00007c005a097a24 */ /* 0x000fe200078e02ff */
[----:B---3--:R-:W-:Y:S02]  /*8ee0*/  IADD3 R3, P0, R4, R250, RZ ;  /* 0x000000fa04037210 */ /* 0x008fe40007f1e0ff */
[----:B------:R2:W3:Y:S01]  /*8ef0*/  SHFL.IDX PT, R4, R2, 0x3, 0x181f ;  /* 0x00781f0002047f89 */ /* 0x0004e200000e0000 */
[----:B------:R-:W-:-:S05]  /*8f00*/  IMAD R9, R222, c[0x0][0x1f4], R9 ;  /* 0x00007d00de097a24 */ /* 0x000fca00078e0209 */
[----:B--2---:R-:W-:Y:S02]  /*8f10*/  IADD3.X R2, R252, R5, R9, P0, !PT ;  /* 0x00000005fc027210 */ /* 0x004fe400007fe409 */
[C---:B------:R-:W-:Y:S02]  /*8f20*/  LEA R10, P0, R3.reuse, c[0x0][0x1c8], 0x1 ;  /* 0x00007200030a7a11 */ /* 0x040fe400078008ff */
[----:B------:R-:W-:Y:S02]  /*8f30*/  IADD3 R5, R6, 0x60, RZ ;  /* 0x0000006006057810 */ /* 0x000fe40007ffe0ff */
[----:B------:R-:W-:Y:S01]  /*8f40*/  LEA.HI.X R17, R3, c[0x0][0x1cc], R2, 0x1, P0 ;  /* 0x0000730003117a11 */ /* 0x000fe200000f0c02 */
[----:B------:R-:W2:Y:S01]  /*8f50*/  SHFL.IDX PT, R11, R10, RZ, 0x181f ;  /* 0x00181fff0a0b7589 */ /* 0x000ea200000e0000 */
[----:B------:R-:W-:-:S03]  /*8f60*/  ISETP.GE.AND P6, PT, R5, R48, PT ;  /* 0x000000300500720c */ /* 0x000fc60003fc6270 */
[----:B------:R-:W1:Y:S10]  /*8f70*/  SHFL.IDX PT, R16, R17, RZ, 0x181f ;  /* 0x00181fff11107589 */ /* 0x000e7400000e0000 */
[----:B----4-:R-:W-:-:S04]  /*8f80*/  @!P6 LEA R2, P0, R76, R8, 0x1 ;  /* 0x000000084c02e211 */ /* 0x010fc800078008ff */
[----:B---3--:R-:W-:Y:S02]  /*8f90*/  @!P6 LEA.HI.X R3, R76, R4, R77, 0x1, P0 ;  /* 0x000000044c03e211 */ /* 0x008fe400000f0c4d */
[----:B------:R-:W-:-:S04]  /*8fa0*/  @!P6 LEA R8, P0, R211, R8, 0x1 ;  /* 0x00000008d308e211 */ /* 0x000fc800078008ff */
[----:B------:R-:W-:Y:S02]  /*8fb0*/  @!P6 LEA.HI.X R9, R211, R4, R238, 0x1, P0 ;  /* 0x00000004d309e211 */ /* 0x000fe400000f0cee */
[----:B--2---:R-:W-:-:S04]  /*8fc0*/  @P2 LEA R4, P0, R76, R11, 0x1 ;  /* 0x0000000b4c042211 */ /* 0x004fc800078008ff */
[----:B-1----:R-:W-:Y:S02]  /*8fd0*/  @P2 LEA.HI.X R5, R76, R16, R77, 0x1, P0 ;  /* 0x000000104c052211 */ /* 0x002fe400000f0c4d */
[----:B------:R-:W-:-:S13]  /*8fe0*/  ISETP.GE.AND P0, PT, R211, c[0x0][0x198], PT ;  /* 0x00006600d3007a0c */ /* 0x000fda0003f06270 */
[----:B------:R1:W-:Y:S04]  /*8ff0*/  @!P3 LDGSTS.E.BYPASS.LTC128B.128 [R210+0x4100], [R24.64], !P0 ;  /* 0x0410000018d2bfae */ /* 0x0003e8000c101d48 */
[----:B------:R1:W-:Y:S04]  /*9000*/  @!P4 LDGSTS.E.BYPASS.LTC128B.128 [R241+0x1100], [R22.64], !P1 ;  /* 0x0110000016f1cfae */ /* 0x0003e8000c901d48 */
[----:B------:R1:W-:Y:S04]  /*9010*/  @!P4 LDGSTS.E.BYPASS.LTC128B.128 [R241+0x5100], [R20.64], !P0 ;  /* 0x0510000014f1cfae */ /* 0x0003e8000c101d48 */
[----:B------:R1:W-:Y:S04]  /*9020*/  @!P5 LDGSTS.E.BYPASS.LTC128B.128 [R241+0x2100], [R18.64], !P1 ;  /* 0x0210000012f1dfae */ /* 0x0003e8000c901d48 */
[----:B------:R1:W-:Y:S04]  /*9030*/  @!P5 LDGSTS.E.BYPASS.LTC128B.128 [R241+0x6100], [R14.64], !P0 ;  /* 0x061000000ef1dfae */ /* 0x0003e8000c101d48 */
[----:B------:R2:W-:Y:S04]  /*9040*/  @!P6 LDGSTS.E.BYPASS.LTC128B.128 [R241+0x3100], [R2.64], !P1 ;  /* 0x0310000002f1efae */ /* 0x0005e8000c901d48 */
[----:B------:R1:W-:Y:S01]  /*9050*/  @!P6 LDGSTS.E.BYPASS.LTC128B.128 [R241+0x7100], [R8.64], !P0 ;  /* 0x0710000008f1efae */ /* 0x0003e2000c101d48 */
[----:B------:R-:W-:-:S03]  /*9060*/  @P2 ISETP.GE.AND P0, PT, R76, c[0x0][0x1d4], PT ;  /* 0x000075004c002a0c */ /* 0x000fc60003f06270 */
[----:B------:R-:W0:Y:S10]  /*9070*/  LDGDEPBAR ;  /* 0x00000000000079af */ /* 0x000e340000000000 */
[----:B------:R3:W-:Y:S01]  /*9080*/  @P2 LDGSTS.E.BYPASS.LTC128B.128 [R210+0x8100], [R4.64], !P0 ;  /* 0x0810000004d22fae */ /* 0x0007e2000c101d48 */
[----:B------:R-:W-:-:S02]  /*9090*/  @P2 ISETP.GE.AND P0, PT, R211, c[0x0][0x1d4], PT ;  /* 0x00007500d3002a0c */ /* 0x000fc40003f06270 */
[----:B--2---:R-:W-:-:S04]  /*90a0*/  @P2 LEA R2, P1, R211, R11, 0x1 ;  /* 0x0000000bd3022211 */ /* 0x004fc800078208ff */
[----:B------:R-:W-:Y:S02]  /*90b0*/  @P2 LEA.HI.X R3, R211, R16, R238, 0x1, P1 ;  /* 0x00000010d3032211 */ /* 0x000fe400008f0cee */
[----:B------:R-:W-:-:S05]  /*90c0*/  ISETP.GE.AND P1, PT, R97, 0x21, PT ;  /* 0x000000216100780c */ /* 0x000fca0003f26270 */
[----:B------:R2:W-:Y:S04]  /*90d0*/  @P2 LDGSTS.E.BYPASS.LTC128B.128 [R210+0xb100], [R2.64], !P0 ;  /* 0x0b10000002d22fae */ /* 0x0005e8000c101d48 */
[----:B--2---:R-:W3:Y:S04]  /*90e0*/  SHFL.IDX PT, R2, R10, 0x1, 0x181f ;  /* 0x00381f000a027f89 */ /* 0x004ee800000e0000 */
[----:B------:R-:W2:Y:S01]  /*90f0*/  SHFL.IDX PT, R3, R17, 0x1, 0x181f ;  /* 0x00381f0011037f89 */ /* 0x000ea200000e0000 */
[----:B---3--:R-:W-:-:S04]  /*9100*/  @P1 LEA R4, P0, R76, R2, 0x1 ;  /* 0x000000024c041211 */ /* 0x008fc800078008ff */
[----:B--2---:R-:W-:Y:S02]  /*9110*/  @P1 LEA.HI.X R5, R76, R3, R77, 0x1, P0 ;  /* 0x000000034c051211 */ /* 0x004fe400000f0c4d */
[----:B------:R-:W-:-:S04]  /*9120*/  @P1 LEA R2, P0, R211, R2, 0x1 ;  /* 0x00000002d3021211 */ /* 0x000fc800078008ff */
[----:B------:R-:W-:Y:S02]  /*9130*/  @P1 LEA.HI.X R3, R211, R3, R238, 0x1, P0 ;  /* 0x00000003d3031211 */ /* 0x000fe400000f0cee */
[----:B------:R-:W-:-:S13]  /*9140*/  @P1 ISETP.GE.AND P0, PT, R76, c[0x0][0x1d4], PT ;  /* 0x000075004c001a0c */ /* 0x000fda0003f06270 */
[----:B------:R2:W-:Y:S01]  /*9150*/  @P1 LDGSTS.E.BYPASS.LTC128B.128 [R241+0x9100], [R4.64], !P0 ;  /* 0x0910000004f11fae */ /* 0x0005e2000c101d48 */
[----:B------:R-:W-:-:S13]  /*9160*/  @P1 ISETP.GE.AND P0, PT, R211, c[0x0][0x1d4], PT ;  /* 0x00007500d3001a0c */ /* 0x000fda0003f06270 */
[----:B------:R3:W-:Y:S01]  /*9170*/  @P1 LDGSTS.E.BYPASS.LTC128B.128 [R241+0xc100], [R2.64], !P0 ;  /* 0x0c10000002f11fae */ /* 0x0007e2000c101d48 */
[----:B------:R-:W-:-:S03]  /*9180*/  ISETP.GE.AND P1, PT, R97, 0x41, PT ;  /* 0x000000416100780c */ /* 0x000fc60003f26270 */
[----:B---3--:R-:W2:Y:S04]  /*9190*/  SHFL.IDX PT, R2, R10, 0x2, 0x181f ;  /* 0x00581f000a027f89 */ /* 0x008ea800000e0000 */
[----:B------:R-:W3:Y:S06]  /*91a0*/  SHFL.IDX PT, R3, R17, 0x2, 0x181f ;  /* 0x00581f0011037f89 */ /* 0x000eec00000e0000 */
[----:B--2---:R-:W-:-:S04]  /*91b0*/  @P1 LEA R4, P0, R76, R2, 0x1 ;  /* 0x000000024c041211 */ /* 0x004fc800078008ff */
[----:B---3--:R-:W-:Y:S02]  /*91c0*/  @P1 LEA.HI.X R5, R76, R3, R77, 0x1, P0 ;  /* 0x000000034c051211 */ /* 0x008fe400000f0c4d */
[----:B------:R-:W-:-:S04]  /*91d0*/  @P1 LEA R2, P0, R211, R2, 0x1 ;  /* 0x00000002d3021211 */ /* 0x000fc800078008ff */
[----:B------:R-:W-:Y:S02]  /*91e0*/  @P1 LEA.HI.X R3, R211, R3, R238, 0x1, P0 ;  /* 0x00000003d3031211 */ /* 0x000fe400000f0cee */
[----:B------:R-:W-:-:S13]  /*91f0*/  @P1 ISETP.GE.AND P0, PT, R76, c[0x0][0x1d4], PT ;  /* 0x000075004c001a0c */ /* 0x000fda0003f06270 */
[----:B------:R1:W-:Y:S01]  /*9200*/  @P1 LDGSTS.E.BYPASS.LTC128B.128 [R241+0xa100], [R4.64], !P0 ;  /* 0x0a10000004f11fae */ /* 0x0003e2000c101d48 */
[----:B------:R-:W-:-:S13]  /*9210*/  @P1 ISETP.GE.AND P0, PT, R211, c[0x0][0x1d4], PT ;  /* 0x00007500d3001a0c */ /* 0x000fda0003f06270 */
[----:B------:R1:W-:Y:S01]  /*9220*/  @P1 LDGSTS.E.BYPASS.LTC128B.128 [R241+0xd100], [R2.64], !P0 ;  /* 0x0d10000002f11fae */ /* 0x0003e2000c101d48 */
[----:B------:R-:W-:Y:S02]  /*9230*/  ISETP.LT.AND P0, PT, RZ, c[0x0][0x27c], PT ;  /* 0x00009f00ff007a0c */ /* 0x000fe40003f01270 */
[----:B------:R-:W-:Y:S01]  /*9240*/  ISETP.GT.AND P1, PT, R0, 0x5f, PT ;  /* 0x0000005f0000780c */ /* 0x000fe20003f24270 */
[----:B------:R-:W0:-:S12]  /*9250*/  LDGDEPBAR ;  /* 0x00000000000079af */ /* 0x000e180000000000 */
[----:B------:R-:W-:Y:S01]  /*9260*/  @P1 LOP3.LUT R209, R209, 0x40000, RZ, 0xfc, !PT ;  /* 0x00040000d1d11812 */ /* 0x000fe200078efcff */
[----:B------:R-:W-:Y:S05]  /*9270*/  @P0 BRA `(.L_x_965) ;  /* 0x0000002000000947 */ /* 0x000fea0003800000 */
[----:B------:R-:W-:-:S04]  /*9280*/  DEPBAR.LE SB0, 0x1 ;  /* 0x000080400000791a */ /* 0x000fc80000000000 */
[----:B------:R-:W-:Y:S05]  /*9290*/  BRA `(.L_x_966) ;  /* 0x00004a7000007947 */ /* 0x000fea0003800000 */
.L_x_965:
[----:B------:R-:W-:Y:S01]  /*92a0*/  ULDC.U8 UR4, c[0x0][0x298] ;  /* 0x0000a60000047ab9 */ /* 0x000fe20000000000 */
[----:B-1----:R-:W-:Y:S01]  /*92b0*/  SHF.R.S32.HI R2, RZ, 0x1f, R132 ;  /* 0x0000001fff027819 */ /* 0x002fe20000011484 */
[----:B------:R-:W-:Y:S01]  /*92c0*/  IMAD.WIDE.U32 R8, R132, c[0x0][0x280], RZ ;  /* 0x0000a00084087a25 */ /* 0x000fe200078e00ff */
[----:B------:R-:W-:Y:S01]  /*92d0*/  ISETP.NE.AND P0, PT, RZ, UR4, PT ;  /* 0x00000004ff007c0c */ /* 0x000fe2000bf05270 */
[----:B------:R-:W-:Y:S02]  /*92e0*/  BSSY B2, `(.L_x_966) ;  /* 0x00004a2000027945 */ /* 0x000fe40003800000 */
[C---:B------:R-:W-:Y:S02]  /*92f0*/  IMAD R3, R2.reuse, c[0x0][0x280], RZ ;  /* 0x0000a00002037a24 */ /* 0x040fe400078e02ff */
[----:B------:R-:W-:Y:S02]  /*9300*/  IMAD R2, R2, c[0x0][0x290], RZ ;  /* 0x0000a40002027a24 */ /* 0x000fe400078e02ff */
[----:B------:R-:W-:-:S02]  /*9310*/  IMAD R3, R132, c[0x0][0x284], R3 ;  /* 0x0000a10084037a24 */ /* 0x000fc400078e0203 */
[----:B------:R-:W-:Y:S01]  /*9320*/  IMAD R10, R132, c[0x0][0x294], R2 ;  /* 0x0000a500840a7a24 */ /* 0x000fe200078e0202 */
[----:B------:R-:W-:Y:S01]  /*9330*/  LEA R2, R102, R6, 0x5 ;  /* 0x0000000666027211 */ /* 0x000fe200078e28ff */
[----:B------:R-:W-:Y:S01]  /*9340*/  IMAD.WIDE.U32 R4, R132, c[0x0][0x290], RZ ;  /* 0x0000a40084047a25 */ /* 0x000fe200078e00ff */
[----:B------:R-:W-:-:S04]  /*9350*/  IADD3 R3, R3, R9, RZ ;  /* 0x0000000903037210 */ /* 0x000fc80007ffe0ff */
[----:B------:R-:W-:Y:S01]  /*9360*/  IADD3 R6, R10, R5, RZ ;  /* 0x000000050a067210 */ /* 0x000fe20007ffe0ff */
[----:B------:R-:W-:Y:S05]  /*9370*/  @!P0 BRA `(.L_x_967) ;  /* 0x0000253000008947 */ /* 0x000fea0003800000 */
[----:B------:R1:W5:Y:S01]  /*9380*/  LDL R64, [R1+0x2c] ;  /* 0x00002c0001407983 */ /* 0x0003620000100800 */
[----:B------:R-:W-:Y:S01]  /*9390*/  ISETP.NE.AND P1, PT, R74, 0x1, PT ;  /* 0x000000014a00780c */ /* 0x000fe20003f25270 */
[----:B------:R-:W-:Y:S01]  /*93a0*/  IMAD.MOV.U32 R9, RZ, RZ, R3 ;  /* 0x000000ffff097224 */ /* 0x000fe200078e0003 */
[----:B------:R-:W-:Y:S01]  /*93b0*/  BSSY B0, `(.L_x_968) ;  /* 0x0000031000007945 */ /* 0x000fe20003800000 */
[----:B------:R-:W-:Y:S01]  /*93c0*/  CS2R R36, SRZ ;  /* 0x0000000000247805 */ /* 0x000fe2000001ff00 */
[----:B------:R-:W-:Y:S01]  /*93d0*/  CS2R R16, SRZ ;  /* 0x0000000000107805 */ /* 0x000fe2000001ff00 */
[----:B------:R-:W-:-:S08]  /*93e0*/  CS2R R14, SRZ ;  /* 0x00000000000e7805 */ /* 0x000fd0000001ff00 */
[----:B------:R-:W-:-:S05]  /*93f0*/  @P1 IMAD.HI.U32 R5, R2, c[0x0][0x2c8], RZ ;  /* 0x0000b20002051a27 */ /* 0x000fca00078e00ff */
[----:B------:R-:W-:-:S04]  /*9400*/  @P1 SHF.R.U32.HI R2, RZ, c[0x0][0x2cc], R5 ;  /* 0x0000b300ff021a19 */ /* 0x000fc80000011605 */
[----:B------:R-:W-:Y:S01]  /*9410*/  SHF.R.S32.HI R5, RZ, 0x1f, R2 ;  /* 0x0000001fff057819 */ /* 0x000fe20000011402 */
[----:B------:R-:W-:-:S04]  /*9420*/  IMAD.WIDE.U32 R8, R2, c[0x0][0x280], R8 ;  /* 0x0000a00002087a25 */ /* 0x000fc800078e0008 */
[----:B------:R-:W-:Y:S01]  /*9430*/  IMAD R10, R5, c[0x0][0x280], RZ ;  /* 0x0000a000050a7a24 */ /* 0x000fe200078e02ff */
[----:B------:R-:W-:-:S03]  /*9440*/  LEA R32, P0, R8, c[0x0][0x270], 0x1 ;  /* 0x00009c0008207a11 */ /* 0x000fc600078008ff */
[----:B------:R-:W-:Y:S02]  /*9450*/  IMAD R3, R2, c[0x0][0x284], R10 ;  /* 0x0000a10002037a24 */ /* 0x000fe400078e020a */
[----:B------:R1:W2:Y:S01]  /*9460*/  SHFL.IDX PT, R18, R32, RZ, 0x181f ;  /* 0x00181fff20127589 */ /* 0x0002a200000e0000 */
[----:B------:R-:W-:Y:S01]  /*9470*/  CS2R R10, SRZ ;  /* 0x00000000000a7805 */ /* 0x000fe2000001ff00 */
[----:B------:R-:W-:-:S05]  /*9480*/  IMAD.IADD R3, R9, 0x1, R3 ;  /* 0x0000000109037824 */ /* 0x000fca00078e0203 */
[----:B------:R-:W-:Y:S01]  /*9490*/  LEA.HI.X R31, R8, c[0x0][0x274], R3, 0x1, P0 ;  /* 0x00009d00081f7a11 */ /* 0x000fe200000f0c03 */
[----:B------:R-:W-:Y:S01]  /*94a0*/  IMAD R3, R5, c[0x0][0x290], RZ ;  /* 0x0000a40005037a24 */ /* 0x000fe200078e02ff */
[----:B------:R-:W-:Y:S01]  /*94b0*/  MOV R5, R6 ;  /* 0x0000000600057202 */ /* 0x000fe20000000f00 */
[----:B------:R-:W-:Y:S02]  /*94c0*/  CS2R R8, SRZ ;  /* 0x0000000000087805 */ /* 0x000fe4000001ff00 */
[----:B------:R1:W3:Y:S02]  /*94d0*/  SHFL.IDX PT, R21, R31, RZ, 0x181f ;  /* 0x00181fff1f157589 */ /* 0x0002e400000e0000 */
[----:B------:R-:W-:-:S04]  /*94e0*/  IMAD.WIDE.U32 R4, R2, c[0x0][0x290], R4 ;  /* 0x0000a40002047a25 */ /* 0x000fc800078e0004 */
[----:B------:R-:W-:Y:S01]  /*94f0*/  IMAD R2, R2, c[0x0][0x294], R3 ;  /* 0x0000a50002027a24 */ /* 0x000fe200078e0203 */
[----:B------:R-:W-:-:S04]  /*9500*/  LEA R30, P0, R4, c[0x0][0x288], 0x1 ;  /* 0x0000a200041e7a11 */ /* 0x000fc800078008ff */
[----:B------:R-:W-:Y:S01]  /*9510*/  IADD3 R2, R5, R2, RZ ;  /* 0x0000000205027210 */ /* 0x000fe20007ffe0ff */
[----:B------:R1:W4:Y:S03]  /*9520*/  SHFL.IDX PT, R19, R30, RZ, 0x181f ;  /* 0x00181fff1e137589 */ /* 0x00032600000e0000 */
[----:B------:R-:W-:-:S05]  /*9530*/  LEA.HI.X R28, R4, c[0x0][0x28c], R2, 0x1, P0 ;  /* 0x0000a300041c7a11 */ /* 0x000fca00000f0c02 */
[----:B------:R1:W1:Y:S01]  /*9540*/  SHFL.IDX PT, R22, R28, RZ, 0x181f ;  /* 0x00181fff1c167589 */ /* 0x00026200000e0000 */
[----:B------:R-:W-:Y:S05]  /*9550*/  @P3 BRA `(.L_x_969) ;  /* 0x0000016000003947 */ /* 0x000fea0003800000 */
[----:B--2---:R-:W-:Y:S01]  /*9560*/  ISETP.GE.AND P1, PT, R78, c[0x0][0x27c], PT ;  /* 0x00009f004e007a0c */ /* 0x004fe20003f26270 */
[----:B------:R-:W-:-:S12]  /*9570*/  CS2R R14, SRZ ;  /* 0x00000000000e7805 */ /* 0x000fd8000001ff00 */
[C---:B------:R-:W-:Y:S01]  /*9580*/  @!P1 IMAD.SHL.U32 R2, R78.reuse, 0x2, RZ ;  /* 0x000000024e029824 */ /* 0x040fe200078e00ff */
[----:B------:R-:W-:-:S04]  /*9590*/  @!P1 SHF.L.U64.HI R3, R78, 0x1, R79 ;  /* 0x000000014e039819 */ /* 0x000fc8000001024f */
[----:B------:R-:W-:-:S05]  /*95a0*/  @!P1 IADD3 R4, P0, R18, R2, RZ ;  /* 0x0000000212049210 */ /* 0x000fca0007f1e0ff */
[--C-:B---3--:R-:W-:Y:S01]  /*95b0*/  @!P1 IMAD.X R5, R21, 0x1, R3.reuse, P0 ;  /* 0x0000000115059824 */ /* 0x108fe200000e0603 */
[----:B----4-:R-:W-:Y:S01]  /*95c0*/  @!P1 IADD3 R2, P0, R19, R2, RZ ;  /* 0x0000000213029210 */ /* 0x010fe20007f1e0ff */
[----:B------:R-:W-:Y:S01]  /*95d0*/  CS2R R16, SRZ ;  /* 0x0000000000107805 */ /* 0x000fe2000001ff00 */
[----:B------:R-:W-:Y:S02]  /*95e0*/  CS2R R10, SRZ ;  /* 0x00000000000a7805 */ /* 0x000fe4000001ff00 */
[----:B------:R2:W5:Y:S01]  /*95f0*/  @!P1 LD.E.64 R14, [R4.64] ;  /* 0x00000008040e9980 */ /* 0x000562000c101b00 */
[----:B-1----:R-:W-:Y:S01]  /*9600*/  @!P1 IMAD.X R3, R22, 0x1, R3, P0 ;  /* 0x0000000116039824 */ /* 0x002fe200000e0603 */
[----:B------:R-:W-:-:S13]  /*9610*/  ISETP.GE.AND P0, PT, R100, c[0x0][0x27c], PT ;  /* 0x00009f0064007a0c */ /* 0x000fda0003f06270 */
[C---:B------:R-:W-:Y:S01]  /*9620*/  @!P0 IMAD.SHL.U32 R6, R100.reuse, 0x2, RZ ;  /* 0x0000000264068824 */ /* 0x040fe200078e00ff */
[----:B-----5:R-:W-:-:S04]  /*9630*/  @!P0 SHF.L.U64.HI R8, R100, 0x1, R64 ;  /* 0x0000000164088819 */ /* 0x020fc80000010240 */
[----:B------:R-:W-:-:S05]  /*9640*/  @!P0 IADD3 R20, P2, R18, R6, RZ ;  /* 0x0000000612148210 */ /* 0x000fca0007f5e0ff */
[----:B------:R-:W-:Y:S01]  /*9650*/  @!P0 IMAD.X R21, R21, 0x1, R8, P2 ;  /* 0x0000000115158824 */ /* 0x000fe200010e0608 */
[----:B------:R-:W-:-:S04]  /*9660*/  @!P0 IADD3 R18, P2, R19, R6, RZ ;  /* 0x0000000613128210 */ /* 0x000fc80007f5e0ff */
[----:B------:R2:W5:Y:S01]  /*9670*/  @!P0 LD.E.64 R16, [R20.64] ;  /* 0x0000000814108980 */ /* 0x000562000c101b00 */
[----:B------:R-:W-:Y:S02]  /*9680*/  @!P0 IMAD.X R19, R22, 0x1, R8, P2 ;  /* 0x0000000116138824 */ /* 0x000fe400010e0608 */
[----:B------:R-:W-:-:S03]  /*9690*/  CS2R R8, SRZ ;  /* 0x0000000000087805 */ /* 0x000fc6000001ff00 */
[----:B------:R2:W5:Y:S04]  /*96a0*/  @!P0 LD.E.64 R10, [R18.64] ;  /* 0x00000008120a8980 */ /* 0x000568000c101b00 */
[----:B------:R2:W5:Y:S02]  /*96b0*/  @!P1 LD.E.64 R8, [R2.64] ;  /* 0x0000000802089980 */ /* 0x000564000c101b00 */
.L_x_969:
[----:B--2---:R-:W-:Y:S05]  /*96c0*/  BSYNC B0 ;  /* 0x0000000000007941 */ /* 0x004fea0003800000 */
.L_x_968:
[----:B-----5:R-:W-:Y:S01]  /*96d0*/  IMAD.MOV.U32 R5, RZ, RZ, R16 ;  /* 0x000000ffff057224 */ /* 0x020fe200078e0010 */
[----:B----4-:R2:W4:Y:S01]  /*96e0*/  SHFL.IDX PT, R19, R31, 0x1, 0x181f ;  /* 0x00381f001f137f89 */ /* 0x01052200000e0000 */
        /* <DEDUP_REMOVED lines=9> */
[----:B------:R-:W-:Y:S01]  /*9780*/  PRMT R52, R52, 0x5410, R2 ;  /* 0x0000541034347816 */ /* 0x000fe20000000002 */
[----:B------:R-:W-:Y:S01]  /*9790*/  IMAD.MOV.U32 R3, RZ, RZ, R8 ;  /* 0x000000ffff037224 */ /* 0x000fe200078e0008 */
[----:B------:R2:W3:Y:S01]  /*97a0*/  SHFL.IDX PT, R6, R32, 0x1, 0x181f ;  /* 0x00381f0020067f89 */ /* 0x0004e200000e0000 */
[----:B------:R-:W-:Y:S01]  /*97b0*/  IMAD.MOV.U32 R2, RZ, RZ, R9 ;  /* 0x000000ffff027224 */ /* 0x000fe200078e0009 */
[----:B------:R-:W-:Y:S01]  /*97c0*/  PRMT R53, R5, 0x7610, R53 ;  /* 0x0000761005357816 */ /* 0x000fe20000000035 */
[----:B------:R-:W-:Y:S01]  /*97d0*/  CS2R R34, SRZ ;  /* 0x0000000000227805 */ /* 0x000fe2000001ff00 */
[----:B------:R2:W1:Y:S01]  /*97e0*/  SHFL.IDX PT, R26, R28, 0x1, 0x181f ;  /* 0x00381f001c1a7f89 */ /* 0x00046200000e0000 */
[----:B------:R-:W-:-:S02]  /*97f0*/  PRMT R54, R4, 0x7610, R54 ;  /* 0x0000761004367816 */ /* 0x000fc40000000036 */
[----:B------:R-:W-:Y:S01]  /*9800*/  PRMT R49, R3, 0x7610, R49 ;  /* 0x0000761003317816 */ /* 0x000fe20000000031 */
[----:B------:R2:W1:Y:S01]  /*9810*/  SHFL.IDX PT, R18, R30, 0x1, 0x181f ;  /* 0x00381f001e127f89 */ /* 0x00046200000e0000 */
[----:B------:R-:W-:Y:S01]  /*9820*/  PRMT R52, R2, 0x7610, R52 ;  /* 0x0000761002347816 */ /* 0x000fe20000000034 */
[----:B------:R-:W-:Y:S01]  /*9830*/  CS2R R4, SRZ ;  /* 0x0000000000047805 */ /* 0x000fe2000001ff00 */
[----:B------:R-:W-:Y:S01]  /*9840*/  CS2R R2, SRZ ;  /* 0x0000000000027805 */ /* 0x000fe2000001ff00 */
[----:B------:R-:W-:Y:S05]  /*9850*/  @P4 BRA `(.L_x_971) ;  /* 0x0000016000004947 */ /* 0x000fea0003800000 */
[----:B----4-:R-:W-:Y:S01]  /*9860*/  ISETP.GE.AND P1, PT, R78, c[0x0][0x27c], PT ;  /* 0x00009f004e007a0c */ /* 0x010fe20003f26270 */
[----:B------:R-:W-:-:S12]  /*9870*/  CS2R R4, SRZ ;  /* 0x0000000000047805 */ /* 0x000fd8000001ff00 */
[C---:B------:R-:W-:Y:S01]  /*9880*/  @!P1 IMAD.SHL.U32 R2, R78.reuse, 0x2, RZ ;  /* 0x000000024e029824 */ /* 0x040fe200078e00ff */
[----:B------:R-:W-:-:S04]  /*9890*/  @!P1 SHF.L.U64.HI R3, R78, 0x1, R79 ;  /* 0x000000014e039819 */ /* 0x000fc8000001024f */
[----:B---3--:R-:W-:-:S05]  /*98a0*/  @!P1 IADD3 R24, P0, R6, R2, RZ ;  /* 0x0000000206189210 */ /* 0x008fca0007f1e0ff */
[--C-:B------:R-:W-:Y:S01]  /*98b0*/  @!P1 IMAD.X R25, R19, 0x1, R3.reuse, P0 ;  /* 0x0000000113199824 */ /* 0x100fe200000e0603 */
[----:B-1----:R-:W-:Y:S01]  /*98c0*/  @!P1 IADD3 R22, P0, R18, R2, RZ ;  /* 0x0000000212169210 */ /* 0x002fe20007f1e0ff */
[----:B------:R-:W-:Y:S01]  /*98d0*/  CS2R R36, SRZ ;  /* 0x0000000000247805 */ /* 0x000fe2000001ff00 */
[----:B------:R-:W-:Y:S02]  /*98e0*/  CS2R R34, SRZ ;  /* 0x0000000000227805 */ /* 0x000fe4000001ff00 */
[----:B------:R1:W5:Y:S01]  /*98f0*/  @!P1 LD.E.64 R4, [R24.64] ;  /* 0x0000000818049980 */ /* 0x000362000c101b00 */
[----:B------:R-:W-:Y:S01]  /*9900*/  @!P1 IMAD.X R23, R26, 0x1, R3, P0 ;  /* 0x000000011a179824 */ /* 0x000fe200000e0603 */
[----:B------:R-:W-:-:S13]  /*9910*/  ISETP.GE.AND P0, PT, R100, c[0x0][0x27c], PT ;  /* 0x00009f0064007a0c */ /* 0x000fda0003f06270 */
[C---:B------:R-:W-:Y:S01]  /*9920*/  @!P0 IMAD.SHL.U32 R2, R100.reuse, 0x2, RZ ;  /* 0x0000000264028824 */ /* 0x040fe200078e00ff */
[----:B------:R-:W-:-:S04]  /*9930*/  @!P0 SHF.L.U64.HI R3, R100, 0x1, R64 ;  /* 0x0000000164038819 */ /* 0x000fc80000010240 */
        /* <DEDUP_REMOVED lines=8> */
.L_x_971:
[----:B----4-:R-:W-:Y:S05]  /*99c0*/  BSYNC B0 ;  /* 0x0000000000007941 */ /* 0x010fea0003800000 */
.L_x_970:
[----:B-1---5:R-:W-:Y:S01]  /*99d0*/  IMAD.MOV.U32 R22, RZ, RZ, R36 ;  /* 0x000000ffff167224 */ /* 0x022fe200078e0024 */
[----:B---3--:R1:W3:Y:S01]  /*99e0*/  SHFL.IDX PT, R21, R31, 0x2, 0x181f ;  /* 0x00581f001f157f89 */ /* 0x0082e200000e0000 */
        /* <DEDUP_REMOVED lines=11> */
[----:B------:R1:W4:Y:S01]  /*9aa0*/  SHFL.IDX PT, R19, R32, 0x2, 0x181f ;  /* 0x00581f0020137f89 */ /* 0x00032200000e0000 */
[----:B------:R-:W-:Y:S01]  /*9ab0*/  IMAD.MOV.U32 R6, RZ, RZ, R3 ;  /* 0x000000ffff067224 */ /* 0x000fe200078e0003 */
[----:B------:R-:W-:Y:S01]  /*9ac0*/  PRMT R57, R22, 0x7610, R57 ;  /* 0x0000761016397816 */ /* 0x000fe20000000039 */
[----:B------:R-:W-:Y:S01]  /*9ad0*/  CS2R R50, SRZ ;  /* 0x0000000000327805 */ /* 0x000fe2000001ff00 */
[----:B------:R1:W2:Y:S01]  /*9ae0*/  SHFL.IDX PT, R29, R28, 0x2, 0x181f ;  /* 0x00581f001c1d7f89 */ /* 0x0002a200000e0000 */
[----:B------:R-:W-:Y:S01]  /*9af0*/  PRMT R58, R20, 0x7610, R58 ;  /* 0x00007610143a7816 */ /* 0x000fe2000000003a */
[----:B------:R-:W-:Y:S01]  /*9b00*/  CS2R R42, SRZ ;  /* 0x00000000002a7805 */ /* 0x000fe2000001ff00 */
[----:B------:R-:W-:Y:S01]  /*9b10*/  PRMT R55, R18, 0x7610, R55 ;  /* 0x0000761012377816 */ /* 0x000fe20000000037 */
[----:B------:R1:W1:Y:S01]  /*9b20*/  SHFL.IDX PT, R27, R30, 0x2, 0x181f ;  /* 0x00581f001e1b7f89 */ /* 0x00026200000e0000 */
[----:B------:R-:W-:Y:S01]  /*9b30*/  PRMT R56, R6, 0x7610, R56 ;  /* 0x0000761006387816 */ /* 0x000fe20000000038 */
[----:B------:R-:W-:Y:S01]  /*9b40*/  CS2R R38, SRZ ;  /* 0x0000000000267805 */ /* 0x000fe2000001ff00 */
[----:B------:R-:W-:Y:S01]  /*9b50*/  CS2R R44, SRZ ;  /* 0x00000000002c7805 */ /* 0x000fe2000001ff00 */
[----:B------:R-:W-:Y:S01]  /*9b60*/  CS2R R40, SRZ ;  /* 0x0000000000287805 */ /* 0x000fe2000001ff00 */
[----:B------:R-:W-:Y:S05]  /*9b70*/  @P5 BRA `(.L_x_973) ;  /* 0x0000016000005947 */ /* 0x000fea0003800000 */
[----:B---3--:R-:W-:Y:S01]  /*9b80*/  ISETP.GE.AND P1, PT, R78, c[0x0][0x27c], PT ;  /* 0x00009f004e007a0c */ /* 0x008fe20003f26270 */
[----:B------:R-:W-:Y:S01]  /*9b90*/  CS2R R42, SRZ ;  /* 0x00000000002a7805 */ /* 0x000fe2000001ff00 */
[----:B------:R-:W-:-:S11]  /*9ba0*/  CS2R R38, SRZ ;  /* 0x0000000000267805 */ /* 0x000fd6000001ff00 */
[C---:B------:R-:W-:Y:S01]  /*9bb0*/  @!P1 IMAD.SHL.U32 R6, R78.reuse, 0x2, RZ ;  /* 0x000000024e069824 */ /* 0x040fe200078e00ff */
[----:B------:R-:W-:-:S04]  /*9bc0*/  @!P1 SHF.L.U64.HI R18, R78, 0x1, R79 ;  /* 0x000000014e129819 */ /* 0x000fc8000001024f */
[----:B----4-:R-:W-:-:S05]  /*9bd0*/  @!P1 IADD3 R24, P0, R19, R6, RZ ;  /* 0x0000000613189210 */ /* 0x010fca0007f1e0ff */
[--C-:B------:R-:W-:Y:S01]  /*9be0*/  @!P1 IMAD.X R25, R21, 0x1, R18.reuse, P0 ;  /* 0x0000000115199824 */ /* 0x100fe200000e0612 */
[----:B-1----:R-:W-:Y:S01]  /*9bf0*/  @!P1 IADD3 R22, P0, R27, R6, RZ ;  /* 0x000000061b169210 */ /* 0x002fe20007f1e0ff */
[----:B------:R-:W-:Y:S01]  /*9c00*/  CS2R R40, SRZ ;  /* 0x0000000000287805 */ /* 0x000fe2000001ff00 */
[----:B------:R-:W-:Y:S02]  /*9c10*/  CS2R R44, SRZ ;  /* 0x00000000002c7805 */ /* 0x000fe4000001ff00 */
[----:B------:R1:W5:Y:S01]  /*9c20*/  @!P1 LD.E.64 R38, [R24.64] ;  /* 0x0000000818269980 */ /* 0x000362000c101b00 */
[----:B--2---:R-:W-:Y:S01]  /*9c30*/  @!P1 IMAD.X R23, R29, 0x1, R18, P0 ;  /* 0x000000011d179824 */ /* 0x004fe200000e0612 */
[----:B------:R-:W-:-:S04]  /*9c40*/  ISETP.GE.AND P0, PT, R100, c[0x0][0x27c], PT ;  /* 0x00009f0064007a0c */ /* 0x000fc80003f06270 */
[----:B------:R1:W5:Y:S09]  /*9c50*/  @!P1 LD.E.64 R40, [R22.64] ;  /* 0x0000000816289980 */ /* 0x000372000c101b00 */
[C---:B------:R-:W-:Y:S01]  /*9c60*/  @!P0 IMAD.SHL.U32 R6, R100.reuse, 0x2, RZ ;  /* 0x0000000264068824 */ /* 0x040fe200078e00ff */
[----:B------:R-:W-:-:S04]  /*9c70*/  @!P0 SHF.L.U64.HI R26, R100, 0x1, R64 ;  /* 0x00000001641a8819 */ /* 0x000fc80000010240 */
[----:B------:R-:W-:-:S05]  /*9c80*/  @!P0 IADD3 R20, P2, R19, R6, RZ ;  /* 0x0000000613148210 */ /* 0x000fca0007f5e0ff */
[----:B------:R-:W-:Y:S01]  /*9c90*/  @!P0 IMAD.X R21, R21, 0x1, R26, P2 ;  /* 0x0000000115158824 */ /* 0x000fe200010e061a */
[----:B------:R-:W-:-:S04]  /*9ca0*/  @!P0 IADD3 R18, P2, R27, R6, RZ ;  /* 0x000000061b128210 */ /* 0x000fc80007f5e0ff */
[----:B------:R1:W5:Y:S01]  /*9cb0*/  @!P0 LD.E.64 R42, [R20.64] ;  /* 0x00000008142a8980 */ /* 0x000362000c101b00 */
[----:B------:R-:W-:-:S05]  /*9cc0*/  @!P0 IMAD.X R19, R29, 0x1, R26, P2 ;  /* 0x000000011d138824 */ /* 0x000fca00010e061a */
[----:B------:R1:W5:Y:S03]  /*9cd0*/  @!P0 LD.E.64 R44, [R18.64] ;  /* 0x00000008122c8980 */ /* 0x000366000c101b00 */
.L_x_973:
[----:B---3--:R-:W-:Y:S05]  /*9ce0*/  BSYNC B0 ;  /* 0x0000000000007941 */ /* 0x008fea0003800000 */
.L_x_972:
[----:B-1---5:R-:W-:Y:S01]  /*9cf0*/  IMAD.MOV.U32 R22, RZ, RZ, R42 ;  /* 0x000000ffff167224 */ /* 0x022fe200078e002a */
[----:B------:R-:W1:Y:S01]  /*9d00*/  SHFL.IDX PT, R21, R31, 0x3, 0x181f ;  /* 0x00781f001f157f89 */ /* 0x000e6200000e0000 */
        /* <DEDUP_REMOVED lines=11> */
[----:B----4-:R3:W4:Y:S01]  /*9dc0*/  SHFL.IDX PT, R19, R32, 0x3, 0x181f ;  /* 0x00781f0020137f89 */ /* 0x01072200000e0000 */
[----:B------:R-:W-:Y:S01]  /*9dd0*/  IMAD.MOV.U32 R6, RZ, RZ, R41 ;  /* 0x000000ffff067224 */ /* 0x000fe200078e0029 */
[----:B------:R-:W-:Y:S01]  /*9de0*/  PRMT R61, R22, 0x7610, R61 ;  /* 0x00007610163d7816 */ /* 0x000fe2000000003d */
[----:B------:R-:W-:Y:S01]  /*9df0*/  CS2R R46, SRZ ;  /* 0x00000000002e7805 */ /* 0x000fe2000001ff00 */
[----:B--2---:R-:W2:Y:S01]  /*9e00*/  SHFL.IDX PT, R28, R28, 0x3, 0x181f ;  /* 0x00781f001c1c7f89 */ /* 0x004ea200000e0000 */
[----:B------:R-:W-:-:S02]  /*9e10*/  PRMT R62, R20, 0x7610, R62 ;  /* 0x00007610143e7816 */ /* 0x000fc4000000003e */
[----:B------:R-:W-:Y:S01]  /*9e20*/  PRMT R58, R58, 0x5410, R18 ;  /* 0x000054103a3a7816 */ /* 0x000fe20000000012 */
[----:B------:R1:W2:Y:S01]  /*9e30*/  SHFL.IDX PT, R26, R30, 0x3, 0x181f ;  /* 0x00781f001e1a7f89 */ /* 0x0002a200000e0000 */
[----:B------:R-:W-:Y:S01]  /*9e40*/  PRMT R60, R6, 0x7610, R60 ;  /* 0x00007610063c7816 */ /* 0x000fe2000000003c */
[----:B---3--:R-:W-:Y:S01]  /*9e50*/  CS2R R32, SRZ ;  /* 0x0000000000207805 */ /* 0x008fe2000001ff00 */
[----:B-1----:R-:W-:Y:S01]  /*9e60*/  CS2R R30, SRZ ;  /* 0x00000000001e7805 */ /* 0x002fe2000001ff00 */
[----:B------:R-:W-:Y:S05]  /*9e70*/  @P6 BRA `(.L_x_975) ;  /* 0x0000016000006947 */ /* 0x000fea0003800000 */
[----:B--2-4-:R-:W-:Y:S01]  /*9e80*/  ISETP.GE.AND P1, PT, R78, c[0x0][0x27c], PT ;  /* 0x00009f004e007a0c */ /* 0x014fe20003f26270 */
[----:B------:R-:W-:Y:S01]  /*9e90*/  CS2R R50, SRZ ;  /* 0x0000000000327805 */ /* 0x000fe2000001ff00 */
[----:B------:R-:W-:Y:S01]  /*9ea0*/  ISETP.GE.AND P0, PT, R100, c[0x0][0x27c], PT ;  /* 0x00009f0064007a0c */ /* 0x000fe20003f06270 */
[----:B------:R-:W-:-:S10]  /*9eb0*/  CS2R R30, SRZ ;  /* 0x00000000001e7805 */ /* 0x000fd4000001ff00 */
[C---:B------:R-:W-:Y:S01]  /*9ec0*/  @!P1 IMAD.SHL.U32 R6, R78.reuse, 0x2, RZ ;  /* 0x000000024e069824 */ /* 0x040fe200078e00ff */
[----:B------:R-:W-:Y:S02]  /*9ed0*/  @!P1 SHF.L.U64.HI R18, R78, 0x1, R79 ;  /* 0x000000014e129819 */ /* 0x000fe4000001024f */
[----:B------:R-:W-:Y:S02]  /*9ee0*/  @!P0 SHF.L.U64.HI R27, R100, 0x1, R64 ;  /* 0x00000001641b8819 */ /* 0x000fe40000010240 */
[----:B------:R-:W-:-:S05]  /*9ef0*/  @!P1 IADD3 R24, P2, R19, R6, RZ ;  /* 0x0000000613189210 */ /* 0x000fca0007f5e0ff */
[--C-:B------:R-:W-:Y:S01]  /*9f00*/  @!P1 IMAD.X R25, R21, 0x1, R18.reuse, P2 ;  /* 0x0000000115199824 */ /* 0x100fe200010e0612 */
[----:B------:R-:W-:Y:S01]  /*9f10*/  @!P1 IADD3 R22, P2, R26, R6, RZ ;  /* 0x000000061a169210 */ /* 0x000fe20007f5e0ff */
[----:B------:R-:W-:Y:S01]  /*9f20*/  @!P0 IMAD.SHL.U32 R6, R100, 0x2, RZ ;  /* 0x0000000264068824 */ /* 0x000fe200078e00ff */
[----:B------:R-:W-:Y:S01]  /*9f30*/  CS2R R32, SRZ ;  /* 0x0000000000207805 */ /* 0x000fe2000001ff00 */
[----:B------:R-:W-:Y:S01]  /*9f40*/  CS2R R46, SRZ ;  /* 0x00000000002e7805 */ /* 0x000fe2000001ff00 */
[----:B------:R1:W5:Y:S01]  /*9f50*/  @!P1 LD.E.64 R30, [R24.64] ;  /* 0x00000008181e9980 */ /* 0x000362000c101b00 */
[----:B------:R-:W-:Y:S01]  /*9f60*/  @!P1 IMAD.X R23, R28, 0x1, R18, P2 ;  /* 0x000000011c179824 */ /* 0x000fe200010e0612 */
[----:B------:R-:W-:-:S04]  /*9f70*/  @!P0 IADD3 R20, P2, R19, R6, RZ ;  /* 0x0000000613148210 */ /* 0x000fc80007f5e0ff */
[----:B------:R1:W5:Y:S01]  /*9f80*/  @!P1 LD.E.64 R32, [R22.64] ;  /* 0x0000000816209980 */ /* 0x000362000c101b00 */
[----:B------:R-:W-:Y:S01]  /*9f90*/  @!P0 IMAD.X R21, R21, 0x1, R27, P2 ;  /* 0x0000000115158824 */ /* 0x000fe200010e061b */
[----:B------:R-:W-:-:S04]  /*9fa0*/  @!P0 IADD3 R18, P2, R26, R6, RZ ;  /* 0x000000061a128210 */ /* 0x000fc80007f5e0ff */
[----:B------:R1:W5:Y:S01]  /*9fb0*/  @!P0 LD.E.64 R50, [R20.64] ;  /* 0x0000000814328980 */ /* 0x000362000c101b00 */
[----:B------:R-:W-:-:S05]  /*9fc0*/  @!P0 IMAD.X R19, R28, 0x1, R27, P2 ;  /* 0x000000011c138824 */ /* 0x000fca00010e061b */
[----:B------:R1:W5:Y:S03]  /*9fd0*/  @!P0 LD.E.64 R46, [R18.64] ;  /* 0x00000008122e8980 */ /* 0x000366000c101b00 */
.L_x_975:
[----:B--2-4-:R-:W-:Y:S05]  /*9fe0*/  BSYNC B0 ;  /* 0x0000000000007941 */ /* 0x014fea0003800000 */
.L_x_974:
[----:B-1----:R-:W-:Y:S01]  /*9ff0*/  IMAD.IADD R19, R48, 0x1, -R71 ;  /* 0x0000000130137824 */ /* 0x002fe200078e0a47 */
[----:B------:R-:W-:-:S04]  /*a000*/  DEPBAR.LE SB0, 0x1 ;  /* 0x000080400000791a */ /* 0x000fc80000000000 */
[----:B------:R-:W-:Y:S01]  /*a010*/  IMNMX R48, R19, 0x80, PT ;  /* 0x0000008013307817 */ /* 0x000fe20003800200 */
[----:B-----5:R-:W-:Y:S01]  /*a020*/  IMAD.MOV.U32 R6, RZ, RZ, R50 ;  /* 0x000000ffff067224 */ /* 0x020fe200078e0032 */
[----:B------:R-:W-:Y:S01]  /*a030*/  BSSY B1, `(.L_x_976) ;  /* 0x000006b000017945 */ /* 0x000fe20003800000 */
[----:B------:R-:W-:Y:S01]  /*a040*/  IMAD.MOV.U32 R20, RZ, RZ, R51 ;  /* 0x000000ffff147224 */ /* 0x000fe200078e0033 */
[----:B------:R-:W-:Y:S01]  /*a050*/  BAR.SYNC.DEFER_BLOCKING 0x0 ;  /* 0x0000000000007b1d */ /* 0x000fe20000010000 */
[----:B------:R-:W-:Y:S01]  /*a060*/  ISETP.GE.AND P0, PT, R101, R48, PT ;  /* 0x000000306500720c */ /* 0x000fe20003f06270 */
[----:B------:R-:W-:Y:S02]  /*a070*/  IMAD.MOV.U32 R18, RZ, RZ, R30 ;  /* 0x000000ffff127224 */ /* 0x000fe400078e001e */
[----:B------:R-:W-:Y:S01]  /*a080*/  PRMT R67, R6, 0x5410, R20 ;  /* 0x0000541006437816 */ /* 0x000fe20000000014 */
[----:B------:R-:W-:Y:S01]  /*a090*/  IMAD.MOV.U32 R20, RZ, RZ, R46 ;  /* 0x000000ffff147224 */ /* 0x000fe200078e002e */
[----:B------:R-:W-:Y:S01]  /*a0a0*/  MOV R6, R31 ;  /* 0x0000001f00067202 */ /* 0x000fe20000000f00 */
[----:B------:R-:W-:Y:S01]  /*a0b0*/  IMAD.MOV.U32 R19, RZ, RZ, R47 ;  /* 0x000000ffff137224 */ /* 0x000fe200078e002f */
[----:B------:R-:W-:-:S02]  /*a0c0*/  PRMT R63, R63, 0x5410, R18 ;  /* 0x000054103f3f7816 */ /* 0x000fc40000000012 */
[----:B------:R-:W-:Y:S01]  /*a0d0*/  PRMT R64, R64, 0x5410, R6 ;  /* 0x0000541040407816 */ /* 0x000fe20000000006 */
[----:B------:R-:W-:Y:S01]  /*a0e0*/  IMAD.MOV.U32 R6, RZ, RZ, R33 ;  /* 0x000000ffff067224 */ /* 0x000fe200078e0021 */
[----:B------:R-:W-:Y:S02]  /*a0f0*/  MOV R18, R32 ;  /* 0x0000002000127202 */ /* 0x000fe40000000f00 */
[----:B------:R-:W-:Y:S02]  /*a100*/  PRMT R66, R20, 0x5410, R19 ;  /* 0x0000541014427816 */ /* 0x000fe40000000013 */
[----:B------:R-:W-:Y:S02]  /*a110*/  PRMT R62, R62, 0x5410, R18 ;  /* 0x000054103e3e7816 */ /* 0x000fe40000000012 */
[----:B------:R-:W-:Y:S01]  /*a120*/  PRMT R64, R6, 0x7610, R64 ;  /* 0x0000761006407816 */ /* 0x000fe20000000040 */
[----:B------:R-:W-:Y:S05]  /*a130*/  @P0 BRA `(.L_x_977) ;  /* 0x000005a000000947 */ /* 0x000fea0003800000 */
[----:B------:R-:W-:Y:S01]  /*a140*/  ISETP.GE.AND P0, PT, R78, c[0x0][0x27c], PT ;  /* 0x00009f004e007a0c */ /* 0x000fe20003f06270 */
[----:B------:R-:W-:-:S12]  /*a150*/  BSSY B0, `(.L_x_978) ;  /* 0x000002c000007945 */ /* 0x000fd80003800000 */
[----:B------:R-:W-:Y:S05]  /*a160*/  @P0 BRA `(.L_x_979) ;  /* 0x000002a000000947 */ /* 0x000fea0003800000 */
[----:B------:R-:W1:Y:S01]  /*a170*/  LDS.128 R20, [R210+0x100] ;  /* 0x00010000d2147984 */ /* 0x000e620000000c00 */
[--C-:B------:R-:W-:Y:S02]  /*a180*/  SHF.R.U32.HI R6, RZ, 0x10, R9.reuse ;  /* 0x00000010ff067819 */ /* 0x100fe40000011609 */
[----:B------:R-:W-:Y:S01]  /*a190*/  SHF.R.U64 R28, R8, 0x10, R9 ;  /* 0x00000010081c7819 */ /* 0x000fe20000001209 */
[----:B------:R-:W-:Y:S01]  /*a1a0*/  HADD2.F32 R9, -RZ, R49.H1_H1 ;  /* 0x30000031ff097230 */ /* 0x000fe20000004100 */
[--C-:B------:R-:W-:Y:S02]  /*a1b0*/  SHF.R.U64 R29, R14, 0x10, R15.reuse ;  /* 0x000000100e1d7819 */ /* 0x100fe4000000120f */
[----:B------:R-:W-:-:S05]  /*a1c0*/  SHF.R.U32.HI R25, RZ, 0x10, R15 ;  /* 0x00000010ff197819 */ /* 0x000fca000001160f */
[----:B------:R-:W-:Y:S02]  /*a1d0*/  HADD2.F32 R26, -RZ, R25.H0_H0 ;  /* 0x20000019ff1a7230 */ /* 0x000fe40000004100 */
[--C-:B-1----:R-:W-:Y:S02]  /*a1e0*/  HADD2.F32 R24, -RZ, R23.reuse.H0_H0 ;  /* 0x20000017ff187230 */ /* 0x102fe40000004100 */
[----:B------:R-:W-:Y:S02]  /*a1f0*/  HADD2.F32 R8, -RZ, R23.H1_H1 ;  /* 0x30000017ff087230 */ /* 0x000fe40000004100 */
[--C-:B------:R-:W-:Y:S02]  /*a200*/  HADD2.F32 R23, -RZ, R20.reuse.H0_H0 ;  /* 0x20000014ff177230 */ /* 0x100fe40000004100 */
[----:B------:R-:W-:Y:S02]  /*a210*/  HADD2.F32 R19, -RZ, R20.H1_H1 ;  /* 0x30000014ff137230 */ /* 0x000fe40000004100 */
[----:B------:R-:W-:-:S02]  /*a220*/  HADD2.F32 R20, -RZ, R22.H0_H0 ;  /* 0x20000016ff147230 */ /* 0x000fc40000004100 */
[----:B------:R-:W-:Y:S02]  /*a230*/  HADD2.F32 R14, -RZ, R22.H1_H1 ;  /* 0x30000016ff0e7230 */ /* 0x000fe40000004100 */
[----:B------:R-:W-:Y:S02]  /*a240*/  HADD2.F32 R22, -RZ, R6.H0_H0 ;  /* 0x20000006ff167230 */ /* 0x000fe40000004100 */
[--C-:B------:R-:W-:Y:S02]  /*a250*/  HADD2.F32 R18, -RZ, R21.reuse.H0_H0 ;  /* 0x20000015ff127230 */ /* 0x100fe40000004100 */
[----:B------:R-:W-:Y:S01]  /*a260*/  HADD2.F32 R15, -RZ, R21.H1_H1 ;  /* 0x30000015ff0f7230 */ /* 0x000fe20000004100 */
[-C--:B------:R-:W-:Y:S01]  /*a270*/  FMUL.FTZ R21, R8, R22.reuse ;  /* 0x0000001608157220 */ /* 0x080fe20000410000 */
[----:B------:R-:W-:Y:S01]  /*a280*/  HADD2.F32 R6, -RZ, R49.H0_H0 ;  /* 0x20000031ff067230 */ /* 0x000fe20000004100 */
[C---:B------:R-:W-:Y:S02]  /*a290*/  FMUL.FTZ R22, R24.reuse, R22 ;  /* 0x0000001618167220 */ /* 0x040fe40000410000 */
[----:B------:R-:W-:-:S02]  /*a2a0*/  FFMA.FTZ R27, R24, R26, -R21 ;  /* 0x0000001a181b7223 */ /* 0x000fc40000010815 */
[-C--:B------:R-:W-:Y:S02]  /*a2b0*/  FMUL.FTZ R21, R23, R6.reuse ;  /* 0x0000000617157220 */ /* 0x080fe40000410000 */
[C---:B------:R-:W-:Y:S01]  /*a2c0*/  FMUL.FTZ R25, R19.reuse, R6 ;  /* 0x0000000613197220 */ /* 0x040fe20000410000 */
[----:B------:R-:W-:Y:S01]  /*a2d0*/  HADD2.F32 R6, -RZ, R52.H0_H0 ;  /* 0x20000034ff067230 */ /* 0x000fe20000004100 */
[-C--:B------:R-:W-:Y:S01]  /*a2e0*/  FFMA.FTZ R24, R19, R9.reuse, R21 ;  /* 0x0000000913187223 */ /* 0x080fe20000010015 */
[----:B------:R-:W-:Y:S01]  /*a2f0*/  HADD2.F32 R21, -RZ, R28.H0_H0 ;  /* 0x2000001cff157230 */ /* 0x000fe20000004100 */
[----:B------:R-:W-:Y:S01]  /*a300*/  FFMA.FTZ R26, R8, R26, R22 ;  /* 0x0000001a081a7223 */ /* 0x000fe20000010016 */
[----:B------:R-:W-:Y:S01]  /*a310*/  HADD2.F32 R8, -RZ, R52.H1_H1 ;  /* 0x30000034ff087230 */ /* 0x000fe20000004100 */
[----:B------:R-:W-:Y:S01]  /*a320*/  FFMA.FTZ R25, R23, R9, -R25 ;  /* 0x0000000917197223 */ /* 0x000fe20000010819 */
[----:B------:R-:W-:Y:S01]  /*a330*/  HADD2.F32 R23, -RZ, R29.H0_H0 ;  /* 0x2000001dff177230 */ /* 0x000fe20000004100 */
[----:B------:R-:W-:-:S02]  /*a340*/  FMUL.FTZ R9, R14, R6 ;  /* 0x000000060e097220 */ /* 0x000fc40000410000 */
[----:B------:R-:W-:Y:S02]  /*a350*/  FMUL.FTZ R6, R20, R6 ;  /* 0x0000000614067220 */ /* 0x000fe40000410000 */
[-C--:B------:R-:W-:Y:S02]  /*a360*/  FMUL.FTZ R19, R15, R21.reuse ;  /* 0x000000150f137220 */ /* 0x080fe40000410000 */
[----:B------:R-:W-:Y:S02]  /*a370*/  FMUL.FTZ R21, R18, R21 ;  /* 0x0000001512157220 */ /* 0x000fe40000410000 */
[-C--:B------:R-:W-:Y:S01]  /*a380*/  FFMA.FTZ R22, R20, R8.reuse, -R9 ;  /* 0x0000000814167223 */ /* 0x080fe20000010809 */
[----:B------:R-:W-:Y:S01]  /*a390*/  F2FP.PACK_AB R20, R24, R25 ;  /* 0x000000191814723e */ /* 0x000fe200000000ff */
[----:B------:R-:W-:Y:S02]  /*a3a0*/  FFMA.FTZ R6, R14, R8, R6 ;  /* 0x000000080e067223 */ /* 0x000fe40000010006 */
[----:B------:R-:W-:-:S02]  /*a3b0*/  FFMA.FTZ R9, R18, R23, -R19 ;  /* 0x0000001712097223 */ /* 0x000fc40000010813 */
[----:B------:R-:W-:Y:S01]  /*a3c0*/  FFMA.FTZ R8, R15, R23, R21 ;  /* 0x000000170f087223 */ /* 0x000fe20000010015 */
[----:B------:R-:W-:Y:S02]  /*a3d0*/  F2FP.PACK_AB R23, R26, R27 ;  /* 0x0000001b1a17723e */ /* 0x000fe400000000ff */
[----:B------:R-:W-:Y:S02]  /*a3e0*/  F2FP.PACK_AB R22, R6, R22 ;  /* 0x000000160616723e */ /* 0x000fe400000000ff */
[----:B------:R-:W-:-:S05]  /*a3f0*/  F2FP.PACK_AB R21, R8, R9 ;  /* 0x000000090815723e */ /* 0x000fca00000000ff */
[----:B------:R1:W-:Y:S02]  /*a400*/  STS.128 [R210+0x100], R20 ;  /* 0x00010014d2007388 */ /* 0x0003e40000000c00 */
.L_x_979:
[----:B------:R-:W-:Y:S05]  /*a410*/  BSYNC B0 ;  /* 0x0000000000007941 */ /* 0x000fea0003800000 */
.L_x_978:
[----:B------:R-:W-:-:S13]  /*a420*/  ISETP.GE.AND P0, PT, R100, c[0x0][0x27c], PT ;  /* 0x00009f0064007a0c */ /* 0x000fda0003f06270 */
[----:B------:R-:W-:Y:S05]  /*a430*/  @P0 BRA `(.L_x_977) ;  /* 0x000002a000000947 */ /* 0x000fea0003800000 */
[----:B-1----:R-:W1:Y:S01]  /*a440*/  LDS.128 R20, [R210+0x4100] ;  /* 0x00410000d2147984 */ /* 0x002e620000000c00 */
[----:B------:R-:W-:Y:S02]  /*a450*/  SHF.R.U32.HI R6, RZ, 0x10, R11 ;  /* 0x00000010ff067819 */ /* 0x000fe4000001160b */
[--C-:B------:R-:W-:Y:S02]  /*a460*/  SHF.R.U64 R25, R16, 0x10, R17.reuse ;  /* 0x0000001010197819 */ /* 0x100fe40000001211 */
[----:B------:R-:W-:Y:S02]  /*a470*/  SHF.R.U32.HI R9, RZ, 0x10, R17 ;  /* 0x00000010ff097819 */ /* 0x000fe40000011611 */
[----:B------:R-:W-:Y:S01]  /*a480*/  SHF.R.U64 R24, R10, 0x10, R11 ;  /* 0x000000100a187819 */ /* 0x000fe2000000120b */
[--C-:B-1----:R-:W-:Y:S02]  /*a490*/  HADD2.F32 R16, -RZ, R20.reuse.H0_H0 ;  /* 0x20000014ff107230 */ /* 0x102fe40000004100 */
[----:B------:R-:W-:-:S02]  /*a4a0*/  HADD2.F32 R15, -RZ, R20.H1_H1 ;  /* 0x30000014ff0f7230 */ /* 0x000fc40000004100 */
[----:B------:R-:W-:Y:S02]  /*a4b0*/  HADD2.F32 R8, -RZ, R23.H1_H1 ;  /* 0x30000017ff087230 */ /* 0x000fe40000004100 */
[----:B------:R-:W-:Y:S02]  /*a4c0*/  HADD2.F32 R20, -RZ, R6.H0_H0 ;  /* 0x20000006ff147230 */ /* 0x000fe40000004100 */
[----:B------:R-:W-:Y:S02]  /*a4d0*/  HADD2.F32 R6, -RZ, R53.H0_H0 ;  /* 0x20000035ff067230 */ /* 0x000fe40000004100 */
[----:B------:R-:W-:Y:S01]  /*a4e0*/  HADD2.F32 R17, -RZ, R23.H0_H0 ;  /* 0x20000017ff117230 */ /* 0x000fe20000004100 */
[-C--:B------:R-:W-:Y:S01]  /*a4f0*/  FMUL.FTZ R19, R8, R20.reuse ;  /* 0x0000001408137220 */ /* 0x080fe20000410000 */
[----:B------:R-:W-:Y:S02]  /*a500*/  HADD2.F32 R23, -RZ, R9.H0_H0 ;  /* 0x20000009ff177230 */ /* 0x000fe40000004100 */
[--C-:B------:R-:W-:Y:S01]  /*a510*/  HADD2.F32 R14, -RZ, R21.reuse.H0_H0 ;  /* 0x20000015ff0e7230 */ /* 0x100fe20000004100 */
[----:B------:R-:W-:Y:S01]  /*a520*/  FMUL.FTZ R20, R17, R20 ;  /* 0x0000001411147220 */ /* 0x000fe20000410000 */
[----:B------:R-:W-:Y:S01]  /*a530*/  HADD2.F32 R11, -RZ, R21.H1_H1 ;  /* 0x30000015ff0b7230 */ /* 0x000fe20000004100 */
[----:B------:R-:W-:Y:S01]  /*a540*/  FMUL.FTZ R21, R15, R6 ;  /* 0x000000060f157220 */ /* 0x000fe20000410000 */
[----:B------:R-:W-:-:S02]  /*a550*/  HADD2.F32 R9, -RZ, R53.H1_H1 ;  /* 0x30000035ff097230 */ /* 0x000fc40000004100 */
[--C-:B------:R-:W-:Y:S02]  /*a560*/  HADD2.F32 R18, -RZ, R22.reuse.H0_H0 ;  /* 0x20000016ff127230 */ /* 0x100fe40000004100 */
[----:B------:R-:W-:Y:S01]  /*a570*/  HADD2.F32 R10, -RZ, R22.H1_H1 ;  /* 0x30000016ff0a7230 */ /* 0x000fe20000004100 */
[----:B------:R-:W-:Y:S02]  /*a580*/  FFMA.FTZ R22, R17, R23, -R19 ;  /* 0x0000001711167223 */ /* 0x000fe40000010813 */
[C---:B------:R-:W-:Y:S01]  /*a590*/  FMUL.FTZ R17, R16.reuse, R6 ;  /* 0x0000000610117220 */ /* 0x040fe20000410000 */
[----:B------:R-:W-:Y:S01]  /*a5a0*/  HADD2.F32 R6, -RZ, R54.H0_H0 ;  /* 0x20000036ff067230 */ /* 0x000fe20000004100 */
[----:B------:R-:W-:Y:S01]  /*a5b0*/  FFMA.FTZ R21, R16, R9, -R21 ;  /* 0x0000000910157223 */ /* 0x000fe20000010815 */
[----:B------:R-:W-:Y:S01]  /*a5c0*/  HADD2.F32 R16, -RZ, R24.H0_H0 ;  /* 0x20000018ff107230 */ /* 0x000fe20000004100 */
[----:B------:R-:W-:Y:S01]  /*a5d0*/  FFMA.FTZ R19, R8, R23, R20 ;  /* 0x0000001708137223 */ /* 0x000fe20000010014 */
[----:B------:R-:W-:Y:S01]  /*a5e0*/  HADD2.F32 R8, -RZ, R54.H1_H1 ;  /* 0x30000036ff087230 */ /* 0x000fe20000004100 */
[----:B------:R-:W-:Y:S01]  /*a5f0*/  FFMA.FTZ R17, R15, R9, R17 ;  /* 0x000000090f117223 */ /* 0x000fe20000010011 */
[----:B------:R-:W-:Y:S01]  /*a600*/  HADD2.F32 R20, -RZ, R25.H0_H0 ;  /* 0x20000019ff147230 */ /* 0x000fe20000004100 */
[----:B------:R-:W-:-:S02]  /*a610*/  FMUL.FTZ R9, R10, R6 ;  /* 0x000000060a097220 */ /* 0x000fc40000410000 */
[----:B------:R-:W-:Y:S02]  /*a620*/  FMUL.FTZ R15, R11, R16 ;  /* 0x000000100b0f7220 */ /* 0x000fe40000410000 */
[----:B------:R-:W-:Y:S02]  /*a630*/  FMUL.FTZ R6, R18, R6 ;  /* 0x0000000612067220 */ /* 0x000fe40000410000 */
[----:B------:R-:W-:Y:S02]  /*a640*/  FMUL.FTZ R16, R14, R16 ;  /* 0x000000100e107220 */ /* 0x000fe40000410000 */
[-C--:B------:R-:W-:Y:S02]  /*a650*/  FFMA.FTZ R18, R18, R8.reuse, -R9 ;  /* 0x0000000812127223 */ /* 0x080fe40000010809 */
[----:B------:R-:W-:Y:S01]  /*a660*/  FFMA.FTZ R6, R10, R8, R6 ;  /* 0x000000080a067223 */ /* 0x000fe20000010006 */
[----:B------:R-:W-:Y:S01]  /*a670*/  F2FP.PACK_AB R8, R17, R21 ;  /* 0x000000151108723e */ /* 0x000fe200000000ff */
[----:B------:R-:W-:-:S02]  /*a680*/  FFMA.FTZ R14, R14, R20, -R15 ;  /* 0x000000140e0e7223 */ /* 0x000fc4000001080f */
[----:B------:R-:W-:Y:S01]  /*a690*/  FFMA.FTZ R9, R11, R20, R16 ;  /* 0x000000140b097223 */ /* 0x000fe20000010010 */
[----:B------:R-:W-:Y:S02]  /*a6a0*/  F2FP.PACK_AB R11, R19, R22 ;  /* 0x00000016130b723e */ /* 0x000fe400000000ff */
[----:B------:R-:W-:Y:S02]  /*a6b0*/  F2FP.PACK_AB R10, R6, R18 ;  /* 0x00000012060a723e */ /* 0x000fe400000000ff */
[----:B------:R-:W-:-:S05]  /*a6c0*/  F2FP.PACK_AB R9, R9, R14 ;  /* 0x0000000e0909723e */ /* 0x000fca00000000ff */
[----:B------:R1:W-:Y:S02]  /*a6d0*/  STS.128 [R210+0x4100], R8 ;  /* 0x00410008d2007388 */ /* 0x0003e40000000c00 */
.L_x_977:
[----:B------:R-:W-:Y:S05]  /*a6e0*/  BSYNC B1 ;  /* 0x0000000000017941 */ /* 0x000fea0003800000 */
.L_x_976:
        /* <DEDUP_REMOVED lines=8> */
[--C-:B------:R-:W-:Y:S02]  /*a770*/  SHF.R.U64 R19, R2, 0x10, R3.reuse ;  /* 0x0000001002137819 */ /* 0x100fe40000001203 */
[----:B------:R-:W-:Y:S02]  /*a780*/  SHF.R.U32.HI R2, RZ, 0x10, R3 ;  /* 0x00000010ff027819 */ /* 0x000fe40000011603 */
[--C-:B------:R-:W-:Y:S02]  /*a790*/  SHF.R.U64 R20, R4, 0x10, R5.reuse ;  /* 0x0000001004147819 */ /* 0x100fe40000001205 */
[----:B------:R-:W-:-:S05]  /*a7a0*/  SHF.R.U32.HI R4, RZ, 0x10, R5 ;  /* 0x00000010ff047819 */ /* 0x000fca0000011605 */
[----:B------:R-:W-:Y:S02]  /*a7b0*/  HADD2.F32 R21, -RZ, R4.H0_H0 ;  /* 0x20000004ff157230 */ /* 0x000fe40000004100 */
[----:B------:R-:W-:Y:S02]  /*a7c0*/  HADD2.F32 R4, -RZ, R55.H1_H1 ;  /* 0x30000037ff047230 */ /* 0x000fe40000004100 */
[--C-:B-1----:R-:W-:Y:S02]  /*a7d0*/  HADD2.F32 R16, -RZ, R10.reuse.H0_H0 ;  /* 0x2000000aff107230 */ /* 0x102fe40000004100 */
[----:B------:R-:W-:Y:S02]  /*a7e0*/  HADD2.F32 R5, -RZ, R10.H1_H1 ;  /* 0x3000000aff057230 */ /* 0x000fe40000004100 */
[----:B------:R-:W-:Y:S02]  /*a7f0*/  HADD2.F32 R3, -RZ, R11.H1_H1 ;  /* 0x3000000bff037230 */ /* 0x000fe40000004100 */
[----:B------:R-:W-:-:S02]  /*a800*/  HADD2.F32 R10, -RZ, R2.H0_H0 ;  /* 0x20000002ff0a7230 */ /* 0x000fc40000004100 */
[----:B------:R-:W-:Y:S02]  /*a810*/  HADD2.F32 R15, -RZ, R11.H0_H0 ;  /* 0x2000000bff0f7230 */ /* 0x000fe40000004100 */
[--C-:B------:R-:W-:Y:S02]  /*a820*/  HADD2.F32 R14, -RZ, R8.reuse.H0_H0 ;  /* 0x20000008ff0e7230 */ /* 0x100fe40000004100 */
[----:B------:R-:W-:Y:S02]  /*a830*/  HADD2.F32 R11, -RZ, R8.H1_H1 ;  /* 0x30000008ff0b7230 */ /* 0x000fe40000004100 */
[--C-:B------:R-:W-:Y:S02]  /*a840*/  HADD2.F32 R8, -RZ, R9.reuse.H0_H0 ;  /* 0x20000009ff087230 */ /* 0x100fe40000004100 */
[----:B------:R-:W-:Y:S01]  /*a850*/  HADD2.F32 R6, -RZ, R9.H1_H1 ;  /* 0x30000009ff067230 */ /* 0x000fe20000004100 */
[-C--:B------:R-:W-:Y:S01]  /*a860*/  FMUL.FTZ R9, R3, R10.reuse ;  /* 0x0000000a03097220 */ /* 0x080fe20000410000 */
[----:B------:R-:W-:Y:S01]  /*a870*/  HADD2.F32 R2, -RZ, R55.H0_H0 ;  /* 0x20000037ff027230 */ /* 0x000fe20000004100 */
[----:B------:R-:W-:-:S02]  /*a880*/  FMUL.FTZ R10, R15, R10 ;  /* 0x0000000a0f0a7220 */ /* 0x000fc40000410000 */
[-C--:B------:R-:W-:Y:S02]  /*a890*/  FFMA.FTZ R18, R15, R21.reuse, -R9 ;  /* 0x000000150f127223 */ /* 0x080fe40000010809 */
[CC--:B------:R-:W-:Y:S02]  /*a8a0*/  FMUL.FTZ R17, R11.reuse, R2.reuse ;  /* 0x000000020b117220 */ /* 0x0c0fe40000410000 */
[C---:B------:R-:W-:Y:S01]  /*a8b0*/  FMUL.FTZ R9, R14.reuse, R2 ;  /* 0x000000020e097220 */ /* 0x040fe20000410000 */
[--C-:B------:R-:W-:Y:S01]  /*a8c0*/  HADD2.F32 R2, -RZ, R56.reuse.H0_H0 ;  /* 0x20000038ff027230 */ /* 0x100fe20000004100 */
[-C--:B------:R-:W-:Y:S02]  /*a8d0*/  FFMA.FTZ R17, R14, R4.reuse, -R17 ;  /* 0x000000040e117223 */ /* 0x080fe40000010811 */
[----:B------:R-:W-:Y:S01]  /*a8e0*/  FFMA.FTZ R14, R11, R4, R9 ;  /* 0x000000040b0e7223 */ /* 0x000fe20000010009 */
[----:B------:R-:W-:Y:S01]  /*a8f0*/  HADD2.F32 R11, -RZ, R19.H0_H0 ;  /* 0x20000013ff0b7230 */ /* 0x000fe20000004100 */
[----:B------:R-:W-:Y:S01]  /*a900*/  FFMA.FTZ R15, R3, R21, R10 ;  /* 0x00000015030f7223 */ /* 0x000fe2000001000a */
[----:B------:R-:W-:Y:S01]  /*a910*/  HADD2.F32 R3, -RZ, R56.H1_H1 ;  /* 0x30000038ff037230 */ /* 0x000fe20000004100 */
[-C--:B------:R-:W-:Y:S01]  /*a920*/  FMUL.FTZ R4, R5, R2.reuse ;  /* 0x0000000205047220 */ /* 0x080fe20000410000 */
[----:B------:R-:W-:Y:S01]  /*a930*/  HADD2.F32 R19, -RZ, R20.H0_H0 ;  /* 0x20000014ff137230 */ /* 0x000fe20000004100 */
[----:B------:R-:W-:-:S02]  /*a940*/  FMUL.FTZ R2, R16, R2 ;  /* 0x0000000210027220 */ /* 0x000fc40000410000 */
[-C--:B------:R-:W-:Y:S02]  /*a950*/  FMUL.FTZ R9, R6, R11.reuse ;  /* 0x0000000b06097220 */ /* 0x080fe40000410000 */
[----:B------:R-:W-:Y:S02]  /*a960*/  FMUL.FTZ R11, R8, R11 ;  /* 0x0000000b080b7220 */ /* 0x000fe40000410000 */
[-C--:B------:R-:W-:Y:S02]  /*a970*/  FFMA.FTZ R10, R16, R3.reuse, -R4 ;  /* 0x00000003100a7223 */ /* 0x080fe40000010804 */
[----:B------:R-:W-:Y:S02]  /*a980*/  FFMA.FTZ R3, R5, R3, R2 ;  /* 0x0000000305037223 */ /* 0x000fe40000010002 */
[----:B------:R-:W-:Y:S01]  /*a990*/  FFMA.FTZ R4, R8, R19, -R9 ;  /* 0x0000001308047223 */ /* 0x000fe20000010809 */
[----:B------:R-:W-:Y:S01]  /*a9a0*/  F2FP.PACK_AB R8, R14, R17 ;  /* 0x000000110e08723e */ /* 0x000fe200000000ff */
[----:B------:R-:W-:Y:S01]  /*a9b0*/  FFMA.FTZ R2, R6, R19, R11 ;  /* 0x0000001306027223 */ /* 0x000fe2000001000b */
[----:B------:R-:W-:-:S02]  /*a9c0*/  F2FP.PACK_AB R11, R15, R18 ;  /* 0x000000120f0b723e */ /* 0x000fc400000000ff */
[----:B------:R-:W-:Y:S02]  /*a9d0*/  F2FP.PACK_AB R10, R3, R10 ;  /* 0x0000000a030a723e */ /* 0x000fe400000000ff */
[----:B------:R-:W-:-:S05]  /*a9e0*/  F2FP.PACK_AB R9, R2, R4 ;  /* 0x000000040209723e */ /* 0x000fca00000000ff */
[----:B------:R1:W-:Y:S02]  /*a9f0*/  STS.128 [R210+0x1100], R8 ;  /* 0x00110008d2007388 */ /* 0x0003e40000000c00 */
.L_x_983:
[----:B------:R-:W-:Y:S05]  /*aa00*/  BSYNC B0 ;  /* 0x0000000000007941 */ /* 0x000fea0003800000 */
.L_x_982:
[----:B------:R-:W-:-:S13]  /*aa10*/  ISETP.GE.AND P0, PT, R100, c[0x0][0x27c], PT ;  /* 0x00009f0064007a0c */ /* 0x000fda0003f06270 */
[----:B------:R-:W-:Y:S05]  /*aa20*/  @P0 BRA `(.L_x_981) ;  /* 0x000002a000000947 */ /* 0x000fea0003800000 */
[----:B-1----:R-:W1:Y:S01]  /*aa30*/  LDS.128 R8, [R210+0x5100] ;  /* 0x00510000d2087984 */ /* 0x002e620000000c00 */
[----:B------:R-:W-:Y:S02]  /*aa40*/  SHF.R.U32.HI R2, RZ, 0x10, R35 ;  /* 0x00000010ff027819 */ /* 0x000fe40000011623 */
[----:B------:R-:W-:Y:S02]  /*aa50*/  SHF.R.U32.HI R3, RZ, 0x10, R37 ;  /* 0x00000010ff037819 */ /* 0x000fe40000011625 */
[----:B------:R-:W-:Y:S02]  /*aa60*/  SHF.R.U64 R18, R34, 0x10, R35 ;  /* 0x0000001022127819 */ /* 0x000fe40000001223 */
[----:B------:R-:W-:Y:S01]  /*aa70*/  SHF.R.U64 R19, R36, 0x10, R37 ;  /* 0x0000001024137819 */ /* 0x000fe20000001225 */
[----:B------:R-:W-:Y:S02]  /*aa80*/  HADD2.F32 R21, -RZ, R3.H0_H0 ;  /* 0x20000003ff157230 */ /* 0x000fe40000004100 */
[----:B------:R-:W-:-:S02]  /*aa90*/  HADD2.F32 R3, -RZ, R57.H1_H1 ;  /* 0x30000039ff037230 */ /* 0x000fc40000004100 */
[----:B------:R-:W-:Y:S02]  /*aaa0*/  HADD2.F32 R19, -RZ, R19.H0_H0 ;  /* 0x20000013ff137230 */ /* 0x000fe40000004100 */
[--C-:B-1----:R-:W-:Y:S02]  /*aab0*/  HADD2.F32 R16, -RZ, R10.reuse.H0_H0 ;  /* 0x2000000aff107230 */ /* 0x102fe40000004100 */
[----:B------:R-:W-:Y:S02]  /*aac0*/  HADD2.F32 R6, -RZ, R10.H1_H1 ;  /* 0x3000000aff067230 */ /* 0x000fe40000004100 */
[--C-:B------:R-:W-:Y:S02]  /*aad0*/  HADD2.F32 R5, -RZ, R11.reuse.H1_H1 ;  /* 0x3000000bff057230 */ /* 0x100fe40000004100 */
[----:B------:R-:W-:Y:S02]  /*aae0*/  HADD2.F32 R10, -RZ, R2.H0_H0 ;  /* 0x20000002ff0a7230 */ /* 0x000fe40000004100 */
[----:B------:R-:W-:-:S02]  /*aaf0*/  HADD2.F32 R15, -RZ, R11.H0_H0 ;  /* 0x2000000bff0f7230 */ /* 0x000fc40000004100 */
[--C-:B------:R-:W-:Y:S02]  /*ab00*/  HADD2.F32 R14, -RZ, R8.reuse.H0_H0 ;  /* 0x20000008ff0e7230 */ /* 0x100fe40000004100 */
[----:B------:R-:W-:Y:S02]  /*ab10*/  HADD2.F32 R11, -RZ, R8.H1_H1 ;  /* 0x30000008ff0b7230 */ /* 0x000fe40000004100 */
[--C-:B------:R-:W-:Y:S02]  /*ab20*/  HADD2.F32 R8, -RZ, R9.reuse.H0_H0 ;  /* 0x20000009ff087230 */ /* 0x100fe40000004100 */
[----:B------:R-:W-:Y:S01]  /*ab30*/  HADD2.F32 R4, -RZ, R9.H1_H1 ;  /* 0x30000009ff047230 */ /* 0x000fe20000004100 */
[-C--:B------:R-:W-:Y:S01]  /*ab40*/  FMUL.FTZ R9, R5, R10.reuse ;  /* 0x0000000a05097220 */ /* 0x080fe20000410000 */
[----:B------:R-:W-:Y:S01]  /*ab50*/  HADD2.F32 R2, -RZ, R57.H0_H0 ;  /* 0x20000039ff027230 */ /* 0x000fe20000004100 */
[C---:B------:R-:W-:Y:S02]  /*ab60*/  FMUL.FTZ R10, R15.reuse, R10 ;  /* 0x0000000a0f0a7220 */ /* 0x040fe40000410000 */
[----:B------:R-:W-:-:S02]  /*ab70*/  FFMA.FTZ R20, R15, R21, -R9 ;  /* 0x000000150f147223 */ /* 0x000fc40000010809 */
[CC--:B------:R-:W-:Y:S02]  /*ab80*/  FMUL.FTZ R17, R11.reuse, R2.reuse ;  /* 0x000000020b117220 */ /* 0x0c0fe40000410000 */
[C---:B------:R-:W-:Y:S01]  /*ab90*/  FMUL.FTZ R9, R14.reuse, R2 ;  /* 0x000000020e097220 */ /* 0x040fe20000410000 */
[----:B------:R-:W-:Y:S01]  /*aba0*/  HADD2.F32 R2, -RZ, R58.H0_H0 ;  /* 0x2000003aff027230 */ /* 0x000fe20000004100 */
[-C--:B------:R-:W-:Y:S02]  /*abb0*/  FFMA.FTZ R17, R14, R3.reuse, -R17 ;  /* 0x000000030e117223 */ /* 0x080fe40000010811 */
[----:B------:R-:W-:Y:S01]  /*abc0*/  FFMA.FTZ R14, R11, R3, R9 ;  /* 0x000000030b0e7223 */ /* 0x000fe20000010009 */
[----:B------:R-:W-:Y:S01]  /*abd0*/  HADD2.F32 R11, -RZ, R18.H0_H0 ;  /* 0x20000012ff0b7230 */ /* 0x000fe20000004100 */
[----:B------:R-:W-:Y:S01]  /*abe0*/  FFMA.FTZ R15, R5, R21, R10 ;  /* 0x00000015050f7223 */ /* 0x000fe2000001000a */
[----:B------:R-:W-:Y:S01]  /*abf0*/  HADD2.F32 R3, -RZ, R59.H0_H0 ;  /* 0x2000003bff037230 */ /* 0x000fe20000004100 */
[----:B------:R-:W-:-:S02]  /*ac00*/  FMUL.FTZ R5, R6, R2 ;  /* 0x0000000206057220 */ /* 0x000fc40000410000 */
[----:B------:R-:W-:Y:S02]  /*ac10*/  FMUL.FTZ R2, R16, R2 ;  /* 0x0000000210027220 */ /* 0x000fe40000410000 */
        /* <DEDUP_REMOVED lines=11> */
.L_x_981:
[----:B------:R-:W-:Y:S05]  /*acd0*/  BSYNC B1 ;  /* 0x0000000000017941 */ /* 0x000fea0003800000 */
.L_x_980:
        /* <DEDUP_REMOVED lines=25> */
[----:B------:R-:W-:Y:S01]  /*ae70*/  HADD2.F32 R2, -RZ, R58.H1_H1 ;  /* 0x3000003aff027230 */ /* 0x000fe20000004100 */
        /* <DEDUP_REMOVED lines=9> */
[----:B------:R-:W-:Y:S01]  /*af10*/  HADD2.F32 R3, -RZ, R60.H1_H1 ;  /* 0x3000003cff037230 */ /* 0x000fe20000004100 */
        /* <DEDUP_REMOVED lines=13> */
.L_x_987:
[----:B------:R-:W-:Y:S05]  /*aff0*/  BSYNC B0 ;  /* 0x0000000000007941 */ /* 0x000fea0003800000 */
.L_x_986:
        /* <DEDUP_REMOVED lines=44> */
.L_x_985:
[----:B------:R-:W-:Y:S05]  /*b2c0*/  BSYNC B1 ;  /* 0x0000000000017941 */ /* 0x000fea0003800000 */
.L_x_984:
[----:B------:R-:W-:-:S04]  /*b2d0*/  IADD3 R2, R101, 0x60, RZ ;  /* 0x0000006065027810 */ /* 0x000fc80007ffe0ff */
        /* <DEDUP_REMOVED lines=47> */
.L_x_990:
[----:B------:R-:W-:Y:S05]  /*b5d0*/  BSYNC B0 ;  /* 0x0000000000007941 */ /* 0x000fea0003800000 */
.L_x_989:
        /* <DEDUP_REMOVED lines=8> */
[----:B------:R-:W-:-:S02]  /*b660*/  HADD2.F32 R3, -RZ, R67.H0_H0 ;  /* 0x20000043ff037230 */ /* 0x000fc40000004100 */
        /* <DEDUP_REMOVED lines=16> */
[----:B------:R-:W-:Y:S01]  /*b770*/  HADD2.F32 R2, -RZ, R66.H1_H1 ;  /* 0x30000042ff027230 */ /* 0x000fe20000004100 */
        /* <DEDUP_REMOVED lines=17> */
[----:B------:R1:W-:Y:S01]  /*b890*/  STS.128 [R210+0x7100], R8 ;  /* 0x00710008d2007388 */ /* 0x0003e20000000c00 */
[----:B------:R-:W-:Y:S05]  /*b8a0*/  BRA `(.L_x_988) ;  /* 0x0000245000007947 */ /* 0x000fea0003800000 */
.L_x_967:
[----:B------:R-:W-:Y:S01]  /*b8b0*/  ISETP.NE.AND P0, PT, R74, 0x1, PT ;  /* 0x000000014a00780c */ /* 0x000fe20003f05270 */
[----:B------:R-:W-:Y:S01]  /*b8c0*/  IMAD.MOV.U32 R9, RZ, RZ, R3 ;  /* 0x000000ffff097224 */ /* 0x000fe200078e0003 */
[----:B------:R-:W-:Y:S01]  /*b8d0*/  CS2R R26, SRZ ;  /* 0x00000000001a7805 */ /* 0x000fe2000001ff00 */
[----:B------:R-:W-:-:S10]  /*b8e0*/  CS2R R24, SRZ ;  /* 0x0000000000187805 */ /* 0x000fd4000001ff00 */
[----:B------:R-:W-:-:S05]  /*b8f0*/  @P0 IMAD.HI.U32 R5, R2, c[0x0][0x2c8], RZ ;  /* 0x0000b20002050a27 */ /* 0x000fca00078e00ff */
[----:B------:R-:W-:-:S04]  /*b900*/  @P0 SHF.R.U32.HI R2, RZ, c[0x0][0x2cc], R5 ;  /* 0x0000b300ff020a19 */ /* 0x000fc80000011605 */
[----:B------:R-:W-:Y:S01]  /*b910*/  SHF.R.S32.HI R5, RZ, 0x1f, R2 ;  /* 0x0000001fff057819 */ /* 0x000fe20000011402 */
[----:B------:R-:W-:-:S04]  /*b920*/  IMAD.WIDE.U32 R8, R2, c[0x0][0x280], R8 ;  /* 0x0000a00002087a25 */ /* 0x000fc800078e0008 */
[----:B------:R-:W-:Y:S01]  /*b930*/  IMAD R10, R5, c[0x0][0x280], RZ ;  /* 0x0000a000050a7a24 */ /* 0x000fe200078e02ff */
[----:B------:R-:W-:-:S03]  /*b940*/  LEA R28, P0, R8, c[0x0][0x270], 0x1 ;  /* 0x00009c00081c7a11 */ /* 0x000fc600078008ff */
[----:B------:R-:W-:-:S04]  /*b950*/  IMAD R3, R2, c[0x0][0x284], R10 ;  /* 0x0000a10002037a24 */ /* 0x000fc800078e020a */
[----:B------:R-:W-:-:S05]  /*b960*/  IMAD.IADD R3, R9, 0x1, R3 ;  /* 0x0000000109037824 */ /* 0x000fca00078e0203 */
[----:B------:R-:W-:Y:S01]  /*b970*/  LEA.HI.X R15, R8, c[0x0][0x274], R3, 0x1, P0 ;  /* 0x00009d00080f7a11 */ /* 0x000fe200000f0c03 */
[----:B------:R-:W-:Y:S02]  /*b980*/  IMAD R3, R5, c[0x0][0x290], RZ ;  /* 0x0000a40005037a24 */ /* 0x000fe400078e02ff */
[----:B------:R-:W-:-:S04]  /*b990*/  IMAD.MOV.U32 R5, RZ, RZ, R6 ;  /* 0x000000ffff057224 */ /* 0x000fc800078e0006 */
[----:B------:R-:W-:-:S04]  /*b9a0*/  IMAD.WIDE.U32 R4, R2, c[0x0][0x290], R4 ;  /* 0x0000a40002047a25 */ /* 0x000fc800078e0004 */
[----:B------:R-:W-:Y:S01]  /*b9b0*/  IMAD R2, R2, c[0x0][0x294], R3 ;  /* 0x0000a50002027a24 */ /* 0x000fe200078e0203 */
[C---:B------:R-:W-:Y:S01]  /*b9c0*/  LEA R14, P0, R4.reuse, c[0x0][0x288], 0x1 ;  /* 0x0000a200040e7a11 */ /* 0x040fe200078008ff */
[----:B------:R-:W-:Y:S02]  /*b9d0*/  SHFL.IDX PT, R3, R15, RZ, 0x181f ;  /* 0x00181fff0f037589 */ /* 0x000fe400000e0000 */
[----:B------:R-:W-:Y:S02]  /*b9e0*/  IMAD.IADD R2, R5, 0x1, R2 ;  /* 0x0000000105027824 */ /* 0x000fe400078e0202 */
[----:B------:R-:W-:Y:S03]  /*b9f0*/  SHFL.IDX PT, R8, R14, RZ, 0x181f ;  /* 0x00181fff0e087589 */ /* 0x000fe600000e0000 */
[----:B------:R-:W-:Y:S02]  /*ba00*/  LEA.HI.X R6, R4, c[0x0][0x28c], R2, 0x1, P0 ;  /* 0x0000a30004067a11 */ /* 0x000fe400000f0c02 */
[----:B------:R-:W1:Y:S01]  /*ba10*/  SHFL.IDX PT, R2, R28, RZ, 0x181f ;  /* 0x00181fff1c027589 */ /* 0x000e6200000e0000 */
[----:B------:R-:W-:-:S03]  /*ba20*/  ISETP.GE.OR P0, PT, R76, c[0x0][0x27c], P3 ;  /* 0x00009f004c007a0c */ /* 0x000fc60001f06670 */
[----:B------:R-:W2:Y:S10]  /*ba30*/  SHFL.IDX PT, R9, R6, RZ, 0x181f ;  /* 0x00181fff06097589 */ /* 0x000eb400000e0000 */
[C---:B------:R-:W-:Y:S01]  /*ba40*/  @!P0 IMAD.SHL.U32 R4, R76.reuse, 0x2, RZ ;  /* 0x000000024c048824 */ /* 0x040fe200078e00ff */
[----:B------:R-:W-:-:S04]  /*ba50*/  @!P0 SHF.L.U64.HI R5, R76, 0x1, R77 ;  /* 0x000000014c058819 */ /* 0x000fc8000001024d */
[----:B-1----:R-:W-:-:S04]  /*ba60*/  @!P0 IADD3 R2, P1, R2, R4, RZ ;  /* 0x0000000402028210 */ /* 0x002fc80007f3e0ff */
[----:B------:R-:W-:Y:S02]  /*ba70*/  @!P0 IADD3.X R3, R3, R5, RZ, P1, !PT ;  /* 0x0000000503038210 */ /* 0x000fe40000ffe4ff */
[----:B------:R-:W-:Y:S01]  /*ba80*/  @!P0 IADD3 R4, P1, R8, R4, RZ ;  /* 0x0000000408048210 */ /* 0x000fe20007f3e0ff */
[----:B------:R-:W-:Y:S01]  /*ba90*/  CS2R R22, SRZ ;  /* 0x0000000000167805 */ /* 0x000fe2000001ff00 */
[----:B------:R-:W-:Y:S01]  /*baa0*/  CS2R R20, SRZ ;  /* 0x0000000000147805 */ /* 0x000fe2000001ff00 */
[----:B------:R-:W3:Y:S02]  /*bab0*/  @!P0 LD.E.128 R24, [R2.64] ;  /* 0x0000000802188980 */ /* 0x000ee4000c101d00 */
[----:B--2---:R-:W-:-:S05]  /*bac0*/  @!P0 IMAD.X R5, R9, 0x1, R5, P1 ;  /* 0x0000000109058824 */ /* 0x004fca00008e0605 */
[----:B------:R-:W2:Y:S01]  /*bad0*/  @!P0 LD.E.128 R20, [R4.64] ;  /* 0x0000000804148980 */ /* 0x000ea2000c101d00 */
[----:B------:R-:W-:Y:S03]  /*bae0*/  BSSY B0, `(.L_x_991) ;  /* 0x0000026000007945 */ /* 0x000fe60003800000 */
[----:B------:R1:W4:Y:S01]  /*baf0*/  SHFL.IDX PT, R29, R28, 0x1, 0x181f ;  /* 0x00381f001c1d7f89 */ /* 0x00032200000e0000 */
[----:B------:R-:W-:-:S03]  /*bb00*/  CS2R R18, SRZ ;  /* 0x0000000000127805 */ /* 0x000fc6000001ff00 */
[----:B------:R1:W1:Y:S01]  /*bb10*/  SHFL.IDX PT, R30, R14, 0x1, 0x181f ;  /* 0x00381f000e1e7f89 */ /* 0x00026200000e0000 */
[----:B------:R-:W-:-:S03]  /*bb20*/  CS2R R16, SRZ ;  /* 0x0000000000107805 */ /* 0x000fc6000001ff00 */
[----:B------:R1:W1:Y:S01]  /*bb30*/  SHFL.IDX PT, R31, R15, 0x1, 0x181f ;  /* 0x00381f000f1f7f89 */ /* 0x00026200000e0000 */
[----:B------:R-:W-:-:S03]  /*bb40*/  ISETP.GE.AND P2, PT, R76, c[0x0][0x27c], PT ;  /* 0x00009f004c007a0c */ /* 0x000fc60003f46270 */
[----:B------:R1:W1:Y:S01]  /*bb50*/  SHFL.IDX PT, R32, R6, 0x1, 0x181f ;  /* 0x00381f0006207f89 */ /* 0x00026200000e0000 */
[----:B---3--:R-:W-:Y:S01]  /*bb60*/  IMAD.MOV.U32 R10, RZ, RZ, R27 ;  /* 0x000000ffff0a7224 */ /* 0x008fe200078e001b */
[----:B------:R-:W-:Y:S01]  /*bb70*/  MOV R9, R24 ;  /* 0x0000001800097202 */ /* 0x000fe20000000f00 */
[----:B------:R-:W-:Y:S02]  /*bb80*/  IMAD.MOV.U32 R11, RZ, RZ, R26 ;  /* 0x000000ffff0b7224 */ /* 0x000fe400078e001a */
[----:B------:R-:W-:Y:S01]  /*bb90*/  IMAD.MOV.U32 R8, RZ, RZ, R25 ;  /* 0x000000ffff087224 */ /* 0x000fe200078e0019 */
[----:B------:R-:W-:Y:S01]  /*bba0*/  PRMT R69, R69, 0x5410, R10 ;  /* 0x0000541045457816 */ /* 0x000fe2000000000a */
[----:B--2---:R-:W-:Y:S01]  /*bbb0*/  IMAD.MOV.U32 R5, RZ, RZ, R22 ;  /* 0x000000ffff057224 */ /* 0x004fe200078e0016 */
[----:B------:R-:W-:Y:S01]  /*bbc0*/  PRMT R51, R9, 0x7610, R51 ;  /* 0x0000761009337816 */ /* 0x000fe20000000033 */
[----:B------:R-:W-:Y:S01]  /*bbd0*/  IMAD.MOV.U32 R4, RZ, RZ, R23 ;  /* 0x000000ffff047224 */ /* 0x000fe200078e0017 */
[----:B------:R-:W-:Y:S01]  /*bbe0*/  MOV R3, R20 ;  /* 0x0000001400037202 */ /* 0x000fe20000000f00 */
[----:B------:R-:W-:Y:S01]  /*bbf0*/  IMAD.MOV.U32 R2, RZ, RZ, R21 ;  /* 0x000000ffff027224 */ /* 0x000fe200078e0015 */
[----:B------:R-:W-:-:S02]  /*bc00*/  PRMT R70, R11, 0x7610, R70 ;  /* 0x000076100b467816 */ /* 0x000fc40000000046 */
[----:B------:R-:W-:Y:S01]  /*bc10*/  PRMT R50, R8, 0x7610, R50 ;  /* 0x0000761008327816 */ /* 0x000fe20000000032 */
[----:B------:R-:W-:Y:S01]  /*bc20*/  CS2R R10, SRZ ;  /* 0x00000000000a7805 */ /* 0x000fe2000001ff00 */
[----:B------:R-:W-:Y:S01]  /*bc30*/  PRMT R51, R51, 0x5410, R5 ;  /* 0x0000541033337816 */ /* 0x000fe20000000005 */
[----:B------:R-:W-:Y:S01]  /*bc40*/  CS2R R8, SRZ ;  /* 0x0000000000087805 */ /* 0x000fe2000001ff00 */
[----:B------:R-:W-:Y:S02]  /*bc50*/  PRMT R69, R4, 0x7610, R69 ;  /* 0x0000761004457816 */ /* 0x000fe40000000045 */
[----:B------:R-:W-:Y:S01]  /*bc60*/  PRMT R49, R2, 0x5410, R3 ;  /* 0x0000541002317816 */ /* 0x000fe20000000003 */
[----:B------:R-:W-:Y:S05]  /*bc70*/  @P4 BRA `(.L_x_992) ;  /* 0x000000c000004947 */ /* 0x000fea0003800000 */
[----:B-1--4-:R-:W-:Y:S01]  /*bc80*/  CS2R R16, SRZ ;  /* 0x0000000000107805 */ /* 0x012fe2000001ff00 */
[----:B------:R-:W-:Y:S01]  /*bc90*/  CS2R R10, SRZ ;  /* 0x00000000000a7805 */ /* 0x000fe2000001ff00 */
[----:B------:R-:W-:Y:S01]  /*bca0*/  CS2R R8, SRZ ;  /* 0x0000000000087805 */ /* 0x000fe2000001ff00 */
[----:B------:R-:W-:Y:S05]  /*bcb0*/  @P2 BRA `(.L_x_992) ;  /* 0x0000008000002947 */ /* 0x000fea0003800000 */
[C---:B------:R-:W-:Y:S01]  /*bcc0*/  IMAD.SHL.U32 R4, R76.reuse, 0x2, RZ ;  /* 0x000000024c047824 */ /* 0x040fe200078e00ff */
[----:B------:R-:W-:-:S04]  /*bcd0*/  SHF.L.U64.HI R5, R76, 0x1, R77 ;  /* 0x000000014c057819 */ /* 0x000fc8000001024d */
[----:B------:R-:W-:-:S05]  /*bce0*/  IADD3 R2, P0, R29, R4, RZ ;  /* 0x000000041d027210 */ /* 0x000fca0007f1e0ff */
[----:B------:R-:W-:Y:S01]  /*bcf0*/  IMAD.X R3, R31, 0x1, R5, P0 ;  /* 0x000000011f037824 */ /* 0x000fe200000e0605 */
[----:B------:R-:W-:-:S04]  /*bd00*/  IADD3 R4, P0, R30, R4, RZ ;  /* 0x000000041e047210 */ /* 0x000fc80007f1e0ff */
[----:B------:R1:W5:Y:S01]  /*bd10*/  LD.E.128 R16, [R2.64] ;  /* 0x0000000802107980 */ /* 0x000362000c101d00 */
[----:B------:R-:W-:-:S05]  /*bd20*/  IMAD.X R5, R32, 0x1, R5, P0 ;  /* 0x0000000120057824 */ /* 0x000fca00000e0605 */
[----:B------:R1:W5:Y:S03]  /*bd30*/  LD.E.128 R8, [R4.64] ;  /* 0x0000000804087980 */ /* 0x000366000c101d00 */
.L_x_992:
[----:B-1--4-:R-:W-:Y:S05]  /*bd40*/  BSYNC B0 ;  /* 0x0000000000007941 */ /* 0x012fea0003800000 */
.L_x_991:
[----:B------:R-:W1:Y:S01]  /*bd50*/  SHFL.IDX PT, R4, R28, 0x2, 0x181f ;  /* 0x00581f001c047f89 */ /* 0x000e6200000e0000 */
[C---:B------:R-:W-:Y:S01]  /*bd60*/  ISETP.GE.OR P0, PT, R76.reuse, c[0x0][0x27c], P5 ;  /* 0x00009f004c007a0c */ /* 0x040fe20002f06670 */
[----:B------:R-:W-:Y:S01]  /*bd70*/  CS2R R42, SRZ ;  /* 0x00000000002a7805 */ /* 0x000fe2000001ff00 */
[----:B------:R-:W-:Y:S01]  /*bd80*/  CS2R R40, SRZ ;  /* 0x0000000000287805 */ /* 0x000fe2000001ff00 */
[----:B------:R-:W2:Y:S04]  /*bd90*/  SHFL.IDX PT, R5, R15, 0x2, 0x181f ;  /* 0x00581f000f057f89 */ /* 0x000ea800000e0000 */
[----:B------:R-:W3:Y:S04]  /*bda0*/  SHFL.IDX PT, R29, R14, 0x2, 0x181f ;  /* 0x00581f000e1d7f89 */ /* 0x000ee800000e0000 */
[----:B------:R-:W4:Y:S02]  /*bdb0*/  SHFL.IDX PT, R30, R6, 0x2, 0x181f ;  /* 0x00581f00061e7f89 */ /* 0x000f2400000e0000 */
[C---:B------:R-:W-:Y:S01]  /*bdc0*/  @!P0 IMAD.SHL.U32 R2, R76.reuse, 0x2, RZ ;  /* 0x000000024c028824 */ /* 0x040fe200078e00ff */
[----:B------:R-:W-:-:S04]  /*bdd0*/  @!P0 SHF.L.U64.HI R3, R76, 0x1, R77 ;  /* 0x000000014c038819 */ /* 0x000fc8000001024d */
[----:B-1----:R-:W-:-:S05]  /*bde0*/  @!P0 IADD3 R4, P1, R4, R2, RZ ;  /* 0x0000000204048210 */ /* 0x002fca0007f3e0ff */
[----:B--2---:R-:W-:Y:S01]  /*bdf0*/  @!P0 IMAD.X R5, R5, 0x1, R3, P1 ;  /* 0x0000000105058824 */ /* 0x004fe200008e0603 */
[----:B---3--:R-:W-:Y:S01]  /*be00*/  @!P0 IADD3 R2, P1, R29, R2, RZ ;  /* 0x000000021d028210 */ /* 0x008fe20007f3e0ff */
[----:B------:R-:W-:-:S03]  /*be10*/  CS2R R46, SRZ ;  /* 0x00000000002e7805 */ /* 0x000fc6000001ff00 */
[----:B------:R1:W2:Y:S01]  /*be20*/  @!P0 LD.E.128 R40, [R4.64] ;  /* 0x0000000804288980 */ /* 0x0002a2000c101d00 */
[----:B------:R-:W-:Y:S01]  /*be30*/  CS2R R44, SRZ ;  /* 0x00000000002c7805 */ /* 0x000fe2000001ff00 */
[----:B----4-:R-:W-:-:S05]  /*be40*/  @!P0 IMAD.X R3, R30, 0x1, R3, P1 ;  /* 0x000000011e038824 */ /* 0x010fca00008e0603 */
[----:B------:R3:W4:Y:S01]  /*be50*/  @!P0 LD.E.128 R44, [R2.64] ;  /* 0x00000008022c8980 */ /* 0x000722000c101d00 */
[----:B-1---5:R-:W-:Y:S01]  /*be60*/  IMAD.MOV.U32 R4, RZ, RZ, R19 ;  /* 0x000000ffff047224 */ /* 0x022fe200078e0013 */
[----:B------:R-:W-:Y:S01]  /*be70*/  MOV R5, R18 ;  /* 0x0000001200057202 */ /* 0x000fe20000000f00 */
[----:B---3--:R-:W-:Y:S02]  /*be80*/  IMAD.MOV.U32 R3, RZ, RZ, R16 ;  /* 0x000000ffff037224 */ /* 0x008fe400078e0010 */
[----:B------:R-:W-:Y:S01]  /*be90*/  IMAD.MOV.U32 R2, RZ, RZ, R17 ;  /* 0x000000ffff027224 */ /* 0x000fe200078e0011 */
[----:B------:R-:W-:Y:S01]  /*bea0*/  PRMT R75, R4, 0x5410, R5 ;  /* 0x00005410044b7816 */ /* 0x000fe20000000005 */
[----:B------:R-:W-:Y:S01]  /*beb0*/  IMAD.MOV.U32 R4, RZ, RZ, R11 ;  /* 0x000000ffff047224 */ /* 0x000fe200078e000b */
[----:B------:R-:W-:Y:S02]  /*bec0*/  MOV R5, R10 ;  /* 0x0000000a00057202 */ /* 0x000fe40000000f00 */
[----:B------:R-:W-:Y:S01]  /*bed0*/  PRMT R73, R2, 0x5410, R3 ;  /* 0x0000541002497816 */ /* 0x000fe20000000003 */
[----:B------:R-:W-:-:S02]  /*bee0*/  IMAD.MOV.U32 R3, RZ, RZ, R8 ;  /* 0x000000ffff037224 */ /* 0x000fc400078e0008 */
[----:B------:R-:W-:Y:S01]  /*bef0*/  IMAD.MOV.U32 R2, RZ, RZ, R9 ;  /* 0x000000ffff027224 */ /* 0x000fe200078e0009 */
[----:B------:R-:W-:-:S04]  /*bf00*/  PRMT R74, R5, 0x5410, R4 ;  /* 0x00005410054a7816 */ /* 0x000fc80000000004 */
[----:B------:R-:W-:Y:S01]  /*bf10*/  PRMT R72, R2, 0x5410, R3 ;  /* 0x0000541002487816 */ /* 0x000fe20000000003 */
[----:B------:R1:W3:Y:S01]  /*bf20*/  SHFL.IDX PT, R29, R15, 0x3, 0x181f ;  /* 0x00781f000f1d7f89 */ /* 0x0002e200000e0000 */
[----:B------:R-:W-:Y:S03]  /*bf30*/  BSSY B0, `(.L_x_993) ;  /* 0x0000021000007945 */ /* 0x000fe60003800000 */
[----:B------:R1:W1:Y:S01]  /*bf40*/  SHFL.IDX PT, R15, R28, 0x3, 0x181f ;  /* 0x00781f001c0f7f89 */ /* 0x00026200000e0000 */
[----:B------:R-:W-:-:S03]  /*bf50*/  CS2R R58, SRZ ;  /* 0x00000000003a7805 */ /* 0x000fc6000001ff00 */
[----:B------:R-:W1:Y:S01]  /*bf60*/  SHFL.IDX PT, R14, R14, 0x3, 0x181f ;  /* 0x00781f000e0e7f89 */ /* 0x000e6200000e0000 */
[----:B------:R-:W-:-:S03]  /*bf70*/  CS2R R56, SRZ ;  /* 0x0000000000387805 */ /* 0x000fc6000001ff00 */
[----:B------:R-:W1:Y:S01]  /*bf80*/  SHFL.IDX PT, R6, R6, 0x3, 0x181f ;  /* 0x00781f0006067f89 */ /* 0x000e6200000e0000 */
[----:B------:R-:W-:Y:S01]  /*bf90*/  CS2R R54, SRZ ;  /* 0x0000000000367805 */ /* 0x000fe2000001ff00 */
[----:B------:R-:W-:Y:S01]  /*bfa0*/  CS2R R52, SRZ ;  /* 0x0000000000347805 */ /* 0x000fe2000001ff00 */
[----:B--2---:R-:W-:Y:S01]  /*bfb0*/  IMAD.MOV.U32 R4, RZ, RZ, R43 ;  /* 0x000000ffff047224 */ /* 0x004fe200078e002b */
[----:B------:R-:W-:Y:S01]  /*bfc0*/  MOV R5, R42 ;  /* 0x0000002a00057202 */ /* 0x000fe20000000f00 */
[----:B------:R-:W-:Y:S01]  /*bfd0*/  IMAD.MOV.U32 R3, RZ, RZ, R40 ;  /* 0x000000ffff037224 */ /* 0x000fe200078e0028 */
[----:B------:R-:W-:Y:S02]  /*bfe0*/  MOV R2, R41 ;  /* 0x0000002900027202 */ /* 0x000fe40000000f00 */
[----:B------:R-:W-:Y:S02]  /*bff0*/  PRMT R84, R4, 0x5410, R5 ;  /* 0x0000541004547816 */ /* 0x000fe40000000005 */
[----:B------:R-:W-:Y:S01]  /*c000*/  PRMT R82, R2, 0x5410, R3 ;  /* 0x0000541002527816 */ /* 0x000fe20000000003 */
[----:B----4-:R-:W-:Y:S01]  /*c010*/  IMAD.MOV.U32 R5, RZ, RZ, R46 ;  /* 0x000000ffff057224 */ /* 0x010fe200078e002e */
[----:B------:R-:W-:Y:S01]  /*c020*/  MOV R3, R44 ;  /* 0x0000002c00037202 */ /* 0x000fe20000000f00 */
[----:B------:R-:W-:-:S02]  /*c030*/  IMAD.MOV.U32 R4, RZ, RZ, R47 ;  /* 0x000000ffff047224 */ /* 0x000fc400078e002f */
[----:B------:R-:W-:-:S03]  /*c040*/  IMAD.MOV.U32 R2, RZ, RZ, R45 ;  /* 0x000000ffff027224 */ /* 0x000fc600078e002d */
[----:B------:R-:W-:Y:S02]  /*c050*/  PRMT R83, R5, 0x5410, R4 ;  /* 0x0000541005537816 */ /* 0x000fe40000000004 */
[----:B------:R-:W-:Y:S01]  /*c060*/  PRMT R80, R2, 0x5410, R3 ;  /* 0x0000541002507816 */ /* 0x000fe20000000003 */
[----:B------:R-:W-:Y:S05]  /*c070*/  @P6 BRA `(.L_x_994) ;  /* 0x000000c000006947 */ /* 0x000fea0003800000 */
[----:B-1-3--:R-:W-:Y:S01]  /*c080*/  CS2R R56, SRZ ;  /* 0x0000000000387805 */ /* 0x00afe2000001ff00 */
[----:B------:R-:W-:Y:S01]  /*c090*/  CS2R R54, SRZ ;  /* 0x0000000000367805 */ /* 0x000fe2000001ff00 */
[----:B------:R-:W-:Y:S01]  /*c0a0*/  CS2R R52, SRZ ;  /* 0x0000000000347805 */ /* 0x000fe2000001ff00 */
[----:B------:R-:W-:Y:S05]  /*c0b0*/  @P2 BRA `(.L_x_994) ;  /* 0x0000008000002947 */ /* 0x000fea0003800000 */
[C---:B------:R-:W-:Y:S01]  /*c0c0*/  IMAD.SHL.U32 R2, R76.reuse, 0x2, RZ ;  /* 0x000000024c027824 */ /* 0x040fe200078e00ff */
[----:B------:R-:W-:-:S04]  /*c0d0*/  SHF.L.U64.HI R3, R76, 0x1, R77 ;  /* 0x000000014c037819 */ /* 0x000fc8000001024d */
[-C--:B------:R-:W-:Y:S02]  /*c0e0*/  IADD3 R4, P1, R15, R2.reuse, RZ ;  /* 0x000000020f047210 */ /* 0x080fe40007f3e0ff */
[----:B------:R-:W-:-:S03]  /*c0f0*/  IADD3 R2, P0, R14, R2, RZ ;  /* 0x000000020e027210 */ /* 0x000fc60007f1e0ff */
[--C-:B------:R-:W-:Y:S02]  /*c100*/  IMAD.X R5, R29, 0x1, R3.reuse, P1 ;  /* 0x000000011d057824 */ /* 0x100fe400008e0603 */
[----:B------:R-:W-:-:S03]  /*c110*/  IMAD.X R3, R6, 0x1, R3, P0 ;  /* 0x0000000106037824 */ /* 0x000fc600000e0603 */
[----:B------:R1:W5:Y:S04]  /*c120*/  LD.E.128 R56, [R4.64] ;  /* 0x0000000804387980 */ /* 0x000368000c101d00 */
[----:B------:R1:W5:Y:S02]  /*c130*/  LD.E.128 R52, [R2.64] ;  /* 0x0000000802347980 */ /* 0x000364000c101d00 */
.L_x_994:
[----:B-1-3--:R-:W-:Y:S05]  /*c140*/  BSYNC B0 ;  /* 0x0000000000007941 */ /* 0x00afea0003800000 */
.L_x_993:
[----:B------:R-:W-:Y:S01]  /*c150*/  IADD3 R4, -R71, R48, RZ ;  /* 0x0000003047047210 */ /* 0x000fe20007ffe1ff */
[----:B-----5:R-:W-:Y:S01]  /*c160*/  IMAD.MOV.U32 R2, RZ, RZ, R58 ;  /* 0x000000ffff027224 */ /* 0x020fe200078e003a */
[----:B------:R-:W-:-:S04]  /*c170*/  DEPBAR.LE SB0, 0x1 ;  /* 0x000080400000791a */ /* 0x000fc80000000000 */
[----:B------:R-:W-:Y:S01]  /*c180*/  IMNMX R68, R4, 0x80, PT ;  /* 0x0000008004447817 */ /* 0x000fe20003800200 */
[----:B------:R-:W-:Y:S01]  /*c190*/  IMAD.MOV.U32 R5, RZ, RZ, R59 ;  /* 0x000000ffff057224 */ /* 0x000fe200078e003b */
[----:B------:R-:W-:Y:S01]  /*c1a0*/  MOV R4, R55 ;  /* 0x0000003700047202 */ /* 0x000fe20000000f00 */
[----:B------:R-:W-:Y:S01]  /*c1b0*/  IMAD.MOV.U32 R3, RZ, RZ, R56 ;  /* 0x000000ffff037224 */ /* 0x000fe200078e0038 */
[----:B------:R-:W-:Y:S01]  /*c1c0*/  BAR.SYNC.DEFER_BLOCKING 0x0 ;  /* 0x0000000000007b1d */ /* 0x000fe20000010000 */
[----:B------:R-:W-:Y:S02]  /*c1d0*/  ISETP.GE.OR P0, PT, R101, R68, P2 ;  /* 0x000000446500720c */ /* 0x000fe40001706670 */
[----:B------:R-:W-:Y:S01]  /*c1e0*/  PRMT R88, R5, 0x5410, R2 ;  /* 0x0000541005587816 */ /* 0x000fe20000000002 */
[----:B------:R-:W-:Y:S02]  /*c1f0*/  IMAD.MOV.U32 R2, RZ, RZ, R57 ;  /* 0x000000ffff027224 */ /* 0x000fe400078e0039 */
[----:B------:R-:W-:Y:S01]  /*c200*/  IMAD.MOV.U32 R5, RZ, RZ, R54 ;  /* 0x000000ffff057224 */ /* 0x000fe200078e0036 */
[----:B------:R-:W-:Y:S02]  /*c210*/  BSSY B0, `(.L_x_995) ;  /* 0x000006b000007945 */ /* 0x000fe40003800000 */
[----:B------:R-:W-:Y:S01]  /*c220*/  PRMT R86, R2, 0x5410, R3 ;  /* 0x0000541002567816 */ /* 0x000fe20000000003 */
[----:B------:R-:W-:Y:S01]  /*c230*/  IMAD.MOV.U32 R3, RZ, RZ, R52 ;  /* 0x000000ffff037224 */ /* 0x000fe200078e0034 */
[----:B------:R-:W-:-:S02]  /*c240*/  MOV R2, R53 ;  /* 0x0000003500027202 */ /* 0x000fc40000000f00 */
[----:B------:R-:W-:Y:S02]  /*c250*/  PRMT R87, R5, 0x5410, R4 ;  /* 0x0000541005577816 */ /* 0x000fe40000000004 */
[----:B------:R-:W-:Y:S01]  /*c260*/  PRMT R85, R2, 0x5410, R3 ;  /* 0x0000541002557816 */ /* 0x000fe20000000003 */
[----:B------:R-:W-:Y:S05]  /*c270*/  @P0 BRA `(.L_x_996) ;  /* 0x0000064000000947 */ /* 0x000fea0003800000 */
[----:B------:R-:W-:Y:S01]  /*c280*/  MOV R2, c[0x0][0x27c] ;  /* 0x00009f0000027a02 */ /* 0x000fe20000000f00 */
[----:B------:R-:W1:Y:S01]  /*c290*/  LDS.128 R28, [R210+0x100] ;  /* 0x00010000d21c7984 */ /* 0x000e620000000c00 */
[C---:B------:R-:W-:Y:S01]  /*c2a0*/  SHF.L.U32 R6, R101.reuse, 0x6, RZ ;  /* 0x0000000665067819 */ /* 0x040fe200000006ff */
[----:B------:R-:W-:Y:S01]  /*c2b0*/  HADD2.F32 R15, -RZ, R50.H0_H0 ;  /* 0x20000032ff0f7230 */ /* 0x000fe20000004100 */
[----:B------:R-:W-:Y:S02]  /*c2c0*/  LEA.HI R2, R2, R102, RZ, 0x1d ;  /* 0x0000006602027211 */ /* 0x000fe400078fe8ff */
[----:B------:R-:W-:Y:S02]  /*c2d0*/  SHF.L.U32 R14, R101, 0x6, RZ ;  /* 0x00000006650e7819 */ /* 0x000fe400000006ff */
[----:B------:R-:W-:-:S02]  /*c2e0*/  SHF.R.S32.HI R4, RZ, 0x1f, R2 ;  /* 0x0000001fff047819 */ /* 0x000fc40000011402 */
[----:B------:R-:W-:Y:S02]  /*c2f0*/  SHF.L.U32 R3, R2, 0x3, RZ ;  /* 0x0000000302037819 */ /* 0x000fe400000006ff */
[----:B------:R-:W-:Y:S02]  /*c300*/  LOP3.LUT R14, R14, 0x1c0, RZ, 0xc0, !PT ;  /* 0x000001c00e0e7812 */ /* 0x000fe400078ec0ff */
[----:B------:R-:W-:Y:S02]  /*c310*/  LOP3.LUT R6, R6, 0x1c0, RZ, 0xc0, !PT ;  /* 0x000001c006067812 */ /* 0x000fe400078ec0ff */
[----:B------:R-:W-:Y:S02]  /*c320*/  LEA.HI R2, R4, R2, RZ, 0x3 ;  /* 0x0000000204027211 */ /* 0x000fe400078f18ff */
[----:B------:R-:W-:Y:S02]  /*c330*/  SHF.R.U32.HI R6, RZ, 0x3, R6 ;  /* 0x00000003ff067819 */ /* 0x000fe40000011606 */
[----:B------:R-:W-:-:S02]  /*c340*/  LOP3.LUT R3, R14, 0x38, R3, 0xf8, !PT ;  /* 0x000000380e037812 */ /* 0x000fc400078ef803 */
[----:B------:R-:W-:Y:S02]  /*c350*/  SHF.L.U32 R2, R2, 0xa, RZ ;  /* 0x0000000a02027819 */ /* 0x000fe400000006ff */
[----:B------:R-:W-:Y:S02]  /*c360*/  LOP3.LUT R3, R3, R6, RZ, 0x3c, !PT ;  /* 0x0000000603037212 */ /* 0x000fe400078e3cff */
[----:B------:R-:W-:Y:S02]  /*c370*/  LOP3.LUT R2, R2, 0x7fffe000, RZ, 0xc0, !PT ;  /* 0x7fffe00002027812 */ /* 0x000fe400078ec0ff */
[----:B------:R-:W-:Y:S02]  /*c380*/  SHF.R.U32.HI R5, RZ, 0x10, R21 ;  /* 0x00000010ff057819 */ /* 0x000fe40000011615 */
[----:B------:R-:W-:Y:S02]  /*c390*/  IADD3 R2, R3, R2, R7 ;  /* 0x0000000203027210 */ /* 0x000fe40007ffe007 */
[----:B------:R-:W-:-:S02]  /*c3a0*/  SHF.R.U64 R67, R24, 0x10, R25 ;  /* 0x0000001018437819 */ /* 0x000fc40000001219 */
[----:B------:R-:W-:Y:S01]  /*c3b0*/  SHF.L.U32 R39, R2, 0x1, RZ ;  /* 0x0000000102277819 */ /* 0x000fe200000006ff */
[----:B------:R-:W-:Y:S01]  /*c3c0*/  HADD2.F32 R2, -RZ, R49.H0_H0 ;  /* 0x20000031ff027230 */ /* 0x000fe20000004100 */
[----:B------:R-:W-:Y:S02]  /*c3d0*/  SHF.R.U32.HI R38, RZ, 0x10, R25 ;  /* 0x00000010ff267819 */ /* 0x000fe40000011619 */
[----:B------:R-:W-:Y:S01]  /*c3e0*/  SHF.R.U64 R66, R26, 0x10, R27 ;  /* 0x000000101a427819 */ /* 0x000fe2000000121b */
[----:B------:R-:W2:Y:S01]  /*c3f0*/  LDS.128 R32, [R39+0x100] ;  /* 0x0001000027207984 */ /* 0x000ea20000000c00 */
[----:B------:R-:W-:Y:S01]  /*c400*/  SHF.R.U32.HI R48, RZ, 0x10, R23 ;  /* 0x00000010ff307819 */ /* 0x000fe20000011617 */
[----:B-1----:R-:W-:Y:S01]  /*c410*/  HADD2.F32 R37, -RZ, R29.H0_H0 ;  /* 0x2000001dff257230 */ /* 0x002fe20000004100 */
[----:B------:R-:W-:Y:S01]  /*c420*/  SHF.R.U64 R64, R20, 0x10, R21 ;  /* 0x0000001014407819 */ /* 0x000fe20000001215 */
[--C-:B------:R-:W-:Y:S01]  /*c430*/  HADD2.F32 R26, -RZ, R31.reuse.H0_H0 ;  /* 0x2000001fff1a7230 */ /* 0x100fe20000004100 */
[----:B------:R-:W-:Y:S01]  /*c440*/  SHF.R.U32.HI R60, RZ, 0x10, R27 ;  /* 0x00000010ff3c7819 */ /* 0x000fe2000001161b */
[----:B------:R-:W-:Y:S01]  /*c450*/  HADD2.F32 R25, -RZ, R31.H1_H1 ;  /* 0x3000001fff197230 */ /* 0x000fe20000004100 */
[----:B------:R-:W-:Y:S01]  /*c460*/  FMUL.FTZ R14, R37, R2 ;  /* 0x00000002250e7220 */ /* 0x000fe20000410000 */
[----:B------:R-:W-:Y:S01]  /*c470*/  HADD2.F32 R29, -RZ, R29.H1_H1 ;  /* 0x3000001dff1d7230 */ /* 0x000fe20000004100 */
[----:B------:R-:W-:Y:S01]  /*c480*/  SHF.R.U64 R61, R22, 0x10, R23 ;  /* 0x00000010163d7819 */ /* 0x000fe20000001217 */
[----:B------:R-:W-:-:S02]  /*c490*/  HADD2.F32 R31, -RZ, R5.H0_H0 ;  /* 0x20000005ff1f7230 */ /* 0x000fc40000004100 */
[----:B------:R-:W-:Y:S02]  /*c4a0*/  HADD2.F32 R36, -RZ, R28.H0_H0 ;  /* 0x2000001cff247230 */ /* 0x000fe40000004100 */
[----:B------:R-:W-:Y:S02]  /*c4b0*/  HADD2.F32 R5, -RZ, R49.H1_H1 ;  /* 0x30000031ff057230 */ /* 0x000fe40000004100 */
[----:B------:R-:W-:Y:S02]  /*c4c0*/  HADD2.F32 R71, -RZ, R38.H0_H0 ;  /* 0x20000026ff477230 */ /* 0x000fe40000004100 */
[----:B------:R-:W-:Y:S02]  /*c4d0*/  HADD2.F32 R27, -RZ, R30.H0_H0 ;  /* 0x2000001eff1b7230 */ /* 0x000fe40000004100 */
[----:B------:R-:W-:Y:S02]  /*c4e0*/  HADD2.F32 R28, -RZ, R28.H1_H1 ;  /* 0x3000001cff1c7230 */ /* 0x000fe40000004100 */
[----:B------:R-:W-:-:S02]  /*c4f0*/  HADD2.F32 R30, -RZ, R30.H1_H1 ;  /* 0x3000001eff1e7230 */ /* 0x000fc40000004100 */
[--C-:B--2---:R-:W-:Y:S02]  /*c500*/  HADD2.F32 R4, -RZ, R33.reuse.H0_H0 ;  /* 0x20000021ff047230 */ /* 0x104fe40000004100 */
[----:B------:R-:W-:Y:S02]  /*c510*/  HADD2.F32 R3, -RZ, R33.H1_H1 ;  /* 0x30000021ff037230 */ /* 0x000fe40000004100 */
[--C-:B------:R-:W-:Y:S01]  /*c520*/  HADD2.F32 R6, -RZ, R32.reuse.H0_H0 ;  /* 0x20000020ff067230 */ /* 0x100fe20000004100 */
[C---:B------:R-:W-:Y:S01]  /*c530*/  FMUL.FTZ R50, R4.reuse, R2 ;  /* 0x0000000204327220 */ /* 0x040fe20000410000 */
[----:B------:R-:W-:Y:S01]  /*c540*/  HADD2.F32 R21, -RZ, R35.H0_H0 ;  /* 0x20000023ff157230 */ /* 0x000fe20000004100 */
[----:B------:R-:W-:Y:S01]  /*c550*/  FMUL.FTZ R2, R29, R31 ;  /* 0x0000001f1d027220 */ /* 0x000fe20000410000 */
[----:B------:R-:W-:Y:S01]  /*c560*/  HADD2.F32 R24, -RZ, R32.H1_H1 ;  /* 0x30000020ff187230 */ /* 0x000fe20000004100 */
[----:B------:R-:W-:Y:S01]  /*c570*/  FFMA.FTZ R63, R4, R15, R14 ;  /* 0x0000000f043f7223 */ /* 0x000fe2000001000e */
[----:B------:R-:W-:Y:S01]  /*c580*/  HADD2.F32 R14, -RZ, R51.H0_H0 ;  /* 0x20000033ff0e7230 */ /* 0x000fe20000004100 */
[----:B------:R-:W-:Y:S01]  /*c590*/  FMUL.FTZ R4, R36, R5 ;  /* 0x0000000524047220 */ /* 0x000fe20000410000 */
[----:B------:R-:W-:Y:S01]  /*c5a0*/  HADD2.F32 R23, -RZ, R34.H0_H0 ;  /* 0x20000022ff177230 */ /* 0x000fe20000004100 */
[C---:B------:R-:W-:Y:S01]  /*c5b0*/  FFMA.FTZ R62, R3.reuse, R71, R2 ;  /* 0x00000047033e7223 */ /* 0x040fe20000010002 */
[----:B------:R-:W-:Y:S01]  /*c5c0*/  HADD2.F32 R2, -RZ, R69.H0_H0 ;  /* 0x20000045ff027230 */ /* 0x000fe20000004100 */
[----:B------:R-:W-:Y:S01]  /*c5d0*/  FMUL.FTZ R49, R3, R31 ;  /* 0x0000001f03317220 */ /* 0x000fe20000410000 */
[----:B------:R-:W-:Y:S01]  /*c5e0*/  HADD2.F32 R3, -RZ, R51.H1_H1 ;  /* 0x30000033ff037230 */ /* 0x000fe20000004100 */
[C---:B------:R-:W-:Y:S01]  /*c5f0*/  FFMA.FTZ R51, R6.reuse, R14, R4 ;  /* 0x0000000e06337223 */ /* 0x040fe20000010004 */
[----:B------:R-:W-:Y:S01]  /*c600*/  HADD2.F32 R4, -RZ, R69.H1_H1 ;  /* 0x30000045ff047230 */ /* 0x000fe20000004100 */
[----:B------:R-:W-:Y:S01]  /*c610*/  FMUL.FTZ R38, R6, R5 ;  /* 0x0000000506267220 */ /* 0x000fe20000410000 */
[----:B------:R-:W-:Y:S01]  /*c620*/  HADD2.F32 R69, -RZ, R48.H0_H0 ;  /* 0x20000030ff457230 */ /* 0x000fe20000004100 */
[-C--:B------:R-:W-:Y:S01]  /*c630*/  FMUL.FTZ R6, R26, R2.reuse ;  /* 0x000000021a067220 */ /* 0x080fe20000410000 */
[----:B------:R-:W-:Y:S01]  /*c640*/  HADD2.F32 R5, -RZ, R70.H0_H0 ;  /* 0x20000046ff057230 */ /* 0x000fe20000004100 */
[----:B------:R-:W-:Y:S01]  /*c650*/  FMUL.FTZ R31, R27, R3 ;  /* 0x000000031b1f7220 */ /* 0x000fe20000410000 */
[----:B------:R-:W-:Y:S01]  /*c660*/  HADD2.F32 R20, -RZ, R35.H1_H1 ;  /* 0x30000023ff147230 */ /* 0x000fe20000004100 */
[C---:B------:R-:W-:Y:S01]  /*c670*/  FMUL.FTZ R32, R21.reuse, R2 ;  /* 0x0000000215207220 */ /* 0x040fe20000410000 */
[----:B------:R-:W-:Y:S01]  /*c680*/  HADD2.F32 R70, -RZ, R60.H0_H0 ;  /* 0x2000003cff467230 */ /* 0x000fe20000004100 */
[----:B------:R-:W-:Y:S01]  /*c690*/  FFMA.FTZ R33, R21, R4, R6 ;  /* 0x0000000415217223 */ /* 0x000fe20000010006 */
[----:B------:R-:W-:Y:S01]  /*c6a0*/  HADD2.F32 R6, -RZ, R64.H0_H0 ;  /* 0x20000040ff067230 */ /* 0x000fe20000004100 */
[----:B------:R-:W-:Y:S01]  /*c6b0*/  FMUL.FTZ R2, R25, R69 ;  /* 0x0000004519027220 */ /* 0x000fe20000410000 */
[----:B------:R-:W-:Y:S01]  /*c6c0*/  HADD2.F32 R35, -RZ, R61.H0_H0 ;  /* 0x2000003dff237230 */ /* 0x000fe20000004100 */
[C---:B------:R-:W-:Y:S01]  /*c6d0*/  FFMA.FTZ R48, R23.reuse, R5, R31 ;  /* 0x0000000517307223 */ /* 0x040fe2000001001f */
[----:B------:R-:W-:Y:S01]  /*c6e0*/  HADD2.F32 R22, -RZ, R34.H1_H1 ;  /* 0x30000022ff167230 */ /* 0x000fe20000004100 */
[----:B------:R-:W-:Y:S01]  /*c6f0*/  FMUL.FTZ R34, R23, R3 ;  /* 0x0000000317227220 */ /* 0x000fe20000410000 */
[----:B------:R-:W-:Y:S01]  /*c700*/  HADD2.F32 R61, -RZ, R67.H0_H0 ;  /* 0x20000043ff3d7230 */ /* 0x000fe20000004100 */
[----:B------:R-:W-:Y:S01]  /*c710*/  FFMA.FTZ R31, R20, R70, R2 ;  /* 0x00000046141f7223 */ /* 0x000fe20000010002 */
[----:B------:R-:W-:Y:S01]  /*c720*/  HADD2.F32 R60, -RZ, R66.H0_H0 ;  /* 0x20000042ff3c7230 */ /* 0x000fe20000004100 */
[----:B------:R-:W-:-:S02]  /*c730*/  FMUL.FTZ R3, R28, R6 ;  /* 0x000000061c037220 */ /* 0x000fc40000410000 */
[----:B------:R-:W-:Y:S02]  /*c740*/  FMUL.FTZ R2, R30, R35 ;  /* 0x000000231e027220 */ /* 0x000fe40000410000 */
[----:B------:R-:W-:Y:S02]  /*c750*/  FMUL.FTZ R23, R20, R69 ;  /* 0x0000004514177220 */ /* 0x000fe40000410000 */
[----:B------:R-:W-:Y:S02]  /*c760*/  FMUL.FTZ R21, R24, R6 ;  /* 0x0000000618157220 */ /* 0x000fe40000410000 */
[----:B------:R-:W-:Y:S02]  /*c770*/  FMUL.FTZ R20, R22, R35 ;  /* 0x0000002316147220 */ /* 0x000fe40000410000 */
[----:B------:R-:W-:Y:S02]  /*c780*/  FFMA.FTZ R24, R24, R61, R3 ;  /* 0x0000003d18187223 */ /* 0x000fe40000010003 */
[----:B------:R-:W-:-:S02]  /*c790*/  FFMA.FTZ R35, R22, R60, R2 ;  /* 0x0000003c16237223 */ /* 0x000fc40000010002 */
[----:B------:R-:W-:Y:S02]  /*c7a0*/  FFMA.FTZ R22, R37, R15, -R50 ;  /* 0x0000000f25167223 */ /* 0x000fe40000010832 */
[----:B------:R-:W-:Y:S02]  /*c7b0*/  FFMA.FTZ R6, R27, R5, -R34 ;  /* 0x000000051b067223 */ /* 0x000fe40000010822 */
[----:B------:R-:W-:Y:S02]  /*c7c0*/  FFMA.FTZ R3, R26, R4, -R32 ;  /* 0x000000041a037223 */ /* 0x000fe40000010820 */
[----:B------:R-:W-:Y:S02]  /*c7d0*/  FFMA.FTZ R15, R29, R71, -R49 ;  /* 0x000000471d0f7223 */ /* 0x000fe40000010831 */
[----:B------:R-:W-:Y:S02]  /*c7e0*/  FFMA.FTZ R14, R36, R14, -R38 ;  /* 0x0000000e240e7223 */ /* 0x000fe40000010826 */
[----:B------:R-:W-:Y:S01]  /*c7f0*/  FFMA.FTZ R2, R25, R70, -R23 ;  /* 0x0000004619027223 */ /* 0x000fe20000010817 */
[----:B------:R-:W-:Y:S01]  /*c800*/  F2FP.PACK_AB R25, R15, R22 ;  /* 0x000000160f19723e */ /* 0x000fe200000000ff */
[----:B------:R-:W-:Y:S01]  /*c810*/  FFMA.FTZ R5, R28, R61, -R21 ;  /* 0x0000003d1c057223 */ /* 0x000fe20000010815 */
[----:B------:R-:W-:Y:S01]  /*c820*/  F2FP.PACK_AB R23, R31, R33 ;  /* 0x000000211f17723e */ /* 0x000fe200000000ff */
[----:B------:R-:W-:Y:S01]  /*c830*/  FFMA.FTZ R4, R30, R60, -R20 ;  /* 0x0000003c1e047223 */ /* 0x000fe20000010814 */
[----:B------:R-:W-:-:S02]  /*c840*/  F2FP.PACK_AB R20, R24, R51 ;  /* 0x000000331814723e */ /* 0x000fc400000000ff */
[----:B------:R-:W-:Y:S02]  /*c850*/  F2FP.PACK_AB R27, R2, R3 ;  /* 0x00000003021b723e */ /* 0x000fe400000000ff */
[----:B------:R-:W-:Y:S02]  /*c860*/  F2FP.PACK_AB R24, R5, R14 ;  /* 0x0000000e0518723e */ /* 0x000fe400000000ff */
[----:B------:R-:W-:Y:S02]  /*c870*/  F2FP.PACK_AB R26, R4, R6 ;  /* 0x00000006041a723e */ /* 0x000fe400000000ff */
[----:B------:R-:W-:Y:S02]  /*c880*/  F2FP.PACK_AB R21, R62, R63 ;  /* 0x0000003f3e15723e */ /* 0x000fe400000000ff */
[----:B------:R-:W-:Y:S01]  /*c890*/  F2FP.PACK_AB R22, R35, R48 ;  /* 0x000000302316723e */ /* 0x000fe200000000ff */
[----:B------:R1:W-:Y:S04]  /*c8a0*/  STS.128 [R210+0x100], R24 ;  /* 0x00010018d2007388 */ /* 0x0003e80000000c00 */
[----:B------:R1:W-:Y:S02]  /*c8b0*/  STS.128 [R39+0x100], R20 ;  /* 0x0001001427007388 */ /* 0x0003e40000000c00 */
.L_x_996:
[----:B------:R-:W-:Y:S05]  /*c8c0*/  BSYNC B0 ;  /* 0x0000000000007941 */ /* 0x000fea0003800000 */
.L_x_995:
[----:B------:R-:W-:Y:S01]  /*c8d0*/  IADD3 R2, R101, 0x20, RZ ;  /* 0x0000002065027810 */ /* 0x000fe20007ffe0ff */
[----:B------:R-:W-:Y:S03]  /*c8e0*/  BSSY B0, `(.L_x_997) ;  /* 0x000006a000007945 */ /* 0x000fe60003800000 */
[----:B------:R-:W-:-:S13]  /*c8f0*/  ISETP.GE.OR P0, PT, R2, R68, P2 ;  /* 0x000000440200720c */ /* 0x000fda0001706670 */
[----:B------:R-:W-:Y:S05]  /*c900*/  @P0 BRA `(.L_x_998) ;  /* 0x0000067000000947 */ /* 0x000fea0003800000 */
[----:B------:R-:W2:Y:S01]  /*c910*/  LDL R63, [R1+0x58] ;  /* 0x00005800013f7983 */ /* 0x000ea20000100800 */
[----:B------:R-:W-:Y:S02]  /*c920*/  MOV R2, c[0x0][0x27c] ;  /* 0x00009f0000027a02 */ /* 0x000fe40000000f00 */
        /* <DEDUP_REMOVED lines=14> */
[----:B------:R-:W-:Y:S02]  /*ca10*/  LOP3.LUT R2, R2, 0x7fffe000, RZ, 0xc0, !PT ;  /* 0x7fffe00002027812 */ /* 0x000fe400078ec0ff */
[----:B------:R-:W-:Y:S02]  /*ca20*/  SHF.R.U32.HI R5, RZ, 0x10, R9 ;  /* 0x00000010ff057819 */ /* 0x000fe40000011609 */
[----:B------:R-:W-:-:S02]  /*ca30*/  IADD3 R2, R3, R2, R12 ;  /* 0x0000000203027210 */ /* 0x000fc40007ffe00c */
[----:B------:R-:W-:Y:S02]  /*ca40*/  SHF.R.U32.HI R31, RZ, 0x10, R17 ;  /* 0x00000010ff1f7819 */ /* 0x000fe40000011611 */
[----:B------:R-:W-:Y:S01]  /*ca50*/  SHF.L.U32 R35, R2, 0x1, RZ ;  /* 0x0000000102237819 */ /* 0x000fe200000006ff */
[----:B------:R-:W-:Y:S01]  /*ca60*/  HADD2.F32 R2, -RZ, R72.H0_H0 ;  /* 0x20000048ff027230 */ /* 0x000fe20000004100 */
[----:B------:R-:W-:Y:S01]  /*ca70*/  SHF.R.U64 R50, R8, 0x10, R9 ;  /* 0x0000001008327819 */ /* 0x000fe20000001209 */
[----:B------:R-:W-:Y:S01]  /*ca80*/  HADD2.F32 R9, -RZ, R73.H0_H0 ;  /* 0x20000049ff097230 */ /* 0x000fe20000004100 */
[----:B------:R-:W-:Y:S01]  /*ca90*/  SHF.R.U64 R51, R18, 0x10, R19 ;  /* 0x0000001012337819 */ /* 0x000fe20000001213 */
[----:B-1----:R-:W1:Y:S01]  /*caa0*/  LDS.128 R24, [R35+0x100] ;  /* 0x0001000023187984 */ /* 0x002e620000000c00 */
[----:B------:R-:W-:Y:S01]  /*cab0*/  HADD2.F32 R62, -RZ, R31.H0_H0 ;  /* 0x2000001fff3e7230 */ /* 0x000fe20000004100 */
[--C-:B------:R-:W-:Y:S02]  /*cac0*/  SHF.R.U32.HI R33, RZ, 0x10, R11.reuse ;  /* 0x00000010ff217819 */ /* 0x100fe4000001160b */
[----:B------:R-:W-:-:S02]  /*cad0*/  SHF.R.U64 R39, R10, 0x10, R11 ;  /* 0x000000100a277819 */ /* 0x000fc4000000120b */
[----:B------:R-:W-:Y:S02]  /*cae0*/  SHF.R.U64 R60, R16, 0x10, R17 ;  /* 0x00000010103c7819 */ /* 0x000fe40000001211 */
[----:B------:R-:W-:-:S05]  /*caf0*/  SHF.R.U32.HI R38, RZ, 0x10, R19 ;  /* 0x00000010ff267819 */ /* 0x000fca0000011613 */
[----:B------:R-:W-:Y:S02]  /*cb00*/  HADD2.F32 R61, -RZ, R38.H0_H0 ;  /* 0x20000026ff3d7230 */ /* 0x000fe40000004100 */
[----:B------:R-:W-:Y:S02]  /*cb10*/  HADD2.F32 R38, -RZ, R51.H0_H0 ;  /* 0x20000033ff267230 */ /* 0x000fe40000004100 */
[--C-:B-1----:R-:W-:Y:S02]  /*cb20*/  HADD2.F32 R4, -RZ, R25.reuse.H0_H0 ;  /* 0x20000019ff047230 */ /* 0x102fe40000004100 */
[----:B------:R-:W-:Y:S02]  /*cb30*/  HADD2.F32 R3, -RZ, R25.H1_H1 ;  /* 0x30000019ff037230 */ /* 0x000fe40000004100 */
[----:B------:R-:W-:Y:S01]  /*cb40*/  HADD2.F32 R6, -RZ, R24.H0_H0 ;  /* 0x20000018ff067230 */ /* 0x000fe20000004100 */
[----:B------:R-:W-:Y:S01]  /*cb50*/  FMUL.FTZ R36, R4, R2 ;  /* 0x0000000204247220 */ /* 0x000fe20000410000 */
[----:B------:R-:W-:-:S02]  /*cb60*/  HADD2.F32 R11, -RZ, R27.H0_H0 ;  /* 0x2000001bff0b7230 */ /* 0x000fc40000004100 */
[--C-:B------:R-:W-:Y:S02]  /*cb70*/  HADD2.F32 R15, -RZ, R26.reuse.H0_H0 ;  /* 0x2000001aff0f7230 */ /* 0x100fe40000004100 */
[----:B------:R-:W-:Y:S02]  /*cb80*/  HADD2.F32 R14, -RZ, R26.H1_H1 ;  /* 0x3000001aff0e7230 */ /* 0x000fe40000004100 */
[----:B------:R-:W-:Y:S02]  /*cb90*/  HADD2.F32 R10, -RZ, R27.H1_H1 ;  /* 0x3000001bff0a7230 */ /* 0x000fe40000004100 */
[----:B------:R-:W-:Y:S01]  /*cba0*/  HADD2.F32 R16, -RZ, R24.H1_H1 ;  /* 0x30000018ff107230 */ /* 0x000fe20000004100 */
[----:B--2---:R-:W1:Y:S02]  /*cbb0*/  LDS.128 R20, [R63] ;  /* 0x000000003f147984 */ /* 0x004e640000000c00 */
[----:B-1----:R-:W-:Y:S02]  /*cbc0*/  HADD2.F32 R29, -RZ, R21.H0_H0 ;  /* 0x20000015ff1d7230 */ /* 0x002fe40000004100 */
[----:B------:R-:W-:-:S02]  /*cbd0*/  HADD2.F32 R28, -RZ, R20.H0_H0 ;  /* 0x20000014ff1c7230 */ /* 0x000fc40000004100 */
[----:B------:R-:W-:Y:S01]  /*cbe0*/  HADD2.F32 R30, -RZ, R20.H1_H1 ;  /* 0x30000014ff1e7230 */ /* 0x000fe20000004100 */
[----:B------:R-:W-:Y:S01]  /*cbf0*/  FMUL.FTZ R8, R29, R2 ;  /* 0x000000021d087220 */ /* 0x000fe20000410000 */
[----:B------:R-:W-:Y:S02]  /*cc00*/  HADD2.F32 R21, -RZ, R21.H1_H1 ;  /* 0x30000015ff157230 */ /* 0x000fe40000004100 */
[----:B------:R-:W-:Y:S01]  /*cc10*/  HADD2.F32 R20, -RZ, R5.H0_H0 ;  /* 0x20000005ff147230 */ /* 0x000fe20000004100 */
[----:B------:R-:W-:Y:S01]  /*cc20*/  FFMA.FTZ R49, R4, R9, R8 ;  /* 0x0000000904317223 */ /* 0x000fe20000010008 */
[----:B------:R-:W-:Y:S02]  /*cc30*/  HADD2.F32 R5, -RZ, R72.H1_H1 ;  /* 0x30000048ff057230 */ /* 0x000fe40000004100 */
[----:B------:R-:W-:Y:S01]  /*cc40*/  HADD2.F32 R8, -RZ, R73.H1_H1 ;  /* 0x30000049ff087230 */ /* 0x000fe20000004100 */
[----:B------:R-:W-:Y:S01]  /*cc50*/  FMUL.FTZ R2, R21, R20 ;  /* 0x0000001415027220 */ /* 0x000fe20000410000 */
[--C-:B------:R-:W-:Y:S01]  /*cc60*/  HADD2.F32 R18, -RZ, R23.reuse.H0_H0 ;  /* 0x20000017ff127230 */ /* 0x100fe20000004100 */
[-C--:B------:R-:W-:Y:S01]  /*cc70*/  FMUL.FTZ R4, R28, R5.reuse ;  /* 0x000000051c047220 */ /* 0x080fe20000410000 */
[----:B------:R-:W-:Y:S01]  /*cc80*/  HADD2.F32 R17, -RZ, R23.H1_H1 ;  /* 0x30000017ff117230 */ /* 0x000fe20000004100 */
[C---:B------:R-:W-:Y:S01]  /*cc90*/  FFMA.FTZ R48, R3.reuse, R62, R2 ;  /* 0x0000003e03307223 */ /* 0x040fe20000010002 */
[----:B------:R-:W-:Y:S01]  /*cca0*/  HADD2.F32 R2, -RZ, R74.H1_H1 ;  /* 0x3000004aff027230 */ /* 0x000fe20000004100 */
[C---:B------:R-:W-:Y:S01]  /*ccb0*/  FFMA.FTZ R37, R6.reuse, R8, R4 ;  /* 0x0000000806257223 */ /* 0x040fe20000010004 */
[----:B------:R-:W-:Y:S01]  /*ccc0*/  HADD2.F32 R4, -RZ, R75.H0_H0 ;  /* 0x2000004bff047230 */ /* 0x000fe20000004100 */
[----:B------:R-:W-:Y:S01]  /*ccd0*/  FMUL.FTZ R32, R6, R5 ;  /* 0x0000000506207220 */ /* 0x000fe20000410000 */
[----:B------:R-:W-:Y:S01]  /*cce0*/  HADD2.F32 R23, -RZ, R33.H0_H0 ;  /* 0x20000021ff177230 */ /* 0x000fe20000004100 */
[----:B------:R-:W-:Y:S01]  /*ccf0*/  FMUL.FTZ R6, R18, R2 ;  /* 0x0000000212067220 */ /* 0x000fe20000410000 */
[----:B------:R-:W-:Y:S01]  /*cd00*/  HADD2.F32 R19, -RZ, R22.H0_H0 ;  /* 0x20000016ff137230 */ /* 0x000fe20000004100 */
[----:B------:R-:W-:Y:S01]  /*cd10*/  FMUL.FTZ R34, R3, R20 ;  /* 0x0000001403227220 */ /* 0x000fe20000410000 */
[----:B------:R-:W-:Y:S01]  /*cd20*/  HADD2.F32 R3, -RZ, R74.H0_H0 ;  /* 0x2000004aff037230 */ /* 0x000fe20000004100 */
[C---:B------:R-:W-:Y:S01]  /*cd30*/  FFMA.FTZ R26, R11.reuse, R4, R6 ;  /* 0x000000040b1a7223 */ /* 0x040fe20000010006 */
[----:B------:R-:W-:Y:S01]  /*cd40*/  HADD2.F32 R6, -RZ, R50.H0_H0 ;  /* 0x20000032ff067230 */ /* 0x000fe20000004100 */
[----:B------:R-:W-:Y:S01]  /*cd50*/  FMUL.FTZ R25, R11, R2 ;  /* 0x000000020b197220 */ /* 0x000fe20000410000 */
[----:B------:R-:W-:Y:S01]  /*cd60*/  HADD2.F32 R22, -RZ, R22.H1_H1 ;  /* 0x30000016ff167230 */ /* 0x000fe20000004100 */
[----:B------:R-:W-:Y:S01]  /*cd70*/  FMUL.FTZ R2, R17, R23 ;  /* 0x0000001711027220 */ /* 0x000fe20000410000 */
[----:B------:R-:W-:Y:S01]  /*cd80*/  HADD2.F32 R5, -RZ, R75.H1_H1 ;  /* 0x3000004bff057230 */ /* 0x000fe20000004100 */
[-C--:B------:R-:W-:Y:S01]  /*cd90*/  FMUL.FTZ R20, R19, R3.reuse ;  /* 0x0000000313147220 */ /* 0x080fe20000410000 */
[----:B------:R-:W-:Y:S01]  /*cda0*/  HADD2.F32 R11, -RZ, R39.H0_H0 ;  /* 0x20000027ff0b7230 */ /* 0x000fe20000004100 */
[----:B------:R-:W-:Y:S01]  /*cdb0*/  FMUL.FTZ R27, R15, R3 ;  /* 0x000000030f1b7220 */ /* 0x000fe20000410000 */
[----:B------:R-:W-:Y:S01]  /*cdc0*/  HADD2.F32 R39, -RZ, R60.H0_H0 ;  /* 0x2000003cff277230 */ /* 0x000fe20000004100 */
[----:B------:R-:W-:-:S02]  /*cdd0*/  FFMA.FTZ R24, R10, R61, R2 ;  /* 0x0000003d0a187223 */ /* 0x000fc40000010002 */
[-C--:B------:R-:W-:Y:S02]  /*cde0*/  FMUL.FTZ R3, R30, R6.reuse ;  /* 0x000000061e037220 */ /* 0x080fe40000410000 */
[----:B------:R-:W-:Y:S02]  /*cdf0*/  FFMA.FTZ R33, R15, R5, R20 ;  /* 0x000000050f217223 */ /* 0x000fe40000010014 */
[----:B------:R-:W-:Y:S02]  /*ce00*/  FMUL.FTZ R2, R22, R11 ;  /* 0x0000000b16027220 */ /* 0x000fe40000410000 */
[----:B------:R-:W-:Y:S02]  /*ce10*/  FMUL.FTZ R23, R10, R23 ;  /* 0x000000170a177220 */ /* 0x000fe40000410000 */
[----:B------:R-:W-:Y:S02]  /*ce20*/  FMUL.FTZ R20, R16, R6 ;  /* 0x0000000610147220 */ /* 0x000fe40000410000 */
[----:B------:R-:W-:-:S02]  /*ce30*/  FMUL.FTZ R11, R14, R11 ;  /* 0x0000000b0e0b7220 */ /* 0x000fc40000410000 */
[----:B------:R-:W-:Y:S02]  /*ce40*/  FFMA.FTZ R16, R16, R39, R3 ;  /* 0x0000002710107223 */ /* 0x000fe40000010003 */
[----:B------:R-:W-:Y:S02]  /*ce50*/  FFMA.FTZ R31, R14, R38, R2 ;  /* 0x000000260e1f7223 */ /* 0x000fe40000010002 */
[----:B------:R-:W-:Y:S02]  /*ce60*/  FFMA.FTZ R6, R19, R5, -R27 ;  /* 0x0000000513067223 */ /* 0x000fe4000001081b */
[----:B------:R-:W-:Y:S02]  /*ce70*/  FFMA.FTZ R3, R18, R4, -R25 ;  /* 0x0000000412037223 */ /* 0x000fe40000010819 */
[----:B------:R-:W-:Y:S01]  /*ce80*/  FFMA.FTZ R15, R29, R9, -R36 ;  /* 0x000000091d0f7223 */ /* 0x000fe20000010824 */
[----:B------:R-:W-:Y:S01]  /*ce90*/  F2FP.PACK_AB R9, R48, R49 ;  /* 0x000000313009723e */ /* 0x000fe200000000ff */
[----:B------:R-:W-:-:S02]  /*cea0*/  FFMA.FTZ R14, R21, R62, -R34 ;  /* 0x0000003e150e7223 */ /* 0x000fc40000010822 */
[----:B------:R-:W-:Y:S01]  /*ceb0*/  FFMA.FTZ R10, R28, R8, -R32 ;  /* 0x000000081c0a7223 */ /* 0x000fe20000010820 */
[----:B------:R-:W-:Y:S01]  /*cec0*/  F2FP.PACK_AB R8, R16, R37 ;  /* 0x000000251008723e */ /* 0x000fe200000000ff */
[----:B------:R-:W-:Y:S01]  /*ced0*/  FFMA.FTZ R2, R17, R61, -R23 ;  /* 0x0000003d11027223 */ /* 0x000fe20000010817 */
[----:B------:R-:W-:Y:S01]  /*cee0*/  F2FP.PACK_AB R17, R14, R15 ;  /* 0x0000000f0e11723e */ /* 0x000fe200000000ff */
[----:B------:R-:W-:Y:S02]  /*cef0*/  FFMA.FTZ R4, R30, R39, -R20 ;  /* 0x000000271e047223 */ /* 0x000fe40000010814 */
[----:B------:R-:W-:Y:S01]  /*cf00*/  FFMA.FTZ R5, R22, R38, -R11 ;  /* 0x0000002616057223 */ /* 0x000fe2000001080b */
[----:B------:R-:W-:Y:S02]  /*cf10*/  F2FP.PACK_AB R19, R2, R3 ;  /* 0x000000030213723e */ /* 0x000fe400000000ff */
[----:B------:R-:W-:Y:S02]  /*cf20*/  F2FP.PACK_AB R16, R4, R10 ;  /* 0x0000000a0410723e */ /* 0x000fe400000000ff */
[----:B------:R-:W-:-:S02]  /*cf30*/  F2FP.PACK_AB R18, R5, R6 ;  /* 0x000000060512723e */ /* 0x000fc400000000ff */
[----:B------:R-:W-:Y:S02]  /*cf40*/  F2FP.PACK_AB R11, R24, R26 ;  /* 0x0000001a180b723e */ /* 0x000fe400000000ff */
[----:B------:R-:W-:Y:S01]  /*cf50*/  F2FP.PACK_AB R10, R31, R33 ;  /* 0x000000211f0a723e */ /* 0x000fe200000000ff */
[----:B------:R1:W-:Y:S04]  /*cf60*/  STS.128 [R63], R16 ;  /* 0x000000103f007388 */ /* 0x0003e80000000c00 */
[----:B------:R1:W-:Y:S02]  /*cf70*/  STS.128 [R35+0x100], R8 ;  /* 0x0001000823007388 */ /* 0x0003e40000000c00 */
.L_x_998:
[----:B------:R-:W-:Y:S05]  /*cf80*/  BSYNC B0 ;  /* 0x0000000000007941 */ /* 0x000fea0003800000 */
.L_x_997:
        /* <DEDUP_REMOVED lines=23> */
[--C-:B------:R-:W-:Y:S02]  /*d100*/  SHF.R.U32.HI R28, RZ, 0x10, R41.reuse ;  /* 0x00000010ff1c7819 */ /* 0x100fe40000011629 */
[----:B------:R-:W-:Y:S01]  /*d110*/  SHF.L.U32 R30, R2, 0x1, RZ ;  /* 0x00000001021e7819 */ /* 0x000fe200000006ff */
[----:B------:R-:W-:Y:S01]  /*d120*/  HADD2.F32 R2, -RZ, R80.H0_H0 ;  /* 0x20000050ff027230 */ /* 0x000fe20000004100 */
[----:B------:R-:W-:Y:S02]  /*d130*/  SHF.R.U64 R48, R40, 0x10, R41 ;  /* 0x0000001028307819 */ /* 0x000fe40000001229 */
[--C-:B------:R-:W-:Y:S01]  /*d140*/  SHF.R.U64 R41, R42, 0x10, R43.reuse ;  /* 0x000000102a297819 */ /* 0x100fe2000000122b */
[----:B-1----:R-:W1:Y:S01]  /*d150*/  LDS.128 R16, [R30+0x100] ;  /* 0x000100001e107984 */ /* 0x002e620000000c00 */
[----:B------:R-:W-:Y:S01]  /*d160*/  SHF.R.U32.HI R31, RZ, 0x10, R43 ;  /* 0x00000010ff1f7819 */ /* 0x000fe2000001162b */
[----:B------:R-:W-:Y:S01]  /*d170*/  HADD2.F32 R43, -RZ, R28.H0_H0 ;  /* 0x2000001cff2b7230 */ /* 0x000fe20000004100 */
[----:B------:R-:W-:-:S02]  /*d180*/  SHF.R.U32.HI R29, RZ, 0x10, R47 ;  /* 0x00000010ff1d7819 */ /* 0x000fc4000001162f */
[----:B------:R-:W-:Y:S01]  /*d190*/  SHF.R.U64 R40, R44, 0x10, R45 ;  /* 0x000000102c287819 */ /* 0x000fe2000000122d */
[----:B------:R-:W-:Y:S01]  /*d1a0*/  HADD2.F32 R42, -RZ, R31.H0_H0 ;  /* 0x2000001fff2a7230 */ /* 0x000fe20000004100 */
[----:B------:R-:W-:Y:S01]  /*d1b0*/  SHF.R.U64 R35, R46, 0x10, R47 ;  /* 0x000000102e237819 */ /* 0x000fe2000000122f */
[--C-:B-1----:R-:W-:Y:S02]  /*d1c0*/  HADD2.F32 R4, -RZ, R17.reuse.H0_H0 ;  /* 0x20000011ff047230 */ /* 0x102fe40000004100 */
[----:B------:R-:W-:Y:S02]  /*d1d0*/  HADD2.F32 R3, -RZ, R17.H1_H1 ;  /* 0x30000011ff037230 */ /* 0x000fe40000004100 */
[----:B------:R-:W-:Y:S01]  /*d1e0*/  HADD2.F32 R17, -RZ, R5.H0_H0 ;  /* 0x20000005ff117230 */ /* 0x000fe20000004100 */
[----:B------:R-:W-:Y:S01]  /*d1f0*/  FMUL.FTZ R34, R4, R2 ;  /* 0x0000000204227220 */ /* 0x000fe20000410000 */
[----:B------:R-:W-:Y:S02]  /*d200*/  HADD2.F32 R5, -RZ, R80.H1_H1 ;  /* 0x30000050ff057230 */ /* 0x000fe40000004100 */
[--C-:B------:R-:W-:Y:S01]  /*d210*/  HADD2.F32 R15, -RZ, R18.reuse.H0_H0 ;  /* 0x20000012ff0f7230 */ /* 0x100fe20000004100 */
[----:B------:R-:W-:Y:S01]  /*d220*/  FMUL.FTZ R33, R3, R17 ;  /* 0x0000001103217220 */ /* 0x000fe20000410000 */
[----:B------:R-:W-:-:S02]  /*d230*/  HADD2.F32 R14, -RZ, R18.H1_H1 ;  /* 0x30000012ff0e7230 */ /* 0x000fc40000004100 */
[----:B------:R-:W-:Y:S01]  /*d240*/  HADD2.F32 R18, -RZ, R29.H0_H0 ;  /* 0x2000001dff127230 */ /* 0x000fe20000004100 */
[----:B--2---:R-:W1:Y:S02]  /*d250*/  LDS.128 R8, [R49] ;  /* 0x0000000031087984 */ /* 0x004e640000000c00 */
[--C-:B-1----:R-:W-:Y:S02]  /*d260*/  HADD2.F32 R25, -RZ, R9.reuse.H0_H0 ;  /* 0x20000009ff197230 */ /* 0x102fe40000004100 */
[----:B------:R-:W-:Y:S02]  /*d270*/  HADD2.F32 R23, -RZ, R9.H1_H1 ;  /* 0x30000009ff177230 */ /* 0x000fe40000004100 */
[--C-:B------:R-:W-:Y:S01]  /*d280*/  HADD2.F32 R24, -RZ, R8.reuse.H0_H0 ;  /* 0x20000008ff187230 */ /* 0x100fe20000004100 */
[----:B------:R-:W-:Y:S01]  /*d290*/  FMUL.FTZ R6, R25, R2 ;  /* 0x0000000219067220 */ /* 0x000fe20000410000 */
[----:B------:R-:W-:Y:S01]  /*d2a0*/  HADD2.F32 R27, -RZ, R8.H1_H1 ;  /* 0x30000008ff1b7230 */ /* 0x000fe20000004100 */
[----:B------:R-:W-:Y:S01]  /*d2b0*/  FMUL.FTZ R2, R23, R17 ;  /* 0x0000001117027220 */ /* 0x000fe20000410000 */
[----:B------:R-:W-:-:S02]  /*d2c0*/  HADD2.F32 R8, -RZ, R82.H0_H0 ;  /* 0x20000052ff087230 */ /* 0x000fc40000004100 */
[--C-:B------:R-:W-:Y:S01]  /*d2d0*/  HADD2.F32 R22, -RZ, R10.reuse.H0_H0 ;  /* 0x2000000aff167230 */ /* 0x100fe20000004100 */
[----:B------:R-:W-:Y:S01]  /*d2e0*/  FFMA.FTZ R38, R3, R43, R2 ;  /* 0x0000002b03267223 */ /* 0x000fe20000010002 */
[----:B------:R-:W-:Y:S01]  /*d2f0*/  HADD2.F32 R26, -RZ, R10.H1_H1 ;  /* 0x3000000aff1a7230 */ /* 0x000fe20000004100 */
[----:B------:R-:W-:Y:S01]  /*d300*/  FFMA.FTZ R39, R4, R8, R6 ;  /* 0x0000000804277223 */ /* 0x000fe20000010006 */
[----:B------:R-:W-:Y:S01]  /*d310*/  HADD2.F32 R10, -RZ, R16.H0_H0 ;  /* 0x20000010ff0a7230 */ /* 0x000fe20000004100 */
[-C--:B------:R-:W-:Y:S01]  /*d320*/  FMUL.FTZ R4, R24, R5.reuse ;  /* 0x0000000518047220 */ /* 0x080fe20000410000 */
[----:B------:R-:W-:Y:S02]  /*d330*/  HADD2.F32 R6, -RZ, R82.H1_H1 ;  /* 0x30000052ff067230 */ /* 0x000fe40000004100 */
[----:B------:R-:W-:Y:S01]  /*d340*/  HADD2.F32 R21, -RZ, R11.H0_H0 ;  /* 0x2000000bff157230 */ /* 0x000fe20000004100 */
[C---:B------:R-:W-:Y:S01]  /*d350*/  FMUL.FTZ R32, R10.reuse, R5 ;  /* 0x000000050a207220 */ /* 0x040fe20000410000 */
[----:B------:R-:W-:Y:S01]  /*d360*/  HADD2.F32 R2, -RZ, R83.H1_H1 ;  /* 0x30000053ff027230 */ /* 0x000fe20000004100 */
[----:B------:R-:W-:Y:S01]  /*d370*/  FFMA.FTZ R36, R10, R6, R4 ;  /* 0x000000060a247223 */ /* 0x000fe20000010004 */
[----:B------:R-:W-:-:S02]  /*d380*/  HADD2.F32 R20, -RZ, R11.H1_H1 ;  /* 0x3000000bff147230 */ /* 0x000fc40000004100 */
[----:B------:R-:W-:Y:S01]  /*d390*/  HADD2.F32 R11, -RZ, R19.H0_H0 ;  /* 0x20000013ff0b7230 */ /* 0x000fe20000004100 */
[-C--:B------:R-:W-:Y:S01]  /*d3a0*/  FMUL.FTZ R10, R21, R2.reuse ;  /* 0x00000002150a7220 */ /* 0x080fe20000410000 */
[----:B------:R-:W-:Y:S02]  /*d3b0*/  HADD2.F32 R3, -RZ, R83.H0_H0 ;  /* 0x20000053ff037230 */ /* 0x000fe40000004100 */
[--C-:B------:R-:W-:Y:S02]  /*d3c0*/  HADD2.F32 R4, -RZ, R84.reuse.H0_H0 ;  /* 0x20000054ff047230 */ /* 0x100fe40000004100 */
[----:B------:R-:W-:Y:S01]  /*d3d0*/  HADD2.F32 R9, -RZ, R19.H1_H1 ;  /* 0x30000013ff097230 */ /* 0x000fe20000004100 */
[----:B------:R-:W-:Y:S01]  /*d3e0*/  FMUL.FTZ R17, R22, R3 ;  /* 0x0000000316117220 */ /* 0x000fe20000410000 */
[----:B------:R-:W-:Y:S01]  /*d3f0*/  HADD2.F32 R5, -RZ, R84.H1_H1 ;  /* 0x30000054ff057230 */ /* 0x000fe20000004100 */
[C---:B------:R-:W-:Y:S01]  /*d400*/  FMUL.FTZ R19, R11.reuse, R2 ;  /* 0x000000020b137220 */ /* 0x040fe20000410000 */
[----:B------:R-:W-:Y:S01]  /*d410*/  HADD2.F32 R16, -RZ, R16.H1_H1 ;  /* 0x30000010ff107230 */ /* 0x000fe20000004100 */
[----:B------:R-:W-:Y:S01]  /*d420*/  FFMA.FTZ R28, R11, R4, R10 ;  /* 0x000000040b1c7223 */ /* 0x000fe2000001000a */
[----:B------:R-:W-:Y:S01]  /*d430*/  HADD2.F32 R11, -RZ, R40.H0_H0 ;  /* 0x20000028ff0b7230 */ /* 0x000fe20000004100 */
[-C--:B------:R-:W-:Y:S01]  /*d440*/  FMUL.FTZ R2, R20, R18.reuse ;  /* 0x0000001214027220 */ /* 0x080fe20000410000 */
[----:B------:R-:W-:Y:S01]  /*d450*/  HADD2.F32 R10, -RZ, R35.H0_H0 ;  /* 0x20000023ff0a7230 */ /* 0x000fe20000004100 */
[C---:B------:R-:W-:Y:S01]  /*d460*/  FFMA.FTZ R37, R15.reuse, R5, R17 ;  /* 0x000000050f257223 */ /* 0x040fe20000010011 */
[----:B------:R-:W-:Y:S01]  /*d470*/  HADD2.F32 R40, -RZ, R48.H0_H0 ;  /* 0x20000030ff287230 */ /* 0x000fe20000004100 */
[----:B------:R-:W-:Y:S01]  /*d480*/  FMUL.FTZ R29, R15, R3 ;  /* 0x000000030f1d7220 */ /* 0x000fe20000410000 */
[----:B------:R-:W-:Y:S01]  /*d490*/  HADD2.F32 R35, -RZ, R41.H0_H0 ;  /* 0x20000029ff237230 */ /* 0x000fe20000004100 */
[----:B------:R-:W-:-:S02]  /*d4a0*/  FMUL.FTZ R17, R9, R18 ;  /* 0x0000001209117220 */ /* 0x000fc40000410000 */
[----:B------:R-:W-:Y:S02]  /*d4b0*/  FFMA.FTZ R18, R9, R42, R2 ;  /* 0x0000002a09127223 */ /* 0x000fe40000010002 */
[-C--:B------:R-:W-:Y:S02]  /*d4c0*/  FMUL.FTZ R3, R27, R11.reuse ;  /* 0x0000000b1b037220 */ /* 0x080fe40000410000 */
[-C--:B------:R-:W-:Y:S02]  /*d4d0*/  FMUL.FTZ R2, R26, R10.reuse ;  /* 0x0000000a1a027220 */ /* 0x080fe40000410000 */
[----:B------:R-:W-:Y:S02]  /*d4e0*/  FMUL.FTZ R11, R16, R11 ;  /* 0x0000000b100b7220 */ /* 0x000fe40000410000 */
[----:B------:R-:W-:Y:S02]  /*d4f0*/  FMUL.FTZ R9, R14, R10 ;  /* 0x0000000a0e097220 */ /* 0x000fe40000410000 */
[----:B------:R-:W-:-:S02]  /*d500*/  FFMA.FTZ R16, R16, R40, R3 ;  /* 0x0000002810107223 */ /* 0x000fc40000010003 */
[----:B------:R-:W-:Y:S02]  /*d510*/  FFMA.FTZ R10, R24, R6, -R32 ;  /* 0x00000006180a7223 */ /* 0x000fe40000010820 */
[----:B------:R-:W-:Y:S02]  /*d520*/  FFMA.FTZ R31, R14, R35, R2 ;  /* 0x000000230e1f7223 */ /* 0x000fe40000010002 */
[----:B------:R-:W-:Y:S02]  /*d530*/  FFMA.FTZ R6, R22, R5, -R29 ;  /* 0x0000000516067223 */ /* 0x000fe4000001081d */
[----:B------:R-:W-:Y:S02]  /*d540*/  FFMA.FTZ R3, R21, R4, -R19 ;  /* 0x0000000415037223 */ /* 0x000fe40000010813 */
[----:B------:R-:W-:Y:S01]  /*d550*/  FFMA.FTZ R15, R25, R8, -R34 ;  /* 0x00000008190f7223 */ /* 0x000fe20000010822 */
[----:B------:R-:W-:Y:S01]  /*d560*/  F2FP.PACK_AB R8, R16, R36 ;  /* 0x000000241008723e */ /* 0x000fe200000000ff */
[----:B------:R-:W-:-:S02]  /*d570*/  FFMA.FTZ R14, R23, R43, -R33 ;  /* 0x0000002b170e7223 */ /* 0x000fc40000010821 */
[----:B------:R-:W-:Y:S02]  /*d580*/  FFMA.FTZ R2, R20, R42, -R17 ;  /* 0x0000002a14027223 */ /* 0x000fe40000010811 */
[----:B------:R-:W-:Y:S01]  /*d590*/  FFMA.FTZ R4, R27, R40, -R11 ;  /* 0x000000281b047223 */ /* 0x000fe2000001080b */
[----:B------:R-:W-:Y:S01]  /*d5a0*/  F2FP.PACK_AB R11, R18, R28 ;  /* 0x0000001c120b723e */ /* 0x000fe200000000ff */
[----:B------:R-:W-:Y:S01]  /*d5b0*/  FFMA.FTZ R5, R26, R35, -R9 ;  /* 0x000000231a057223 */ /* 0x000fe20000010809 */
[----:B------:R-:W-:Y:S02]  /*d5c0*/  F2FP.PACK_AB R19, R2, R3 ;  /* 0x000000030213723e */ /* 0x000fe400000000ff */
[----:B------:R-:W-:Y:S02]  /*d5d0*/  F2FP.PACK_AB R17, R14, R15 ;  /* 0x0000000f0e11723e */ /* 0x000fe400000000ff */
[----:B------:R-:W-:Y:S02]  /*d5e0*/  F2FP.PACK_AB R16, R4, R10 ;  /* 0x0000000a0410723e */ /* 0x000fe400000000ff */
[----:B------:R-:W-:-:S02]  /*d5f0*/  F2FP.PACK_AB R18, R5, R6 ;  /* 0x000000060512723e */ /* 0x000fc400000000ff */
[----:B------:R-:W-:Y:S02]  /*d600*/  F2FP.PACK_AB R9, R38, R39 ;  /* 0x000000272609723e */ /* 0x000fe400000000ff */
[----:B------:R-:W-:Y:S01]  /*d610*/  F2FP.PACK_AB R10, R31, R37 ;  /* 0x000000251f0a723e */ /* 0x000fe200000000ff */
[----:B------:R1:W-:Y:S04]  /*d620*/  STS.128 [R49], R16 ;  /* 0x0000001031007388 */ /* 0x0003e80000000c00 */
[----:B------:R1:W-:Y:S02]  /*d630*/  STS.128 [R30+0x100], R8 ;  /* 0x000100081e007388 */ /* 0x0003e40000000c00 */
.L_x_1000:
[----:B------:R-:W-:Y:S05]  /*d640*/  BSYNC B0 ;  /* 0x0000000000007941 */ /* 0x000fea0003800000 */
.L_x_999:
[----:B------:R-:W-:-:S04]  /*d650*/  IADD3 R2, R101, 0x60, RZ ;  /* 0x0000006065027810 */ /* 0x000fc80007ffe0ff */
[----:B------:R-:W-:-:S13]  /*d660*/  ISETP.GE.OR P0, PT, R2, R68, P2 ;  /* 0x000000440200720c */ /* 0x000fda0001706670 */
[----:B------:R-:W-:Y:S05]  /*d670*/  @P0 BRA `(.L_x_988) ;  /* 0x0000068000000947 */ /* 0x000fea0003800000 */
[----:B------:R-:W2:Y:S04]  /*d680*/  LDL R5, [R1+0x64] ;  /* 0x0000640001057983 */ /* 0x000ea80000100800 */
[----:B------:R-:W3:Y:S01]  /*d690*/  LDL R45, [R1+0x50] ;  /* 0x00005000012d7983 */ /* 0x000ee20000100800 */
[----:B------:R-:W-:Y:S02]  /*d6a0*/  MOV R2, c[0x0][0x27c] ;  /* 0x00009f0000027a02 */ /* 0x000fe40000000f00 */
[C---:B------:R-:W-:Y:S02]  /*d6b0*/  IADD3 R6, R101.reuse, 0x60, RZ ;  /* 0x0000006065067810 */ /* 0x040fe40007ffe0ff */
[----:B------:R-:W-:Y:S02]  /*d6c0*/  LEA.HI R2, R2, R102, RZ, 0x1d ;  /* 0x0000006602027211 */ /* 0x000fe400078fe8ff */
[----:B-1----:R-:W-:-:S02]  /*d6d0*/  IADD3 R8, R101, 0x60, RZ ;  /* 0x0000006065087810 */ /* 0x002fc40007ffe0ff */
[----:B------:R-:W-:Y:S02]  /*d6e0*/  SHF.R.S32.HI R4, RZ, 0x1f, R2 ;  /* 0x0000001fff047819 */ /* 0x000fe40000011402 */
[----:B------:R-:W-:Y:S02]  /*d6f0*/  SHF.L.U32 R6, R6, 0x6, RZ ;  /* 0x0000000606067819 */ /* 0x000fe400000006ff */
[----:B------:R-:W-:Y:S02]  /*d700*/  SHF.L.U32 R8, R8, 0x6, RZ ;  /* 0x0000000608087819 */ /* 0x000fe400000006ff */
[----:B------:R-:W-:Y:S02]  /*d710*/  SHF.L.U32 R3, R2, 0x3, RZ ;  /* 0x0000000302037819 */ /* 0x000fe400000006ff */
[----:B------:R-:W-:Y:S02]  /*d720*/  LOP3.LUT R8, R8, 0x1c0, RZ, 0xc0, !PT ;  /* 0x000001c008087812 */ /* 0x000fe400078ec0ff */
[----:B------:R-:W-:-:S02]  /*d730*/  LOP3.LUT R6, R6, 0x1c0, RZ, 0xc0, !PT ;  /* 0x000001c006067812 */ /* 0x000fc400078ec0ff */
[----:B------:R-:W-:Y:S02]  /*d740*/  LEA.HI R2, R4, R2, RZ, 0x3 ;  /* 0x0000000204027211 */ /* 0x000fe400078f18ff */
[----:B------:R-:W-:Y:S02]  /*d750*/  SHF.R.U32.HI R6, RZ, 0x3, R6 ;  /* 0x00000003ff067819 */ /* 0x000fe40000011606 */
[----:B------:R-:W-:Y:S02]  /*d760*/  LOP3.LUT R3, R8, 0x38, R3, 0xf8, !PT ;  /* 0x0000003808037812 */ /* 0x000fe400078ef803 */
[----:B------:R-:W-:Y:S02]  /*d770*/  SHF.L.U32 R2, R2, 0xa, RZ ;  /* 0x0000000a02027819 */ /* 0x000fe400000006ff */
[----:B------:R-:W-:Y:S02]  /*d780*/  LOP3.LUT R3, R3, R6, RZ, 0x3c, !PT ;  /* 0x0000000603037212 */ /* 0x000fe400078e3cff */
[----:B------:R-:W-:-:S02]  /*d790*/  LOP3.LUT R2, R2, 0x7fffe000, RZ, 0xc0, !PT ;  /* 0x7fffe00002027812 */ /* 0x000fc400078ec0ff */
[----:B------:R-:W-:Y:S02]  /*d7a0*/  SHF.R.U32.HI R28, RZ, 0x10, R57 ;  /* 0x00000010ff1c7819 */ /* 0x000fe40000011639 */
[----:B------:R-:W-:Y:S02]  /*d7b0*/  SHF.R.U32.HI R29, RZ, 0x10, R55 ;  /* 0x00000010ff1d7819 */ /* 0x000fe40000011637 */
[----:B------:R-:W-:Y:S01]  /*d7c0*/  SHF.R.U64 R35, R52, 0x10, R53 ;  /* 0x0000001034237819 */ /* 0x000fe20000001235 */
[----:B------:R-:W-:Y:S01]  /*d7d0*/  HADD2.F32 R44, -RZ, R28.H0_H0 ;  /* 0x2000001cff2c7230 */ /* 0x000fe20000004100 */
[----:B------:R-:W-:Y:S02]  /*d7e0*/  SHF.R.U32.HI R31, RZ, 0x10, R59 ;  /* 0x00000010ff1f7819 */ /* 0x000fe4000001163b */
[----:B------:R-:W-:Y:S02]  /*d7f0*/  SHF.R.U64 R36, R54, 0x10, R55 ;  /* 0x0000001036247819 */ /* 0x000fe40000001237 */
[----:B------:R-:W-:Y:S01]  /*d800*/  SHF.R.U64 R39, R56, 0x10, R57 ;  /* 0x0000001038277819 */ /* 0x000fe20000001239 */
[----:B------:R-:W-:Y:S01]  /*d810*/  HADD2.F32 R43, -RZ, R31.H0_H0 ;  /* 0x2000001fff2b7230 */ /* 0x000fe20000004100 */
[----:B------:R-:W-:-:S03]  /*d820*/  SHF.R.U64 R41, R58, 0x10, R59 ;  /* 0x000000103a297819 */ /* 0x000fc6000000123b */
[----:B------:R-:W-:Y:S01]  /*d830*/  HADD2.F32 R39, -RZ, R39.H0_H0 ;  /* 0x20000027ff277230 */ /* 0x000fe20000004100 */
[----:B--2---:R-:W-:Y:S02]  /*d840*/  IADD3 R2, R3, R2, R5 ;  /* 0x0000000203027210 */ /* 0x004fe40007ffe005 */
[----:B------:R-:W-:Y:S02]  /*d850*/  SHF.R.U32.HI R5, RZ, 0x10, R53 ;  /* 0x00000010ff057819 */ /* 0x000fe40000011635 */
[----:B------:R-:W-:Y:S01]  /*d860*/  SHF.L.U32 R30, R2, 0x1, RZ ;  /* 0x00000001021e7819 */ /* 0x000fe200000006ff */
[----:B---3--:R-:W1:Y:S01]  /*d870*/  LDS.128 R8, [R45] ;  /* 0x000000002d087984 */ /* 0x008e620000000c00 */
[----:B------:R-:W-:-:S03]  /*d880*/  HADD2.F32 R2, -RZ, R85.H0_H0 ;  /* 0x20000055ff027230 */ /* 0x000fc60000004100 */
[----:B------:R-:W2:Y:S01]  /*d890*/  LDS.128 R16, [R30+0x100] ;  /* 0x000100001e107984 */ /* 0x000ea20000000c00 */
[--C-:B-1----:R-:W-:Y:S02]  /*d8a0*/  HADD2.F32 R25, -RZ, R9.reuse.H0_H0 ;  /* 0x20000009ff197230 */ /* 0x102fe40000004100 */
[----:B------:R-:W-:Y:S02]  /*d8b0*/  HADD2.F32 R23, -RZ, R9.H1_H1 ;  /* 0x30000009ff177230 */ /* 0x000fe40000004100 */
[--C-:B--2---:R-:W-:Y:S01]  /*d8c0*/  HADD2.F32 R4, -RZ, R17.reuse.H0_H0 ;  /* 0x20000011ff047230 */ /* 0x104fe20000004100 */
[-C--:B------:R-:W-:Y:S01]  /*d8d0*/  FMUL.FTZ R6, R25, R2.reuse ;  /* 0x0000000219067220 */ /* 0x080fe20000410000 */
[----:B------:R-:W-:Y:S02]  /*d8e0*/  HADD2.F32 R3, -RZ, R17.H1_H1 ;  /* 0x30000011ff037230 */ /* 0x000fe40000004100 */
[----:B------:R-:W-:Y:S01]  /*d8f0*/  HADD2.F32 R17, -RZ, R5.H0_H0 ;  /* 0x20000005ff117230 */ /* 0x000fe20000004100 */
[----:B------:R-:W-:Y:S01]  /*d900*/  FMUL.FTZ R34, R4, R2 ;  /* 0x0000000204227220 */ /* 0x000fe20000410000 */
[----:B------:R-:W-:-:S02]  /*d910*/  HADD2.F32 R24, -RZ, R8.H0_H0 ;  /* 0x20000008ff187230 */ /* 0x000fc40000004100 */
[----:B------:R-:W-:Y:S01]  /*d920*/  HADD2.F32 R27, -RZ, R8.H1_H1 ;  /* 0x30000008ff1b7230 */ /* 0x000fe20000004100 */
[-C--:B------:R-:W-:Y:S01]  /*d930*/  FMUL.FTZ R2, R23, R17.reuse ;  /* 0x0000001117027220 */ /* 0x080fe20000410000 */
[----:B------:R-:W-:Y:S01]  /*d940*/  HADD2.F32 R8, -RZ, R86.H0_H0 ;  /* 0x20000056ff087230 */ /* 0x000fe20000004100 */
[C---:B------:R-:W-:Y:S01]  /*d950*/  FMUL.FTZ R33, R3.reuse, R17 ;  /* 0x0000001103217220 */ /* 0x040fe20000410000 */
[----:B------:R-:W-:Y:S01]  /*d960*/  HADD2.F32 R5, -RZ, R85.H1_H1 ;  /* 0x30000055ff057230 */ /* 0x000fe20000004100 */
[----:B------:R-:W-:Y:S01]  /*d970*/  FFMA.FTZ R40, R3, R44, R2 ;  /* 0x0000002c03287223 */ /* 0x000fe20000010002 */
[--C-:B------:R-:W-:Y:S01]  /*d980*/  HADD2.F32 R22, -RZ, R10.reuse.H0_H0 ;  /* 0x2000000aff167230 */ /* 0x100fe20000004100 */
[----:B------:R-:W-:Y:S01]  /*d990*/  FFMA.FTZ R42, R4, R8, R6 ;  /* 0x00000008042a7223 */ /* 0x000fe20000010006 */
[----:B------:R-:W-:Y:S01]  /*d9a0*/  HADD2.F32 R26, -RZ, R10.H1_H1 ;  /* 0x3000000aff1a7230 */ /* 0x000fe20000004100 */
[----:B------:R-:W-:Y:S01]  /*d9b0*/  FMUL.FTZ R4, R24, R5 ;  /* 0x0000000518047220 */ /* 0x000fe20000410000 */
[----:B------:R-:W-:-:S02]  /*d9c0*/  HADD2.F32 R10, -RZ, R16.H0_H0 ;  /* 0x20000010ff0a7230 */ /* 0x000fc40000004100 */
[----:B------:R-:W-:Y:S02]  /*d9d0*/  HADD2.F32 R6, -RZ, R86.H1_H1 ;  /* 0x30000056ff067230 */ /* 0x000fe40000004100 */
[----:B------:R-:W-:Y:S01]  /*d9e0*/  HADD2.F32 R21, -RZ, R11.H0_H0 ;  /* 0x2000000bff157230 */ /* 0x000fe20000004100 */
[C---:B------:R-:W-:Y:S01]  /*d9f0*/  FMUL.FTZ R32, R10.reuse, R5 ;  /* 0x000000050a207220 */ /* 0x040fe20000410000 */
[----:B------:R-:W-:Y:S01]  /*da00*/  HADD2.F32 R2, -RZ, R87.H1_H1 ;  /* 0x30000057ff027230 */ /* 0x000fe20000004100 */
[----:B------:R-:W-:Y:S01]  /*da10*/  FFMA.FTZ R37, R10, R6, R4 ;  /* 0x000000060a257223 */ /* 0x000fe20000010004 */
[----:B------:R-:W-:Y:S02]  /*da20*/  HADD2.F32 R20, -RZ, R11.H1_H1 ;  /* 0x3000000bff147230 */ /* 0x000fe40000004100 */
[----:B------:R-:W-:Y:S01]  /*da30*/  HADD2.F32 R11, -RZ, R19.H0_H0 ;  /* 0x20000013ff0b7230 */ /* 0x000fe20000004100 */
[----:B------:R-:W-:Y:S01]  /*da40*/  FMUL.FTZ R10, R21, R2 ;  /* 0x00000002150a7220 */ /* 0x000fe20000410000 */
[----:B------:R-:W-:-:S02]  /*da50*/  HADD2.F32 R3, -RZ, R87.H0_H0 ;  /* 0x20000057ff037230 */ /* 0x000fc40000004100 */
[----:B------:R-:W-:Y:S02]  /*da60*/  HADD2.F32 R4, -RZ, R88.H0_H0 ;  /* 0x20000058ff047230 */ /* 0x000fe40000004100 */
[--C-:B------:R-:W-:Y:S01]  /*da70*/  HADD2.F32 R15, -RZ, R18.reuse.H0_H0 ;  /* 0x20000012ff0f7230 */ /* 0x100fe20000004100 */
[-C--:B------:R-:W-:Y:S01]  /*da80*/  FMUL.FTZ R17, R22, R3.reuse ;  /* 0x0000000316117220 */ /* 0x080fe20000410000 */
[----:B------:R-:W-:Y:S01]  /*da90*/  HADD2.F32 R14, -RZ, R18.H1_H1 ;  /* 0x30000012ff0e7230 */ /* 0x000fe20000004100 */
[----:B------:R-:W-:Y:S01]  /*daa0*/  FFMA.FTZ R28, R11, R4, R10 ;  /* 0x000000040b1c7223 */ /* 0x000fe2000001000a */
[----:B------:R-:W-:Y:S01]  /*dab0*/  HADD2.F32 R18, -RZ, R29.H0_H0 ;  /* 0x2000001dff127230 */ /* 0x000fe20000004100 */
[----:B------:R-:W-:Y:S01]  /*dac0*/  FMUL.FTZ R29, R15, R3 ;  /* 0x000000030f1d7220 */ /* 0x000fe20000410000 */
[----:B------:R-:W-:Y:S01]  /*dad0*/  HADD2.F32 R9, -RZ, R19.H1_H1 ;  /* 0x30000013ff097230 */ /* 0x000fe20000004100 */
[----:B------:R-:W-:Y:S01]  /*dae0*/  FMUL.FTZ R19, R11, R2 ;  /* 0x000000020b137220 */ /* 0x000fe20000410000 */
[----:B------:R-:W-:Y:S01]  /*daf0*/  HADD2.F32 R5, -RZ, R88.H1_H1 ;  /* 0x30000058ff057230 */ /* 0x000fe20000004100 */
[----:B------:R-:W-:Y:S01]  /*db00*/  FMUL.FTZ R2, R20, R18 ;  /* 0x0000001214027220 */ /* 0x000fe20000410000 */
[----:B------:R-:W-:-:S02]  /*db10*/  HADD2.F32 R11, -RZ, R35.H0_H0 ;  /* 0x20000023ff0b7230 */ /* 0x000fc40000004100 */
[----:B------:R-:W-:Y:S01]  /*db20*/  HADD2.F32 R10, -RZ, R36.H0_H0 ;  /* 0x20000024ff0a7230 */ /* 0x000fe20000004100 */
[----:B------:R-:W-:Y:S01]  /*db30*/  FFMA.FTZ R38, R15, R5, R17 ;  /* 0x000000050f267223 */ /* 0x000fe20000010011 */
[----:B------:R-:W-:Y:S01]  /*db40*/  HADD2.F32 R16, -RZ, R16.H1_H1 ;  /* 0x30000010ff107230 */ /* 0x000fe20000004100 */
[C---:B------:R-:W-:Y:S01]  /*db50*/  FMUL.FTZ R17, R9.reuse, R18 ;  /* 0x0000001209117220 */ /* 0x040fe20000410000 */
[----:B------:R-:W-:Y:S01]  /*db60*/  HADD2.F32 R35, -RZ, R41.H0_H0 ;  /* 0x20000029ff237230 */ /* 0x000fe20000004100 */
[----:B------:R-:W-:Y:S02]  /*db70*/  FFMA.FTZ R18, R9, R43, R2 ;  /* 0x0000002b09127223 */ /* 0x000fe40000010002 */
[-C--:B------:R-:W-:Y:S02]  /*db80*/  FMUL.FTZ R3, R27, R11.reuse ;  /* 0x0000000b1b037220 */ /* 0x080fe40000410000 */
[----:B------:R-:W-:Y:S02]  /*db90*/  FMUL.FTZ R2, R26, R10 ;  /* 0x0000000a1a027220 */ /* 0x000fe40000410000 */
[----:B------:R-:W-:-:S02]  /*dba0*/  FMUL.FTZ R11, R16, R11 ;  /* 0x0000000b100b7220 */ /* 0x000fc40000410000 */
[----:B------:R-:W-:Y:S02]  /*dbb0*/  FMUL.FTZ R9, R14, R10 ;  /* 0x0000000a0e097220 */ /* 0x000fe40000410000 */
[----:B------:R-:W-:Y:S02]  /*dbc0*/  FFMA.FTZ R16, R16, R39, R3 ;  /* 0x0000002710107223 */ /* 0x000fe40000010003 */
[----:B------:R-:W-:Y:S02]  /*dbd0*/  FFMA.FTZ R10, R24, R6, -R32 ;  /* 0x00000006180a7223 */ /* 0x000fe40000010820 */
[----:B------:R-:W-:Y:S02]  /*dbe0*/  FFMA.FTZ R31, R14, R35, R2 ;  /* 0x000000230e1f7223 */ /* 0x000fe40000010002 */
[----:B------:R-:W-:Y:S02]  /*dbf0*/  FFMA.FTZ R6, R22, R5, -R29 ;  /* 0x0000000516067223 */ /* 0x000fe4000001081d */
[----:B------:R-:W-:-:S02]  /*dc00*/  FFMA.FTZ R3, R21, R4, -R19 ;  /* 0x0000000415037223 */ /* 0x000fc40000010813 */
[----:B------:R-:W-:Y:S01]  /*dc10*/  FFMA.FTZ R15, R25, R8, -R34 ;  /* 0x00000008190f7223 */ /* 0x000fe20000010822 */
[----:B------:R-:W-:Y:S01]  /*dc20*/  F2FP.PACK_AB R8, R16, R37 ;  /* 0x000000251008723e */ /* 0x000fe200000000ff */
[----:B------:R-:W-:Y:S02]  /*dc30*/  FFMA.FTZ R14, R23, R44, -R33 ;  /* 0x0000002c170e7223 */ /* 0x000fe40000010821 */
[----:B------:R-:W-:Y:S02]  /*dc40*/  FFMA.FTZ R2, R20, R43, -R17 ;  /* 0x0000002b14027223 */ /* 0x000fe40000010811 */
[----:B------:R-:W-:Y:S01]  /*dc50*/  FFMA.FTZ R4, R27, R39, -R11 ;  /* 0x000000271b047223 */ /* 0x000fe2000001080b */
[----:B------:R-:W-:Y:S01]  /*dc60*/  F2FP.PACK_AB R11, R18, R28 ;  /* 0x0000001c120b723e */ /* 0x000fe200000000ff */
[----:B------:R-:W-:Y:S01]  /*dc70*/  FFMA.FTZ R5, R26, R35, -R9 ;  /* 0x000000231a057223 */ /* 0x000fe20000010809 */
[----:B------:R-:W-:Y:S02]  /*dc80*/  F2FP.PACK_AB R19, R2, R3 ;  /* 0x000000030213723e */ /* 0x000fe400000000ff */
[----:B------:R-:W-:-:S02]  /*dc90*/  F2FP.PACK_AB R17, R14, R15 ;  /* 0x0000000f0e11723e */ /* 0x000fc400000000ff */
[----:B------:R-:W-:Y:S02]  /*dca0*/  F2FP.PACK_AB R16, R4, R10 ;  /* 0x0000000a0410723e */ /* 0x000fe400000000ff */
[----:B------:R-:W-:Y:S02]  /*dcb0*/  F2FP.PACK_AB R18, R5, R6 ;  /* 0x000000060512723e */ /* 0x000fe400000000ff */
[----:B------:R-:W-:Y:S02]  /*dcc0*/  F2FP.PACK_AB R9, R40, R42 ;  /* 0x0000002a2809723e */ /* 0x000fe400000000ff */
[----:B------:R-:W-:Y:S01]  /*dcd0*/  F2FP.PACK_AB R10, R31, R38 ;  /* 0x000000261f0a723e */ /* 0x000fe200000000ff */
[----:B------:R1:W-:Y:S04]  /*dce0*/  STS.128 [R45], R16 ;  /* 0x000000102d007388 */ /* 0x0003e80000000c00 */
[----:B------:R1:W-:Y:S02]  /*dcf0*/  STS.128 [R30+0x100], R8 ;  /* 0x000100081e007388 */ /* 0x0003e40000000c00 */
.L_x_988:
[----:B------:R-:W-:Y:S05]  /*dd00*/  BSYNC B2 ;  /* 0x0000000000027941 */ /* 0x000fea0003800000 */
.L_x_966:
[----:B-1----:R-:W-:Y:S01]  /*dd10*/  IMAD R4, R89, c[0x0][0x208], RZ ;  /* 0x0000820059047a24 */ /* 0x002fe200078e02ff */
[----:B------:R-:W-:Y:S01]  /*dd20*/  BAR.SYNC.DEFER_BLOCKING 0x0 ;  /* 0x0000000000007b1d */ /* 0x000fe20000010000 */
[----:B------:R-:W-:Y:S01]  /*dd30*/  IMAD.WIDE.U32 R2, R225, c[0x0][0x208], RZ ;  /* 0x00008200e1027a25 */ /* 0x000fe200078e00ff */
[----:B------:R-:W-:-:S02]  /*dd40*/  SHF.L.U32 R64, R76, 0x1, RZ ;  /* 0x000000014c407819 */ /* 0x000fc400000006ff */
[----:B------:R-:W-:Y:S01]  /*dd50*/  SHF.L.U32 R67, R211, 0x1, RZ ;  /* 0x00000001d3437819 */ /* 0x000fe200000006ff */
[----:B------:R-:W-:Y:S01]  /*dd60*/  IMAD R4, R225, c[0x0][0x20c], R4 ;  /* 0x00008300e1047a24 */ /* 0x000fe200078e0204 */
[----:B------:R-:W-:Y:S01]  /*dd70*/  IADD3 R193, R188, 0x20, RZ ;  /* 0x00000020bcc17810 */ /* 0x000fe20007ffe0ff */
[----:B------:R-:W-:Y:S01]  /*dd80*/  IMAD.WIDE.U32 R248, R81, c[0x0][0x210], RZ ;  /* 0x0000840051f87a25 */ /* 0x000fe200078e00ff */
[----:B------:R-:W-:Y:S01]  /*dd90*/  SHF.L.U64.HI R66, R76, 0x1, R77 ;  /* 0x000000014c427819 */ /* 0x000fe2000001024d */
[----:B------:R-:W-:Y:S01]  /*dda0*/  BSSY B0, `(.L_x_1001) ;  /* 0x0000189000007945 */ /* 0x000fe20003800000 */
[----:B------:R-:W-:Y:S01]  /*ddb0*/  IADD3 R3, R3, R4, RZ ;  /* 0x0000000403037210 */ /* 0x000fe20007ffe0ff */
[----:B------:R-:W-:Y:S01]  /*ddc0*/  IMAD R4, R90, c[0x0][0x218], RZ ;  /* 0x000086005a047a24 */ /* 0x000fe200078e02ff */
[----:B------:R-:W-:Y:S01]  /*ddd0*/  SHF.L.U64.HI R96, R211, 0x1, R238 ;  /* 0x00000001d3607819 */ /* 0x000fe200000102ee */
[----:B------:R-:W-:Y:S02]  /*dde0*/  IMAD R247, R81, c[0x0][0x214], R249 ;  /* 0x0000850051f77a24 */ /* 0x000fe400078e02f9 */
[----:B------:R-:W-:-:S04]  /*ddf0*/  IMAD.WIDE.U32 R2, R222, c[0x0][0x218], R2 ;  /* 0x00008600de027a25 */ /* 0x000fc800078e0002 */
[----:B------:R-:W-:Y:S01]  /*de00*/  IMAD R4, R222, c[0x0][0x21c], R4 ;  /* 0x00008700de047a24 */ /* 0x000fe200078e0204 */
[----:B------:R-:W-:-:S04]  /*de10*/  IADD3 R2, P0, R2, R248, RZ ;  /* 0x000000f802027210 */ /* 0x000fc80007f1e0ff */
[----:B------:R-:W-:Y:S01]  /*de20*/  IADD3.X R3, R247, R3, R4, P0, !PT ;  /* 0x00000003f7037210 */ /* 0x000fe200007fe404 */
[----:B------:R-:W-:Y:S01]  /*de30*/  LDSM.16.M88.4 R132, [R205] ;  /* 0x00000000cd84783b */ /* 0x000fe20000000200 */
[----:B------:R-:W-:-:S03]  /*de40*/  LEA R6, P0, R2, c[0x0][0x1f8], 0x1 ;  /* 0x00007e0002067a11 */ /* 0x000fc600078008ff */
[----:B------:R-:W-:Y:S01]  /*de50*/  LDSM.16.M88.4 R136, [R206] ;  /* 0x00000000ce88783b */ /* 0x000fe20000000200 */
[----:B------:R-:W-:Y:S02]  /*de60*/  LEA.HI.X R14, R2, c[0x0][0x1fc], R3, 0x1, P0 ;  /* 0x00007f00020e7a11 */ /* 0x000fe400000f0c03 */
[----:B------:R-:W-:Y:S01]  /*de70*/  R2P PR, R102, 0x6 ;  /* 0x0000000666007804 */ /* 0x000fe20000000000 */
[----:B------:R-:W-:Y:S04]  /*de80*/  LDSM.16.M88.4 R164, [R208] ;  /* 0x00000000d0a4783b */ /* 0x000fe80000000200 */
[----:B------:R-:W-:Y:S04]  /*de90*/  LDSM.16.M88.4 R168, [R207] ;  /* 0x00000000cfa8783b */ /* 0x000fe80000000200 */
[----:B------:R-:W-:Y:S04]  /*dea0*/  LDSM.16.M88.4 R172, [R205+0x4000] ;  /* 0x00400000cdac783b */ /* 0x000fe80000000200 */
[----:B------:R-:W-:Y:S01]  /*deb0*/  LDSM.16.M88.4 R176, [R206+0x4000] ;  /* 0x00400000ceb0783b */ /* 0x000fe20000000200 */
[----:B------:R-:W-:-:S03]  /*dec0*/  @P1 IADD3 R193, R188, -0x20, RZ ;  /* 0xffffffe0bcc11810 */ /* 0x000fc60007ffe0ff */
[----:B------:R-:W-:Y:S01]  /*ded0*/  LDSM.16.M88.4 R180, [R208+0x4000] ;  /* 0x00400000d0b4783b */ /* 0x000fe20000000200 */
[C---:B------:R-:W-:Y:S02]  /*dee0*/  IADD3 R194, R193.reuse, 0x3000, RZ ;  /* 0x00003000c1c27810 */ /* 0x040fe40007ffe0ff */
[C---:B------:R-:W-:Y:S01]  /*def0*/  IADD3 R195, R193.reuse, 0x3800, RZ ;  /* 0x00003800c1c37810 */ /* 0x040fe20007ffe0ff */
[----:B------:R-:W-:Y:S01]  /*df00*/  LDSM.16.M88.4 R184, [R207+0x4000] ;  /* 0x00400000cfb8783b */ /* 0x000fe20000000200 */
[C---:B------:R-:W-:Y:S02]  /*df10*/  IADD3 R196, R193.reuse, 0x4000, RZ ;  /* 0x00004000c1c47810 */ /* 0x040fe40007ffe0ff */
[C---:B------:R-:W-:Y:S01]  /*df20*/  IADD3 R197, R193.reuse, 0x4800, RZ ;  /* 0x00004800c1c57810 */ /* 0x040fe20007ffe0ff */
[----:B------:R-:W-:Y:S01]  /*df30*/  BAR.SYNC.DEFER_BLOCKING 0x0 ;  /* 0x0000000000007b1d */ /* 0x000fe20000010000 */
[C---:B------:R-:W-:Y:S02]  /*df40*/  IADD3 R198, R193.reuse, 0x5000, RZ ;  /* 0x00005000c1c67810 */ /* 0x040fe40007ffe0ff */
[----:B------:R-:W-:-:S02]  /*df50*/  IADD3 R199, R193, 0x5800, RZ ;  /* 0x00005800c1c77810 */ /* 0x000fc40007ffe0ff */
[C---:B------:R-:W-:Y:S01]  /*df60*/  IADD3 R204, R193.reuse, 0x2800, RZ ;  /* 0x00002800c1cc7810 */ /* 0x040fe20007ffe0ff */
[----:B------:R-:W1:Y:S01]  /*df70*/  SHFL.IDX PT, R4, R6, RZ, 0x181f ;  /* 0x00181fff06047589 */ /* 0x000e6200000e0000 */
[C---:B------:R-:W-:Y:S02]  /*df80*/  IADD3 R203, R193.reuse, 0x2000, RZ ;  /* 0x00002000c1cb7810 */ /* 0x040fe40007ffe0ff */
[C---:B------:R-:W-:Y:S01]  /*df90*/  IADD3 R202, R193.reuse, 0x1800, RZ ;  /* 0x00001800c1ca7810 */ /* 0x040fe20007ffe0ff */
[----:B------:R-:W2:Y:S01]  /*dfa0*/  SHFL.IDX PT, R2, R6, 0x1, 0x181f ;  /* 0x00381f0006027f89 */ /* 0x000ea200000e0000 */
[C---:B------:R-:W-:Y:S02]  /*dfb0*/  IADD3 R201, R193.reuse, 0x1000, RZ ;  /* 0x00001000c1c97810 */ /* 0x040fe40007ffe0ff */
[----:B------:R-:W-:Y:S01]  /*dfc0*/  IADD3 R200, R193, 0x800, RZ ;  /* 0x00000800c1c87810 */ /* 0x000fe20007ffe0ff */
[----:B------:R-:W3:Y:S04]  /*dfd0*/  SHFL.IDX PT, R5, R14, RZ, 0x181f ;  /* 0x00181fff0e057589 */ /* 0x000ee800000e0000 */
[----:B------:R-:W4:Y:S01]  /*dfe0*/  SHFL.IDX PT, R3, R14, 0x1, 0x181f ;  /* 0x00381f000e037f89 */ /* 0x000f2200000e0000 */
[----:B------:R-:W-:-:S04]  /*dff0*/  DEPBAR.LE SB0, 0x0 ;  /* 0x000080000000791a */ /* 0x000fc80000000000 */
[----:B------:R-:W-:Y:S01]  /*e000*/  BAR.SYNC.DEFER_BLOCKING 0x0 ;  /* 0x0000000000007b1d */ /* 0x000fe20000010000 */
[CC--:B-1----:R-:W-:Y:S02]  /*e010*/  IADD3 R8, P3, R4.reuse, R64.reuse, RZ ;  /* 0x0000004004087210 */ /* 0x0c2fe40007f7e0ff */
[-C--:B------:R-:W-:Y:S02]  /*e020*/  IADD3 R4, P0, R4, R67.reuse, RZ ;  /* 0x0000004304047210 */ /* 0x080fe40007f1e0ff */
[C---:B--2---:R-:W-:Y:S02]  /*e030*/  IADD3 R10, P1, R2.reuse, R64, RZ ;  /* 0x00000040020a7210 */ /* 0x044fe40007f3e0ff */
[C---:B---3--:R-:W-:Y:S02]  /*e040*/  IADD3.X R9, R5.reuse, R66, RZ, P3, !PT ;  /* 0x0000004205097210 */ /* 0x048fe40001ffe4ff */
[----:B------:R-:W-:Y:S02]  /*e050*/  IADD3.X R5, R5, R96, RZ, P0, !PT ;  /* 0x0000006005057210 */ /* 0x000fe400007fe4ff */
[----:B------:R-:W-:-:S02]  /*e060*/  IADD3 R2, P0, R2, R67, RZ ;  /* 0x0000004302027210 */ /* 0x000fc40007f1e0ff */
[C---:B----4-:R-:W-:Y:S02]  /*e070*/  IADD3.X R11, R3.reuse, R66, RZ, P1, !PT ;  /* 0x00000042030b7210 */ /* 0x050fe40000ffe4ff */
[----:B------:R-:W-:Y:S02]  /*e080*/  ISETP.GE.AND P1, PT, R76, c[0x0][0x1d4], PT ;  /* 0x000075004c007a0c */ /* 0x000fe40003f26270 */
[----:B------:R-:W-:Y:S02]  /*e090*/  IADD3.X R3, R3, R96, RZ, P0, !PT ;  /* 0x0000006003037210 */ /* 0x000fe400007fe4ff */
[----:B------:R-:W-:Y:S02]  /*e0a0*/  ISETP.LT.OR P0, PT, R97, 0x1, P1 ;  /* 0x000000016100780c */ /* 0x000fe40000f01670 */
[----:B------:R-:W-:Y:S01]  /*e0b0*/  ISETP.GE.AND P3, PT, R211, c[0x0][0x1d4], PT ;  /* 0x00007500d3007a0c */ /* 0x000fe20003f66270 */
[----:B------:R-:W1:Y:S04]  /*e0c0*/  LDSM.16.M88.4 R16, [R188] ;  /* 0x00000000bc10783b */ /* 0x000e680000000200 */
[----:B------:R-:W2:Y:S04]  /*e0d0*/  LDSM.16.M88.4 R28, [R188+0x800] ;  /* 0x00080000bc1c783b */ /* 0x000ea80000000200 */
[----:B------:R-:W-:Y:S04]  /*e0e0*/  LDSM.16.M88.4 R36, [R188+0x1000] ;  /* 0x00100000bc24783b */ /* 0x000fe80000000200 */
[----:B------:R-:W-:Y:S04]  /*e0f0*/  LDSM.16.M88.4 R40, [R188+0x1800] ;  /* 0x00180000bc28783b */ /* 0x000fe80000000200 */
[----:B------:R-:W-:Y:S04]  /*e100*/  LDSM.16.M88.4 R44, [R188+0x2000] ;  /* 0x00200000bc2c783b */ /* 0x000fe80000000200 */
[----:B------:R-:W-:Y:S04]  /*e110*/  LDSM.16.M88.4 R104, [R188+0x2800] ;  /* 0x00280000bc68783b */ /* 0x000fe80000000200 */
[----:B------:R-:W3:Y:S04]  /*e120*/  LDSM.16.M88.4 R24, [R193] ;  /* 0x00000000c118783b */ /* 0x000ee80000000200 */
[----:B------:R-:W-:Y:S04]  /*e130*/  LDSM.16.M88.4 R52, [R193+0x800] ;  /* 0x00080000c134783b */ /* 0x000fe80000000200 */
[----:B------:R-:W-:Y:S04]  /*e140*/  LDSM.16.M88.4 R48, [R193+0x1000] ;  /* 0x00100000c130783b */ /* 0x000fe80000000200 */
[----:B------:R-:W-:Y:S04]  /*e150*/  LDSM.16.M88.4 R68, [R193+0x1800] ;  /* 0x00180000c144783b */ /* 0x000fe80000000200 */
[----:B------:R-:W-:Y:S01]  /*e160*/  LDSM.16.M88.4 R60, [R193+0x2000] ;  /* 0x00200000c13c783b */ /* 0x000fe20000000200 */
[C---:B-1----:R-:W-:Y:S03]  /*e170*/  HMMA.16816.F32 R20, R132.reuse, R16, RZ ;  /* 0x000000108414723c */ /* 0x042fe600000018ff */
[----:B------:R-:W-:Y:S04]  /*e180*/  LDSM.16.M88.4 R116, [R193+0x2800] ;  /* 0x00280000c174783b */ /* 0x000fe80000000200 */
[----:B------:R-:W-:Y:S01]  /*e190*/  @!PT LDS RZ, [RZ] ;  /* 0x00000000fffff984 */ /* 0x000fe20000000800 */
[----:B------:R-:W-:Y:S01]  /*e1a0*/  @!PT LDS RZ, [RZ] ;  /* 0x00000000fffff984 */ /* 0x000fe20000000800 */
[----:B------:R-:W-:Y:S01]  /*e1b0*/  @!PT LDS RZ, [RZ] ;  /* 0x00000000fffff984 */ /* 0x000fe20000000800 */
[----:B------:R1:W-:Y:S01]  /*e1c0*/  LDGSTS.E.BYPASS.LTC128B.128 [R210+0x100], [R8.64], !P0 ;  /* 0x0010000008d27fae */ /* 0x0003e2000c101d48 */
[----:B------:R-:W-:Y:S01]  /*e1d0*/  ISETP.LT.OR P0, PT, R97, 0x1, P3 ;  /* 0x000000016100780c */ /* 0x000fe20001f01670 */
[C---:B------:R-:W-:Y:S08]  /*e1e0*/  HMMA.16816.F32 R16, R132.reuse, R18, RZ ;  /* 0x000000128410723c */ /* 0x040ff000000018ff */
[----:B--2---:R-:W-:Y:S04]  /*e1f0*/  HMMA.16816.F32 R32, R132, R28, RZ ;  /* 0x0000001c8420723c */ /* 0x004fe800000018ff */
[----:B------:R2:W-:Y:S04]  /*e200*/  LDGSTS.E.BYPASS.LTC128B.128 [R210+0x3100], [R4.64], !P0 ;  /* 0x0310000004d27fae */ /* 0x0005e8000c101d48 */
[C---:B---3--:R-:W-:Y:S08]  /*e210*/  HMMA.16816.F32 R112, R136.reuse, R24, R20 ;  /* 0x000000188870723c */ /* 0x048ff00000001814 */
[----:B------:R-:W-:Y:S08]  /*e220*/  HMMA.16816.F32 R108, R136, R26, R16 ;  /* 0x0000001a886c723c */ /* 0x000ff00000001810 */
[C---:B------:R-:W-:Y:S01]  /*e230*/  HMMA.16816.F32 R16, R132.reuse, R40, RZ ;  /* 0x000000288410723c */ /* 0x040fe200000018ff */
[----:B--2---:R-:W1:Y:S07]  /*e240*/  SHFL.IDX PT, R4, R6, 0x2, 0x181f ;  /* 0x00581f0006047f89 */ /* 0x004e6e00000e0000 */
[C---:B------:R-:W-:Y:S01]  /*e250*/  HMMA.16816.F32 R20, R132.reuse, R38, RZ ;  /* 0x000000268414723c */ /* 0x040fe200000018ff */
[----:B------:R-:W2:Y:S07]  /*e260*/  SHFL.IDX PT, R5, R14, 0x2, 0x181f ;  /* 0x00581f000e057f89 */ /* 0x000eae00000e0000 */
[C---:B------:R-:W-:Y:S08]  /*e270*/  HMMA.16816.F32 R24, R132.reuse, R36, RZ ;  /* 0x000000248418723c */ /* 0x040ff000000018ff */
[----:B------:R-:W-:Y:S01]  /*e280*/  HMMA.16816.F32 R28, R132, R30, RZ ;  /* 0x0000001e841c723c */ /* 0x000fe200000018ff */
[----:B-1----:R-:W-:-:S07]  /*e290*/  IADD3 R8, P0, R4, R64, RZ ;  /* 0x0000004004087210 */ /* 0x002fce0007f1e0ff */
[----:B------:R-:W-:Y:S01]  /*e2a0*/  HMMA.16816.F32 R36, R132, R42, RZ ;  /* 0x0000002a8424723c */ /* 0x000fe200000018ff */
[----:B--2---:R-:W-:Y:S02]  /*e2b0*/  IADD3.X R9, R5, R66, RZ, P0, !PT ;  /* 0x0000004205097210 */ /* 0x004fe400007fe4ff */
[C---:B------:R-:W-:Y:S02]  /*e2c0*/  ISETP.LT.OR P0, PT, R97.reuse, 0x21, P1 ;  /* 0x000000216100780c */ /* 0x040fe40000f01670 */
[----:B------:R-:W-:-:S03]  /*e2d0*/  ISETP.LT.OR P1, PT, R97, 0x41, P1 ;  /* 0x000000416100780c */ /* 0x000fc60000f21670 */
[----:B------:R-:W-:Y:S08]  /*e2e0*/  HMMA.16816.F32 R72, R136, R68, R16 ;  /* 0x000000448848723c */ /* 0x000ff00000001810 */
[----:B------:R-:W-:Y:S01]  /*e2f0*/  HMMA.16816.F32 R40, R132, R44, RZ ;  /* 0x0000002c8428723c */ /* 0x000fe200000018ff */
[----:B------:R1:W-:Y:S01]  /*e300*/  LDGSTS.E.BYPASS.LTC128B.128 [R210+0x1100], [R10.64], !P0 ;  /* 0x011000000ad27fae */ /* 0x0003e2000c101d48 */
[----:B------:R-:W-:-:S04]  /*e310*/  IADD3 R4, P0, R4, R67, RZ ;  /* 0x0000004304047210 */ /* 0x000fc80007f1e0ff */
[----:B------:R-:W-:Y:S02]  /*e320*/  IADD3.X R5, R5, R96, RZ, P0, !PT ;  /* 0x0000006005057210 */ /* 0x000fe400007fe4ff */
[----:B------:R-:W-:Y:S01]  /*e330*/  HMMA.16816.F32 R80, R136, R52, R32 ;  /* 0x000000348850723c */ /* 0x000fe20000001820 */
[----:B------:R-:W-:-:S07]  /*e340*/  ISETP.LT.OR P0, PT, R97, 0x21, P3 ;  /* 0x000000216100780c */ /* 0x000fce0001f01670 */
[----:B------:R-:W-:Y:S06]  /*e350*/  HMMA.16816.F32 R16, R132, R46, RZ ;  /* 0x0000002e8410723c */ /* 0x000fec00000018ff */
[----:B------:R2:W-:Y:S01]  /*e360*/  LDGSTS.E.BYPASS.LTC128B.128 [R210+0x4100], [R2.64], !P0 ;  /* 0x0410000002d27fae */ /* 0x0005e2000c101d48 */
[----:B------:R-:W-:Y:S01]  /*e370*/  ISETP.LT.OR P0, PT, R97, 0x41, P3 ;  /* 0x000000416100780c */ /* 0x000fe20001f01670 */
[----:B------:R-:W-:Y:S02]  /*e380*/  HMMA.16816.F32 R84, R136, R50, R20 ;  /* 0x000000328854723c */ /* 0x000fe40000001814 */
[----:B------:R1:W-:Y:S06]  /*e390*/  LDGSTS.E.BYPASS.LTC128B.128 [R210+0x2100], [R8.64], !P1 ;  /* 0x0210000008d27fae */ /* 0x0003ec000c901d48 */
[----:B------:R-:W-:Y:S04]  /*e3a0*/  HMMA.16816.F32 R20, R132, R104, RZ ;  /* 0x000000688414723c */ /* 0x000fe800000018ff */
[----:B------:R3:W-:Y:S01]  /*e3b0*/  LDGSTS.E.BYPASS.LTC128B.128 [R210+0x5100], [R4.64], !P0 ;  /* 0x0510000004d27fae */ /* 0x0007e2000c101d48 */
[----:B------:R-:W-:-:S03]  /*e3c0*/  ISETP.GT.AND P0, PT, R127, R242, PT ;  /* 0x000000f27f00720c */ /* 0x000fc60003f04270 */
[C---:B------:R-:W-:Y:S01]  /*e3d0*/  HMMA.16816.F32 R92, R136.reuse, R54, R28 ;  /* 0x00000036885c723c */ /* 0x040fe2000000181c */
[----:B------:R-:W0:Y:S07]  /*e3e0*/  LDGDEPBAR ;  /* 0x00000000000079af */ /* 0x000e2e0000000000 */
[----:B------:R-:W-:Y:S01]  /*e3f0*/  HMMA.16816.F32 R88, R136, R48, R24 ;  /* 0x000000308858723c */ /* 0x000fe20000001818 */
[----:B--2---:R-:W-:-:S04]  /*e400*/  MOV R2, 0x40 ;  /* 0x0000004000027802 */ /* 0x004fc80000000f00 */
[----:B------:R-:W-:-:S03]  /*e410*/  SEL R2, R2, 0xffffffc0, !P2 ;  /* 0xffffffc002027807 */ /* 0x000fc60005000000 */
[----:B-1----:R-:W-:Y:S01]  /*e420*/  HMMA.16816.F32 R8, R132, R106, RZ ;  /* 0x0000006a8408723c */ /* 0x002fe200000018ff */
[-C--:B------:R-:W-:Y:S02]  /*e430*/  IADD3 R103, R188, R2.reuse, RZ ;  /* 0x00000002bc677210 */ /* 0x080fe40007ffe0ff */
[----:B------:R-:W-:-:S03]  /*e440*/  IADD3 R15, R194, R2, RZ ;  /* 0x00000002c20f7210 */ /* 0x000fc60007ffe0ff */
[----:B------:R-:W1:Y:S02]  /*e450*/  LDSM.16.M88.4 R32, [R103] ;  /* 0x000000006720783b */ /* 0x000e640000000200 */
[C---:B------:R-:W-:Y:S02]  /*e460*/  HMMA.16816.F32 R68, R136.reuse, R70, R36 ;  /* 0x000000468844723c */ /* 0x040fe40000001824 */
[----:B------:R-:W2:Y:S04]  /*e470*/  LDSM.16.M88.4 R44, [R103+0x1800] ;  /* 0x00180000672c783b */ /* 0x000ea80000000200 */
[----:B------:R-:W4:Y:S02]  /*e480*/  LDSM.16.M88.4 R48, [R103+0x1000] ;  /* 0x001000006730783b */ /* 0x000f240000000200 */
[C---:B------:R-:W-:Y:S02]  /*e490*/  HMMA.16816.F32 R56, R136.reuse, R60, R40 ;  /* 0x0000003c8838723c */ /* 0x040fe40000001828 */
[----:B------:R-:W5:Y:S04]  /*e4a0*/  LDSM.16.M88.4 R28, [R103+0x2800] ;  /* 0x00280000671c783b */ /* 0x000f680000000200 */
[----:B------:R-:W-:Y:S02]  /*e4b0*/  LDSM.16.M88.4 R52, [R103+0x800] ;  /* 0x000800006734783b */ /* 0x000fe40000000200 */
[C---:B------:R-:W-:Y:S02]  /*e4c0*/  HMMA.16816.F32 R36, R136.reuse, R62, R16 ;  /* 0x0000003e8824723c */ /* 0x040fe40000001810 */
[----:B------:R-:W3:Y:S04]  /*e4d0*/  LDSM.16.M88.4 R60, [R15+-0x3000] ;  /* 0xffd000000f3c783b */ /* 0x000ee80000000200 */
[----:B------:R-:W3:Y:S02]  /*e4e0*/  LDSM.16.M88.4 R40, [R103+0x2000] ;  /* 0x002000006728783b */ /* 0x000ee40000000200 */
[C---:B------:R-:W-:Y:S08]  /*e4f0*/  HMMA.16816.F32 R16, R136.reuse, R116, R20 ;  /* 0x000000748810723c */ /* 0x040ff00000001814 */
[----:B------:R-:W-:Y:S08]  /*e500*/  HMMA.16816.F32 R24, R136, R118, R8 ;  /* 0x000000768818723c */ /* 0x000ff00000001808 */
[C---:B-1----:R-:W-:Y:S08]  /*e510*/  HMMA.16816.F32 R8, R164.reuse, R32, R112 ;  /* 0x00000020a408723c */ /* 0x042ff00000001870 */
[C---:B------:R-:W-:Y:S01]  /*e520*/  HMMA.16816.F32 R20, R164.reuse, R34, R108 ;  /* 0x00000022a414723c */ /* 0x040fe2000000186c */
[----:B------:R-:W-:Y:S07]  /*e530*/  LDSM.16.M88.4 R32, [R15+-0x2000] ;  /* 0xffe000000f20783b */ /* 0x000fee0000000200 */
[C---:B--2---:R-:W-:Y:S08]  /*e540*/  HMMA.16816.F32 R72, R164.reuse, R44, R72 ;  /* 0x0000002ca448723c */ /* 0x044ff00000001848 */
[C---:B------:R-:W-:Y:S01]  /*e550*/  HMMA.16816.F32 R108, R164.reuse, R46, R68 ;  /* 0x0000002ea46c723c */ /* 0x040fe20000001844 */
[----:B------:R-:W1:Y:S04]  /*e560*/  LDSM.16.M88.4 R44, [R188+0x3000] ;  /* 0x00300000bc2c783b */ /* 0x000e680000000200 */
[----:B------:R-:W-:Y:S03]  /*e570*/  LDSM.16.M88.4 R68, [R195] ;  /* 0x00000000c344783b */ /* 0x000fe60000000200 */
[C---:B----4-:R-:W-:Y:S08]  /*e580*/  HMMA.16816.F32 R88, R164.reuse, R48, R88 ;  /* 0x00000030a458723c */ /* 0x050ff00000001858 */
[C---:B------:R-:W-:Y:S01]  /*e590*/  HMMA.16816.F32 R84, R164.reuse, R50, R84 ;  /* 0x00000032a454723c */ /* 0x040fe20000001854 */
[----:B------:R-:W2:Y:S07]  /*e5a0*/  LDSM.16.M88.4 R48, [R15+-0x2800] ;  /* 0xffd800000f30783b */ /* 0x000eae0000000200 */
[----:B-----5:R-:W-:Y:S08]  /*e5b0*/  HMMA.16816.F32 R112, R164, R28, R16 ;  /* 0x0000001ca470723c */ /* 0x020ff00000001810 */
[----:B---3--:R-:W-:Y:S08]  /*e5c0*/  HMMA.16816.F32 R16, R168, R60, R8 ;  /* 0x0000003ca810723c */ /* 0x008ff00000001808 */
[C---:B------:R-:W-:Y:S01]  /*e5d0*/  HMMA.16816.F32 R120, R164.reuse, R30, R24 ;  /* 0x0000001ea478723c */ /* 0x040fe20000001818 */
[----:B------:R-:W3:Y:S04]  /*e5e0*/  LDSM.16.M88.4 R28, [R194] ;  /* 0x00000000c21c783b */ /* 0x000ee80000000200 */
[----:B------:R-:W4:Y:S03]  /*e5f0*/  LDSM.16.M88.4 R24, [R15+-0x1800] ;  /* 0xffe800000f18783b */ /* 0x000f260000000200 */
[----:B------:R-:W-:Y:S08]  /*e600*/  HMMA.16816.F32 R80, R164, R52, R80 ;  /* 0x00000034a450723c */ /* 0x000ff00000001850 */
[----:B------:R-:W-:Y:S08]  /*e610*/  HMMA.16816.F32 R8, R168, R62, R20 ;  /* 0x0000003ea808723c */ /* 0x000ff00000001814 */
[----:B------:R-:W-:Y:S01]  /*e620*/  HMMA.16816.F32 R116, R164, R42, R36 ;  /* 0x0000002aa474723c */ /* 0x000fe20000001824 */
[----:B------:R-:W5:Y:S07]  /*e630*/  LDSM.16.M88.4 R36, [R188+0x3800] ;  /* 0x00380000bc24783b */ /* 0x000f6e0000000200 */
[----:B-1----:R-:W-:Y:S08]  /*e640*/  HMMA.16816.F32 R16, R172, R44, R16 ;  /* 0x0000002cac10723c */ /* 0x002ff00000001810 */
[C---:B------:R-:W-:Y:S01]  /*e650*/  HMMA.16816.F32 R92, R164.reuse, R54, R92 ;  /* 0x00000036a45c723c */ /* 0x040fe2000000185c */
[----:B------:R-:W-:Y:S07]  /*e660*/  LDSM.16.M88.4 R52, [R103+0x3000] ;  /* 0x003000006734783b */ /* 0x000fee0000000200 */
[----:B------:R-:W-:Y:S01]  /*e670*/  HMMA.16816.F32 R104, R164, R40, R56 ;  /* 0x00000028a468723c */ /* 0x000fe20000001838 */
[----:B------:R-:W1:Y:S07]  /*e680*/  LDSM.16.M88.4 R40, [R15+-0x1000] ;  /* 0xfff000000f28783b */ /* 0x000e6e0000000200 */
[----:B--2---:R-:W-:Y:S08]  /*e690*/  HMMA.16816.F32 R20, R168, R48, R80 ;  /* 0x00000030a814723c */ /* 0x004ff00000001850 */
[----:B------:R-:W-:Y:S01]  /*e6a0*/  HMMA.16816.F32 R8, R172, R46, R8 ;  /* 0x0000002eac08723c */ /* 0x000fe20000001808 */
[----:B------:R-:W-:Y:S07]  /*e6b0*/  LDSM.16.M88.4 R44, [R188+0x4800] ;  /* 0x00480000bc2c783b */ /* 0x000fee0000000200 */
[----:B---3--:R-:W-:Y:S08]  /*e6c0*/  HMMA.16816.F32 R16, R176, R28, R16 ;  /* 0x0000001cb010723c */ /* 0x008ff00000001810 */
[C---:B------:R-:W-:Y:S01]  /*e6d0*/  HMMA.16816.F32 R56, R168.reuse, R50, R92 ;  /* 0x00000032a838723c */ /* 0x040fe2000000185c */
[----:B------:R-:W2:Y:S07]  /*e6e0*/  LDSM.16.M88.4 R48, [R15+-0x800] ;  /* 0xfff800000f30783b */ /* 0x000eae0000000200 */
[----:B----4-:R-:W-:Y:S01]  /*e6f0*/  HMMA.16816.F32 R80, R168, R24, R72 ;  /* 0x00000018a850723c */ /* 0x010fe20000001848 */
[----:B------:R-:W3:Y:S07]  /*e700*/  LDSM.16.M88.4 R72, [R15] ;  /* 0x000000000f48783b */ /* 0x000eee0000000200 */
[----:B-----5:R-:W-:Y:S08]  /*e710*/  HMMA.16816.F32 R20, R172, R36, R20 ;  /* 0x00000024ac14723c */ /* 0x020ff00000001814 */
[C---:B------:R-:W-:Y:S08]  /*e720*/  HMMA.16816.F32 R88, R168.reuse, R32, R88 ;  /* 0x00000020a858723c */ /* 0x040ff00000001858 */
[----:B------:R-:W-:Y:S01]  /*e730*/  HMMA.16816.F32 R60, R168, R34, R84 ;  /* 0x00000022a83c723c */ /* 0x000fe20000001854 */
[----:B------:R-:W4:Y:S07]  /*e740*/  LDSM.16.M88.4 R32, [R188+0x4000] ;  /* 0x00400000bc20783b */ /* 0x000f2e0000000200 */
[----:B------:R-:W-:Y:S08]  /*e750*/  HMMA.16816.F32 R8, R176, R30, R8 ;  /* 0x0000001eb008723c */ /* 0x000ff00000001808 */
[C---:B-1----:R-:W-:Y:S08]  /*e760*/  HMMA.16816.F32 R104, R168.reuse, R40, R104 ;  /* 0x00000028a868723c */ /* 0x042ff00000001868 */
[----:B------:R-:W-:Y:S01]  /*e770*/  HMMA.16816.F32 R116, R168, R42, R116 ;  /* 0x0000002aa874723c */ /* 0x000fe20000001874 */
[----:B------:R-:W1:Y:S07]  /*e780*/  LDSM.16.M88.4 R40, [R103+0x3800] ;  /* 0x003800006728783b */ /* 0x000e6e0000000200 */
[----:B------:R-:W-:Y:S08]  /*e790*/  HMMA.16816.F32 R16, R180, R52, R16 ;  /* 0x00000034b410723c */ /* 0x000ff00000001810 */
[----:B------:R-:W-:Y:S08]  /*e7a0*/  HMMA.16816.F32 R28, R176, R68, R20 ;  /* 0x00000044b01c723c */ /* 0x000ff00000001814 */
[----:B------:R-:W-:Y:S01]  /*e7b0*/  HMMA.16816.F32 R36, R172, R38, R56 ;  /* 0x00000026ac24723c */ /* 0x000fe20000001838 */
[----:B------:R-:W-:Y:S07]  /*e7c0*/  LDSM.16.M88.4 R56, [R103+0x4000] ;  /* 0x004000006738783b */ /* 0x000fee0000000200 */
[----:B------:R-:W-:Y:S08]  /*e7d0*/  HMMA.16816.F32 R92, R168, R26, R108 ;  /* 0x0000001aa85c723c */ /* 0x000ff0000000186c */
[----:B------:R-:W-:Y:S01]  /*e7e0*/  HMMA.16816.F32 R24, R180, R54, R8 ;  /* 0x00000036b418723c */ /* 0x000fe20000001808 */
[----:B------:R-:W5:Y:S07]  /*e7f0*/  LDSM.16.M88.4 R52, [R196] ;  /* 0x00000000c434783b */ /* 0x000f6e0000000200 */
[C---:B--2---:R-:W-:Y:S08]  /*e800*/  HMMA.16816.F32 R112, R168.reuse, R48, R112 ;  /* 0x00000030a870723c */ /* 0x044ff00000001870 */
[----:B------:R-:W-:Y:S01]  /*e810*/  HMMA.16816.F32 R120, R168, R50, R120 ;  /* 0x00000032a878723c */ /* 0x000fe20000001878 */
[----:B------:R-:W-:Y:S07]  /*e820*/  LDSM.16.M88.4 R48, [R15+0x800] ;  /* 0x000800000f30783b */ /* 0x000fee0000000200 */
[----:B---3--:R-:W-:Y:S08]  /*e830*/  HMMA.16816.F32 R8, R184, R72, R16 ;  /* 0x00000048b808723c */ /* 0x008ff00000001810 */
[----:B----4-:R-:W-:Y:S08]  /*e840*/  HMMA.16816.F32 R20, R172, R32, R88 ;  /* 0x00000020ac14723c */ /* 0x010ff00000001858 */
[----:B-1----:R-:W-:Y:S01]  /*e850*/  HMMA.16816.F32 R16, R180, R40, R28 ;  /* 0x00000028b410723c */ /* 0x002fe2000000181c */
[----:B------:R-:W-:Y:S07]  /*e860*/  LDSM.16.M88.4 R28, [R197] ;  /* 0x00000000c51c783b */ /* 0x000fee0000000200 */
[----:B------:R-:W-:Y:S01]  /*e870*/  HMMA.16816.F32 R60, R172, R34, R60 ;  /* 0x00000022ac3c723c */ /* 0x000fe2000000183c */
[----:B------:R-:W1:Y:S01]  /*e880*/  LDSM.16.M88.4 R32, [R188+0x5000] ;  /* 0x00500000bc20783b */ /* 0x000e620000000200 */
[----:B------:R-:W-:-:S04]  /*e890*/  FMUL.FTZ R2, R8, c[0x0][0x320] ;  /* 0x0000c80008027a20 */ /* 0x000fc80000410000 */
[----:B------:R2:W3:Y:S02]  /*e8a0*/  MUFU.TANH R111, R2 ;  /* 0x00000002006f7308 */ /* 0x0004e40000002400 */
[----:B------:R-:W-:Y:S01]  /*e8b0*/  HMMA.16816.F32 R36, R176, R70, R36 ;  /* 0x00000046b024723c */ /* 0x000fe20000001824 */
[----:B------:R-:W4:Y:S07]  /*e8c0*/  LDSM.16.M88.4 R68, [R188+0x5800] ;  /* 0x00580000bc44783b */ /* 0x000f2e0000000200 */
[----:B------:R-:W-:Y:S01]  /*e8d0*/  HMMA.16816.F32 R24, R184, R74, R24 ;  /* 0x0000004ab818723c */ /* 0x000fe20000001818 */
[----:B--2---:R-:W-:-:S07]  /*e8e0*/  FMUL.FTZ R2, R9, c[0x0][0x320] ;  /* 0x0000c80009027a20 */ /* 0x004fce0000410000 */
[----:B-----5:R-:W-:Y:S01]  /*e8f0*/  HMMA.16816.F32 R20, R176, R52, R20 ;  /* 0x00000034b014723c */ /* 0x020fe20000001814 */
[----:B------:R2:W1:Y:S07]  /*e900*/  MUFU.TANH R109, R2 ;  /* 0x00000002006d7308 */ /* 0x00046e0000002400 */
[C---:B------:R-:W-:Y:S08]  /*e910*/  HMMA.16816.F32 R84, R172.reuse, R44, R80 ;  /* 0x0000002cac54723c */ /* 0x040ff00000001850 */
[----:B------:R-:W-:Y:S01]  /*e920*/  HMMA.16816.F32 R88, R172, R46, R92 ;  /* 0x0000002eac58723c */ /* 0x000fe2000000185c */
[----:B------:R-:W-:Y:S01]  /*e930*/  LDSM.16.M88.4 R44, [R103+0x4800] ;  /* 0x00480000672c783b */ /* 0x000fe20000000200 */
[----:B--2---:R-:W-:-:S04]  /*e940*/  FMUL.FTZ R2, R10, c[0x0][0x320] ;  /* 0x0000c8000a027a20 */ /* 0x004fc80000410000 */
[----:B------:R2:W2:Y:S02]  /*e950*/  MUFU.TANH R124, R2 ;  /* 0x00000002007c7308 */ /* 0x0004a40000002400 */
[C---:B-1----:R-:W-:Y:S08]  /*e960*/  HMMA.16816.F32 R80, R172.reuse, R32, R104 ;  /* 0x00000020ac50723c */ /* 0x042ff00000001868 */
[----:B----4-:R-:W-:Y:S01]  /*e970*/  HMMA.16816.F32 R72, R172, R68, R112 ;  /* 0x00000044ac48723c */ /* 0x010fe20000001870 */
[----:B--2---:R-:W-:-:S07]  /*e980*/  FMUL.FTZ R2, R11, c[0x0][0x320] ;  /* 0x0000c8000b027a20 */ /* 0x004fce0000410000 */
[----:B------:R-:W-:Y:S01]  /*e990*/  HMMA.16816.F32 R8, R184, R48, R16 ;  /* 0x00000030b808723c */ /* 0x000fe20000001810 */
[----:B------:R1:W2:Y:S07]  /*e9a0*/  MUFU.TANH R110, R2 ;  /* 0x00000002006e7308 */ /* 0x0002ae0000002400 */
[----:B------:R-:W-:Y:S01]  /*e9b0*/  HMMA.16816.F32 R16, R180, R42, R36 ;  /* 0x0000002ab410723c */ /* 0x000fe20000001824 */
[----:B------:R-:W4:Y:S07]  /*e9c0*/  LDSM.16.M88.4 R40, [R15+0x1000] ;  /* 0x001000000f28783b */ /* 0x000f2e0000000200 */
[----:B------:R-:W-:Y:S01]  /*e9d0*/  HMMA.16816.F32 R36, R176, R54, R60 ;  /* 0x00000036b024723c */ /* 0x000fe2000000183c */
[----:B------:R-:W5:Y:S01]  /*e9e0*/  LDSM.16.M88.4 R52, [R15+0x1800] ;  /* 0x001800000f34783b */ /* 0x000f620000000200 */
[----:B-1----:R-:W-:-:S04]  /*e9f0*/  FMUL.FTZ R2, R24, c[0x0][0x320] ;  /* 0x0000c80018027a20 */ /* 0x002fc80000410000 */
[----:B------:R1:W1:Y:S02]  /*ea00*/  MUFU.TANH R108, R2 ;  /* 0x00000002006c7308 */ /* 0x0002640000002400 */
[----:B------:R-:W-:Y:S01]  /*ea10*/  HMMA.16816.F32 R60, R172, R34, R116 ;  /* 0x00000022ac3c723c */ /* 0x000fe20000001874 */
[----:B-1----:R-:W-:-:S05]  /*ea20*/  FMUL.FTZ R2, R25, c[0x0][0x320] ;  /* 0x0000c80019027a20 */ /* 0x002fca0000410000 */
[----:B------:R1:W1:Y:S02]  /*ea30*/  MUFU.TANH R99, R2 ;  /* 0x0000000200637308 */ /* 0x0002640000002400 */
[----:B-1----:R-:W-:-:S06]  /*ea40*/  FMUL.FTZ R2, R26, c[0x0][0x320] ;  /* 0x0000c8001a027a20 */ /* 0x002fcc0000410000 */
[----:B------:R1:W1:Y:S02]  /*ea50*/  MUFU.TANH R105, R2 ;  /* 0x0000000200697308 */ /* 0x0002640000002400 */
[----:B-1----:R-:W-:Y:S02]  /*ea60*/  FMUL.FTZ R2, R27, c[0x0][0x320] ;  /* 0x0000c8001b027a20 */ /* 0x002fe40000410000 */
[----:B------:R-:W-:Y:S04]  /*ea70*/  HMMA.16816.F32 R24, R180, R56, R20 ;  /* 0x00000038b418723c */ /* 0x000fe80000001814 */
[----:B------:R1:W1:Y:S04]  /*ea80*/  MUFU.TANH R104, R2 ;  /* 0x0000000200687308 */ /* 0x0002680000002400 */
[----:B------:R-:W-:Y:S01]  /*ea90*/  HMMA.16816.F32 R20, R184, R50, R16 ;  /* 0x00000032b814723c */ /* 0x000fe20000001810 */
[----:B------:R-:W2:Y:S07]  /*eaa0*/  LDSM.16.M88.4 R48, [R198] ;  /* 0x00000000c630783b */ /* 0x000eae0000000200 */
[----:B------:R-:W-:Y:S01]  /*eab0*/  HMMA.16816.F32 R16, R176, R28, R84 ;  /* 0x0000001cb010723c */ /* 0x000fe20000001854 */
[----:B-1----:R-:W-:-:S04]  /*eac0*/  FMUL.FTZ R2, R8, c[0x0][0x320] ;  /* 0x0000c80008027a20 */ /* 0x002fc80000410000 */
[----:B------:R1:W1:Y:S03]  /*ead0*/  MUFU.TANH R95, R2 ;  /* 0x00000002005f7308 */ /* 0x0002660000002400 */
[----:B----4-:R-:W-:Y:S08]  /*eae0*/  HMMA.16816.F32 R32, R184, R40, R24 ;  /* 0x00000028b820723c */ /* 0x010ff00000001818 */
[----:B------:R-:W-:Y:S01]  /*eaf0*/  HMMA.16816.F32 R28, R176, R30, R88 ;  /* 0x0000001eb01c723c */ /* 0x000fe20000001858 */
[----:B-1----:R-:W-:-:S07]  /*eb00*/  FMUL.FTZ R2, R9, c[0x0][0x320] ;  /* 0x0000c80009027a20 */ /* 0x002fce0000410000 */
[C---:B------:R-:W-:Y:S01]  /*eb10*/  HMMA.16816.F32 R24, R180.reuse, R44, R16 ;  /* 0x0000002cb418723c */ /* 0x040fe20000001810 */
[----:B------:R1:W4:Y:S11]  /*eb20*/  MUFU.TANH R94, R2 ;  /* 0x00000002005e7308 */ /* 0x0003360000002400 */
[----:B------:R-:W-:Y:S04]  /*eb30*/  @!UPT UIADD3 URZ, URZ, URZ, URZ ;  /* 0x0000003f3f3ff290 */ /* 0x000fe8000fffe03f */
[----:B------:R-:W-:Y:S01]  /*eb40*/  HMMA.16816.F32 R16, R180, R46, R28 ;  /* 0x0000002eb410723c */ /* 0x000fe2000000181c */
[----:B------:R-:W-:Y:S01]  /*eb50*/  LDSM.16.M88.4 R44, [R15+0x2000] ;  /* 0x002000000f2c783b */ /* 0x000fe20000000200 */
[----:B-1----:R-:W-:-:S04]  /*eb60*/  FMUL.FTZ R2, R10, c[0x0][0x320] ;  /* 0x0000c8000a027a20 */ /* 0x002fc80000410000 */
[----:B------:R1:W1:Y:S02]  /*eb70*/  MUFU.TANH R98, R2 ;  /* 0x0000000200627308 */ /* 0x0002640000002400 */
[----:B-----5:R-:W-:Y:S01]  /*eb80*/  HMMA.16816.F32 R28, R184, R52, R24 ;  /* 0x00000034b81c723c */ /* 0x020fe20000001818 */
[----:B-1----:R-:W-:-:S07]  /*eb90*/  FMUL.FTZ R2, R11, c[0x0][0x320] ;  /* 0x0000c8000b027a20 */ /* 0x002fce0000410000 */
[----:B------:R-:W-:Y:S01]  /*eba0*/  HMMA.16816.F32 R8, R180, R58, R36 ;  /* 0x0000003ab408723c */ /* 0x000fe20000001824 */
[----:B------:R-:W1:Y:S01]  /*ebb0*/  LDSM.16.M88.4 R36, [R103+0x5000] ;  /* 0x005000006724783b */ /* 0x000e620000000200 */
[----:B------:R5:W1:Y:S03]  /*ebc0*/  MUFU.TANH R97, R2 ;  /* 0x0000000200617308 */ /* 0x000a660000002400 */
[----:B------:R-:W1:Y:S03]  /*ebd0*/  LDSM.16.M88.4 R56, [R199] ;  /* 0x00000000c738783b */ /* 0x000e660000000200 */
[----:B------:R-:W-:Y:S01]  /*ebe0*/  HMMA.16816.F32 R16, R184, R54, R16 ;  /* 0x00000036b810723c */ /* 0x000fe20000001810 */
[----:B-----5:R-:W-:-:S04]  /*ebf0*/  FMUL.FTZ R2, R20, c[0x0][0x320] ;  /* 0x0000c80014027a20 */ /* 0x020fc80000410000 */
[----:B------:R5:W1:Y:S11]  /*ec00*/  MUFU.TANH R92, R2 ;  /* 0x00000002005c7308 */ /* 0x000a760000002400 */
[----:B------:R-:W-:Y:S01]  /*ec10*/  HMMA.16816.F32 R8, R184, R42, R8 ;  /* 0x0000002ab808723c */ /* 0x000fe20000001808 */
[----:B------:R-:W1:Y:S01]  /*ec20*/  LDSM.16.M88.4 R40, [R103+0x5800] ;  /* 0x005800006728783b */ /* 0x000e620000000200 */
[----:B-----5:R-:W-:-:S04]  /*ec30*/  FMUL.FTZ R2, R21, c[0x0][0x320] ;  /* 0x0000c80015027a20 */ /* 0x020fc80000410000 */
[----:B------:R5:W1:Y:S02]  /*ec40*/  MUFU.TANH R87, R2 ;  /* 0x0000000200577308 */ /* 0x000a640000002400 */
[----:B-----5:R-:W-:-:S06]  /*ec50*/  FMUL.FTZ R2, R22, c[0x0][0x320] ;  /* 0x0000c80016027a20 */ /* 0x020fcc0000410000 */
[----:B------:R5:W1:Y:S02]  /*ec60*/  MUFU.TANH R93, R2 ;  /* 0x00000002005d7308 */ /* 0x000a640000002400 */
[----:B-----5:R-:W-:Y:S02]  /*ec70*/  FMUL.FTZ R2, R23, c[0x0][0x320] ;  /* 0x0000c80017027a20 */ /* 0x020fe40000410000 */
[----:B--2---:R-:W-:Y:S04]  /*ec80*/  HMMA.16816.F32 R20, R176, R48, R80 ;  /* 0x00000030b014723c */ /* 0x004fe80000001850 */
[----:B------:R2:W1:Y:S02]  /*ec90*/  MUFU.TANH R88, R2 ;  /* 0x0000000200587308 */ /* 0x0004640000002400 */
[----:B--2---:R-:W-:-:S06]  /*eca0*/  FMUL.FTZ R2, R32, c[0x0][0x320] ;  /* 0x0000c80020027a20 */ /* 0x004fcc0000410000 */
[----:B------:R2:W2:Y:S11]  /*ecb0*/  MUFU.TANH R84, R2 ;  /* 0x0000000200547308 */ /* 0x0004b60000002400 */
[----:B------:R-:W-:Y:S01]  /*ecc0*/  @!UPT UIADD3 URZ, URZ, URZ, URZ ;  /* 0x0000003f3f3ff290 */ /* 0x000fe2000fffe03f */
[----:B-1----:R-:W-:Y:S08]  /*ecd0*/  HMMA.16816.F32 R24, R180, R36, R20 ;  /* 0x00000024b418723c */ /* 0x002ff00000001814 */
[----:B------:R-:W-:Y:S01]  /*ece0*/  HMMA.16816.F32 R20, R176, R56, R72 ;  /* 0x00000038b014723c */ /* 0x000fe20000001848 */
[----:B--2---:R-:W-:-:S04]  /*ecf0*/  FMUL.FTZ R2, R33, c[0x0][0x320] ;  /* 0x0000c80021027a20 */ /* 0x004fc80000410000 */
[----:B------:R1:W2:Y:S11]  /*ed00*/  MUFU.TANH R69, R2 ;  /* 0x0000000200457308 */ /* 0x0002b60000002400 */
[----:B------:R-:W-:Y:S08]  /*ed10*/  @!UPT UIADD3 URZ, URZ, URZ, URZ ;  /* 0x0000003f3f3ff290 */ /* 0x000ff0000fffe03f */
[----:B------:R-:W-:Y:S01]  /*ed20*/  HMMA.16816.F32 R20, R180, R40, R20 ;  /* 0x00000028b414723c */ /* 0x000fe20000001814 */
[----:B-1----:R-:W-:-:S04]  /*ed30*/  FMUL.FTZ R2, R34, c[0x0][0x320] ;  /* 0x0000c80022027a20 */ /* 0x002fc80000410000 */
        /* <DEDUP_REMOVED lines=8> */
[----:B------:R-:W5:Y:S01]  /*edc0*/  LDSM.16.M88.4 R36, [R15+0x2800] ;  /* 0x002800000f24783b */ /* 0x000f620000000200 */
[----:B------:R-:W-:-:S04]  /*edd0*/  DEPBAR.LE SB0, 0x0 ;  /* 0x000080000000791a */ /* 0x000fc80000000000 */
[----:B-1----:R-:W-:-:S04]  /*ede0*/  FMUL.FTZ R2, R9, c[0x0][0x320] ;  /* 0x0000c80009027a20 */ /* 0x002fc80000410000 */
        /* <DEDUP_REMOVED lines=17> */
[----:B-----5:R-:W-:Y:S01]  /*ef00*/  HMMA.16816.F32 R8, R184, R38, R8 ;  /* 0x00000026b808723c */ /* 0x020fe20000001808 */
[----:B-1----:R-:W-:-:S07]  /*ef10*/  FMUL.FTZ R2, R31, c[0x0][0x320] ;  /* 0x0000c8001f027a20 */ /* 0x002fce0000410000 */
[C---:B------:R-:W-:Y:S01]  /*ef20*/  HMMA.16816.F32 R28, R184.reuse, R44, R24 ;  /* 0x0000002cb81c723c */ /* 0x040fe20000001818 */
[----:B------:R1:W1:Y:S07]  /*ef30*/  MUFU.TANH R54, R2 ;  /* 0x0000000200367308 */ /* 0x00026e0000002400 */
        /* <DEDUP_REMOVED lines=44> */
[----:B--234-:R-:W-:Y:S01]  /*f200*/  ISETP.NE.AND P5, PT, R140, 0x1, PT ;  /* 0x000000018c00780c */ /* 0x01cfe20003fa5270 */
[----:B------:R-:W-:Y:S01]  /*f210*/  IMAD.MOV.U32 R222, RZ, RZ, RZ ;  /* 0x000000ffffde7224 */ /* 0x000fe200078e00ff */
[C---:B------:R-:W-:Y:S02]  /*f220*/  IADD3 R3, R0.reuse, R126, R129 ;  /* 0x0000007e00037210 */ /* 0x040fe40007ffe081 */
[----:B------:R-:W-:-:S02]  /*f230*/  ISETP.GT.AND P4, PT, R0, 0x5f, PT ;  /* 0x0000005f0000780c */ /* 0x000fc40003f84270 */
        /* <DEDUP_REMOVED lines=26> */
.L_x_1145:
[----:B------:R-:W-:Y:S05]  /*f3e0*/  BRA.DIV ~URZ, `(.L_x_1004) ;  /* 0x00013df27f007947 */ /* 0x000fea000b800000 */
[----:B------:R-:W3:Y:S01]  /*f3f0*/  SHFL.IDX PT, R2, R5, RZ, 0x181f ;  /* 0x00181fff05027589 */ /* 0x000ee200000e0000 */
[----:B------:R-:W-:Y:S02]  /*f400*/  ISETP.GE.AND P3, PT, R76, c[0x0][0x1d4], PT ;  /* 0x000075004c007a0c */ /* 0x000fe40003f66270 */
[----:B------:R-:W-:Y:S01]  /*f410*/  ISETP.GE.AND P1, PT, R211, c[0x0][0x1d4], PT ;  /* 0x00007500d3007a0c */ /* 0x000fe20003f26270 */
[----:B------:R-:W4:Y:S04]  /*f420*/  SHFL.IDX PT, R6, R5, 0x1, 0x181f ;  /* 0x00381f0005067f89 */ /* 0x000f2800000e0000 */
[----:B------:R-:W5:Y:S01]  /*f430*/  SHFL.IDX PT, R14, R4, 0x1, 0x181f ;  /* 0x00381f00040e7f89 */ /* 0x000f6200000e0000 */
[----:B---3--:R-:W-:-:S02]  /*f440*/  IADD3 R10, P0, R2, R64, RZ ;  /* 0x00000040020a7210 */ /* 0x008fc40007f1e0ff */
[----:B------:R-:W-:-:S03]  /*f450*/  IADD3 R8, P2, R2, R67, RZ ;  /* 0x0000004302087210 */ /* 0x000fc60007f5e0ff */
[C---:B--2---:R-:W-:Y:S01]  /*f460*/  IMAD.X R11, R9.reuse, 0x1, R66, P0 ;  /* 0x00000001090b7824 */ /* 0x044fe200000e0642 */
[----:B----4-:R-:W-:Y:S01]  /*f470*/  IADD3 R2, P0, R6, R64, RZ ;  /* 0x0000004006027210 */ /* 0x010fe20007f1e0ff */
[----:B------:R-:W-:-:S03]  /*f480*/  IMAD.X R9, R9, 0x1, R96, P2 ;  /* 0x0000000109097824 */ /* 0x000fc600010e0660 */
[----:B------:R2:W-:Y:S01]  /*f490*/  LDGSTS.E.BYPASS.LTC128B.128 [R210+0x8100], [R10.64], !P3 ;  /* 0x081000000ad27fae */ /* 0x0005e2000d901d48 */
[----:B-----5:R-:W-:Y:S01]  /*f4a0*/  IMAD.X R3, R14, 0x1, R66, P0 ;  /* 0x000000010e037824 */ /* 0x020fe200000e0642 */
[----:B------:R-:W-:Y:S02]  /*f4b0*/  IADD3 R16, P0, R6, R67, RZ ;  /* 0x0000004306107210 */ /* 0x000fe40007f1e0ff */
[----:B------:R3:W-:Y:S01]  /*f4c0*/  LDGSTS.E.BYPASS.LTC128B.128 [R210+0xb100], [R8.64], !P1 ;  /* 0x0b10000008d27fae */ /* 0x0007e2000c901d48 */
[----:B------:R-:W-:Y:S02]  /*f4d0*/  SEL R6, RZ, 0x10, P1 ;  /* 0x00000010ff067807 */ /* 0x000fe40000800000 */
[----:B------:R-:W-:Y:S01]  /*f4e0*/  IMAD.X R17, R14, 0x1, R96, P0 ;  /* 0x000000010e117824 */ /* 0x000fe200000e0660 */
[----:B------:R4:W-:Y:S04]  /*f4f0*/  LDGSTS.E.BYPASS.LTC128B.128 [R210+0x9100], [R2.64], !P3 ;  /* 0x0910000002d27fae */ /* 0x0009e8000d901d48 */
[----:B------:R2:W-:Y:S04]  /*f500*/  LDGSTS.E.BYPASS.LTC128B.128 [R210+0xc100], [R16.64], !P1 ;  /* 0x0c10000010d27fae */ /* 0x0005e8000c901d48 */
[----:B---3--:R2:W3:Y:S01]  /*f510*/  SHFL.IDX PT, R9, R4, 0x2, 0x181f ;  /* 0x00581f0004097f89 */ /* 0x0084e200000e0000 */
[----:B------:R-:W-:-:S03]  /*f520*/  SEL R8, RZ, 0x10, P3 ;  /* 0x00000010ff087807 */ /* 0x000fc60001800000 */
[----:B----4-:R2:W4:Y:S04]  /*f530*/  SHFL.IDX PT, R2, R5, 0x2, 0x181f ;  /* 0x00581f0005027f89 */ /* 0x01052800000e0000 */
.L_x_1146:
[----:B------:R-:W-:Y:S02]  /*f540*/  IADD3 R3, -R8, 0x10, RZ ;  /* 0x0000001008037810 */ /* 0x000fe40007ffe1ff */
[----:B--2---:R-:W-:Y:S02]  /*f550*/  IADD3 R5, -R6, 0x10, RZ ;  /* 0x0000001006057810 */ /* 0x004fe40007ffe1ff */
[----:B------:R-:W-:Y:S02]  /*f560*/  LOP3.LUT R3, R3, 0xf, RZ, 0xc0, !PT ;  /* 0x0000000f03037812 */ /* 0x000fe400078ec0ff */
[----:B------:R-:W-:Y:S02]  /*f570*/  ISETP.NE.U32.AND P2, PT, R8, RZ, PT ;  /* 0x000000ff0800720c */ /* 0x000fe40003f45070 */
[----:B-1--4-:R-:W-:Y:S02]  /*f580*/  IADD3 R4, P1, P0, R3, R2, R64 ;  /* 0x0000000203047210 */ /* 0x012fe4000783e040 */
[----:B------:R-:W-:-:S02]  /*f590*/  LOP3.LUT R3, R5, 0xf, RZ, 0xc0, !PT ;  /* 0x0000000f05037812 */ /* 0x000fc400078ec0ff */
[----:B---3--:R-:W-:Y:S02]  /*f5a0*/  IADD3.X R5, RZ, R9, R66, P1, P0 ;  /* 0x00000009ff057210 */ /* 0x008fe40000fe0442 */
        /* <DEDUP_REMOVED lines=8> */
.L_x_1002:
[----:B--234-:R-:W-:Y:S05]  /*f630*/  BSYNC B0 ;  /* 0x0000000000007941 */ /* 0x01cfea0003800000 */
.L_x_1001:
[----:B-1----:R-:W2:Y:S01]  /*f640*/  LDL R3, [R1+0xc] ;  /* 0x00000c0001037983 */ /* 0x002ea20000100800 */
[----:B------:R-:W-:-:S03]  /*f650*/  IMAD.MOV.U32 R4, RZ, RZ, c[0x0][0x2c4] ;  /* 0x0000b100ff047624 */ /* 0x000fc600078e00ff */
[----:B------:R-:W2:Y:S02]  /*f660*/  LDL R2, [R1+0x14] ;  /* 0x0000140001027983 */ /* 0x000ea40000100800 */
[----:B------:R-:W-:Y:S01]  /*f670*/  ISETP.NE.AND P0, PT, R4, 0x1, PT ;  /* 0x000000010400780c */ /* 0x000fe20003f05270 */
[----:B------:R-:W-:Y:S01]  /*f680*/  ULDC UR4, c[0x0][0x324] ;  /* 0x0000c90000047ab9 */ /* 0x000fe20000000800 */
[----:B------:R-:W0:Y:S01]  /*f690*/  LDGDEPBAR ;  /* 0x00000000000079af */ /* 0x000e220000000000 */
[----:B------:R-:W-:Y:S01]  /*f6a0*/  ULOP3.LUT UR4, URZ, UR4, URZ, 0x33, !UPT ;  /* 0x000000043f047292 */ /* 0x000fe2000f8e333f */
[----:B------:R-:W-:Y:S01]  /*f6b0*/  IMAD.IADD R9, R125, 0x1, -R245 ;  /* 0x000000017d097824 */ /* 0x000fe200078e0af5 */
[C---:B------:R-:W-:Y:S01]  /*f6c0*/  IADD3 R10, -R245.reuse, R65, RZ ;  /* 0x00000041f50a7210 */ /* 0x040fe20007ffe1ff */
[----:B--2---:R-:W-:Y:S01]  /*f6d0*/  IMAD.IADD R2, R2, 0x1, R3 ;  /* 0x0000000102027824 */ /* 0x004fe200078e0203 */
[----:B------:R-:W-:-:S06]  /*f6e0*/  IADD3 R3, -R245, 0x1, R125 ;  /* 0x00000001f5037810 */ /* 0x000fcc0007ffe17d */
[----:B------:R-:W-:-:S04]  /*f6f0*/  @P0 IMAD.HI.U32 R4, R2, c[0x0][0x2c8], RZ ;  /* 0x0000b20002040a27 */ /* 0x000fc800078e00ff */
[----:B------:R-:W-:Y:S01]  /*f700*/  IMAD.MOV.U32 R5, RZ, RZ, R2 ;  /* 0x000000ffff057224 */ /* 0x000fe200078e0002 */
[----:B------:R-:W-:-:S04]  /*f710*/  IADD3 R2, R3, -R243, RZ ;  /* 0x800000f303027210 */ /* 0x000fc80007ffe0ff */
[C---:B------:R-:W-:Y:S02]  /*f720*/  IADD3 R8, R2.reuse, UR4, RZ ;  /* 0x0000000402087c10 */ /* 0x040fe4000fffe0ff */
[----:B------:R-:W-:Y:S02]  /*f730*/  @P0 SHF.R.U32.HI R5, RZ, c[0x0][0x2cc], R4 ;  /* 0x0000b300ff050a19 */ /* 0x000fe40000011604 */
[----:B------:R-:W-:Y:S01]  /*f740*/  IADD3 R6, R2, c[0x0][0x328], RZ ;  /* 0x0000ca0002067a10 */ /* 0x000fe20007ffe0ff */
[----:B------:R-:W-:Y:S05]  /*f750*/  BRA.DIV ~URZ, `(.L_x_1005) ;  /* 0x00013e127f007947 */ /* 0x000fea000b800000 */
[----:B------:R1:W2:Y:S02]  /*f760*/  SHFL.IDX PT, R4, R5, RZ, 0x1c1f ;  /* 0x001c1fff05047589 */ /* 0x0002a400000e0000 */
.L_x_1147:
        /* <DEDUP_REMOVED lines=17> */
.L_x_1008:
[----:B------:R-:W-:-:S04]  /*f880*/  MOV R11, c[0x0][0x32c] ;  /* 0x0000cb00000b7a02 */ /* 0x000fc80000000f00 */
[----:B------:R-:W-:-:S13]  /*f890*/  ISETP.NE.AND P0, PT, R11, 0x1, PT ;  /* 0x000000010b00780c */ /* 0x000fda0003f05270 */
[----:B------:R-:W-:-:S05]  /*f8a0*/  @P0 IMAD.HI.U32 R11, R4, c[0x0][0x330], RZ ;  /* 0x0000cc00040b0a27 */ /* 0x000fca00078e00ff */
[----:B------:R-:W-:Y:S02]  /*f8b0*/  @P0 SHF.R.U32.HI R4, RZ, c[0x0][0x334], R11 ;  /* 0x0000cd00ff040a19 */ /* 0x000fe4000001160b */
.L_x_1009:
[----:B------:R-:W-:Y:S05]  /*f8c0*/  BSYNC B0 ;  /* 0x0000000000007941 */ /* 0x000fea0003800000 */
.L_x_1007:
[----:B------:R-:W-:-:S05]  /*f8d0*/  IMAD R4, R4, c[0x0][0x32c], R10 ;  /* 0x0000cb0004047a24 */ /* 0x000fca00078e020a */
[----:B------:R-:W-:Y:S02]  /*f8e0*/  IADD3 R11, R4, c[0x0][0x32c], RZ ;  /* 0x0000cb00040b7a10 */ /* 0x000fe40007ffe0ff */
[----:B------:R-:W-:Y:S02]  /*f8f0*/  IMNMX R2, R2, R4, !PT ;  /* 0x0000000402027217 */ /* 0x000fe40007800200 */
[----:B------:R-:W-:Y:S02]  /*f900*/  IMNMX R3, R3, R11, PT ;  /* 0x0000000b03037217 */ /* 0x000fe40003800200 */
.L_x_1006:
        /* <DEDUP_REMOVED lines=134> */
.L_x_1148:
        /* <DEDUP_REMOVED lines=10> */
[----:B-12---:R-:W-:Y:S01]  /*10210*/  IMAD.MOV.U32 R5, RZ, RZ, c[0x0][0x32c] ;  /* 0x0000cb00ff057624 */ /* 0x006fe200078e00ff */
[----:B------:R-:W-:-:S04]  /*10220*/  LOP3.LUT R4, RZ, R4, RZ, 0x33, !PT ;  /* 0x00000004ff047212 */ /* 0x000fc800078e33ff */
[----:B------:R-:W-:-:S13]  /*10230*/  ISETP.NE.AND P0, PT, R5, 0x1, PT ;  /* 0x000000010500780c */ /* 0x000fda0003f05270 */
[----:B------:R-:W-:-:S05]  /*10240*/  @P0 IMAD.HI.U32 R5, R4, c[0x0][0x330], RZ ;  /* 0x0000cc0004050a27 */ /* 0x000fca00078e00ff */
[----:B------:R-:W-:-:S04]  /*10250*/  @P0 SHF.R.U32.HI R4, RZ, c[0x0][0x334], R5 ;  /* 0x0000cd00ff040a19 */ /* 0x000fc80000011605 */
[----:B------:R-:W-:Y:S01]  /*10260*/  LOP3.LUT R4, RZ, R4, RZ, 0x33, !PT ;  /* 0x00000004ff047212 */ /* 0x000fe200078e33ff */
[----:B------:R-:W-:Y:S05]  /*10270*/  BRA `(.L_x_1014) ;  /* 0x0000004000007947 */ /* 0x000fea0003800000 */
.L_x_1013:
[----:B-12---:R-:W-:-:S04]  /*10280*/  MOV R5, c[0x0][0x32c] ;  /* 0x0000cb0000057a02 */ /* 0x006fc80000000f00 */
[----:B------:R-:W-:-:S13]  /*10290*/  ISETP.NE.AND P0, PT, R5, 0x1, PT ;  /* 0x000000010500780c */ /* 0x000fda0003f05270 */
[----:B------:R-:W-:-:S05]  /*102a0*/  @P0 IMAD.HI.U32 R5, R4, c[0x0][0x330], RZ ;  /* 0x0000cc0004050a27 */ /* 0x000fca00078e00ff */
[----:B------:R-:W-:Y:S02]  /*102b0*/  @P0 SHF.R.U32.HI R4, RZ, c[0x0][0x334], R5 ;  /* 0x0000cd00ff040a19 */ /* 0x000fe40000011605 */
.L_x_1014:
[----:B------:R-:W-:Y:S05]  /*102c0*/  BSYNC B0 ;  /* 0x0000000000007941 */ /* 0x000fea0003800000 */
.L_x_1012:
[----:B------:R-:W-:-:S05]  /*102d0*/  IMAD R4, R4, c[0x0][0x32c], R10 ;  /* 0x0000cb0004047a24 */ /* 0x000fca00078e020a */
[----:B------:R-:W-:Y:S02]  /*102e0*/  IADD3 R5, R4, c[0x0][0x32c], RZ ;  /* 0x0000cb0004057a10 */ /* 0x000fe40007ffe0ff */
[----:B------:R-:W-:Y:S02]  /*102f0*/  IMNMX R2, R2, R4, !PT ;  /* 0x0000000402027217 */ /* 0x000fe40007800200 */
[----:B------:R-:W-:Y:S02]  /*10300*/  IMNMX R3, R3, R5, PT ;  /* 0x0000000503037217 */ /* 0x000fe40003800200 */
.L_x_1011:
        /* <DEDUP_REMOVED lines=92> */
[C---:B------:R-:W-:Y:S02]  /*108d0*/  ISETP.GT.AND P0, PT, R2.reuse, RZ, !P1 ;  /* 0x000000ff0200720c */ /* 0x040fe40004f04270 */
[----:B------:R-:W-:Y:S02]  /*108e0*/  LOP3.LUT P1, RZ, R209, 0x8000, RZ, 0xc0, !PT ;  /* 0x00008000d1ff7812 */ /* 0x000fe4000782c0ff */
[----:B------:R-:W-:Y:S02]  /*108f0*/  ISETP.LT.OR P0, PT, R3, 0x1, P0 ;  /* 0x000000010300780c */ /* 0x000fe40000701670 */
[----:B------:R-:W-:Y:S02]  /*10900*/  ISETP.GT.AND P1, PT, R2, 0x51, !P1 ;  /* 0x000000510200780c */ /* 0x000fe40004f24270 */
[----:B------:R-:W-:-:S02]  /*10910*/  FSEL R9, R124, -INF , !P0 ;  /* 0xff8000007c097808 */ /* 0x000fc40004000000 */
[----:B------:R-:W-:Y:S02]  /*10920*/  ISETP.GT.AND P0, PT, R2, 0x50, !P6 ;  /* 0x000000500200780c */ /* 0x000fe40007704270 */
[----:B-12---:R-:W-:Y:S02]  /*10930*/  FMNMX.FTZ R5, R9, R10, !PT ;  /* 0x0000000a09057209 */ /* 0x006fe40007810000 */
        /* <DEDUP_REMOVED lines=10> */
[C---:B------:R-:W-:Y:S02]  /*109e0*/  ISETP.LT.OR P2, PT, R3.reuse, 0x52, P1 ;  /* 0x000000520300780c */ /* 0x040fe40000f41670 */
        /* <DEDUP_REMOVED lines=25> */
[----:B------:R-:W-:Y:S01]  /*10b80*/  FMNMX.FTZ R6, R54, R3, !PT ;  /* 0x0000000336067209 */ /* 0x000fe20007810000 */
[----:B------:R-:W-:Y:S05]  /*10b90*/  BRA.DIV ~URZ, `(.L_x_1015) ;  /* 0x00012ab27f007947 */ /* 0x000fea000b800000 */
[----:B------:R1:W2:Y:S02]  /*10ba0*/  SHFL.BFLY PT, R2, R5, 0x2, 0x1f ;  /* 0x0c401f0005027f89 */ /* 0x0002a400000e0000 */
.L_x_1149:
[----:B-12---:R-:W-:Y:S01]  /*10bb0*/  FMNMX.FTZ R5, R5, R2, !PT ;  /* 0x0000000205057209 */ /* 0x006fe20007810000 */
[----:B------:R-:W-:Y:S05]  /*10bc0*/  BRA.DIV ~URZ, `(.L_x_1016) ;  /* 0x00012ae27f007947 */ /* 0x000fea000b800000 */
[----:B------:R-:W1:Y:S04]  /*10bd0*/  SHFL.BFLY PT, R2, R6, 0x2, 0x1f ;  /* 0x0c401f0006027f89 */ /* 0x000e6800000e0000 */
[----:B------:R-:W2:Y:S01]  /*10be0*/  SHFL.BFLY PT, R3, R5, 0x1, 0x1f ;  /* 0x0c201f0005037f89 */ /* 0x000ea200000e0000 */
[----:B-1----:R-:W-:Y:S02]  /*10bf0*/  FMNMX.FTZ R4, R6, R2, !PT ;  /* 0x0000000206047209 */ /* 0x002fe40007810000 */
[----:B--2---:R-:W-:-:S03]  /*10c00*/  FMNMX.FTZ R5, R5, R3, !PT ;  /* 0x0000000305057209 */ /* 0x004fc60007810000 */
[----:B------:R1:W2:Y:S04]  /*10c10*/  SHFL.BFLY PT, R6, R4, 0x1, 0x1f ;  /* 0x0c201f0004067f89 */ /* 0x0002a800000e0000 */
.L_x_1150:
[C---:B------:R-:W-:Y:S01]  /*10c20*/  FMUL.FTZ R3, R5.reuse, c[0x0][0x2d0] ;  /* 0x0000b40005037a20 */ /* 0x040fe20000410000 */
[----:B------:R-:W-:Y:S01]  /*10c30*/  FSETP.NEU.FTZ.AND P0, PT, R5, -INF , PT ;  /* 0xff8000000500780b */ /* 0x000fe20003f1d000 */
[----:B------:R-:W3:Y:S01]  /*10c40*/  LDL R149, [R1+0xc] ;  /* 0x00000c0001957983 */ /* 0x000ee20000100800 */
[----:B--2---:R-:W-:Y:S01]  /*10c50*/  FMNMX.FTZ R8, R6, R4, !PT ;  /* 0x0000000406087209 */ /* 0x004fe20007810000 */
[----:B------:R-:W-:Y:S01]  /*10c60*/  WARPSYNC 0xffffffff ;  /* 0xffffffff00007948 */ /* 0x000fe20003800000 */
[----:B------:R-:W-:Y:S01]  /*10c70*/  FSEL R3, R3, RZ, P0 ;  /* 0x000000ff03037208 */ /* 0x000fe20000000000 */
[----:B------:R-:W-:Y:S01]  /*10c80*/  LDSM.16.MT88.4 R44, [R190] ;  /* 0x00000000be2c783b */ /* 0x000fe20000004200 */
[----:B------:R-:W-:Y:S02]  /*10c90*/  FSETP.NEU.FTZ.AND P0, PT, R8, -INF , PT ;  /* 0xff8000000800780b */ /* 0x000fe40003f1d000 */
[----:B------:R-:W-:Y:S01]  /*10ca0*/  MOV R148, c[0x0][0x2c4] ;  /* 0x0000b10000947a02 */ /* 0x000fe20000000f00 */
[--C-:B------:R-:W-:Y:S01]  /*10cb0*/  FFMA.FTZ R2, R16, c[0x0][0x2d0], -R3.reuse ;  /* 0x0000b40010027a23 */ /* 0x100fe20000010803 */
[----:B------:R-:W-:Y:S01]  /*10cc0*/  LDSM.16.MT88.4 R36, [R189+0x800] ;  /* 0x00080000bd24783b */ /* 0x000fe20000004200 */
[----:B-1----:R-:W-:Y:S01]  /*10cd0*/  FFMA.FTZ R4, R24, c[0x0][0x2d0], -R3 ;  /* 0x0000b40018047a23 */ /* 0x002fe20000010803 */
[----:B------:R-:W-:Y:S01]  /*10ce0*/  ISETP.NE.AND P1, PT, R148, 0x1, PT ;  /* 0x000000019400780c */ /* 0x000fe20003f25270 */
[----:B------:R1:W-:Y:S01]  /*10cf0*/  MUFU.EX2 R89, R2 ;  /* 0x0000000200597308 */ /* 0x0003e20000000800 */
[----:B------:R-:W-:Y:S01]  /*10d00*/  LDSM.16.MT88.4 R48, [R190+0x800] ;  /* 0x00080000be30783b */ /* 0x000fe20000004200 */
[----:B------:R-:W-:-:S02]  /*10d10*/  MOV R148, c[0x0][0x32c] ;  /* 0x0000cb0000947a02 */ /* 0x000fc40000000f00 */
[----:B------:R-:W-:Y:S01]  /*10d20*/  IADD3 R212, R212, -0x2, RZ ;  /* 0xfffffffed4d47810 */ /* 0x000fe20007ffe0ff */
[----:B------:R-:W-:Y:S03]  /*10d30*/  LDSM.16.MT88.4 R40, [R192] ;  /* 0x00000000c028783b */ /* 0x000fe60000004200 */
[----:B------:R2:W-:Y:S01]  /*10d40*/  MUFU.EX2 R95, R4 ;  /* 0x00000004005f7308 */ /* 0x0005e20000000800 */
[----:B-1----:R-:W-:-:S07]  /*10d50*/  FFMA.FTZ R2, R17, c[0x0][0x2d0], -R3 ;  /* 0x0000b40011027a23 */ /* 0x002fce0000010803 */
[----:B------:R1:W4:Y:S01]  /*10d60*/  MUFU.EX2 R88, R2 ;  /* 0x0000000200587308 */ /* 0x0003220000000800 */
[----:B--2---:R-:W-:-:S07]  /*10d70*/  FFMA.FTZ R4, R26, c[0x0][0x2d0], -R3 ;  /* 0x0000b4001a047a23 */ /* 0x004fce0000010803 */
[----:B------:R-:W2:Y:S01]  /*10d80*/  MUFU.EX2 R109, R4 ;  /* 0x00000004006d7308 */ /* 0x000ea20000000800 */
[----:B-1----:R-:W-:Y:S01]  /*10d90*/  FFMA.FTZ R2, R18, c[0x0][0x2d0], -R3 ;  /* 0x0000b40012027a23 */ /* 0x002fe20000010803 */
[----:B----4-:R-:W-:-:S06]  /*10da0*/  F2FP.PACK_AB R32, R88, R89 ;  /* 0x000000595820723e */ /* 0x010fcc00000000ff */
[----:B------:R1:W-:Y:S01]  /*10db0*/  MUFU.EX2 R90, R2 ;  /* 0x00000002005a7308 */ /* 0x0003e20000000800 */
[----:B--2---:R-:W-:Y:S01]  /*10dc0*/  F2FP.PACK_AB R30, R109, R95 ;  /* 0x0000005f6d1e723e */ /* 0x004fe200000000ff */
[--C-:B-1----:R-:W-:Y:S02]  /*10dd0*/  FFMA.FTZ R2, R19, c[0x0][0x2d0], -R3.reuse ;  /* 0x0000b40013027a23 */ /* 0x102fe40000010803 */
[----:B------:R-:W1:Y:S04]  /*10de0*/  LDSM.16.MT88.4 R16, [R189] ;  /* 0x00000000bd10783b */ /* 0x000e680000004200 */
[----:B------:R2:W4:Y:S02]  /*10df0*/  MUFU.EX2 R91, R2 ;  /* 0x00000002005b7308 */ /* 0x0005240000000800 */
[----:B--2---:R-:W-:Y:S01]  /*10e00*/  FFMA.FTZ R2, R22, c[0x0][0x2d0], -R3 ;  /* 0x0000b40016027a23 */ /* 0x004fe20000010803 */
[----:B----4-:R-:W-:-:S05]  /*10e10*/  F2FP.PACK_AB R34, R91, R90 ;  /* 0x0000005a5b22723e */ /* 0x010fca00000000ff */
[----:B------:R2:W-:Y:S02]  /*10e20*/  MUFU.EX2 R93, R2 ;  /* 0x00000002005d7308 */ /* 0x0005e40000000800 */
[----:B--2---:R-:W-:-:S06]  /*10e30*/  FFMA.FTZ R2, R23, c[0x0][0x2d0], -R3 ;  /* 0x0000b40017027a23 */ /* 0x004fcc0000010803 */
[----:B------:R2:W-:Y:S02]  /*10e40*/  MUFU.EX2 R92, R2 ;  /* 0x00000002005c7308 */ /* 0x0005e40000000800 */
[----:B--2---:R-:W-:-:S05]  /*10e50*/  FMUL.FTZ R2, R8, c[0x0][0x2d0] ;  /* 0x0000b40008027a20 */ /* 0x004fca0000410000 */
[----:B------:R-:W-:-:S05]  /*10e60*/  FSEL R2, R2, RZ, P0 ;  /* 0x000000ff02027208 */ /* 0x000fca0000000000 */
[--C-:B------:R-:W-:Y:S02]  /*10e70*/  FFMA.FTZ R4, R9, c[0x0][0x2d0], -R2.reuse ;  /* 0x0000b40009047a23 */ /* 0x100fe40000010802 */
[--C-:B------:R-:W-:Y:S02]  /*10e80*/  FFMA.FTZ R56, R56, c[0x0][0x2d0], -R2.reuse ;  /* 0x0000b40038387a23 */ /* 0x100fe40000010802 */
[----:B------:R2:W-:Y:S01]  /*10e90*/  MUFU.EX2 R9, R4 ;  /* 0x0000000400097308 */ /* 0x0005e20000000800 */
[--C-:B------:R-:W-:Y:S02]  /*10ea0*/  FFMA.FTZ R55, R55, c[0x0][0x2d0], -R2.reuse ;  /* 0x0000b40037377a23 */ /* 0x100fe40000010802 */
[--C-:B------:R-:W-:Y:S02]  /*10eb0*/  FFMA.FTZ R54, R54, c[0x0][0x2d0], -R2.reuse ;  /* 0x0000b40036367a23 */ /* 0x100fe40000010802 */
[----:B--2---:R-:W-:-:S04]  /*10ec0*/  FFMA.FTZ R4, R10, c[0x0][0x2d0], -R2 ;  /* 0x0000b4000a047a23 */ /* 0x004fc80000010802 */
[----:B------:R2:W4:Y:S02]  /*10ed0*/  MUFU.EX2 R6, R4 ;  /* 0x0000000400067308 */ /* 0x0005240000000800 */
[----:B--2---:R-:W-:Y:S01]  /*10ee0*/  FFMA.FTZ R4, R11, c[0x0][0x2d0], -R2 ;  /* 0x0000b4000b047a23 */ /* 0x004fe20000010802 */
[----:B----4-:R-:W-:Y:S01]  /*10ef0*/  F2FP.PACK_AB R33, R6, R9 ;  /* 0x000000090621723e */ /* 0x010fe200000000ff */
[----:B------:R-:W-:-:S04]  /*10f00*/  FADD.FTZ R6, R9, R6 ;  /* 0x0000000609067221 */ /* 0x000fc80000010000 */
[----:B------:R2:W4:Y:S01]  /*10f10*/  MUFU.EX2 R10, R4 ;  /* 0x00000004000a7308 */ /* 0x0005220000000800 */
[----:B------:R-:W-:Y:S02]  /*10f20*/  FFMA.FTZ R9, R58, c[0x0][0x2d0], -R3 ;  /* 0x0000b4003a097a23 */ /* 0x000fe40000010803 */
[--C-:B------:R-:W-:Y:S02]  /*10f30*/  FFMA.FTZ R58, R84, c[0x0][0x2d0], -R2.reuse ;  /* 0x0000b400543a7a23 */ /* 0x100fe40000010802 */
[----:B--2---:R-:W-:Y:S02]  /*10f40*/  FFMA.FTZ R4, R14, c[0x0][0x2d0], -R2 ;  /* 0x0000b4000e047a23 */ /* 0x004fe40000010802 */
[----:B----4-:R-:W-:Y:S02]  /*10f50*/  FADD.FTZ R6, R10, R6 ;  /* 0x000000060a067221 */ /* 0x010fe40000010000 */
[----:B------:R2:W4:Y:S02]  /*10f60*/  MUFU.EX2 R11, R4 ;  /* 0x00000004000b7308 */ /* 0x0005240000000800 */
[----:B--2---:R-:W-:Y:S01]  /*10f70*/  FFMA.FTZ R4, R20, c[0x0][0x2d0], -R2 ;  /* 0x0000b40014047a23 */ /* 0x004fe20000010802 */
[C---:B----4-:R-:W-:Y:S01]  /*10f80*/  F2FP.PACK_AB R35, R11.reuse, R10 ;  /* 0x0000000a0b23723e */ /* 0x050fe200000000ff */
[----:B------:R-:W-:-:S04]  /*10f90*/  FADD.FTZ R14, R11, R6 ;  /* 0x000000060b0e7221 */ /* 0x000fc80000010000 */
[----:B------:R2:W4:Y:S01]  /*10fa0*/  MUFU.EX2 R94, R4 ;  /* 0x00000004005e7308 */ /* 0x0005220000000800 */
[--C-:B------:R-:W-:Y:S02]  /*10fb0*/  FFMA.FTZ R11, R52, c[0x0][0x2d0], -R3.reuse ;  /* 0x0000b400340b7a23 */ /* 0x100fe40000010803 */
[--C-:B------:R-:W-:Y:S02]  /*10fc0*/  FFMA.FTZ R10, R53, c[0x0][0x2d0], -R3.reuse ;  /* 0x0000b400350a7a23 */ /* 0x100fe40000010803 */
[--C-:B------:R-:W-:Y:S02]  /*10fd0*/  FFMA.FTZ R6, R60, c[0x0][0x2d0], -R3.reuse ;  /* 0x0000b4003c067a23 */ /* 0x100fe40000010803 */
[--C-:B------:R-:W-:Y:S02]  /*10fe0*/  FFMA.FTZ R53, R68, c[0x0][0x2d0], -R3.reuse ;  /* 0x0000b40044357a23 */ /* 0x100fe40000010803 */
[----:B------:R-:W-:Y:S02]  /*10ff0*/  FFMA.FTZ R52, R70, c[0x0][0x2d0], -R3 ;  /* 0x0000b40046347a23 */ /* 0x000fe40000010803 */
[----:B------:R-:W-:-:S02]  /*11000*/  FFMA.FTZ R60, R71, c[0x0][0x2d0], -R2 ;  /* 0x0000b400473c7a23 */ /* 0x000fc40000010802 */
[----:B--2---:R-:W-:Y:S02]  /*11010*/  FFMA.FTZ R4, R21, c[0x0][0x2d0], -R2 ;  /* 0x0000b40015047a23 */ /* 0x004fe40000010802 */
[----:B-1----:R-:W-:Y:S01]  /*11020*/  HMMA.16816.F32 R20, R32, R18, RZ ;  /* 0x000000122014723c */ /* 0x002fe200000018ff */
[----:B----4-:R-:W-:Y:S01]  /*11030*/  FADD.FTZ R14, R94, R14 ;  /* 0x0000000e5e0e7221 */ /* 0x010fe20000010000 */
[----:B------:R1:W2:Y:S02]  /*11040*/  MUFU.EX2 R108, R4 ;  /* 0x00000004006c7308 */ /* 0x0002a40000000800 */
[----:B-1----:R-:W-:Y:S01]  /*11050*/  FFMA.FTZ R4, R25, c[0x0][0x2d0], -R2 ;  /* 0x0000b40019047a23 */ /* 0x002fe20000010802 */
[----:B--2---:R-:W-:-:S03]  /*11060*/  F2FP.PACK_AB R29, R108, R94 ;  /* 0x0000005e6c1d723e */ /* 0x004fc600000000ff */
[C---:B------:R-:W-:Y:S02]  /*11070*/  HMMA.16816.F32 R24, R32.reuse, R16, RZ ;  /* 0x000000102018723c */ /* 0x040fe400000018ff */
[----:B------:R1:W-:Y:S06]  /*11080*/  MUFU.EX2 R110, R4 ;  /* 0x00000004006e7308 */ /* 0x0003ec0000000800 */
[----:B------:R-:W-:Y:S07]  /*11090*/  HMMA.16816.F32 R16, R32, R44, RZ ;  /* 0x0000002c2010723c */ /* 0x000fee00000018ff */
[----:B------:R-:W-:-:S02]  /*110a0*/  FFMA.FTZ R45, R74, c[0x0][0x2d0], -R3 ;  /* 0x0000b4004a2d7a23 */ /* 0x000fc40000010803 */
[----:B------:R-:W-:Y:S02]  /*110b0*/  FFMA.FTZ R44, R67, c[0x0][0x2d0], -R3 ;  /* 0x0000b400432c7a23 */ /* 0x000fe40000010803 */
[----:B-1----:R-:W-:Y:S01]  /*110c0*/  FFMA.FTZ R4, R28, c[0x0][0x2d0], -R2 ;  /* 0x0000b4001c047a23 */ /* 0x002fe20000010802 */
[----:B------:R-:W-:-:S03]  /*110d0*/  F2FP.PACK_AB R28, R92, R93 ;  /* 0x0000005d5c1c723e */ /* 0x000fc600000000ff */
        /* <DEDUP_REMOVED lines=8> */
[----:B------:R-:W-:Y:S02]  /*11160*/  HMMA.16816.F32 R140, R28, R48, R16 ;  /* 0x000000301c8c723c */ /* 0x000fe40000001810 */
[----:B------:R-:W-:-:S05]  /*11170*/  FADD.FTZ R4, R92, R4 ;  /* 0x000000045c047221 */ /* 0x000fca0000010000 */
[--C-:B------:R-:W-:Y:S01]  /*11180*/  FFMA.FTZ R49, R82, c[0x0][0x2d0], -R3.reuse ;  /* 0x0000b40052317a23 */ /* 0x100fe20000010803 */
[----:B------:R-:W-:Y:S01]  /*11190*/  HMMA.16816.F32 R16, R32, R40, RZ ;  /* 0x000000282010723c */ /* 0x000fe200000018ff */
[----:B------:R-:W-:-:S07]  /*111a0*/  FFMA.FTZ R48, R81, c[0x0][0x2d0], -R3 ;  /* 0x0000b40051307a23 */ /* 0x000fce0000010803 */
[----:B------:R-:W-:Y:S01]  /*111b0*/  HMMA.16816.F32 R128, R28, R38, R20 ;  /* 0x000000261c80723c */ /* 0x000fe20000001814 */
[----:B------:R-:W2:Y:S07]  /*111c0*/  LDSM.16.MT88.4 R36, [R191] ;  /* 0x00000000bf24783b */ /* 0x000eae0000004200 */
[----:B------:R-:W-:Y:S07]  /*111d0*/  HMMA.16816.F32 R20, R32, R46, RZ ;  /* 0x0000002e2014723c */ /* 0x000fee00000018ff */
[--C-:B------:R-:W-:Y:S01]  /*111e0*/  FFMA.FTZ R47, R80, c[0x0][0x2d0], -R3.reuse ;  /* 0x0000b400502f7a23 */ /* 0x100fe20000010803 */
[----:B-1----:R-:W-:Y:S01]  /*111f0*/  HMMA.16816.F32 R124, R28, R24, R16 ;  /* 0x000000181c7c723c */ /* 0x002fe20000001810 */
[----:B------:R-:W-:-:S07]  /*11200*/  FFMA.FTZ R46, R75, c[0x0][0x2d0], -R3 ;  /* 0x0000b4004b2e7a23 */ /* 0x000fce0000010803 */
[----:B------:R-:W-:Y:S01]  /*11210*/  HMMA.16816.F32 R16, R32, R42, RZ ;  /* 0x0000002a2010723c */ /* 0x000fe200000018ff */
[----:B------:R-:W-:Y:S07]  /*11220*/  LDSM.16.MT88.4 R40, [R190+0x3000] ;  /* 0x00300000be28783b */ /* 0x000fee0000004200 */
[----:B------:R-:W-:Y:S01]  /*11230*/  HMMA.16816.F32 R120, R28, R50, R20 ;  /* 0x000000321c78723c */ /* 0x000fe20000001814 */
[----:B------:R-:W1:Y:S06]  /*11240*/  LDSM.16.MT88.4 R20, [R191+0x800] ;  /* 0x00080000bf14783b */ /* 0x000e6c0000004200 */
[----:B------:R-:W-:-:S02]  /*11250*/  FFMA.FTZ R51, R72, c[0x0][0x2d0], -R3 ;  /* 0x0000b40048337a23 */ /* 0x000fc40000010803 */
[----:B------:R-:W-:-:S07]  /*11260*/  FFMA.FTZ R50, R83, c[0x0][0x2d0], -R3 ;  /* 0x0000b40053327a23 */ /* 0x000fce0000010803 */
[----:B------:R-:W-:Y:S01]  /*11270*/  HMMA.16816.F32 R116, R28, R26, R16 ;  /* 0x0000001a1c74723c */ /* 0x000fe20000001810 */
[----:B------:R-:W-:Y:S07]  /*11280*/  LDSM.16.MT88.4 R24, [R189+0x3800] ;  /* 0x00380000bd18783b */ /* 0x000fee0000004200 */
[----:B--2---:R-:W-:Y:S07]  /*11290*/  HMMA.16816.F32 R16, R32, R36, RZ ;  /* 0x000000242010723c */ /* 0x004fee00000018ff */
[----:B------:R-:W-:-:S02]  /*112a0*/  FFMA.FTZ R36, R63, c[0x0][0x2d0], -R3 ;  /* 0x0000b4003f247a23 */ /* 0x000fc40000010803 */
[----:B------:R-:W-:Y:S02]  /*112b0*/  FFMA.FTZ R37, R66, c[0x0][0x2d0], -R3 ;  /* 0x0000b40042257a23 */ /* 0x000fe40000010803 */
[----:B------:R-:W-:Y:S02]  /*112c0*/  FADD.FTZ R3, R95, R4 ;  /* 0x000000045f037221 */ /* 0x000fe40000010000 */
[----:B------:R-:W-:Y:S02]  /*112d0*/  FADD.FTZ R4, R108, R14 ;  /* 0x0000000e6c047221 */ /* 0x000fe40000010000 */
[----:B------:R-:W-:Y:S02]  /*112e0*/  FADD.FTZ R3, R109, R3 ;  /* 0x000000036d037221 */ /* 0x000fe40000010000 */
[----:B------:R-:W-:Y:S02]  /*112f0*/  FFMA.FTZ R14, R64, c[0x0][0x2d0], -R2 ;  /* 0x0000b400400e7a23 */ /* 0x000fe40000010802 */
[----:B------:R-:W-:-:S05]  /*11300*/  FADD.FTZ R4, R110, R4 ;  /* 0x000000046e047221 */ /* 0x000fca0000010000 */
[----:B-1----:R-:W-:Y:S08]  /*11310*/  HMMA.16816.F32 R104, R28, R20, R16 ;  /* 0x000000141c68723c */ /* 0x002ff00000001810 */
[----:B------:R-:W-:Y:S11]  /*11320*/  HMMA.16816.F32 R16, R32, R38, RZ ;  /* 0x000000262010723c */ /* 0x000ff600000018ff */
[----:B------:R-:W-:Y:S11]  /*11330*/  @!UPT UIADD3 URZ, URZ, URZ, URZ ;  /* 0x0000003f3f3ff290 */ /* 0x000ff6000fffe03f */
[----:B------:R-:W-:Y:S02]  /*11340*/  @!UPT UIADD3 URZ, URZ, URZ, URZ ;  /* 0x0000003f3f3ff290 */ /* 0x000fe4000fffe03f */
[----:B------:R-:W-:Y:S01]  /*11350*/  HMMA.16816.F32 R96, R28, R22, R16 ;  /* 0x000000161c60723c */ /* 0x000fe20000001810 */
[----:B------:R-:W1:Y:S07]  /*11360*/  LDSM.16.MT88.4 R20, [R189+0x3000] ;  /* 0x00300000bd14783b */ /* 0x000e6e0000004200 */
[----:B-1----:R-:W-:Y:S01]  /*11370*/  HMMA.16816.F32 R16, R32, R20, RZ ;  /* 0x000000142010723c */ /* 0x002fe200000018ff */
[----:B------:R1:W-:Y:S06]  /*11380*/  MUFU.EX2 R20, R6 ;  /* 0x0000000600147308 */ /* 0x0003ec0000000800 */
[----:B------:R-:W-:-:S02]  /*11390*/  FFMA.FTZ R21, R65, c[0x0][0x2d0], -R2 ;  /* 0x0000b40041157a23 */ /* 0x000fc40000010802 */
[--C-:B-1----:R-:W-:Y:S02]  /*113a0*/  FFMA.FTZ R6, R57, c[0x0][0x2d0], -R2.reuse ;  /* 0x0000b40039067a23 */ /* 0x102fe40000010802 */
[--C-:B------:R-:W-:Y:S11]  /*113b0*/  FFMA.FTZ R57, R85, c[0x0][0x2d0], -R2.reuse ;  /* 0x0000b40055397a23 */ /* 0x100ff60000010802 */
[----:B------:R-:W-:Y:S02]  /*113c0*/  @!UPT UIADD3 URZ, URZ, URZ, URZ ;  /* 0x0000003f3f3ff290 */ /* 0x000fe4000fffe03f */
[----:B------:R-:W-:Y:S01]  /*113d0*/  HMMA.16816.F32 R88, R28, R24, R16 ;  /* 0x000000181c58723c */ /* 0x000fe20000001810 */
[----:B------:R1:W2:Y:S07]  /*113e0*/  MUFU.EX2 R24, R11 ;  /* 0x0000000b00187308 */ /* 0x0002ae0000000800 */
[----:B------:R-:W-:Y:S01]  /*113f0*/  HMMA.16816.F32 R16, R32, R22, RZ ;  /* 0x000000162010723c */ /* 0x000fe200000018ff */
[----:B------:R4:W5:Y:S06]  /*11400*/  MUFU.EX2 R22, R10 ;  /* 0x0000000a00167308 */ /* 0x00096c0000000800 */
[----:B------:R-:W-:-:S02]  /*11410*/  FFMA.FTZ R23, R86, c[0x0][0x2d0], -R2 ;  /* 0x0000b40056177a23 */ /* 0x000fc40000010802 */
[----:B------:R2:W2:Y:S01]  /*11420*/  MUFU.EX2 R25, R9 ;  /* 0x0000000900197308 */ /* 0x0004a20000000800 */
[--C-:B-1----:R-:W-:Y:S02]  /*11430*/  FFMA.FTZ R11, R62, c[0x0][0x2d0], -R2.reuse ;  /* 0x0000b4003e0b7a23 */ /* 0x102fe40000010802 */
[--C-:B------:R-:W-:Y:S02]  /*11440*/  FFMA.FTZ R62, R87, c[0x0][0x2d0], -R2.reuse ;  /* 0x0000b400573e7a23 */ /* 0x100fe40000010802 */
[----:B----4-:R-:W-:-:S03]  /*11450*/  FFMA.FTZ R10, R61, c[0x0][0x2d0], -R2 ;  /* 0x0000b4003d0a7a23 */ /* 0x010fc60000010802 */
[----:B------:R-:W-:Y:S01]  /*11460*/  MUFU.EX2 R11, R11 ;  /* 0x0000000b000b7308 */ /* 0x000fe20000000800 */
[----:B------:R-:W-:-:S06]  /*11470*/  FFMA.FTZ R61, R69, c[0x0][0x2d0], -R2 ;  /* 0x0000b400453d7a23 */ /* 0x000fcc0000010802 */
[----:B------:R-:W-:Y:S01]  /*11480*/  HMMA.16816.F32 R92, R28, R26, R16 ;  /* 0x0000001a1c5c723c */ /* 0x000fe20000001810 */
[--C-:B--2---:R-:W-:Y:S01]  /*11490*/  FFMA.FTZ R9, R59, c[0x0][0x2d0], -R2.reuse ;  /* 0x0000b4003b097a23 */ /* 0x104fe20000010802 */
[----:B------:R-:W1:Y:S01]  /*114a0*/  MUFU.EX2 R17, R36 ;  /* 0x0000002400117308 */ /* 0x000e620000000800 */
[----:B------:R-:W-:Y:S02]  /*114b0*/  FFMA.FTZ R59, R73, c[0x0][0x2d0], -R2 ;  /* 0x0000b400493b7a23 */ /* 0x000fe40000010802 */
[----:B------:R-:W-:Y:S01]  /*114c0*/  FADD.FTZ R2, R24, R3 ;  /* 0x0000000318027221 */ /* 0x000fe20000010000 */
[----:B-----5:R-:W-:Y:S01]  /*114d0*/  F2FP.PACK_AB R24, R22, R24 ;  /* 0x000000181618723e */ /* 0x020fe200000000ff */
[----:B------:R-:W-:Y:S01]  /*114e0*/  FADD.FTZ R3, R111, R4 ;  /* 0x000000046f037221 */ /* 0x000fe20000010000 */
[----:B------:R-:W-:Y:S01]  /*114f0*/  F2FP.PACK_AB R26, R20, R25 ;  /* 0x00000019141a723e */ /* 0x000fe200000000ff */
[----:B------:R-:W-:Y:S01]  /*11500*/  FADD.FTZ R2, R22, R2 ;  /* 0x0000000216027221 */ /* 0x000fe20000010000 */
[----:B------:R2:W4:Y:S03]  /*11510*/  MUFU.EX2 R16, R37 ;  /* 0x0000002500107308 */ /* 0x0005260000000800 */
[----:B------:R-:W-:-:S04]  /*11520*/  FADD.FTZ R2, R25, R2 ;  /* 0x0000000219027221 */ /* 0x000fc80000010000 */
[----:B------:R-:W-:Y:S01]  /*11530*/  FADD.FTZ R2, R20, R2 ;  /* 0x0000000214027221 */ /* 0x000fe20000010000 */
[----:B------:R-:W5:Y:S03]  /*11540*/  MUFU.EX2 R22, R53 ;  /* 0x0000003500167308 */ /* 0x000f660000000800 */
[----:B-1----:R-:W-:Y:S01]  /*11550*/  FADD.FTZ R2, R17, R2 ;  /* 0x0000000211027221 */ /* 0x002fe20000010000 */
[----:B--2---:R-:W1:Y:S03]  /*11560*/  LDSM.16.MT88.4 R36, [R190+0x3800] ;  /* 0x00380000be24783b */ /* 0x004e660000004200 */
[C---:B----4-:R-:W-:Y:S01]  /*11570*/  FADD.FTZ R2, R16.reuse, R2 ;  /* 0x0000000210027221 */ /* 0x050fe20000010000 */
[----:B------:R-:W-:Y:S01]  /*11580*/  F2FP.PACK_AB R20, R16, R17 ;  /* 0x000000111014723e */ /* 0x000fe200000000ff */
[----:B------:R-:W2:Y:S01]  /*11590*/  MUFU.EX2 R4, R52 ;  /* 0x0000003400047308 */ /* 0x000ea20000000800 */
[----:B------:R-:W-:Y:S01]  /*115a0*/  HMMA.16816.F32 R16, R32, R40, RZ ;  /* 0x000000282010723c */ /* 0x000fe200000018ff */
[----:B-----5:R-:W-:-:S06]  /*115b0*/  FADD.FTZ R2, R22, R2 ;  /* 0x0000000216027221 */ /* 0x020fcc0000010000 */
[----:B------:R-:W4:Y:S08]  /*115c0*/  MUFU.EX2 R27, R51 ;  /* 0x00000033001b7308 */ /* 0x000f300000000800 */
[----:B------:R-:W5:Y:S01]  /*115d0*/  MUFU.EX2 R25, R50 ;  /* 0x0000003200197308 */ /* 0x000f620000000800 */
[C---:B--2---:R-:W-:Y:S01]  /*115e0*/  FADD.FTZ R2, R4.reuse, R2 ;  /* 0x0000000204027221 */ /* 0x044fe20000010000 */
[----:B------:R-:W-:-:S06]  /*115f0*/  F2FP.PACK_AB R22, R4, R22 ;  /* 0x000000160416723e */ /* 0x000fcc00000000ff */
[----:B------:R-:W-:Y:S01]  /*11600*/  MUFU.EX2 R41, R47 ;  /* 0x0000002f00297308 */ /* 0x000fe20000000800 */
[----:B----4-:R-:W-:-:S07]  /*11610*/  FADD.FTZ R2, R27, R2 ;  /* 0x000000021b027221 */ /* 0x010fce0000010000 */
[----:B------:R-:W2:Y:S01]  /*11620*/  MUFU.EX2 R40, R46 ;  /* 0x0000002e00287308 */ /* 0x000ea20000000800 */
[----:B-----5:R-:W-:Y:S01]  /*11630*/  FADD.FTZ R2, R25, R2 ;  /* 0x0000000219027221 */ /* 0x020fe20000010000 */
[----:B-1----:R-:W-:Y:S06]  /*11640*/  HMMA.16816.F32 R108, R28, R36, R16 ;  /* 0x000000241c6c723c */ /* 0x002fec0000001810 */
[----:B------:R-:W1:Y:S02]  /*11650*/  MUFU.EX2 R37, R49 ;  /* 0x0000003100257308 */ /* 0x000e640000000800 */
[----:B------:R-:W-:Y:S06]  /*11660*/  HMMA.16816.F32 R16, R32, R42, RZ ;  /* 0x0000002a2010723c */ /* 0x000fec00000018ff */
[----:B------:R-:W4:Y:S01]  /*11670*/  MUFU.EX2 R36, R48 ;  /* 0x0000003000247308 */ /* 0x000f220000000800 */
[----:B--2---:R-:W-:-:S07]  /*11680*/  F2FP.PACK_AB R72, R40, R41 ;  /* 0x000000292848723e */ /* 0x004fce00000000ff */
[----:B------:R-:W2:Y:S01]  /*11690*/  MUFU.EX2 R48, R45 ;  /* 0x0000002d00307308 */ /* 0x000ea20000000800 */
[----:B-1----:R-:W-:-:S07]  /*116a0*/  FADD.FTZ R2, R37, R2 ;  /* 0x0000000225027221 */ /* 0x002fce0000010000 */
[----:B------:R1:W5:Y:S01]  /*116b0*/  MUFU.EX2 R42, R44 ;  /* 0x0000002c002a7308 */ /* 0x0003620000000800 */
[----:B----4-:R-:W-:-:S04]  /*116c0*/  FADD.FTZ R2, R36, R2 ;  /* 0x0000000224027221 */ /* 0x010fc80000010000 */
[----:B------:R-:W-:Y:S01]  /*116d0*/  FADD.FTZ R2, R41, R2 ;  /* 0x0000000229027221 */ /* 0x000fe20000010000 */
[----:B------:R-:W-:Y:S02]  /*116e0*/  HMMA.16816.F32 R112, R28, R38, R16 ;  /* 0x000000261c70723c */ /* 0x000fe40000001810 */
[----:B------:R-:W4:Y:S01]  /*116f0*/  MUFU.EX2 R43, R6 ;  /* 0x00000006002b7308 */ /* 0x000f220000000800 */
[----:B------:R-:W-:-:S04]  /*11700*/  FADD.FTZ R2, R40, R2 ;  /* 0x0000000228027221 */ /* 0x000fc80000010000 */
[----:B--2---:R-:W-:Y:S01]  /*11710*/  FADD.FTZ R2, R48, R2 ;  /* 0x0000000230027221 */ /* 0x004fe20000010000 */
[----:B------:R-:W-:Y:S01]  /*11720*/  F2FP.PACK_AB R16, R25, R27 ;  /* 0x0000001b1910723e */ /* 0x000fe200000000ff */
[----:B-1----:R-:W1:Y:S01]  /*11730*/  LDSM.16.MT88.4 R44, [R192+0x3000] ;  /* 0x00300000c02c783b */ /* 0x002e620000004200 */
[----:B------:R-:W2:Y:S01]  /*11740*/  MUFU.EX2 R9, R9 ;  /* 0x0000000900097308 */ /* 0x000ea20000000800 */
[C---:B-----5:R-:W-:Y:S01]  /*11750*/  FADD.FTZ R228, R42.reuse, R2 ;  /* 0x000000022ae47221 */ /* 0x060fe20000010000 */
[----:B------:R-:W-:Y:S02]  /*11760*/  F2FP.PACK_AB R74, R42, R48 ;  /* 0x000000302a4a723e */ /* 0x000fe400000000ff */
[----:B------:R-:W-:Y:S01]  /*11770*/  F2FP.PACK_AB R18, R36, R37 ;  /* 0x000000252412723e */ /* 0x000fe200000000ff */
[----:B----4-:R-:W-:-:S03]  /*11780*/  FADD.FTZ R3, R43, R3 ;  /* 0x000000032b037221 */ /* 0x010fc60000010000 */
[----:B------:R-:W4:Y:S01]  /*11790*/  MUFU.EX2 R10, R10 ;  /* 0x0000000a000a7308 */ /* 0x000f220000000800 */
[C---:B--2---:R-:W-:Y:S01]  /*117a0*/  F2FP.PACK_AB R25, R9.reuse, R43 ;  /* 0x0000002b0919723e */ /* 0x044fe200000000ff */
[----:B------:R-:W-:Y:S01]  /*117b0*/  FADD.FTZ R3, R9, R3 ;  /* 0x0000000309037221 */ /* 0x000fe20000010000 */
[----:B------:R-:W2:Y:S05]  /*117c0*/  LDSM.16.MT88.4 R40, [R192+0x3800] ;  /* 0x00380000c028783b */ /* 0x000eaa0000004200 */
[----:B------:R-:W5:Y:S01]  /*117d0*/  MUFU.EX2 R6, R14 ;  /* 0x0000000e00067308 */ /* 0x000f620000000800 */
[----:B----4-:R-:W-:Y:S01]  /*117e0*/  FADD.FTZ R3, R10, R3 ;  /* 0x000000030a037221 */ /* 0x010fe20000010000 */
[----:B------:R-:W-:-:S06]  /*117f0*/  F2FP.PACK_AB R27, R11, R10 ;  /* 0x0000000a0b1b723e */ /* 0x000fcc00000000ff */
[----:B------:R-:W-:Y:S01]  /*11800*/  MUFU.EX2 R14, R59 ;  /* 0x0000003b000e7308 */ /* 0x000fe20000000800 */
[----:B------:R-:W-:-:S07]  /*11810*/  FADD.FTZ R2, R11, R3 ;  /* 0x000000030b027221 */ /* 0x000fce0000010000 */
[----:B------:R-:W-:Y:S01]  /*11820*/  MUFU.EX2 R9, R58 ;  /* 0x0000003a00097308 */ /* 0x000fe20000000800 */
[----:B-----5:R-:W-:Y:S01]  /*11830*/  FADD.FTZ R2, R6, R2 ;  /* 0x0000000206027221 */ /* 0x020fe20000010000 */
[----:B-1----:R-:W-:Y:S06]  /*11840*/  HMMA.16816.F32 R36, R32, R44, RZ ;  /* 0x0000002c2024723c */ /* 0x002fec00000018ff */
[----:B------:R-:W-:Y:S08]  /*11850*/  MUFU.EX2 R11, R57 ;  /* 0x00000039000b7308 */ /* 0x000ff00000000800 */
[----:B------:R-:W-:Y:S08]  /*11860*/  MUFU.EX2 R3, R56 ;  /* 0x0000003800037308 */ /* 0x000ff00000000800 */
[----:B------:R-:W1:Y:S02]  /*11870*/  MUFU.EX2 R4, R21 ;  /* 0x0000001500047308 */ /* 0x000e640000000800 */
[----:B--2---:R-:W-:Y:S06]  /*11880*/  HMMA.16816.F32 R84, R28, R40, R36 ;  /* 0x000000281c54723c */ /* 0x004fec0000001824 */
[----:B------:R-:W2:Y:S02]  /*11890*/  MUFU.EX2 R17, R61 ;  /* 0x0000003d00117308 */ /* 0x000ea40000000800 */
[----:B------:R-:W-:Y:S06]  /*118a0*/  HMMA.16816.F32 R36, R32, R46, RZ ;  /* 0x0000002e2024723c */ /* 0x000fec00000018ff */
[----:B------:R-:W4:Y:S01]  /*118b0*/  MUFU.EX2 R10, R60 ;  /* 0x0000003c000a7308 */ /* 0x000f220000000800 */
[C---:B-1----:R-:W-:Y:S01]  /*118c0*/  FADD.FTZ R2, R4.reuse, R2 ;  /* 0x0000000204027221 */ /* 0x042fe20000010000 */
[----:B------:R-:W-:-:S03]  /*118d0*/  F2FP.PACK_AB R21, R4, R6 ;  /* 0x000000060415723e */ /* 0x000fc600000000ff */
[----:B--2---:R-:W-:-:S03]  /*118e0*/  FADD.FTZ R2, R17, R2 ;  /* 0x0000000211027221 */ /* 0x004fc60000010000 */
[----:B------:R1:W2:Y:S01]  /*118f0*/  MUFU.EX2 R6, R23 ;  /* 0x0000001700067308 */ /* 0x0002a20000000800 */
[----:B----4-:R-:W-:-:S07]  /*11900*/  FADD.FTZ R2, R10, R2 ;  /* 0x000000020a027221 */ /* 0x010fce0000010000 */
[----:B------:R-:W4:Y:S02]  /*11910*/  MUFU.EX2 R4, R62 ;  /* 0x0000003e00047308 */ /* 0x000f240000000800 */
[----:B------:R-:W-:Y:S01]  /*11920*/  HMMA.16816.F32 R80, R28, R42, R36 ;  /* 0x0000002a1c50723c */ /* 0x000fe20000001824 */
[----:B------:R-:W5:Y:S01]  /*11930*/  LDSM.16.MT88.4 R36, [R191+0x3000] ;  /* 0x00300000bf24783b */ /* 0x000f620000004200 */
[----:B------:R-:W-:Y:S01]  /*11940*/  FADD.FTZ R2, R14, R2 ;  /* 0x000000020e027221 */ /* 0x000fe20000010000 */
[----:B-1----:R-:W-:-:S03]  /*11950*/  F2FP.PACK_AB R23, R10, R17 ;  /* 0x000000110a17723e */ /* 0x002fc600000000ff */
[C---:B------:R-:W-:Y:S01]  /*11960*/  FADD.FTZ R2, R9.reuse, R2 ;  /* 0x0000000209027221 */ /* 0x040fe20000010000 */
[----:B------:R-:W-:Y:S02]  /*11970*/  F2FP.PACK_AB R17, R9, R14 ;  /* 0x0000000e0911723e */ /* 0x000fe400000000ff */
[----:B--2---:R-:W-:Y:S01]  /*11980*/  F2FP.PACK_AB R19, R6, R11 ;  /* 0x0000000b0613723e */ /* 0x004fe200000000ff */
[----:B------:R-:W-:Y:S01]  /*11990*/  FADD.FTZ R2, R11, R2 ;  /* 0x000000020b027221 */ /* 0x000fe20000010000 */
[----:B----4-:R-:W-:-:S03]  /*119a0*/  F2FP.PACK_AB R73, R3, R4 ;  /* 0x000000040349723e */ /* 0x010fc600000000ff */
[----:B------:R-:W-:-:S04]  /*119b0*/  FADD.FTZ R2, R6, R2 ;  /* 0x0000000206027221 */ /* 0x000fc80000010000 */
[----:B------:R-:W-:Y:S02]  /*119c0*/  FADD.FTZ R2, R4, R2 ;  /* 0x0000000204027221 */ /* 0x000fe40000010000 */
[----:B------:R-:W1:Y:S02]  /*119d0*/  MUFU.EX2 R4, R55 ;  /* 0x0000003700047308 */ /* 0x000e640000000800 */
[----:B------:R-:W-:-:S06]  /*119e0*/  FADD.FTZ R2, R3, R2 ;  /* 0x0000000203027221 */ /* 0x000fcc0000010000 */
[----:B------:R-:W2:Y:S01]  /*119f0*/  MUFU.EX2 R3, R54 ;  /* 0x0000003600037308 */ /* 0x000ea20000000800 */
[----:B-1----:R-:W-:Y:S01]  /*11a00*/  FADD.FTZ R2, R4, R2 ;  /* 0x0000000204027221 */ /* 0x002fe20000010000 */
[----:B-----5:R-:W-:Y:S01]  /*11a10*/  HMMA.16816.F32 R40, R32, R36, RZ ;  /* 0x000000242028723c */ /* 0x020fe200000018ff */
[C---:B--2---:R-:W-:Y:S02]  /*11a20*/  F2FP.PACK_AB R75, R3.reuse, R4 ;  /* 0x00000004034b723e */ /* 0x044fe400000000ff */
[----:B------:R-:W-:Y:S01]  /*11a30*/  FADD.FTZ R236, R3, R2 ;  /* 0x0000000203ec7221 */ /* 0x000fe20000010000 */
[----:B---3--:R-:W-:Y:S01]  /*11a40*/  MOV R2, R149 ;  /* 0x0000009500027202 */ /* 0x008fe20000000f00 */
[----:B------:R-:W-:-:S03]  /*11a50*/  @P1 IMAD.HI.U32 R3, R149, c[0x0][0x2c8], RZ ;  /* 0x0000b20095031a27 */ /* 0x000fc600078e00ff */
[----:B------:R-:W-:Y:S01]  /*11a60*/  HMMA.16816.F32 R32, R32, R38, RZ ;  /* 0x000000262020723c */ /* 0x000fe200000018ff */
[----:B------:R-:W1:Y:S01]  /*11a70*/  LDSM.16.MT88.4 R36, [R191+0x3800] ;  /* 0x00380000bf24783b */ /* 0x000e620000004200 */
[----:B------:R-:W-:Y:S02]  /*11a80*/  @P1 SHF.R.U32.HI R2, RZ, c[0x0][0x2cc], R3 ;  /* 0x0000b300ff021a19 */ /* 0x000fe40000011603 */
[----:B------:R-:W-:Y:S02]  /*11a90*/  ISETP.GE.AND P1, PT, R148, 0x1, PT ;  /* 0x000000019400780c */ /* 0x000fe40003f26270 */
[----:B------:R-:W-:-:S04]  /*11aa0*/  IADD3 R2, R154, R2, RZ ;  /* 0x000000029a027210 */ /* 0x000fc80007ffe0ff */
[----:B------:R-:W-:-:S06]  /*11ab0*/  IADD3 R4, R2, c[0x0][0x328], RZ ;  /* 0x0000ca0002047a10 */ /* 0x000fcc0007ffe0ff */
[C---:B-1----:R-:W-:Y:S08]  /*11ac0*/  HMMA.16816.F32 R68, R28.reuse, R36, R40 ;  /* 0x000000241c44723c */ /* 0x042ff00000001828 */
[----:B------:R-:W-:Y:S01]  /*11ad0*/  HMMA.16816.F32 R40, R28, R38, R32 ;  /* 0x000000261c28723c */ /* 0x000fe20000001820 */
        /* <DEDUP_REMOVED lines=41> */
[C---:B--2---:R-:W-:Y:S01]  /*11d70*/  HMMA.16816.F32 R64, R20.reuse, R24, R108 ;  /* 0x000000181440723c */ /* 0x044fe2000000186c */
[----:B------:R-:W-:Y:S07]  /*11d80*/  LDSM.16.MT88.4 R108, [R192+0x2800] ;  /* 0x00280000c06c783b */ /* 0x000fee0000004200 */
[C---:B------:R-:W-:Y:S01]  /*11d90*/  HMMA.16816.F32 R60, R20.reuse, R26, R112 ;  /* 0x0000001a143c723c */ /* 0x040fe20000001870 */
[----:B------:R-:W2:Y:S07]  /*11da0*/  LDSM.16.MT88.4 R24, [R191+0x4800] ;  /* 0x00480000bf18783b */ /* 0x000eae0000004200 */
[C---:B-1----:R-:W-:Y:S08]  /*11db0*/  HMMA.16816.F32 R56, R20.reuse, R28, R144 ;  /* 0x0000001c1438723c */ /* 0x042ff00000001890 */
[C---:B------:R-:W-:Y:S01]  /*11dc0*/  HMMA.16816.F32 R48, R20.reuse, R30, R140 ;  /* 0x0000001e1430723c */ /* 0x040fe2000000188c */
[----:B------:R-:W1:Y:S07]  /*11dd0*/  LDSM.16.MT88.4 R28, [R192+0x2000] ;  /* 0x00200000c01c783b */ /* 0x000e6e0000004200 */
[C---:B--2---:R-:W-:Y:S08]  /*11de0*/  HMMA.16816.F32 R40, R20.reuse, R24, R128 ;  /* 0x000000181428723c */ /* 0x044ff00000001880 */
[----:B------:R-:W-:Y:S01]  /*11df0*/  HMMA.16816.F32 R32, R20, R26, R120 ;  /* 0x0000001a1420723c */ /* 0x000fe20000001878 */
[----:B------:R-:W2:Y:S04]  /*11e00*/  LDSM.16.MT88.4 R20, [R190+0x2000] ;  /* 0x00200000be14783b */ /* 0x000ea80000004200 */
[----:B------:R-:W3:Y:S03]  /*11e10*/  LDSM.16.MT88.4 R24, [R189+0x2000] ;  /* 0x00200000bd18783b */ /* 0x000ee60000004200 */
[C---:B-1----:R-:W-:Y:S01]  /*11e20*/  HMMA.16816.F32 R112, R16.reuse, R28, R96 ;  /* 0x0000001c1070723c */ /* 0x042fe20000001860 */
[----:B------:R-:W-:Y:S07]  /*11e30*/  LDSM.16.MT88.4 R96, [R191+0x2800] ;  /* 0x00280000bf60783b */ /* 0x000fee0000004200 */
[C---:B------:R-:W-:Y:S01]  /*11e40*/  HMMA.16816.F32 R80, R16.reuse, R30, R80 ;  /* 0x0000001e1050723c */ /* 0x040fe20000001850 */
[----:B------:R-:W1:Y:S07]  /*11e50*/  LDSM.16.MT88.4 R28, [R190+0x5000] ;  /* 0x00500000be1c783b */ /* 0x000e6e0000004200 */
[C---:B--2---:R-:W-:Y:S08]  /*11e60*/  HMMA.16816.F32 R104, R16.reuse, R20, R104 ;  /* 0x000000141068723c */ /* 0x044ff00000001868 */
[C---:B------:R-:W-:Y:S01]  /*11e70*/  HMMA.16816.F32 R84, R16.reuse, R22, R84 ;  /* 0x000000161054723c */ /* 0x040fe20000001854 */
[----:B------:R-:W2:Y:S07]  /*11e80*/  LDSM.16.MT88.4 R20, [R189+0x5000] ;  /* 0x00500000bd14783b */ /* 0x000eae0000004200 */
[C---:B---3--:R-:W-:Y:S01]  /*11e90*/  HMMA.16816.F32 R128, R16.reuse, R24, R124 ;  /* 0x000000181080723c */ /* 0x048fe2000000187c */
[----:B------:R-:W-:Y:S07]  /*11ea0*/  LDSM.16.MT88.4 R124, [R189+0x2800] ;  /* 0x00280000bd7c783b */ /* 0x000fee0000004200 */
[----:B------:R-:W-:Y:S01]  /*11eb0*/  HMMA.16816.F32 R88, R16, R26, R116 ;  /* 0x0000001a1058723c */ /* 0x000fe20000001874 */
[----:B------:R-:W3:Y:S04]  /*11ec0*/  LDSM.16.MT88.4 R24, [R191+0x2000] ;  /* 0x00200000bf18783b */ /* 0x000ee80000004200 */
[----:B------:R-:W-:Y:S03]  /*11ed0*/  LDSM.16.MT88.4 R116, [R190+0x2800] ;  /* 0x00280000be74783b */ /* 0x000fe60000004200 */
[C---:B------:R-:W-:Y:S08]  /*11ee0*/  HMMA.16816.F32 R112, R72.reuse, R108, R112 ;  /* 0x0000006c4870723c */ /* 0x040ff00000001870 */
[----:B------:R-:W-:Y:S01]  /*11ef0*/  HMMA.16816.F32 R108, R72, R110, R80 ;  /* 0x0000006e486c723c */ /* 0x000fe20000001850 */
[----:B------:R-:W-:Y:S07]  /*11f00*/  LDSM.16.MT88.4 R80, [R190+0x5800] ;  /* 0x00580000be50783b */ /* 0x000fee0000004200 */
[C---:B-1----:R-:W-:Y:S08]  /*11f10*/  HMMA.16816.F32 R60, R16.reuse, R30, R60 ;  /* 0x0000001e103c723c */ /* 0x042ff0000000183c */
[C---:B--2---:R-:W-:Y:S08]  /*11f20*/  HMMA.16816.F32 R92, R16.reuse, R20, R44 ;  /* 0x00000014105c723c */ /* 0x044ff0000000182c */
[C---:B------:R-:W-:Y:S01]  /*11f30*/  HMMA.16816.F32 R44, R16.reuse, R22, R36 ;  /* 0x00000016102c723c */ /* 0x040fe20000001824 */
[----:B------:R-:W1:Y:S07]  /*11f40*/  LDSM.16.MT88.4 R20, [R191+0x5000] ;  /* 0x00500000bf14783b */ /* 0x000e6e0000004200 */
[C---:B---3--:R-:W-:Y:S08]  /*11f50*/  HMMA.16816.F32 R68, R16.reuse, R24, R68 ;  /* 0x000000181044723c */ /* 0x048ff00000001844 */
[----:B------:R-:W-:Y:S01]  /*11f60*/  HMMA.16816.F32 R52, R16, R26, R52 ;  /* 0x0000001a1034723c */ /* 0x000fe20000001834 */
[----:B------:R-:W2:Y:S07]  /*11f70*/  LDSM.16.MT88.4 R24, [R192+0x5000] ;  /* 0x00500000c018783b */ /* 0x000eae0000004200 */
[----:B------:R-:W-:Y:S08]  /*11f80*/  HMMA.16816.F32 R128, R72, R124, R128 ;  /* 0x0000007c4880723c */ /* 0x000ff00000001880 */
[----:B------:R-:W-:Y:S01]  /*11f90*/  HMMA.16816.F32 R36, R16, R28, R64 ;  /* 0x0000001c1024723c */ /* 0x000fe20000001840 */
[----:B------:R-:W-:Y:S07]  /*11fa0*/  LDSM.16.MT88.4 R64, [R192+0x5800] ;  /* 0x00580000c040783b */ /* 0x000fee0000004200 */
[----:B------:R-:W-:Y:S01]  /*11fb0*/  HMMA.16816.F32 R124, R72, R126, R88 ;  /* 0x0000007e487c723c */ /* 0x000fe20000001858 */
[----:B------:R-:W3:Y:S07]  /*11fc0*/  LDSM.16.MT88.4 R88, [R189+0x5800] ;  /* 0x00580000bd58783b */ /* 0x000eee0000004200 */
        /* <DEDUP_REMOVED lines=29> */
.L_x_1019:
[----:B------:R-:W-:-:S04]  /*121a0*/  MOV R2, 0x1 ;  /* 0x0000000100027802 */ /* 0x000fc80000000f00 */
[----:B------:R-:W-:-:S13]  /*121b0*/  ISETP.NE.AND P0, PT, R2, c[0x0][0x32c], PT ;  /* 0x0000cb0002007a0c */ /* 0x000fda0003f05270 */
[----:B------:R-:W-:-:S05]  /*121c0*/  @P0 IMAD.HI.U32 R2, R3, c[0x0][0x330], RZ ;  /* 0x0000cc0003020a27 */ /* 0x000fca00078e00ff */
[----:B------:R-:W-:Y:S02]  /*121d0*/  @P0 SHF.R.U32.HI R3, RZ, c[0x0][0x334], R2 ;  /* 0x0000cd00ff030a19 */ /* 0x000fe40000011602 */
.L_x_1020:
[----:B------:R-:W-:Y:S05]  /*121e0*/  BSYNC B0 ;  /* 0x0000000000007941 */ /* 0x000fea0003800000 */
.L_x_1018:
[----:B------:R-:W-:-:S05]  /*121f0*/  MOV R2, c[0x0][0x32c] ;  /* 0x0000cb0000027a02 */ /* 0x000fca0000000f00 */
[----:B------:R-:W-:-:S05]  /*12200*/  IMAD R3, R3, R2, c[0x0][0x32c] ;  /* 0x0000cb0003037624 */ /* 0x000fca00078e0202 */
[----:B------:R-:W-:-:S05]  /*12210*/  IMNMX R4, R4, R3, PT ;  /* 0x0000000304047217 */ /* 0x000fca0003800200 */
.L_x_1017:
        /* <DEDUP_REMOVED lines=8> */
.L_x_1042:
        /* <DEDUP_REMOVED lines=18> */
[----:B--23--:R-:W-:Y:S01]  /*123c0*/  IMAD.SHL.U32 R8, R76, 0x2, RZ ;  /* 0x000000024c087824 */ /* 0x00cfe200078e00ff */
[----:B------:R-:W-:Y:S02]  /*123d0*/  SHF.R.S32.HI R2, RZ, 0x1f, R225 ;  /* 0x0000001fff027819 */ /* 0x000fe400000114e1 */
[C---:B------:R-:W-:Y:S02]  /*123e0*/  SHF.L.U64.HI R11, R211.reuse, 0x1, R238 ;  /* 0x00000001d30b7819 */ /* 0x040fe400000102ee */
[----:B------:R-:W-:Y:S01]  /*123f0*/  SHF.L.U32 R10, R211, 0x1, RZ ;  /* 0x00000001d30a7819 */ /* 0x000fe200000006ff */
[----:B------:R-:W-:Y:S01]  /*12400*/  IMAD R4, R2, c[0x0][0x208], RZ ;  /* 0x0000820002047a24 */ /* 0x000fe200078e02ff */
[----:B------:R-:W-:Y:S01]  /*12410*/  SHF.L.U64.HI R9, R76, 0x1, R77 ;  /* 0x000000014c097819 */ /* 0x000fe2000001024d */
[C---:B------:R-:W-:Y:S04]  /*12420*/  IMAD.WIDE.U32 R2, R225.reuse, c[0x0][0x208], RZ ;  /* 0x00008200e1027a25 */ /* 0x040fe800078e00ff */
[----:B------:R-:W-:Y:S04]  /*12430*/  IMAD R4, R225, c[0x0][0x20c], R4 ;  /* 0x00008300e1047a24 */ /* 0x000fe800078e0204 */
[----:B------:R-:W-:Y:S01]  /*12440*/  IMAD.IADD R3, R3, 0x1, R4 ;  /* 0x0000000103037824 */ /* 0x000fe200078e0204 */
[----:B------:R-:W-:Y:S03]  /*12450*/  SHF.R.S32.HI R4, RZ, 0x1f, R222 ;  /* 0x0000001fff047819 */ /* 0x000fe600000114de */
        /* <DEDUP_REMOVED lines=9> */
.L_x_1151:
[----:B------:R-:W-:-:S05]  /*124f0*/  BRA.DIV ~URZ, `(.L_x_1025) ;  /* 0x000113127f007947 */ /* 0x000fca000b800000 */
[----:B------:R-:W5:Y:S01]  /*12500*/  SHFL.IDX PT, R2, R5, RZ, 0x181f ;  /* 0x00181fff05027589 */ /* 0x000f6200000e0000 */
[----:B------:R-:W-:Y:S02]  /*12510*/  ISETP.GE.AND P2, PT, R76, c[0x0][0x1d4], PT ;  /* 0x000075004c007a0c */ /* 0x000fe40003f46270 */
[----:B------:R-:W-:Y:S02]  /*12520*/  ISETP.GE.AND P1, PT, R211, c[0x0][0x1d4], PT ;  /* 0x00007500d3007a0c */ /* 0x000fe40003f26270 */
[----:B-----5:R-:W-:Y:S05]  /*12530*/  IADD3 R20, P0, R2, R8, RZ ;  /* 0x0000000802147210 */ /* 0x020fea0007f1e0ff */
[----:B---3--:R-:W-:Y:S01]  /*12540*/  IMAD.X R21, R22, 0x1, R9, P0 ;  /* 0x0000000116157824 */ /* 0x008fe200000e0609 */
[----:B------:R-:W-:Y:S04]  /*12550*/  IADD3 R2, P0, R2, R10, RZ ;  /* 0x0000000a02027210 */ /* 0x000fe80007f1e0ff */
[----:B------:R-:W-:Y:S01]  /*12560*/  @!PT LDS RZ, [RZ] ;  /* 0x00000000fffff984 */ /* 0x000fe20000000800 */
[----:B------:R-:W-:Y:S01]  /*12570*/  @!PT LDS RZ, [RZ] ;  /* 0x00000000fffff984 */ /* 0x000fe20000000800 */
[----:B------:R3:W-:Y:S01]  /*12580*/  LDGSTS.E.BYPASS.LTC128B.128 [R210+0x100], [R20.64], !P2 ;  /* 0x0010000014d27fae */ /* 0x0007e2000d101d48 */
[----:B------:R-:W-:Y:S05]  /*12590*/  IMAD.X R3, R22, 0x1, R11, P0 ;  /* 0x0000000116037824 */ /* 0x000fea00000e060b */
[----:B------:R5:W-:Y:S04]  /*125a0*/  LDGSTS.E.BYPASS.LTC128B.128 [R210+0x3100], [R2.64], !P1 ;  /* 0x0310000002d27fae */ /* 0x000be8000c901d48 */
[----:B-----5:R-:W3:Y:S04]  /*125b0*/  SHFL.IDX PT, R2, R5, 0x1, 0x181f ;  /* 0x00381f0005027f89 */ /* 0x020ee800000e0000 */
[----:B------:R-:W5:Y:S04]  /*125c0*/  SHFL.IDX PT, R3, R4, 0x1, 0x181f ;  /* 0x00381f0004037f89 */ /* 0x000f6800000e0000 */
[----:B--2---:R-:W2:Y:S04]  /*125d0*/  SHFL.IDX PT, R4, R4, 0x2, 0x181f ;  /* 0x00581f0004047f89 */ /* 0x004ea800000e0000 */
[----:B------:R-:W4:Y:S01]  /*125e0*/  SHFL.IDX PT, R5, R5, 0x2, 0x181f ;  /* 0x00581f0005057f89 */ /* 0x000f2200000e0000 */
[C---:B---3--:R-:W-:Y:S05]  /*125f0*/  IADD3 R20, P0, R2.reuse, R8, RZ ;  /* 0x0000000802147210 */ /* 0x048fea0007f1e0ff */
[C---:B-----5:R-:W-:Y:S01]  /*12600*/  IMAD.X R21, R3.reuse, 0x1, R9, P0 ;  /* 0x0000000103157824 */ /* 0x060fe200000e0609 */
[----:B------:R-:W-:Y:S04]  /*12610*/  IADD3 R2, P0, R2, R10, RZ ;  /* 0x0000000a02027210 */ /* 0x000fe80007f1e0ff */
[----:B------:R3:W-:Y:S01]  /*12620*/  LDGSTS.E.BYPASS.LTC128B.128 [R210+0x1100], [R20.64], !P2 ;  /* 0x0110000014d27fae */ /* 0x0007e2000d101d48 */
[----:B------:R-:W-:Y:S05]  /*12630*/  IMAD.X R3, R3, 0x1, R11, P0 ;  /* 0x0000000103037824 */ /* 0x000fea00000e060b */
[----:B------:R1:W-:Y:S01]  /*12640*/  LDGSTS.E.BYPASS.LTC128B.128 [R210+0x4100], [R2.64], !P1 ;  /* 0x0410000002d27fae */ /* 0x0003e2000c901d48 */
[----:B---3--:R-:W-:Y:S02]  /*12650*/  SEL R20, RZ, 0x10, P2 ;  /* 0x00000010ff147807 */ /* 0x008fe40001000000 */
[----:B------:R-:W-:Y:S02]  /*12660*/  SEL R21, RZ, 0x10, P1 ;  /* 0x00000010ff157807 */ /* 0x000fe40000800000 */
.L_x_1152:
[C---:B-12-4-:R-:W-:Y:S02]  /*12670*/  IADD3 R2, -R20.reuse, 0x10, RZ ;  /* 0x0000001014027810 */ /* 0x056fe40007ffe1ff */
        /* <DEDUP_REMOVED lines=14> */
.L_x_1023:
[----:B--23--:R-:W-:Y:S05]  /*12760*/  BSYNC B0 ;  /* 0x0000000000007941 */ /* 0x00cfea0003800000 */
.L_x_1022:
        /* <DEDUP_REMOVED lines=74> */
[----:B------:R-:W4:Y:S07]  /*12c10*/  LDSM.16.M88.4 R152, [R194] ;  /* 0x00000000c298783b */ /* 0x000f2e0000000200 */
[C---:B-----5:R-:W-:Y:S08]  /*12c20*/  HMMA.16816.F32 R28, R172.reuse, R156, R28 ;  /* 0x0000009cac1c723c */ /* 0x060ff0000000181c */
[C---:B------:R-:W-:Y:S01]  /*12c30*/  HMMA.16816.F32 R32, R172.reuse, R158, R32 ;  /* 0x0000009eac20723c */ /* 0x040fe20000001820 */
[----:B------:R-:W5:Y:S07]  /*12c40*/  LDSM.16.M88.4 R156, [R195] ;  /* 0x00000000c39c783b */ /* 0x000f6e0000000200 */
[C---:B-1----:R-:W-:Y:S08]  /*12c50*/  HMMA.16816.F32 R36, R172.reuse, R140, R36 ;  /* 0x0000008cac24723c */ /* 0x042ff00000001824 */
[C---:B------:R-:W-:Y:S01]  /*12c60*/  HMMA.16816.F32 R40, R172.reuse, R142, R40 ;  /* 0x0000008eac28723c */ /* 0x040fe20000001828 */
[----:B------:R-:W1:Y:S07]  /*12c70*/  LDSM.16.M88.4 R140, [R196] ;  /* 0x00000000c48c783b */ /* 0x000e6e0000000200 */
[C---:B--2---:R-:W-:Y:S08]  /*12c80*/  HMMA.16816.F32 R44, R172.reuse, R144, R44 ;  /* 0x00000090ac2c723c */ /* 0x044ff0000000182c */
[C---:B------:R-:W-:Y:S01]  /*12c90*/  HMMA.16816.F32 R48, R172.reuse, R146, R48 ;  /* 0x00000092ac30723c */ /* 0x040fe20000001830 */
[----:B------:R-:W2:Y:S07]  /*12ca0*/  LDSM.16.M88.4 R144, [R197] ;  /* 0x00000000c590783b */ /* 0x000eae0000000200 */
[C---:B---3--:R-:W-:Y:S08]  /*12cb0*/  HMMA.16816.F32 R52, R172.reuse, R148, R52 ;  /* 0x00000094ac34723c */ /* 0x048ff00000001834 */
[----:B------:R-:W-:Y:S01]  /*12cc0*/  HMMA.16816.F32 R56, R172, R150, R56 ;  /* 0x00000096ac38723c */ /* 0x000fe20000001838 */
[----:B------:R-:W3:Y:S07]  /*12cd0*/  LDSM.16.M88.4 R148, [R198] ;  /* 0x00000000c694783b */ /* 0x000eee0000000200 */
[C---:B----4-:R-:W-:Y:S08]  /*12ce0*/  HMMA.16816.F32 R8, R176.reuse, R152, R8 ;  /* 0x00000098b008723c */ /* 0x050ff00000001808 */
[C---:B------:R-:W-:Y:S01]  /*12cf0*/  HMMA.16816.F32 R16, R176.reuse, R154, R16 ;  /* 0x0000009ab010723c */ /* 0x040fe20000001810 */
[----:B------:R-:W4:Y:S07]  /*12d00*/  LDSM.16.M88.4 R152, [R199] ;  /* 0x00000000c798783b */ /* 0x000f2e0000000200 */
        /* <DEDUP_REMOVED lines=147> */
[----:B------:R-:W2:Y:S01]  /*13640*/  LDL R4, [R1+0x10] ;  /* 0x0000100001047983 */ /* 0x000ea20000100800 */
[----:B------:R-:W-:Y:S01]  /*13650*/  IMAD.MOV.U32 R222, RZ, RZ, RZ ;  /* 0x000000ffffde7224 */ /* 0x000fe200078e00ff */
[----:B------:R-:W-:Y:S01]  /*13660*/  ISETP.GT.AND P1, PT, R0, 0x5f, PT ;  /* 0x0000005f0000780c */ /* 0x000fe20003f24270 */
[----:B------:R-:W-:Y:S01]  /*13670*/  IMAD.SHL.U32 R10, R211, 0x2, RZ ;  /* 0x00000002d30a7824 */ /* 0x000fe200078e00ff */
[----:B------:R-:W3:Y:S01]  /*13680*/  LDL.64 R230, [R1] ;  /* 0x0000000001e67983 */ /* 0x000ee20000100a00 */
[----:B------:R-:W-:Y:S02]  /*13690*/  ISETP.NE.AND P2, PT, R5, 0x1, PT ;  /* 0x000000010500780c */ /* 0x000fe40003f45270 */
[----:B------:R-:W-:Y:S02]  /*136a0*/  SHF.L.U64.HI R11, R211, 0x1, R238 ;  /* 0x00000001d30b7819 */ /* 0x000fe400000102ee */
[----:B------:R-:W-:Y:S01]  /*136b0*/  SHF.L.U64.HI R9, R76, 0x1, R77 ;  /* 0x000000014c097819 */ /* 0x000fe2000001024d */
[----:B------:R-:W4:Y:S01]  /*136c0*/  LDL R226, [R1+0x8] ;  /* 0x0000080001e27983 */ /* 0x000f220000100800 */
[----:B--2---:R-:W-:Y:S05]  /*136d0*/  IMAD R3, R212, 0x60, R4 ;  /* 0x00000060d4037824 */ /* 0x004fea00078e0204 */
[----:B------:R-:W-:Y:S05]  /*136e0*/  IADD3 R3, R3, -0x60, R0 ;  /* 0xffffffa003037810 */ /* 0x000fea0007ffe000 */
[----:B------:R-:W-:Y:S04]  /*136f0*/  @P2 IMAD.HI.U32 R4, R3, c[0x0][0x2bc], RZ ;  /* 0x0000af0003042a27 */ /* 0x000fe800078e00ff */
[--C-:B-1----:R-:W-:Y:S01]  /*13700*/  IMAD.MOV.U32 R2, RZ, RZ, R3.reuse ;  /* 0x000000ffff027224 */ /* 0x102fe200078e0003 */
[----:B------:R-:W-:Y:S04]  /*13710*/  @P2 SHF.R.U32.HI R2, RZ, c[0x0][0x2c0], R4 ;  /* 0x0000b000ff022a19 */ /* 0x000fe80000011604 */
[C---:B---3--:R-:W-:Y:S04]  /*13720*/  @!P1 IADD3 R5, P0, R2.reuse, R230, RZ ;  /* 0x000000e602059210 */ /* 0x048fe80007f1e0ff */
[----:B----4-:R-:W-:Y:S01]  /*13730*/  @!P1 LEA.HI.X.SX32 R8, R2, R226, 0x1, P0 ;  /* 0x000000e202089211 */ /* 0x010fe200000f0eff */
[----:B------:R-:W-:Y:S01]  /*13740*/  IMAD.MOV R2, RZ, RZ, -R2 ;  /* 0x000000ffff027224 */ /* 0x000fe200078e0a02 */
[C---:B------:R-:W-:Y:S03]  /*13750*/  @!P1 LEA R4, P0, R5.reuse, c[0x0][0x2a0], 0x2 ;  /* 0x0000a80005049a11 */ /* 0x040fe600078010ff */
[----:B------:R-:W-:Y:S01]  /*13760*/  IMAD R225, R2, c[0x0][0x2b8], R3 ;  /* 0x0000ae0002e17a24 */ /* 0x000fe200078e0203 */
[----:B------:R-:W-:Y:S01]  /*13770*/  @!P1 LEA.HI.X R5, R5, c[0x0][0x2a4], R8, 0x2, P0 ;  /* 0x0000a90005059a11 */ /* 0x000fe200000f1408 */
[----:B------:R-:W-:Y:S03]  /*13780*/  IMAD.SHL.U32 R8, R76, 0x2, RZ ;  /* 0x000000024c087824 */ /* 0x000fe600078e00ff */
[----:B------:R-:W-:Y:S01]  /*13790*/  SHF.R.S32.HI R2, RZ, 0x1f, R225 ;  /* 0x0000001fff027819 */ /* 0x000fe200000114e1 */
[----:B------:R1:W2:Y:S04]  /*137a0*/  @!P1 LDG.E R222, [R4.64] ;  /* 0x0000000804de9981 */ /* 0x0002a8000c1e1900 */
[----:B-1----:R-:W-:Y:S02]  /*137b0*/  IMAD R4, R2, c[0x0][0x1e0], RZ ;  /* 0x0000780002047a24 */ /* 0x002fe400078e02ff */
[C---:B------:R-:W-:Y:S04]  /*137c0*/  IMAD.WIDE.U32 R2, R225.reuse, c[0x0][0x1e0], RZ ;  /* 0x00007800e1027a25 */ /* 0x040fe800078e00ff */
        /* <DEDUP_REMOVED lines=12> */
.L_x_1153:
[----:B------:R-:W-:-:S05]  /*13890*/  BRA.DIV ~URZ, `(.L_x_1029) ;  /* 0x000103727f007947 */ /* 0x000fca000b800000 */
[----:B------:R-:W3:Y:S01]  /*138a0*/  SHFL.IDX PT, R2, R5, RZ, 0x181f ;  /* 0x00181fff05027589 */ /* 0x000ee200000e0000 */
[----:B------:R-:W-:Y:S02]  /*138b0*/  ISETP.GE.AND P2, PT, R76, c[0x0][0x1d4], PT ;  /* 0x000075004c007a0c */ /* 0x000fe40003f46270 */
[----:B------:R-:W-:Y:S02]  /*138c0*/  ISETP.GE.AND P1, PT, R211, c[0x0][0x1d4], PT ;  /* 0x00007500d3007a0c */ /* 0x000fe40003f26270 */
[----:B---3--:R-:W-:Y:S05]  /*138d0*/  IADD3 R16, P0, R2, R8, RZ ;  /* 0x0000000802107210 */ /* 0x008fea0007f1e0ff */
[----:B--2---:R-:W-:Y:S01]  /*138e0*/  IMAD.X R17, R18, 0x1, R9, P0 ;  /* 0x0000000112117824 */ /* 0x004fe200000e0609 */
[----:B------:R-:W-:Y:S04]  /*138f0*/  IADD3 R2, P0, R2, R10, RZ ;  /* 0x0000000a02027210 */ /* 0x000fe80007f1e0ff */
[----:B------:R-:W-:Y:S01]  /*13900*/  @!PT LDS RZ, [RZ] ;  /* 0x00000000fffff984 */ /* 0x000fe20000000800 */
[----:B------:R-:W-:Y:S01]  /*13910*/  @!PT LDS RZ, [RZ] ;  /* 0x00000000fffff984 */ /* 0x000fe20000000800 */
[----:B------:R2:W-:Y:S01]  /*13920*/  LDGSTS.E.BYPASS.LTC128B.128 [R210+0x8100], [R16.64], !P2 ;  /* 0x0810000010d27fae */ /* 0x0005e2000d101d48 */
[----:B------:R-:W-:Y:S05]  /*13930*/  IMAD.X R3, R18, 0x1, R11, P0 ;  /* 0x0000000112037824 */ /* 0x000fea00000e060b */
[----:B------:R3:W-:Y:S04]  /*13940*/  LDGSTS.E.BYPASS.LTC128B.128 [R210+0xb100], [R2.64], !P1 ;  /* 0x0b10000002d27fae */ /* 0x0007e8000c901d48 */
[----:B---3--:R-:W2:Y:S04]  /*13950*/  SHFL.IDX PT, R2, R5, 0x1, 0x181f ;  /* 0x00381f0005027f89 */ /* 0x008ea800000e0000 */
[----:B------:R-:W3:Y:S04]  /*13960*/  SHFL.IDX PT, R3, R4, 0x1, 0x181f ;  /* 0x00381f0004037f89 */ /* 0x000ee800000e0000 */
[----:B-1----:R-:W1:Y:S04]  /*13970*/  SHFL.IDX PT, R4, R4, 0x2, 0x181f ;  /* 0x00581f0004047f89 */ /* 0x002e6800000e0000 */
[----:B------:R-:W4:Y:S01]  /*13980*/  SHFL.IDX PT, R5, R5, 0x2, 0x181f ;  /* 0x00581f0005057f89 */ /* 0x000f2200000e0000 */
[C---:B--2---:R-:W-:Y:S05]  /*13990*/  IADD3 R16, P0, R2.reuse, R8, RZ ;  /* 0x0000000802107210 */ /* 0x044fea0007f1e0ff */
[C---:B---3--:R-:W-:Y:S01]  /*139a0*/  IMAD.X R17, R3.reuse, 0x1, R9, P0 ;  /* 0x0000000103117824 */ /* 0x048fe200000e0609 */
[----:B------:R-:W-:Y:S04]  /*139b0*/  IADD3 R2, P0, R2, R10, RZ ;  /* 0x0000000a02027210 */ /* 0x000fe80007f1e0ff */
[----:B------:R2:W-:Y:S01]  /*139c0*/  LDGSTS.E.BYPASS.LTC128B.128 [R210+0x9100], [R16.64], !P2 ;  /* 0x0910000010d27fae */ /* 0x0005e2000d101d48 */
[----:B------:R-:W-:Y:S05]  /*139d0*/  IMAD.X R3, R3, 0x1, R11, P0 ;  /* 0x0000000103037824 */ /* 0x000fea00000e060b */
[----:B------:R3:W-:Y:S01]  /*139e0*/  LDGSTS.E.BYPASS.LTC128B.128 [R210+0xc100], [R2.64], !P1 ;  /* 0x0c10000002d27fae */ /* 0x0007e2000c901d48 */
[----:B--2---:R-:W-:Y:S02]  /*139f0*/  SEL R16, RZ, 0x10, P2 ;  /* 0x00000010ff107807 */ /* 0x004fe40001000000 */
[----:B------:R-:W-:Y:S02]  /*13a00*/  SEL R17, RZ, 0x10, P1 ;  /* 0x00000010ff117807 */ /* 0x000fe40000800000 */
.L_x_1154:
        /* <DEDUP_REMOVED lines=15> */
.L_x_1027:
[----:B--234-:R-:W-:Y:S05]  /*13b00*/  BSYNC B0 ;  /* 0x0000000000007941 */ /* 0x01cfea0003800000 */
.L_x_1026:
[----:B------:R-:W-:Y:S01]  /*13b10*/  LOP3.LUT R11, RZ, c[0x0][0x324], RZ, 0x33, !PT ;  /* 0x0000c900ff0b7a12 */ /* 0x000fe200078e33ff */
[----:B-1----:R-:W2:Y:S01]  /*13b20*/  LDL R3, [R1+0xc] ;  /* 0x00000c0001037983 */ /* 0x002ea20000100800 */
[----:B------:R-:W-:Y:S03]  /*13b30*/  IMAD.MOV.U32 R4, RZ, RZ, c[0x0][0x2c4] ;  /* 0x0000b100ff047624 */ /* 0x000fe600078e00ff */
[----:B------:R-:W2:Y:S02]  /*13b40*/  LDL R2, [R1+0x14] ;  /* 0x0000140001027983 */ /* 0x000ea40000100800 */
[----:B------:R-:W-:Y:S01]  /*13b50*/  ISETP.NE.AND P0, PT, R4, 0x1, PT ;  /* 0x000000010400780c */ /* 0x000fe20003f05270 */
[----:B------:R-:W-:Y:S01]  /*13b60*/  IMAD R4, R212, -0x60, RZ ;  /* 0xffffffa0d4047824 */ /* 0x000fe200078e02ff */
[----:B------:R-:W0:Y:S01]  /*13b70*/  LDGDEPBAR ;  /* 0x00000000000079af */ /* 0x000e220000000000 */
[----:B--2---:R-:W-:Y:S10]  /*13b80*/  IMAD.IADD R8, R2, 0x1, R3 ;  /* 0x0000000102087824 */ /* 0x004ff400078e0203 */
[----:B------:R-:W-:Y:S05]  /*13b90*/  @P0 IMAD.HI.U32 R2, R8, c[0x0][0x2c8], RZ ;  /* 0x0000b20008020a27 */ /* 0x000fea00078e00ff */
[----:B------:R-:W-:Y:S02]  /*13ba0*/  @P0 SHF.R.U32.HI R8, RZ, c[0x0][0x2cc], R2 ;  /* 0x0000b300ff080a19 */ /* 0x000fe40000011602 */
[----:B------:R-:W-:Y:S04]  /*13bb0*/  IADD3 R2, -R245, 0x1, R4 ;  /* 0x00000001f5027810 */ /* 0x000fe80007ffe104 */
[----:B------:R-:W-:Y:S04]  /*13bc0*/  IADD3 R9, -R243, R2, R244 ;  /* 0x00000002f3097210 */ /* 0x000fe80007ffe1f4 */
[----:B------:R-:W-:Y:S01]  /*13bd0*/  IADD3 R10, R9, c[0x0][0x328], RZ ;  /* 0x0000ca00090a7a10 */ /* 0x000fe20007ffe0ff */
[----:B------:R-:W-:-:S05]  /*13be0*/  BRA.DIV ~URZ, `(.L_x_1030) ;  /* 0x000103b27f007947 */ /* 0x000fca000b800000 */
[----:B------:R1:W2:Y:S02]  /*13bf0*/  SHFL.IDX PT, R5, R8, RZ, 0x1c1f ;  /* 0x001c1fff08057589 */ /* 0x0002a400000e0000 */
.L_x_1155:
        /* <DEDUP_REMOVED lines=19> */
.L_x_1033:
[----:B------:R-:W-:Y:S04]  /*13d30*/  MOV R11, c[0x0][0x32c] ;  /* 0x0000cb00000b7a02 */ /* 0x000fe80000000f00 */
[----:B------:R-:W-:Y:S11]  /*13d40*/  ISETP.NE.AND P0, PT, R11, 0x1, PT ;  /* 0x000000010b00780c */ /* 0x000ff60003f05270 */
[----:B------:R-:W-:Y:S02]  /*13d50*/  @!UPT UIADD3 URZ, URZ, URZ, URZ ;  /* 0x0000003f3f3ff290 */ /* 0x000fe4000fffe03f */
[----:B------:R-:W-:Y:S05]  /*13d60*/  @P0 IMAD.HI.U32 R11, R5, c[0x0][0x330], RZ ;  /* 0x0000cc00050b0a27 */ /* 0x000fea00078e00ff */
[----:B------:R-:W-:Y:S02]  /*13d70*/  @P0 SHF.R.U32.HI R5, RZ, c[0x0][0x334], R11 ;  /* 0x0000cd00ff050a19 */ /* 0x000fe4000001160b */
.L_x_1034:
[----:B------:R-:W-:Y:S05]  /*13d80*/  BSYNC B0 ;  /* 0x0000000000007941 */ /* 0x000fea0003800000 */
.L_x_1032:
[----:B------:R-:W-:Y:S04]  /*13d90*/  IMAD.IADD R11, R4, 0x1, -R245 ;  /* 0x00000001040b7824 */ /* 0x000fe800078e0af5 */
[----:B------:R-:W-:Y:S05]  /*13da0*/  IMAD R5, R5, c[0x0][0x32c], R11 ;  /* 0x0000cb0005057a24 */ /* 0x000fea00078e020b */
[----:B------:R-:W-:Y:S02]  /*13db0*/  IMNMX R2, R2, R5, !PT ;  /* 0x0000000502027217 */ /* 0x000fe40007800200 */
[----:B------:R-:W-:Y:S04]  /*13dc0*/  IADD3 R5, R5, c[0x0][0x32c], RZ ;  /* 0x0000cb0005057a10 */ /* 0x000fe80007ffe0ff */
[----:B------:R-:W-:Y:S02]  /*13dd0*/  IMNMX R3, R3, R5, PT ;  /* 0x0000000503037217 */ /* 0x000fe40003800200 */
.L_x_1031:
[C---:B------:R-:W-:Y:S02]  /*13de0*/  ISETP.GE.AND P0, PT, R4.reuse, 0x1, PT ;  /* 0x000000010400780c */ /* 0x040fe40003f06270 */
[C---:B------:R-:W-:Y:S02]  /*13df0*/  ISETP.GE.AND P1, PT, R4.reuse, 0x2, PT ;  /* 0x000000020400780c */ /* 0x040fe40003f26270 */
[----:B------:R-:W-:Y:S02]  /*13e00*/  LOP3.LUT R209, R209, 0xffff7fff, RZ, 0xc0, !PT ;  /* 0xffff7fffd1d17812 */ /* 0x000fe400078ec0ff */
[C---:B------:R-:W-:Y:S02]  /*13e10*/  ISETP.GE.AND P6, PT, R4.reuse, 0x42, PT ;  /* 0x000000420400780c */ /* 0x040fe40003fc6270 */
[C---:B------:R-:W-:Y:S02]  /*13e20*/  ISETP.GE.AND P5, PT, R4.reuse, 0x49, PT ;  /* 0x000000490400780c */ /* 0x040fe40003fa6270 */
[C---:B------:R-:W-:Y:S02]  /*13e30*/  ISETP.GE.AND P4, PT, R4.reuse, 0x4a, PT ;  /* 0x0000004a0400780c */ /* 0x040fe40003f86270 */
[----:B------:R-:W-:Y:S02]  /*13e40*/  ISETP.GE.AND P3, PT, R4, 0x51, PT ;  /* 0x000000510400780c */ /* 0x000fe40003f66270 */
[----:B------:R-:W-:Y:S02]  /*13e50*/  @P0 LOP3.LUT R209, R209, 0x8000, RZ, 0xfc, !PT ;  /* 0x00008000d1d10812 */ /* 0x000fe400078efcff */
[C---:B------:R-:W-:Y:S02]  /*13e60*/  ISETP.GT.AND P0, PT, R2.reuse, RZ, !P0 ;  /* 0x000000ff0200720c */ /* 0x040fe40004704270 */
        /* <DEDUP_REMOVED lines=10> */
[C---:B------:R-:W-:Y:S02]  /*13f10*/  ISETP.GE.AND P2, PT, R4.reuse, 0x59, PT ;  /* 0x000000590400780c */ /* 0x040fe40003f46270 */
[----:B------:R-:W-:Y:S02]  /*13f20*/  ISETP.LT.OR P0, PT, R3, 0x9, P0 ;  /* 0x000000090300780c */ /* 0x000fe40000701670 */
        /* <DEDUP_REMOVED lines=114> */
.L_x_1156:
        /* <DEDUP_REMOVED lines=19> */
.L_x_1038:
[----:B-12---:R-:W-:Y:S04]  /*14780*/  MOV R8, c[0x0][0x32c] ;  /* 0x0000cb0000087a02 */ /* 0x006fe80000000f00 */
[----:B------:R-:W-:Y:S11]  /*14790*/  ISETP.NE.AND P0, PT, R8, 0x1, PT ;  /* 0x000000010800780c */ /* 0x000ff60003f05270 */
[----:B------:R-:W-:Y:S02]  /*147a0*/  @!UPT UIADD3 URZ, URZ, URZ, URZ ;  /* 0x0000003f3f3ff290 */ /* 0x000fe4000fffe03f */
[----:B------:R-:W-:Y:S05]  /*147b0*/  @P0 IMAD.HI.U32 R8, R5, c[0x0][0x330], RZ ;  /* 0x0000cc0005080a27 */ /* 0x000fea00078e00ff */
[----:B------:R-:W-:Y:S02]  /*147c0*/  @P0 SHF.R.U32.HI R5, RZ, c[0x0][0x334], R8 ;  /* 0x0000cd00ff050a19 */ /* 0x000fe40000011608 */
.L_x_1039:
[----:B------:R-:W-:Y:S05]  /*147d0*/  BSYNC B0 ;  /* 0x0000000000007941 */ /* 0x000fea0003800000 */
.L_x_1037:
[----:B------:R-:W-:Y:S04]  /*147e0*/  IMAD.IADD R4, R4, 0x1, -R245 ;  /* 0x0000000104047824 */ /* 0x000fe800078e0af5 */
[----:B------:R-:W-:Y:S05]  /*147f0*/  IMAD R5, R5, c[0x0][0x32c], R4 ;  /* 0x0000cb0005057a24 */ /* 0x000fea00078e0204 */
[----:B------:R-:W-:Y:S02]  /*14800*/  IMNMX R2, R2, R5, !PT ;  /* 0x0000000502027217 */ /* 0x000fe40007800200 */
[----:B------:R-:W-:Y:S04]  /*14810*/  IADD3 R5, R5, c[0x0][0x32c], RZ ;  /* 0x0000cb0005057a10 */ /* 0x000fe80007ffe0ff */
[----:B------:R-:W-:Y:S02]  /*14820*/  IMNMX R3, R3, R5, PT ;  /* 0x0000000503037217 */ /* 0x000fe40003800200 */
.L_x_1036:
[----:B------:R-:W-:Y:S02]  /*14830*/  LOP3.LUT P0, RZ, R209, 0x8000, RZ, 0xc0, !PT ;  /* 0x00008000d1ff7812 */ /* 0x000fe4000780c0ff */
[C---:B------:R-:W-:Y:S02]  /*14840*/  ISETP.GT.AND P1, PT, R2.reuse, 0x51, !P1 ;  /* 0x000000510200780c */ /* 0x040fe40004f24270 */
[----:B------:R-:W-:Y:S04]  /*14850*/  ISETP.GT.AND P0, PT, R2, RZ, !P0 ;  /* 0x000000ff0200720c */ /* 0x000fe80004704270 */
[----:B------:R-:W-:Y:S04]  /*14860*/  ISETP.LT.OR P0, PT, R3, 0x1, P0 ;  /* 0x000000010300780c */ /* 0x000fe80000701670 */
[----:B------:R-:W-:Y:S02]  /*14870*/  FSEL R9, R224, -INF , !P0 ;  /* 0xff800000e0097808 */ /* 0x000fe40004000000 */
[----:B------:R-:W-:Y:S04]  /*14880*/  LOP3.LUT P0, RZ, R209, 0x10000, RZ, 0xc0, !PT ;  /* 0x00010000d1ff7812 */ /* 0x000fe8000780c0ff */
[C---:B------:R-:W-:Y:S04]  /*14890*/  ISETP.GT.AND P0, PT, R2.reuse, 0x1, !P0 ;  /* 0x000000010200780c */ /* 0x040fe80004704270 */
[----:B------:R-:W-:Y:S04]  /*148a0*/  ISETP.LT.OR P0, PT, R3, 0x2, P0 ;  /* 0x000000020300780c */ /* 0x000fe80000701670 */
[----:B------:R-:W-:Y:S02]  /*148b0*/  FSEL R36, R223, -INF , !P0 ;  /* 0xff800000df247808 */ /* 0x000fe40004000000 */
[----:B------:R-:W-:Y:S04]  /*148c0*/  LOP3.LUT P0, RZ, R209, 0x4000, RZ, 0xc0, !PT ;  /* 0x00004000d1ff7812 */ /* 0x000fe8000780c0ff */
[C---:B------:R-:W-:Y:S04]  /*148d0*/  ISETP.GT.AND P0, PT, R2.reuse, 0x8, !P0 ;  /* 0x000000080200780c */ /* 0x040fe80004704270 */
[----:B------:R-:W-:Y:S04]  /*148e0*/  ISETP.LT.OR P0, PT, R3, 0x9, P0 ;  /* 0x000000090300780c */ /* 0x000fe80000701670 */
[----:B------:R-:W-:Y:S02]  /*148f0*/  FSEL R35, R221, -INF , !P0 ;  /* 0xff800000dd237808 */ /* 0x000fe40004000000 */
[----:B------:R-:W-:Y:S04]  /*14900*/  LOP3.LUT P0, RZ, R209, 0x2000, RZ, 0xc0, !PT ;  /* 0x00002000d1ff7812 */ /* 0x000fe8000780c0ff */
[----:B------:R-:W-:Y:S04]  /*14910*/  ISETP.GT.AND P0, PT, R2, 0x9, !P0 ;  /* 0x000000090200780c */ /* 0x000fe80004704270 */
        /* <DEDUP_REMOVED lines=54> */
[----:B------:R-:W-:Y:S02]  /*14c80*/  ISETP.GT.AND P0, PT, R2, 0x41, !P6 ;  /* 0x000000410200780c */ /* 0x000fe40007704270 */
[----:B------:R-:W-:Y:S02]  /*14c90*/  LOP3.LUT P6, RZ, R209, 0x20000, RZ, 0xc0, !PT ;  /* 0x00020000d1ff7812 */ /* 0x000fe400078cc0ff */
        /* <DEDUP_REMOVED lines=8> */
[C---:B------:R-:W-:Y:S02]  /*14d20*/  ISETP.GT.AND P0, PT, R2.reuse, 0x50, !P3 ;  /* 0x000000500200780c */ /* 0x040fe40005f04270 */
[C---:B------:R-:W-:Y:S02]  /*14d30*/  ISETP.LT.OR P3, PT, R3.reuse, 0x52, P1 ;  /* 0x000000520300780c */ /* 0x040fe40000f61670 */
[----:B------:R-:W-:Y:S02]  /*14d40*/  ISETP.LT.OR P0, PT, R3, 0x51, P0 ;  /* 0x000000510300780c */ /* 0x000fe40000701670 */
[----:B------:R-:W-:Y:S02]  /*14d50*/  FSEL R16, R151, -INF , !P3 ;  /* 0xff80000097107808 */ /* 0x000fe40005800000 */
[----:B------:R-:W-:Y:S02]  /*14d60*/  FSEL R17, R141, -INF , !P0 ;  /* 0xff8000008d117808 */ /* 0x000fe40004000000 */
[C---:B------:R-:W-:Y:S02]  /*14d70*/  ISETP.GT.AND P0, PT, R2.reuse, 0x58, !P2 ;  /* 0x000000580200780c */ /* 0x040fe40005704270 */
[----:B------:R-:W-:Y:S02]  /*14d80*/  ISETP.GT.AND P2, PT, R2, 0x59, !P6 ;  /* 0x000000590200780c */ /* 0x000fe40007744270 */
[C---:B------:R-:W-:Y:S02]  /*14d90*/  ISETP.LT.OR P1, PT, R3.reuse, 0x59, P0 ;  /* 0x000000590300780c */ /* 0x040fe40000721670 */
[----:B------:R-:W-:Y:S02]  /*14da0*/  ISETP.LT.OR P0, PT, R3, 0x5a, P2 ;  /* 0x0000005a0300780c */ /* 0x000fe40001701670 */
        /* <DEDUP_REMOVED lines=42> */
[----:B------:R-:W-:Y:S02]  /*15050*/  FSEL R11, R147, -INF , !P1 ;  /* 0xff800000930b7808 */ /* 0x000fe40004800000 */
[----:B------:R-:W-:Y:S02]  /*15060*/  FMNMX.FTZ R3, R40, R3, !PT ;  /* 0x0000000328037209 */ /* 0x000fe40007810000 */
[----:B------:R-:W-:Y:S02]  /*15070*/  FMNMX.FTZ R2, R16, R2, !PT ;  /* 0x0000000210027209 */ /* 0x000fe40007810000 */
[----:B------:R-:W-:Y:S02]  /*15080*/  FSEL R10, R150, -INF , !P0 ;  /* 0xff800000960a7808 */ /* 0x000fe40004000000 */
[----:B------:R-:W-:Y:S02]  /*15090*/  FMNMX.FTZ R3, R39, R3, !PT ;  /* 0x0000000327037209 */ /* 0x000fe40007810000 */
[----:B------:R-:W-:Y:S02]  /*150a0*/  FMNMX.FTZ R2, R11, R2, !PT ;  /* 0x000000020b027209 */ /* 0x000fe40007810000 */
[----:B------:R-:W-:Y:S02]  /*150b0*/  FMNMX.FTZ R4, R38, R3, !PT ;  /* 0x0000000326047209 */ /* 0x000fe40007810000 */
[----:B-12---:R-:W-:Y:S01]  /*150c0*/  FMNMX.FTZ R8, R10, R2, !PT ;  /* 0x000000020a087209 */ /* 0x006fe20007810000 */
[----:B------:R-:W-:-:S05]  /*150d0*/  BRA.DIV ~URZ, `(.L_x_1040) ;  /* 0x0000efa27f007947 */ /* 0x000fca000b800000 */
[----:B------:R1:W2:Y:S02]  /*150e0*/  SHFL.BFLY PT, R2, R4, 0x2, 0x1f ;  /* 0x0c401f0004027f89 */ /* 0x0002a400000e0000 */
.L_x_1157:
[----:B-12---:R-:W-:Y:S01]  /*150f0*/  FMNMX.FTZ R4, R4, R2, !PT ;  /* 0x0000000204047209 */ /* 0x006fe20007810000 */
[----:B------:R-:W-:-:S05]  /*15100*/  BRA.DIV ~URZ, `(.L_x_1041) ;  /* 0x0000efc27f007947 */ /* 0x000fca000b800000 */
[----:B------:R-:W1:Y:S02]  /*15110*/  SHFL.BFLY PT, R2, R4, 0x1, 0x1f ;  /* 0x0c201f0004027f89 */ /* 0x000e6400000e0000 */
[----:B-1----:R-:W-:Y:S02]  /*15120*/  FMNMX.FTZ R5, R4, R2, !PT ;  /* 0x0000000204057209 */ /* 0x002fe40007810000 */
[----:B------:R-:W1:Y:S02]  /*15130*/  SHFL.BFLY PT, R2, R8, 0x2, 0x1f ;  /* 0x0c401f0008027f89 */ /* 0x000e6400000e0000 */
[----:B-1----:R-:W-:Y:S05]  /*15140*/  FMNMX.FTZ R4, R8, R2, !PT ;  /* 0x0000000208047209 */ /* 0x002fea0007810000 */
[----:B------:R1:W2:Y:S02]  /*15150*/  SHFL.BFLY PT, R2, R4, 0x1, 0x1f ;  /* 0x0c201f0004027f89 */ /* 0x0002a400000e0000 */
.L_x_1158:
[C---:B------:R-:W-:Y:S01]  /*15160*/  FSETP.NEU.FTZ.AND P0, PT, R5.reuse, -INF , PT ;  /* 0xff8000000500780b */ /* 0x040fe20003f1d000 */
[C---:B------:R-:W-:Y:S01]  /*15170*/  FMUL.FTZ R3, R5.reuse, c[0x0][0x2d0] ;  /* 0x0000b40005037a20 */ /* 0x040fe20000410000 */
[----:B-12---:R-:W-:Y:S01]  /*15180*/  FMNMX.FTZ R4, R2, R4, !PT ;  /* 0x0000000402047209 */ /* 0x006fe20007810000 */
[----:B------:R-:W-:Y:S01]  /*15190*/  WARPSYNC 0xffffffff ;  /* 0xffffffff00007948 */ /* 0x000fe20003800000 */
[----:B------:R-:W-:Y:S02]  /*151a0*/  FSEL R2, R5, RZ, P0 ;  /* 0x000000ff05027208 */ /* 0x000fe40000000000 */
[----:B------:R-:W-:Y:S02]  /*151b0*/  FSEL R3, R3, RZ, P0 ;  /* 0x000000ff03037208 */ /* 0x000fe40000000000 */
[----:B------:R-:W-:Y:S01]  /*151c0*/  FSETP.NEU.FTZ.AND P0, PT, R4, -INF , PT ;  /* 0xff8000000400780b */ /* 0x000fe20003f1d000 */
[----:B------:R-:W-:Y:S02]  /*151d0*/  FADD.FTZ R2, -R2, R6 ;  /* 0x0000000602027221 */ /* 0x000fe40000010100 */
[--C-:B------:R-:W-:Y:S02]  /*151e0*/  FFMA.FTZ R6, R37, c[0x0][0x2d0], -R3.reuse ;  /* 0x0000b40025067a23 */ /* 0x100fe40000010803 */
        /* <DEDUP_REMOVED lines=26> */
[----:B------:R-:W-:Y:S01]  /*15390*/  FFMA.FTZ R226, R44, c[0x0][0x2d0], -R3 ;  /* 0x0000b4002ce27a23 */ /* 0x000fe20000010803 */
[----:B-1----:R-:W-:Y:S01]  /*153a0*/  F2FP.PACK_AB R140, R6, R38 ;  /* 0x00000026068c723e */ /* 0x002fe200000000ff */
[C---:B------:R-:W-:Y:S02]  /*153b0*/  FFMA.FTZ R3, R2.reuse, R228, R38 ;  /* 0x000000e402037223 */ /* 0x040fe40000010026 */
[----:B------:R-:W-:Y:S01]  /*153c0*/  MUFU.EX2 R38, R59 ;  /* 0x0000003b00267308 */ /* 0x000fe20000000800 */
[----:B------:R-:W-:Y:S02]  /*153d0*/  FMUL.FTZ R56, R2, R80 ;  /* 0x0000005002387220 */ /* 0x000fe40000410000 */
[----:B------:R-:W-:Y:S01]  /*153e0*/  FADD.FTZ R37, R6, R3 ;  /* 0x0000000306257221 */ /* 0x000fe20000010000 */
[C---:B------:R-:W-:Y:S01]  /*153f0*/  FSEL R3, R4.reuse, RZ, P0 ;  /* 0x000000ff04037208 */ /* 0x040fe20000000000 */
[----:B------:R-:W-:Y:S02]  /*15400*/  FMUL.FTZ R6, R4, c[0x0][0x2d0] ;  /* 0x0000b40004067a20 */ /* 0x000fe40000410000 */
[----:B------:R-:W-:Y:S02]  /*15410*/  FMUL.FTZ R57, R2, R81 ;  /* 0x0000005102397220 */ /* 0x000fe40000410000 */
[----:B------:R-:W-:Y:S01]  /*15420*/  FADD.FTZ R3, -R3, R14 ;  /* 0x0000000e03037221 */ /* 0x000fe20000010100 */
[----:B------:R-:W-:Y:S01]  /*15430*/  FSEL R6, R6, RZ, P0 ;  /* 0x000000ff06067208 */ /* 0x000fe20000000000 */
[----:B------:R-:W-:Y:S01]  /*15440*/  FMUL.FTZ R40, R2, R96 ;  /* 0x0000006002287220 */ /* 0x000fe20000410000 */
[C---:B------:R-:W-:Y:S01]  /*15450*/  ISETP.GT.AND P0, PT, R212.reuse, R246, PT ;  /* 0x000000f6d400720c */ /* 0x040fe20003f04270 */
[----:B------:R-:W-:Y:S01]  /*15460*/  FMUL.FTZ R3, R3, c[0x0][0x2d0] ;  /* 0x0000b40003037a20 */ /* 0x000fe20000410000 */
[----:B------:R-:W-:Y:S01]  /*15470*/  IADD3 R212, R212, -0x1, RZ ;  /* 0xffffffffd4d47810 */ /* 0x000fe20007ffe0ff */
[--C-:B------:R-:W-:Y:S02]  /*15480*/  FFMA.FTZ R8, R36, c[0x0][0x2d0], -R6.reuse ;  /* 0x0000b40024087a23 */ /* 0x100fe40000010806 */
        /* <DEDUP_REMOVED lines=13> */
[--C-:B------:R-:W-:Y:S01]  /*15560*/  FFMA.FTZ R146, R33, c[0x0][0x2d0], -R6.reuse ;  /* 0x0000b40021927a23 */ /* 0x100fe20000010806 */
[----:B-1----:R-:W-:Y:S01]  /*15570*/  F2FP.PACK_AB R142, R36, R38 ;  /* 0x00000026248e723e */ /* 0x002fe200000000ff */
[--C-:B------:R-:W-:Y:S02]  /*15580*/  FFMA.FTZ R145, R32, c[0x0][0x2d0], -R6.reuse ;  /* 0x0000b40020917a23 */ /* 0x100fe40000010806 */
[--C-:B------:R-:W-:Y:S01]  /*15590*/  FFMA.FTZ R147, R31, c[0x0][0x2d0], -R6.reuse ;  /* 0x0000b4001f937a23 */ /* 0x100fe20000010806 */
[----:B------:R-:W-:Y:S01]  /*155a0*/  MUFU.EX2 R240, R146 ;  /* 0x0000009200f07308 */ /* 0x000fe20000000800 */
[--C-:B------:R-:W-:Y:S02]  /*155b0*/  FFMA.FTZ R148, R30, c[0x0][0x2d0], -R6.reuse ;  /* 0x0000b4001e947a23 */ /* 0x100fe40000010806 */
[--C-:B------:R-:W-:Y:S02]  /*155c0*/  FFMA.FTZ R154, R29, c[0x0][0x2d0], -R6.reuse ;  /* 0x0000b4001d9a7a23 */ /* 0x100fe40000010806 */
[--C-:B------:R-:W-:Y:S02]  /*155d0*/  FFMA.FTZ R153, R28, c[0x0][0x2d0], -R6.reuse ;  /* 0x0000b4001c997a23 */ /* 0x100fe40000010806 */
[C---:B--2---:R-:W-:Y:S02]  /*155e0*/  FMUL.FTZ R58, R3.reuse, R82 ;  /* 0x00000052033a7220 */ /* 0x044fe40000410000 */
[----:B------:R-:W-:Y:S01]  /*155f0*/  FMUL.FTZ R59, R3, R83 ;  /* 0x00000053033b7220 */ /* 0x000fe20000410000 */
[----:B------:R-:W-:Y:S01]  /*15600*/  MUFU.EX2 R239, R145 ;  /* 0x0000009100ef7308 */ /* 0x000fe20000000800 */
[----:B------:R-:W1:Y:S01]  /*15610*/  LDSM.16.MT88.4 R80, [R189] ;  /* 0x00000000bd50783b */ /* 0x000e620000004200 */
[--C-:B------:R-:W-:Y:S02]  /*15620*/  FFMA.FTZ R163, R23, c[0x0][0x2d0], -R6.reuse ;  /* 0x0000b40017a37a23 */ /* 0x100fe40000010806 */
        /* <DEDUP_REMOVED lines=10> */
[----:B------:R-:W2:Y:S01]  /*156d0*/  MUFU.EX2 R11, R9 ;  /* 0x00000009000b7308 */ /* 0x000ea20000000800 */
[C---:B------:R-:W-:Y:S02]  /*156e0*/  FMUL.FTZ R18, R3.reuse, R126 ;  /* 0x0000007e03127220 */ /* 0x040fe40000410000 */
[C---:B------:R-:W-:Y:S02]  /*156f0*/  FMUL.FTZ R19, R3.reuse, R127 ;  /* 0x0000007f03137220 */ /* 0x040fe40000410000 */
[C---:B------:R-:W-:Y:S01]  /*15700*/  FMUL.FTZ R20, R2.reuse, R120 ;  /* 0x0000007802147220 */ /* 0x040fe20000410000 */
[----:B------:R-:W-:Y:S01]  /*15710*/  LDSM.16.MT88.4 R124, [R189+0x2800] ;  /* 0x00280000bd7c783b */ /* 0x000fe20000004200 */
        /* <DEDUP_REMOVED lines=9> */
[C---:B------:R-:W-:Y:S01]  /*157b0*/  FMUL.FTZ R29, R2.reuse, R113 ;  /* 0x00000071021d7220 */ /* 0x040fe20000410000 */
[----:B------:R-:W-:Y:S01]  /*157c0*/  LDSM.16.MT88.4 R116, [R190+0x2800] ;  /* 0x00280000be74783b */ /* 0x000fe20000004200 */
[C---:B------:R-:W-:Y:S02]  /*157d0*/  FMUL.FTZ R30, R3.reuse, R114 ;  /* 0x00000072031e7220 */ /* 0x040fe40000410000 */
[C---:B--2---:R-:W-:Y:S02]  /*157e0*/  FFMA.FTZ R9, R3.reuse, R236, R11 ;  /* 0x000000ec03097223 */ /* 0x044fe4000001000b */
[C---:B------:R-:W-:Y:S02]  /*157f0*/  FMUL.FTZ R31, R3.reuse, R115 ;  /* 0x00000073031f7220 */ /* 0x040fe40000410000 */
[C---:B------:R-:W-:Y:S01]  /*15800*/  FMUL.FTZ R35, R3.reuse, R111 ;  /* 0x0000006f03237220 */ /* 0x040fe20000410000 */
[----:B------:R-:W2:Y:S01]  /*15810*/  MUFU.EX2 R112, R143 ;  /* 0x0000008f00707308 */ /* 0x000ea20000000800 */
[C---:B------:R-:W-:Y:S02]  /*15820*/  FMUL.FTZ R32, R2.reuse, R108 ;  /* 0x0000006c02207220 */ /* 0x040fe40000410000 */
[----:B------:R-:W-:Y:S01]  /*15830*/  FMUL.FTZ R33, R2, R109 ;  /* 0x0000006d02217220 */ /* 0x000fe20000410000 */
[----:B---3--:R-:W-:Y:S01]  /*15840*/  F2FP.PACK_AB R141, R10, R11 ;  /* 0x0000000b0a8d723e */ /* 0x008fe200000000ff */
[----:B------:R-:W-:Y:S02]  /*15850*/  FADD.FTZ R8, R38, R37 ;  /* 0x0000002526087221 */ /* 0x000fe40000010000 */
[----:B------:R-:W-:Y:S02]  /*15860*/  FADD.FTZ R235, R10, R9 ;  /* 0x000000090aeb7221 */ /* 0x000fe40000010000 */
[----:B------:R-:W-:Y:S01]  /*15870*/  FMUL.FTZ R9, R2, R129 ;  /* 0x0000008102097220 */ /* 0x000fe20000410000 */
[----:B------:R-:W3:Y:S01]  /*15880*/  MUFU.EX2 R14, R152 ;  /* 0x00000098000e7308 */ /* 0x000ee20000000800 */
[C---:B------:R-:W-:Y:S02]  /*15890*/  FMUL.FTZ R10, R3.reuse, R130 ;  /* 0x00000082030a7220 */ /* 0x040fe40000410000 */
[C---:B------:R-:W-:Y:S02]  /*158a0*/  FMUL.FTZ R11, R3.reuse, R131 ;  /* 0x00000083030b7220 */ /* 0x040fe40000410000 */
[----:B------:R-:W-:Y:S02]  /*158b0*/  FADD.FTZ R144, R36, R8 ;  /* 0x0000000824907221 */ /* 0x000fe40000010000 */
[C---:B------:R-:W-:Y:S02]  /*158c0*/  FMUL.FTZ R8, R2.reuse, R128 ;  /* 0x0000008002087220 */ /* 0x040fe40000410000 */
[C---:B------:R-:W-:Y:S01]  /*158d0*/  FMUL.FTZ R38, R3.reuse, R106 ;  /* 0x0000006a03267220 */ /* 0x040fe20000410000 */
[----:B------:R-:W-:Y:S01]  /*158e0*/  MUFU.EX2 R109, R224 ;  /* 0x000000e0006d7308 */ /* 0x000fe20000000800 */
[C---:B------:R-:W-:Y:S02]  /*158f0*/  FMUL.FTZ R39, R3.reuse, R107 ;  /* 0x0000006b03277220 */ /* 0x040fe40000410000 */
[----:B------:R-:W-:Y:S01]  /*15900*/  FMUL.FTZ R36, R2, R104 ;  /* 0x0000006802247220 */ /* 0x000fe20000410000 */
[----:B--2---:R-:W-:Y:S01]  /*15910*/  F2FP.PACK_AB R143, R112, R110 ;  /* 0x0000006e708f723e */ /* 0x004fe200000000ff */
[C---:B------:R-:W-:Y:S02]  /*15920*/  FMUL.FTZ R41, R2.reuse, R97 ;  /* 0x0000006102297220 */ /* 0x040fe40000410000 */
[C---:B------:R-:W-:Y:S02]  /*15930*/  FMUL.FTZ R42, R3.reuse, R98 ;  /* 0x00000062032a7220 */ /* 0x040fe40000410000 */
[C---:B------:R-:W-:Y:S01]  /*15940*/  FMUL.FTZ R43, R3.reuse, R99 ;  /* 0x00000063032b7220 */ /* 0x040fe20000410000 */
[----:B------:R-:W-:Y:S01]  /*15950*/  MUFU.EX2 R104, R214 ;  /* 0x000000d600687308 */ /* 0x000fe20000000800 */
[C---:B-1----:R-:W-:Y:S01]  /*15960*/  HMMA.16816.F32 R8, R140.reuse, R80, R8 ;  /* 0x000000508c08723c */ /* 0x042fe20000001808 */
[----:B------:R-:W-:Y:S04]  /*15970*/  LDSM.16.MT88.4 R96, [R190+0x1800] ;  /* 0x00180000be60783b */ /* 0x000fe80000004200 */
[C---:B------:R-:W-:Y:S02]  /*15980*/  FMUL.FTZ R46, R3.reuse, R94 ;  /* 0x0000005e032e7220 */ /* 0x040fe40000410000 */
[C---:B------:R-:W-:Y:S01]  /*15990*/  FMUL.FTZ R47, R3.reuse, R95 ;  /* 0x0000005f032f7220 */ /* 0x040fe20000410000 */
[C---:B------:R-:W-:Y:S01]  /*159a0*/  HMMA.16816.F32 R16, R140.reuse, R82, R16 ;  /* 0x000000528c10723c */ /* 0x040fe20000001810 */
[----:B------:R-:W1:Y:S01]  /*159b0*/  LDSM.16.MT88.4 R80, [R190] ;  /* 0x00000000be50783b */ /* 0x000e620000004200 */
[----:B------:R-:W-:Y:S02]  /*159c0*/  MUFU.EX2 R108, R223 ;  /* 0x000000df006c7308 */ /* 0x000fe40000000800 */
[C---:B------:R-:W-:Y:S02]  /*159d0*/  FMUL.FTZ R50, R3.reuse, R90 ;  /* 0x0000005a03327220 */ /* 0x040fe40000410000 */
[C---:B------:R-:W-:Y:S02]  /*159e0*/  FMUL.FTZ R51, R3.reuse, R91 ;  /* 0x0000005b03337220 */ /* 0x040fe40000410000 */
[C---:B------:R-:W-:Y:S04]  /*159f0*/  FMUL.FTZ R52, R2.reuse, R84 ;  /* 0x0000005402347220 */ /* 0x040fe80000410000 */
[C---:B------:R-:W-:Y:S01]  /*15a00*/  FMUL.FTZ R53, R2.reuse, R85 ;  /* 0x0000005502357220 */ /* 0x040fe20000410000 */
[----:B------:R-:W-:Y:S01]  /*15a10*/  MUFU.EX2 R152, R163 ;  /* 0x000000a300987308 */ /* 0x000fe20000000800 */
[C---:B------:R-:W-:Y:S02]  /*15a20*/  FMUL.FTZ R54, R3.reuse, R86 ;  /* 0x0000005603367220 */ /* 0x040fe40000410000 */
[C---:B------:R-:W-:Y:S02]  /*15a30*/  FMUL.FTZ R55, R3.reuse, R87 ;  /* 0x0000005703377220 */ /* 0x040fe40000410000 */
[----:B------:R-:W-:Y:S01]  /*15a40*/  LDSM.16.MT88.4 R84, [R189+0x800] ;  /* 0x00080000bd54783b */ /* 0x000fe20000004200 */
[C---:B------:R-:W-:Y:S02]  /*15a50*/  FMUL.FTZ R37, R2.reuse, R105 ;  /* 0x0000006902257220 */ /* 0x040fe40000410000 */
[C---:B------:R-:W-:Y:S02]  /*15a60*/  FMUL.FTZ R44, R2.reuse, R92 ;  /* 0x0000005c022c7220 */ /* 0x040fe40000410000 */
[----:B------:R-:W-:Y:S01]  /*15a70*/  MUFU.EX2 R92, R157 ;  /* 0x0000009d005c7308 */ /* 0x000fe20000000800 */
        /* <DEDUP_REMOVED lines=9> */
[C---:B------:R-:W-:Y:S01]  /*15b10*/  FMUL.FTZ R65, R2.reuse, R65 ;  /* 0x0000004102417220 */ /* 0x040fe20000410000 */
[C---:B-1----:R-:W-:Y:S02]  /*15b20*/  HMMA.16816.F32 R20, R140.reuse, R80, R20 ;  /* 0x000000508c14723c */ /* 0x042fe40000001814 */
[----:B------:R-:W-:Y:S01]  /*15b30*/  MUFU.EX2 R88, R149 ;  /* 0x0000009500587308 */ /* 0x000fe20000000800 */
[C---:B------:R-:W-:Y:S02]  /*15b40*/  FMUL.FTZ R66, R3.reuse, R66 ;  /* 0x0000004203427220 */ /* 0x040fe40000410000 */
[C---:B------:R-:W-:Y:S02]  /*15b50*/  FMUL.FTZ R67, R3.reuse, R67 ;  /* 0x0000004303437220 */ /* 0x040fe40000410000 */
[C---:B------:R-:W-:Y:S01]  /*15b60*/  FMUL.FTZ R70, R3.reuse, R70 ;  /* 0x0000004603467220 */ /* 0x040fe20000410000 */
[C---:B------:R-:W-:Y:S01]  /*15b70*/  HMMA.16816.F32 R24, R140.reuse, R82, R24 ;  /* 0x000000528c18723c */ /* 0x040fe20000001818 */
[----:B------:R-:W1:Y:S03]  /*15b80*/  LDSM.16.MT88.4 R80, [R192] ;  /* 0x00000000c050783b */ /* 0x000e660000004200 */
[----:B------:R-:W-:Y:S01]  /*15b90*/  MUFU.EX2 R93, R158 ;  /* 0x0000009e005d7308 */ /* 0x000fe20000000800 */
[C---:B------:R-:W-:Y:S02]  /*15ba0*/  FMUL.FTZ R71, R3.reuse, R71 ;  /* 0x0000004703477220 */ /* 0x040fe40000410000 */
[C---:B------:R-:W-:Y:S02]  /*15bb0*/  FMUL.FTZ R74, R3.reuse, R74 ;  /* 0x0000004a034a7220 */ /* 0x040fe40000410000 */
[----:B------:R-:W-:Y:S03]  /*15bc0*/  FMUL.FTZ R75, R3, R75 ;  /* 0x0000004b034b7220 */ /* 0x000fe60000410000 */
[C---:B------:R-:W-:Y:S02]  /*15bd0*/  FMUL.FTZ R68, R2.reuse, R68 ;  /* 0x0000004402447220 */ /* 0x040fe40000410000 */
[----:B------:R-:W-:Y:S01]  /*15be0*/  MUFU.EX2 R105, R215 ;  /* 0x000000d700697308 */ /* 0x000fe20000000800 */
[C---:B------:R-:W-:Y:S02]  /*15bf0*/  FMUL.FTZ R69, R2.reuse, R69 ;  /* 0x0000004502457220 */ /* 0x040fe40000410000 */
[C---:B------:R-:W-:Y:S02]  /*15c00*/  FMUL.FTZ R72, R2.reuse, R72 ;  /* 0x0000004802487220 */ /* 0x040fe40000410000 */
[----:B------:R-:W-:Y:S02]  /*15c10*/  FMUL.FTZ R73, R2, R73 ;  /* 0x0000004902497220 */ /* 0x000fe40000410000 */
[----:B---3--:R-:W-:Y:S03]  /*15c20*/  FADD.FTZ R2, R14, R144 ;  /* 0x000000900e027221 */ /* 0x008fe60000010000 */
[----:B------:R-:W-:Y:S10]  /*15c30*/  MUFU.EX2 R158, R153 ;  /* 0x00000099009e7308 */ /* 0x000ff40000000800 */
        /* <DEDUP_REMOVED lines=10> */
[----:B------:R-:W1:Y:S01]  /*15ce0*/  MUFU.EX2 R3, R151 ;  /* 0x0000009700037308 */ /* 0x000e620000000800 */
[C---:B------:R-:W-:Y:S01]  /*15cf0*/  HMMA.16816.F32 R40, R140.reuse, R82, R40 ;  /* 0x000000528c28723c */ /* 0x040fe20000001828 */
[----:B------:R-:W2:Y:S08]  /*15d00*/  LDSM.16.MT88.4 R80, [R189+0x3000] ;  /* 0x00300000bd50783b */ /* 0x000eb00000004200 */
[----:B------:R-:W-:Y:S10]  /*15d10*/  MUFU.EX2 R151, R213 ;  /* 0x000000d500977308 */ /* 0x000ff40000000800 */
[----:B------:R-:W3:Y:S01]  /*15d20*/  MUFU.EX2 R236, R148 ;  /* 0x0000009400ec7308 */ /* 0x000ee20000000800 */
[----:B-1----:R-:W-:Y:S04]  /*15d30*/  FADD.FTZ R2, R3, R2 ;  /* 0x0000000203027221 */ /* 0x002fe80000010000 */
[----:B------:R-:W-:Y:S05]  /*15d40*/  FADD.FTZ R2, R89, R2 ;  /* 0x0000000259027221 */ /* 0x000fea0000010000 */
[----:B------:R-:W-:Y:S01]  /*15d50*/  MUFU.EX2 R148, R220 ;  /* 0x000000dc00947308 */ /* 0x000fe20000000800 */
[C---:B------:R-:W-:Y:S09]  /*15d60*/  FADD.FTZ R2, R88.reuse, R2 ;  /* 0x0000000258027221 */ /* 0x040ff20000010000 */
[----:B------:R-:W-:Y:S01]  /*15d70*/  MUFU.EX2 R146, R228 ;  /* 0x000000e400927308 */ /* 0x000fe20000000800 */
[C---:B--2---:R-:W-:Y:S09]  /*15d80*/  HMMA.16816.F32 R44, R140.reuse, R80, R44 ;  /* 0x000000508c2c723c */ /* 0x044ff2000000182c */
[----:B------:R-:W1:Y:S01]  /*15d90*/  MUFU.EX2 R145, R229 ;  /* 0x000000e500917308 */ /* 0x000e620000000800 */
[C---:B------:R-:W-:Y:S01]  /*15da0*/  HMMA.16816.F32 R48, R140.reuse, R82, R48 ;  /* 0x000000528c30723c */ /* 0x040fe20000001830 */
[----:B------:R-:W2:Y:S08]  /*15db0*/  LDSM.16.MT88.4 R80, [R190+0x3000] ;  /* 0x00300000be50783b */ /* 0x000eb00000004200 */
[----:B------:R-:W-:Y:S10]  /*15dc0*/  MUFU.EX2 R144, R231 ;  /* 0x000000e700907308 */ /* 0x000ff40000000800 */
[----:B------:R-:W4:Y:S01]  /*15dd0*/  MUFU.EX2 R6, R6 ;  /* 0x0000000600067308 */ /* 0x000f220000000800 */
        /* <DEDUP_REMOVED lines=10> */
[----:B------:R-:W-:Y:S03]  /*15e80*/  F2FP.PACK_AB R81, R239, R240 ;  /* 0x000000f0ef51723e */ /* 0x000fe600000000ff */
[----:B------:R-:W-:Y:S02]  /*15e90*/  F2FP.PACK_AB R82, R88, R89 ;  /* 0x000000595852723e */ /* 0x000fe400000000ff */
[----:B------:R-:W5:Y:S02]  /*15ea0*/  LDSM.16.MT88.4 R88, [R190+0x800] ;  /* 0x00080000be58783b */ /* 0x000f640000004200 */
[----:B------:R-:W2:Y:S01]  /*15eb0*/  MUFU.EX2 R3, R159 ;  /* 0x0000009f00037308 */ /* 0x000ea20000000800 */
[----:B---3--:R-:W-:Y:S02]  /*15ec0*/  F2FP.PACK_AB R83, R236, R237 ;  /* 0x000000edec53723e */ /* 0x008fe400000000ff */
[----:B-1----:R-:W-:Y:S02]  /*15ed0*/  F2FP.PACK_AB R141, R145, R146 ;  /* 0x00000092918d723e */ /* 0x002fe400000000ff */
[----:B----4-:R-:W-:Y:S03]  /*15ee0*/  F2FP.PACK_AB R143, R6, R144 ;  /* 0x00000090068f723e */ /* 0x010fe600000000ff */
[C---:B------:R-:W-:Y:S02]  /*15ef0*/  HMMA.16816.F32 R8, R80.reuse, R84, R8 ;  /* 0x000000545008723c */ /* 0x040fe40000001808 */
[----:B------:R-:W1:Y:S03]  /*15f00*/  MUFU.EX2 R159, R154 ;  /* 0x0000009a009f7308 */ /* 0x000e660000000800 */
[----:B--2---:R-:W-:Y:S03]  /*15f10*/  FADD.FTZ R2, R14, R2 ;  /* 0x000000020e027221 */ /* 0x004fe60000010000 */
[C---:B------:R-:W-:Y:S01]  /*15f20*/  HMMA.16816.F32 R16, R80.reuse, R86, R16 ;  /* 0x000000565010723c */ /* 0x040fe20000001810 */
[----:B------:R-:W2:Y:S03]  /*15f30*/  LDSM.16.MT88.4 R84, [R192+0x800] ;  /* 0x00080000c054783b */ /* 0x000ea60000004200 */
[----:B------:R-:W-:Y:S01]  /*15f40*/  MUFU.EX2 R154, R162 ;  /* 0x000000a2009a7308 */ /* 0x000fe20000000800 */
[----:B------:R-:W-:Y:S04]  /*15f50*/  FADD.FTZ R2, R3, R2 ;  /* 0x0000000203027221 */ /* 0x000fe80000010000 */
[----:B------:R-:W-:Y:S04]  /*15f60*/  FADD.FTZ R2, R93, R2 ;  /* 0x000000025d027221 */ /* 0x000fe80000010000 */
[C---:B------:R-:W-:Y:S01]  /*15f70*/  FADD.FTZ R2, R92.reuse, R2 ;  /* 0x000000025c027221 */ /* 0x040fe20000010000 */
[C---:B-----5:R-:W-:Y:S08]  /*15f80*/  HMMA.16816.F32 R20, R80.reuse, R88, R20 ;  /* 0x000000585014723c */ /* 0x060ff00000001814 */
        /* <DEDUP_REMOVED lines=21> */
[----:B------:R-:W4:Y:S03]  /*160e0*/  LDSM.16.MT88.4 R92, [R192+0x1000] ;  /* 0x00100000c05c783b */ /* 0x000f260000004200 */
[----:B------:R-:W-:Y:S02]  /*160f0*/  F2FP.PACK_AB R80, R3, R14 ;  /* 0x0000000e0350723e */ /* 0x000fe400000000ff */
[----:B-1----:R-:W-:Y:S01]  /*16100*/  F2FP.PACK_AB R81, R158, R159 ;  /* 0x0000009f9e51723e */ /* 0x002fe200000000ff */
[----:B------:R-:W1:Y:S01]  /*16110*/  MUFU.EX2 R14, R217 ;  /* 0x000000d9000e7308 */ /* 0x000e620000000800 */
[----:B------:R-:W-:Y:S07]  /*16120*/  F2FP.PACK_AB R83, R155, R157 ;  /* 0x0000009d9b53723e */ /* 0x000fee00000000ff */
[C---:B--2---:R-:W-:Y:S02]  /*16130*/  HMMA.16816.F32 R8, R80.reuse, R84, R8 ;  /* 0x000000545008723c */ /* 0x044fe40000001808 */
[----:B------:R-:W2:Y:S06]  /*16140*/  MUFU.EX2 R3, R216 ;  /* 0x000000d800037308 */ /* 0x000eac0000000800 */
[C---:B------:R-:W-:Y:S01]  /*16150*/  HMMA.16816.F32 R16, R80.reuse, R86, R16 ;  /* 0x000000565010723c */ /* 0x040fe20000001810 */
[----:B------:R-:W5:Y:S03]  /*16160*/  LDSM.16.MT88.4 R84, [R191+0x1000] ;  /* 0x00100000bf54783b */ /* 0x000f660000004200 */
[----:B-1----:R-:W-:Y:S04]  /*16170*/  FADD.FTZ R2, R14, R2 ;  /* 0x000000020e027221 */ /* 0x002fe80000010000 */
[C---:B---3--:R-:W-:Y:S08]  /*16180*/  HMMA.16816.F32 R20, R80.reuse, R88, R20 ;  /* 0x000000585014723c */ /* 0x048ff00000001814 */
[C---:B------:R-:W-:Y:S01]  /*16190*/  HMMA.16816.F32 R24, R80.reuse, R90, R24 ;  /* 0x0000005a5018723c */ /* 0x040fe20000001818 */
[----:B------:R-:W1:Y:S03]  /*161a0*/  LDSM.16.MT88.4 R88, [R189+0x4000] ;  /* 0x00400000bd58783b */ /* 0x000e660000004200 */
[----:B--2---:R-:W-:Y:S04]  /*161b0*/  FADD.FTZ R2, R3, R2 ;  /* 0x0000000203027221 */ /* 0x004fe80000010000 */
[C---:B----4-:R-:W-:Y:S04]  /*161c0*/  HMMA.16816.F32 R28, R80.reuse, R92, R28 ;  /* 0x0000005c501c723c */ /* 0x050fe8000000181c */
[----:B------:R-:W-:Y:S04]  /*161d0*/  FADD.FTZ R2, R105, R2 ;  /* 0x0000000269027221 */ /* 0x000fe80000010000 */
[C---:B------:R-:W-:Y:S01]  /*161e0*/  HMMA.16816.F32 R32, R80.reuse, R94, R32 ;  /* 0x0000005e5020723c */ /* 0x040fe20000001820 */
[----:B------:R-:W2:Y:S03]  /*161f0*/  LDSM.16.MT88.4 R92, [R190+0x4000] ;  /* 0x00400000be5c783b */ /* 0x000ea60000004200 */
[C---:B------:R-:W-:Y:S04]  /*16200*/  FADD.FTZ R2, R104.reuse, R2 ;  /* 0x0000000268027221 */ /* 0x040fe80000010000 */
        /* <DEDUP_REMOVED lines=20> */
[----:B------:R-:W4:Y:S07]  /*16350*/  LDSM.16.MT88.4 R80, [R192+0x1800] ;  /* 0x00180000c050783b */ /* 0x000f2e0000004200 */
        /* <DEDUP_REMOVED lines=10> */
[C---:B------:R-:W-:Y:S04]  /*16400*/  FADD.FTZ R2, R108.reuse, R2 ;  /* 0x000000026c027221 */ /* 0x040fe80000010000 */
        /* <DEDUP_REMOVED lines=19> */
[----:B------:R-:W4:Y:S07]  /*16540*/  LDSM.16.MT88.4 R96, [R190+0x2000] ;  /* 0x00200000be60783b */ /* 0x000f2e0000004200 */
[C---:B--2---:R-:W-:Y:S08]  /*16550*/  HMMA.16816.F32 R68, R84.reuse, R88, R68 ;  /* 0x000000585444723c */ /* 0x044ff00000001844 */
[----:B------:R-:W-:Y:S01]  /*16560*/  HMMA.16816.F32 R72, R84, R90, R72 ;  /* 0x0000005a5448723c */ /* 0x000fe20000001848 */
[----:B------:R-:W2:Y:S03]  /*16570*/  LDSM.16.MT88.4 R84, [R191+0x2000] ;  /* 0x00200000bf54783b */ /* 0x000ea60000004200 */
[C---:B-1----:R-:W-:Y:S01]  /*16580*/  F2FP.PACK_AB R140, R3.reuse, R14 ;  /* 0x0000000e038c723e */ /* 0x042fe200000000ff */
[----:B------:R-:W-:Y:S01]  /*16590*/  FADD.FTZ R2, R14, R2 ;  /* 0x000000020e027221 */ /* 0x000fe20000010000 */
[-C--:B------:R-:W-:Y:S02]  /*165a0*/  MOV R14, R4.reuse ;  /* 0x00000004000e7202 */ /* 0x080fe40000000f00 */
[C---:B---3--:R-:W-:Y:S01]  /*165b0*/  HMMA.16816.F32 R8, R80.reuse, R92, R8 ;  /* 0x0000005c5008723c */ /* 0x048fe20000001808 */
[----:B------:R-:W1:Y:S04]  /*165c0*/  LDSM.16.MT88.4 R88, [R189+0x5000] ;  /* 0x00500000bd58783b */ /* 0x000e680000004200 */
[----:B------:R-:W-:Y:S02]  /*165d0*/  FADD.FTZ R2, R3, R2 ;  /* 0x0000000203027221 */ /* 0x000fe40000010000 */
[----:B------:R-:W-:Y:S01]  /*165e0*/  FADD.FTZ R3, R110, R235 ;  /* 0x000000eb6e037221 */ /* 0x000fe20000010000 */
[C---:B------:R-:W-:Y:S01]  /*165f0*/  HMMA.16816.F32 R16, R80.reuse, R94, R16 ;  /* 0x0000005e5010723c */ /* 0x040fe20000001810 */
[----:B------:R-:W3:Y:S07]  /*16600*/  LDSM.16.MT88.4 R92, [R190+0x5000] ;  /* 0x00500000be5c783b */ /* 0x000eee0000004200 */
[C---:B----4-:R-:W-:Y:S01]  /*16610*/  HMMA.16816.F32 R20, R80.reuse, R96, R20 ;  /* 0x000000605014723c */ /* 0x050fe20000001814 */
[----:B------:R-:W-:Y:S07]  /*16620*/  LDSM.16.MT88.4 R108, [R192+0x2800] ;  /* 0x00280000c06c783b */ /* 0x000fee0000004200 */
[C---:B------:R-:W-:Y:S01]  /*16630*/  HMMA.16816.F32 R24, R80.reuse, R98, R24 ;  /* 0x000000625018723c */ /* 0x040fe20000001818 */
[----:B------:R-:W4:Y:S07]  /*16640*/  LDSM.16.MT88.4 R96, [R192+0x5000] ;  /* 0x00500000c060783b */ /* 0x000f2e0000004200 */
[C---:B------:R-:W-:Y:S08]  /*16650*/  HMMA.16816.F32 R28, R80.reuse, R104, R28 ;  /* 0x00000068501c723c */ /* 0x040ff0000000181c */
[C---:B------:R-:W-:Y:S01]  /*16660*/  HMMA.16816.F32 R32, R80.reuse, R106, R32 ;  /* 0x0000006a5020723c */ /* 0x040fe20000001820 */
[----:B------:R-:W5:Y:S07]  /*16670*/  LDSM.16.MT88.4 R104, [R191+0x5000] ;  /* 0x00500000bf68783b */ /* 0x000f6e0000004200 */
[C---:B--2---:R-:W-:Y:S01]  /*16680*/  HMMA.16816.F32 R36, R80.reuse, R84, R36 ;  /* 0x000000545024723c */ /* 0x044fe20000001824 */
[----:B------:R-:W2:Y:S07]  /*16690*/  MUFU.EX2 R85, R233 ;  /* 0x000000e900557308 */ /* 0x000eae0000000800 */
[C---:B------:R-:W-:Y:S03]  /*166a0*/  HMMA.16816.F32 R40, R80.reuse, R86, R40 ;  /* 0x000000565028723c */ /* 0x040fe60000001828 */
[----:B------:R-:W4:Y:S05]  /*166b0*/  MUFU.EX2 R84, R234 ;  /* 0x000000ea00547308 */ /* 0x000f2a0000000800 */
[C---:B-1----:R-:W-:Y:S08]  /*166c0*/  HMMA.16816.F32 R44, R80.reuse, R88, R44 ;  /* 0x00000058502c723c */ /* 0x042ff0000000182c */
[C---:B------:R-:W-:Y:S01]  /*166d0*/  HMMA.16816.F32 R48, R80.reuse, R90, R48 ;  /* 0x0000005a5030723c */ /* 0x040fe20000001830 */
[----:B------:R-:W-:Y:S03]  /*166e0*/  LDSM.16.MT88.4 R88, [R189+0x5800] ;  /* 0x00580000bd58783b */ /* 0x000fe60000004200 */
[----:B--2---:R-:W-:Y:S04]  /*166f0*/  FADD.FTZ R2, R85, R2 ;  /* 0x0000000255027221 */ /* 0x004fe80000010000 */
[C---:B---3--:R-:W-:Y:S04]  /*16700*/  HMMA.16816.F32 R52, R80.reuse, R92, R52 ;  /* 0x0000005c5034723c */ /* 0x048fe80000001834 */
[C---:B----4-:R-:W-:Y:S01]  /*16710*/  F2FP.PACK_AB R142, R84.reuse, R85 ;  /* 0x00000055548e723e */ /* 0x050fe200000000ff */
[----:B------:R-:W-:Y:S02]  /*16720*/  FADD.FTZ R228, R84, R2 ;  /* 0x0000000254e47221 */ /* 0x000fe40000010000 */
[----:B------:R-:W-:Y:S01]  /*16730*/  FADD.FTZ R2, R112, R3 ;  /* 0x0000000370027221 */ /* 0x000fe20000010000 */
[C---:B------:R-:W-:Y:S04]  /*16740*/  HMMA.16816.F32 R56, R80.reuse, R94, R56 ;  /* 0x0000005e5038723c */ /* 0x040fe80000001838 */
        /* <DEDUP_REMOVED lines=8> */
[----:B------:R-:W-:Y:S01]  /*167d0*/  HMMA.16816.F32 R72, R80, R106, R72 ;  /* 0x0000006a5048723c */ /* 0x000fe20000001848 */
[----:B------:R-:W2:Y:S03]  /*167e0*/  LDSM.16.MT88.4 R80, [R190+0x5800] ;  /* 0x00580000be50783b */ /* 0x000ea60000004200 */
[----:B------:R-:W-:Y:S04]  /*167f0*/  FADD.FTZ R2, R159, R2 ;  /* 0x000000029f027221 */ /* 0x000fe80000010000 */
[C---:B------:R-:W-:Y:S01]  /*16800*/  HMMA.16816.F32 R128, R140.reuse, R124, R8 ;  /* 0x0000007c8c80723c */ /* 0x040fe20000001808 */
[----:B------:R-:W3:Y:S04]  /*16810*/  LDSM.16.MT88.4 R8, [R192+0x5800] ;  /* 0x00580000c008783b */ /* 0x000ee80000004200 */
[----:B------:R-:W-:Y:S03]  /*16820*/  FADD.FTZ R2, R158, R2 ;  /* 0x000000029e027221 */ /* 0x000fe60000010000 */
[C---:B------:R-:W-:Y:S01]  /*16830*/  HMMA.16816.F32 R124, R140.reuse, R126, R16 ;  /* 0x0000007e8c7c723c */ /* 0x040fe20000001810 */
[----:B------:R-:W4:Y:S03]  /*16840*/  LDSM.16.MT88.4 R16, [R191+0x5800] ;  /* 0x00580000bf10783b */ /* 0x000f260000004200 */
        /* <DEDUP_REMOVED lines=9> */
[C---:B-1----:R-:W-:Y:S04]  /*168e0*/  HMMA.16816.F32 R104, R140.reuse, R96, R36 ;  /* 0x000000608c68723c */ /* 0x042fe80000001824 */
[----:B------:R-:W-:Y:S04]  /*168f0*/  FADD.FTZ R2, R151, R2 ;  /* 0x0000000297027221 */ /* 0x000fe80000010000 */
[C---:B------:R-:W-:Y:S04]  /*16900*/  HMMA.16816.F32 R96, R140.reuse, R98, R40 ;  /* 0x000000628c60723c */ /* 0x040fe80000001828 */
        /* <DEDUP_REMOVED lines=10> */
[----:B------:R-:W-:Y:S03]  /*169b0*/  FADD.FTZ R2, R145, R2 ;  /* 0x0000000291027221 */ /* 0x000fe60000010000 */
[----:B------:R-:W-:Y:S01]  /*169c0*/  MOV R8, R4 ;  /* 0x0000000400087202 */ /* 0x000fe20000000f00 */
[C---:B------:R-:W-:Y:S04]  /*169d0*/  HMMA.16816.F32 R64, R140.reuse, R10, R64 ;  /* 0x0000000a8c40723c */ /* 0x040fe80000001840 */
[----:B------:R-:W-:Y:S04]  /*169e0*/  FADD.FTZ R2, R144, R2 ;  /* 0x0000000290027221 */ /* 0x000fe80000010000 */
[C---:B----4-:R-:W-:Y:S04]  /*169f0*/  HMMA.16816.F32 R68, R140.reuse, R16, R68 ;  /* 0x000000108c44723c */ /* 0x050fe80000001844 */
[----:B------:R-:W-:Y:S01]  /*16a00*/  FADD.FTZ R236, R6, R2 ;  /* 0x0000000206ec7221 */ /* 0x000fe20000010000 */
[----:B------:R-:W-:Y:S03]  /*16a10*/  MOV R6, R5 ;  /* 0x0000000500067202 */ /* 0x000fe60000000f00 */
[----:B------:R-:W-:Y:S01]  /*16a20*/  HMMA.16816.F32 R72, R140, R18, R72 ;  /* 0x000000128c48723c */ /* 0x000fe20000001848 */
[----:B------:R-:W-:-:S07]  /*16a30*/  @P0 BRA `(.L_x_1042) ;  /* 0xffffb86000000947 */ /* 0x000fce000383ffff */
.L_x_1021:
[----:B------:R-:W2:Y:S01]  /*16a40*/  LDL R2, [R1+0xc] ;  /* 0x00000c0001027983 */ /* 0x000ea20000100800 */
[----:B------:R-:W-:-:S05]  /*16a50*/  IMAD.MOV.U32 R3, RZ, RZ, c[0x0][0x2c4] ;  /* 0x0000b100ff037624 */ /* 0x000fca00078e00ff */
[----:B------:R-:W-:Y:S01]  /*16a60*/  ISETP.NE.AND P1, PT, R3, 0x1, PT ;  /* 0x000000010300780c */ /* 0x000fe20003f25270 */
[----:B------:R-:W-:-:S05]  /*16a70*/  IMAD.MOV.U32 R9, RZ, RZ, c[0x0][0x32c] ;  /* 0x0000cb00ff097624 */ /* 0x000fca00078e00ff */
[----:B------:R-:W-:Y:S02]  /*16a80*/  ISETP.GE.AND P0, PT, R9, 0x1, PT ;  /* 0x000000010900780c */ /* 0x000fe40003f06270 */
[----:B------:R-:W-:Y:S02]  /*16a90*/  IADD3 R3, R244, 0x1, -R243 ;  /* 0x00000001f4037810 */ /* 0x000fe40007ffe8f3 */
[----:B--2---:R-:W-:-:S05]  /*16aa0*/  IADD3 R2, R2, 0x7f, RZ ;  /* 0x0000007f02027810 */ /* 0x004fca0007ffe0ff */
        /* <DEDUP_REMOVED lines=15> */
.L_x_1045:
[----:B------:R-:W-:-:S04]  /*16ba0*/  MOV R4, 0x1 ;  /* 0x0000000100047802 */ /* 0x000fc80000000f00 */
[----:B------:R-:W-:-:S13]  /*16bb0*/  ISETP.NE.AND P0, PT, R4, c[0x0][0x32c], PT ;  /* 0x0000cb0004007a0c */ /* 0x000fda0003f05270 */
[----:B------:R-:W-:-:S05]  /*16bc0*/  @P0 IMAD.HI.U32 R4, R2, c[0x0][0x330], RZ ;  /* 0x0000cc0002040a27 */ /* 0x000fca00078e00ff */
[----:B------:R-:W-:Y:S02]  /*16bd0*/  @P0 SHF.R.U32.HI R2, RZ, c[0x0][0x334], R4 ;  /* 0x0000cd00ff020a19 */ /* 0x000fe40000011604 */
.L_x_1046:
[----:B------:R-:W-:Y:S05]  /*16be0*/  BSYNC B0 ;  /* 0x0000000000007941 */ /* 0x000fea0003800000 */
.L_x_1044:
[----:B------:R-:W-:-:S05]  /*16bf0*/  IMAD R2, R2, c[0x0][0x32c], RZ ;  /* 0x0000cb0002027a24 */ /* 0x000fca00078e02ff */
[----:B------:R-:W-:-:S04]  /*16c00*/  IMNMX R3, R3, R2, !PT ;  /* 0x0000000203037217 */ /* 0x000fc80007800200 */
.L_x_1043:
        /* <DEDUP_REMOVED lines=9> */
[----:B------:R-:W-:Y:S02]  /*16ca0*/  MOV R216, R212 ;  /* 0x000000d400d87202 */ /* 0x000fe40000000f00 */
.L_x_1058:
        /* <DEDUP_REMOVED lines=37> */
.L_x_1159:
        /* <DEDUP_REMOVED lines=24> */
.L_x_1160:
        /* <DEDUP_REMOVED lines=15> */
.L_x_1049:
[----:B--23--:R-:W-:Y:S05]  /*17170*/  BSYNC B0 ;  /* 0x0000000000007941 */ /* 0x00cfea0003800000 */
.L_x_1048:
        /* <DEDUP_REMOVED lines=128> */
[----:B------:R3:W4:Y:S02]  /*17980*/  MUFU.TANH R213, R4 ;  /* 0x0000000400d57308 */ /* 0x0007240000002400 */
[----:B------:R-:W-:Y:S08]  /*17990*/  FMUL.FTZ R3, R20, c[0x0][0x320] ;  /* 0x0000c80014037a20 */ /* 0x000ff00000410000 */
[----:B------:R-:W2:Y:S01]  /*179a0*/  MUFU.TANH R157, R3 ;  /* 0x00000003009d7308 */ /* 0x000ea20000002400 */
[----:B-1----:R-:W-:Y:S09]  /*179b0*/  FMUL.FTZ R2, R9, c[0x0][0x320] ;  /* 0x0000c80009027a20 */ /* 0x002ff20000410000 */
[----:B------:R1:W1:Y:S01]  /*179c0*/  MUFU.TANH R163, R2 ;  /* 0x0000000200a37308 */ /* 0x0002620000002400 */
[----:B---3--:R-:W-:Y:S09]  /*179d0*/  FMUL.FTZ R4, R27, c[0x0][0x320] ;  /* 0x0000c8001b047a20 */ /* 0x008ff20000410000 */
[----:B------:R3:W2:Y:S10]  /*179e0*/  MUFU.TANH R214, R5 ;  /* 0x0000000500d67308 */ /* 0x0006b40000002400 */
[----:B------:R-:W2:Y:S01]  /*179f0*/  MUFU.TANH R154, R4 ;  /* 0x00000004009a7308 */ /* 0x000ea20000002400 */
[----:B-1----:R-:W-:Y:S09]  /*17a00*/  FMUL.FTZ R2, R10, c[0x0][0x320] ;  /* 0x0000c8000a027a20 */ /* 0x002ff20000410000 */
[----:B------:R1:W1:Y:S01]  /*17a10*/  MUFU.TANH R212, R2 ;  /* 0x0000000200d47308 */ /* 0x0002620000002400 */
[----:B---3--:R-:W-:Y:S09]  /*17a20*/  FMUL.FTZ R5, R26, c[0x0][0x320] ;  /* 0x0000c8001a057a20 */ /* 0x008ff20000410000 */
[----:B------:R-:W3:Y:S01]  /*17a30*/  MUFU.TANH R155, R5 ;  /* 0x00000005009b7308 */ /* 0x000ee20000002400 */
        /* <DEDUP_REMOVED lines=10> */
[----:B------:R5:W1:Y:S06]  /*17ae0*/  MUFU.TANH R159, R2 ;  /* 0x00000002009f7308 */ /* 0x000a6c0000002400 */
[----:B------:R-:W-:Y:S04]  /*17af0*/  FMUL.FTZ R3, R28, c[0x0][0x320] ;  /* 0x0000c8001c037a20 */ /* 0x000fe80000410000 */
[----:B------:R-:W1:Y:S04]  /*17b00*/  MUFU.TANH R149, R3 ;  /* 0x0000000300957308 */ /* 0x000e680000002400 */
[----:B------:R-:W-:Y:S02]  /*17b10*/  FMUL.FTZ R4, R35, c[0x0][0x320] ;  /* 0x0000c80023047a20 */ /* 0x000fe40000410000 */
[----:B------:R-:W-:Y:S04]  /*17b20*/  FMUL.FTZ R5, R34, c[0x0][0x320] ;  /* 0x0000c80022057a20 */ /* 0x000fe80000410000 */
[----:B------:R-:W2:Y:S01]  /*17b30*/  MUFU.TANH R147, R5 ;  /* 0x0000000500937308 */ /* 0x000ea20000002400 */
[----:B-----5:R-:W-:Y:S09]  /*17b40*/  FMUL.FTZ R2, R21, c[0x0][0x320] ;  /* 0x0000c80015027a20 */ /* 0x020ff20000410000 */
[----:B------:R5:W2:Y:S01]  /*17b50*/  MUFU.TANH R156, R2 ;  /* 0x00000002009c7308 */ /* 0x000aa20000002400 */
[C---:B-1----:R-:W-:Y:S09]  /*17b60*/  HMMA.16816.F32 R36, R184.reuse, R16, R36 ;  /* 0x00000010b824723c */ /* 0x042ff20000001824 */
[----:B------:R1:W1:Y:S01]  /*17b70*/  MUFU.TANH R146, R4 ;  /* 0x0000000400927308 */ /* 0x0002620000002400 */
[C---:B------:R-:W-:Y:S01]  /*17b80*/  HMMA.16816.F32 R40, R184.reuse, R18, R40 ;  /* 0x00000012b828723c */ /* 0x040fe20000001828 */
[----:B------:R-:W2:Y:S01]  /*17b90*/  LDSM.16.M88.4 R16, [R15+0x2800] ;  /* 0x002800000f10783b */ /* 0x000ea20000000200 */
[----:B------:R-:W-:Y:S04]  /*17ba0*/  DEPBAR.LE SB0, 0x0 ;  /* 0x000080000000791a */ /* 0x000fe80000000000 */
[----:B-----5:R-:W-:Y:S02]  /*17bb0*/  FMUL.FTZ R2, R22, c[0x0][0x320] ;  /* 0x0000c80016027a20 */ /* 0x020fe40000410000 */
[C---:B------:R-:W-:Y:S02]  /*17bc0*/  HMMA.16816.F32 R44, R184.reuse, R8, R44 ;  /* 0x00000008b82c723c */ /* 0x040fe4000000182c */
[----:B------:R5:W2:Y:S01]  /*17bd0*/  MUFU.TANH R161, R2 ;  /* 0x0000000200a17308 */ /* 0x000aa20000002400 */
[----:B------:R-:W-:Y:S03]  /*17be0*/  BAR.SYNC.DEFER_BLOCKING 0x0 ;  /* 0x0000000000007b1d */ /* 0x000fe60000010000 */
[----:B------:R-:W-:Y:S02]  /*17bf0*/  FMUL.FTZ R3, R36, c[0x0][0x320] ;  /* 0x0000c80024037a20 */ /* 0x000fe40000410000 */
[C---:B------:R-:W-:Y:S04]  /*17c00*/  HMMA.16816.F32 R48, R184.reuse, R10, R48 ;  /* 0x0000000ab830723c */ /* 0x040fe80000001830 */
[----:B------:R3:W3:Y:S04]  /*17c10*/  MUFU.TANH R141, R3 ;  /* 0x00000003008d7308 */ /* 0x0006e80000002400 */
[----:B------:R-:W-:Y:S04]  /*17c20*/  FMUL.FTZ R5, R42, c[0x0][0x320] ;  /* 0x0000c8002a057a20 */ /* 0x000fe80000410000 */
[----:B-1----:R-:W-:Y:S02]  /*17c30*/  FMUL.FTZ R4, R43, c[0x0][0x320] ;  /* 0x0000c8002b047a20 */ /* 0x002fe40000410000 */
[----:B-----5:R-:W-:Y:S04]  /*17c40*/  FMUL.FTZ R2, R23, c[0x0][0x320] ;  /* 0x0000c80017027a20 */ /* 0x020fe80000410000 */
[----:B------:R1:W1:Y:S01]  /*17c50*/  MUFU.TANH R160, R2 ;  /* 0x0000000200a07308 */ /* 0x0002620000002400 */
[C---:B--2---:R-:W-:Y:S03]  /*17c60*/  HMMA.16816.F32 R52, R184.reuse, R16, R52 ;  /* 0x00000010b834723c */ /* 0x044fe60000001834 */
[----:B---3--:R-:W-:Y:S05]  /*17c70*/  FMUL.FTZ R3, R45, c[0x0][0x320] ;  /* 0x0000c8002d037a20 */ /* 0x008fea0000410000 */
[----:B------:R-:W-:Y:S04]  /*17c80*/  HMMA.16816.F32 R56, R184, R18, R56 ;  /* 0x00000012b838723c */ /* 0x000fe80000001838 */
[----:B-1----:R-:W-:Y:S04]  /*17c90*/  FMUL.FTZ R2, R24, c[0x0][0x320] ;  /* 0x0000c80018027a20 */ /* 0x002fe80000410000 */
[----:B------:R1:W2:Y:S04]  /*17ca0*/  MUFU.TANH R153, R2 ;  /* 0x0000000200997308 */ /* 0x0002a80000002400 */
[----:B-1----:R-:W-:Y:S06]  /*17cb0*/  FMUL.FTZ R2, R25, c[0x0][0x320] ;  /* 0x0000c80019027a20 */ /* 0x002fec0000410000 */
        /* <DEDUP_REMOVED lines=13> */
[----:B------:R-:W1:Y:S10]  /*17d90*/  MUFU.TANH R37, R4 ;  /* 0x0000000400257308 */ /* 0x000e740000002400 */
[----:B------:R5:W1:Y:S02]  /*17da0*/  MUFU.TANH R140, R2 ;  /* 0x00000002008c7308 */ /* 0x000a640000002400 */
[----:B-----5:R-:W-:Y:S08]  /*17db0*/  FMUL.FTZ R2, R38, c[0x0][0x320] ;  /* 0x0000c80026027a20 */ /* 0x020ff00000410000 */
        /* <DEDUP_REMOVED lines=77> */
.L_x_1161:
        /* <DEDUP_REMOVED lines=24> */
.L_x_1162:
        /* <DEDUP_REMOVED lines=15> */
.L_x_1053:
[----:B--234-:R-:W-:Y:S05]  /*18500*/  BSYNC B0 ;  /* 0x0000000000007941 */ /* 0x01cfea0003800000 */
.L_x_1052:
        /* <DEDUP_REMOVED lines=51> */
.L_x_1163:
[----:B-12---:R-:W-:Y:S01]  /*18840*/  FMNMX.FTZ R4, R4, R2, !PT ;  /* 0x0000000204047209 */ /* 0x006fe20007810000 */
[----:B------:R-:W-:-:S05]  /*18850*/  BRA.DIV ~URZ, `(.L_x_1057) ;  /* 0x0000c1a27f007947 */ /* 0x000fca000b800000 */
[----:B------:R-:W1:Y:S02]  /*18860*/  SHFL.BFLY PT, R2, R4, 0x1, 0x1f ;  /* 0x0c201f0004027f89 */ /* 0x000e6400000e0000 */
[----:B-1----:R-:W-:Y:S02]  /*18870*/  FMNMX.FTZ R5, R4, R2, !PT ;  /* 0x0000000204057209 */ /* 0x002fe40007810000 */
[----:B------:R-:W1:Y:S02]  /*18880*/  SHFL.BFLY PT, R2, R8, 0x2, 0x1f ;  /* 0x0c401f0008027f89 */ /* 0x000e6400000e0000 */
[----:B-1----:R-:W-:Y:S05]  /*18890*/  FMNMX.FTZ R4, R8, R2, !PT ;  /* 0x0000000208047209 */ /* 0x002fea0007810000 */
[----:B------:R1:W2:Y:S02]  /*188a0*/  SHFL.BFLY PT, R2, R4, 0x1, 0x1f ;  /* 0x0c201f0004027f89 */ /* 0x0002a400000e0000 */
.L_x_1164:
[----:B-12---:R-:W-:Y:S01]  /*188b0*/  FMNMX.FTZ R4, R2, R4, !PT ;  /* 0x0000000402047209 */ /* 0x006fe20007810000 */
[C---:B------:R-:W-:Y:S01]  /*188c0*/  FADD.FTZ R2, -R5.reuse, R6 ;  /* 0x0000000605027221 */ /* 0x040fe20000010100 */
[----:B------:R-:W-:Y:S01]  /*188d0*/  WARPSYNC 0xffffffff ;  /* 0xffffffff00007948 */ /* 0x000fe20003800000 */
[----:B------:R-:W-:Y:S01]  /*188e0*/  FMUL.FTZ R6, R5, c[0x0][0x2d0] ;  /* 0x0000b40005067a20 */ /* 0x000fe20000410000 */
        /* <DEDUP_REMOVED lines=31> */
[----:B------:R-:W-:Y:S01]  /*18ae0*/  MUFU.EX2 R6, R6 ;  /* 0x0000000600067308 */ /* 0x000fe20000000800 */
[C---:B-1----:R-:W-:Y:S01]  /*18af0*/  FFMA.FTZ R2, R3.reuse, R228, R9 ;  /* 0x000000e403027223 */ /* 0x042fe20000010009 */
[C---:B--2---:R-:W-:Y:S01]  /*18b00*/  F2FP.PACK_AB R140, R8.reuse, R9 ;  /* 0x00000009088c723e */ /* 0x044fe200000000ff */
[C---:B------:R-:W-:Y:S02]  /*18b10*/  FMUL.FTZ R56, R3.reuse, R80 ;  /* 0x0000005003387220 */ /* 0x040fe40000410000 */
[----:B------:R-:W-:Y:S02]  /*18b20*/  FADD.FTZ R16, R8, R2 ;  /* 0x0000000208107221 */ /* 0x000fe40000010000 */
[C---:B------:R-:W-:Y:S02]  /*18b30*/  FADD.FTZ R2, -R4.reuse, R14 ;  /* 0x0000000e04027221 */ /* 0x040fe40000010100 */
[----:B------:R-:W-:Y:S02]  /*18b40*/  FMUL.FTZ R8, R4, c[0x0][0x2d0] ;  /* 0x0000b40004087a20 */ /* 0x000fe40000410000 */
[----:B------:R-:W-:Y:S02]  /*18b50*/  FMUL.FTZ R2, R2, c[0x0][0x2d0] ;  /* 0x0000b40002027a20 */ /* 0x000fe40000410000 */
[----:B------:R-:W-:Y:S02]  /*18b60*/  FMUL.FTZ R57, R3, R81 ;  /* 0x0000005103397220 */ /* 0x000fe40000410000 */
[--C-:B------:R-:W-:Y:S02]  /*18b70*/  FFMA.FTZ R14, R214, c[0x0][0x2d0], -R8.reuse ;  /* 0x0000b400d60e7a23 */ /* 0x100fe40000010808 */
[----:B------:R-:W1:Y:S01]  /*18b80*/  MUFU.EX2 R2, R2 ;  /* 0x0000000200027308 */ /* 0x000e620000000800 */
[--C-:B------:R-:W-:Y:S02]  /*18b90*/  FFMA.FTZ R214, R35, c[0x0][0x2d0], -R8.reuse ;  /* 0x0000b40023d67a23 */ /* 0x100fe40000010808 */
[--C-:B------:R-:W-:Y:S02]  /*18ba0*/  FFMA.FTZ R229, R26, c[0x0][0x2d0], -R8.reuse ;  /* 0x0000b4001ae57a23 */ /* 0x100fe40000010808 */
[--C-:B------:R-:W-:Y:S02]  /*18bb0*/  FFMA.FTZ R231, R25, c[0x0][0x2d0], -R8.reuse ;  /* 0x0000b40019e77a23 */ /* 0x100fe40000010808 */
[--C-:B------:R-:W-:Y:S02]  /*18bc0*/  FFMA.FTZ R233, R24, c[0x0][0x2d0], -R8.reuse ;  /* 0x0000b40018e97a23 */ /* 0x100fe40000010808 */
[--C-:B------:R-:W-:Y:S02]  /*18bd0*/  FFMA.FTZ R9, R212, c[0x0][0x2d0], -R8.reuse ;  /* 0x0000b400d4097a23 */ /* 0x100fe40000010808 */
[--C-:B------:R-:W-:Y:S02]  /*18be0*/  FFMA.FTZ R212, R38, c[0x0][0x2d0], -R8.reuse ;  /* 0x0000b40026d47a23 */ /* 0x100fe40000010808 */
[--C-:B---3--:R-:W-:Y:S01]  /*18bf0*/  FFMA.FTZ R10, R215, c[0x0][0x2d0], -R8.reuse ;  /* 0x0000b400d70a7a23 */ /* 0x108fe20000010808 */
[----:B------:R2:W-:Y:S01]  /*18c00*/  MUFU.EX2 R18, R9 ;  /* 0x0000000900127308 */ /* 0x0005e20000000800 */
[--C-:B------:R-:W-:Y:S02]  /*18c10*/  FFMA.FTZ R144, R213, c[0x0][0x2d0], -R8.reuse ;  /* 0x0000b400d5907a23 */ /* 0x100fe40000010808 */
[--C-:B------:R-:W-:Y:S02]  /*18c20*/  FFMA.FTZ R148, R161, c[0x0][0x2d0], -R8.reuse ;  /* 0x0000b400a1947a23 */ /* 0x100fe40000010808 */
[--C-:B------:R-:W-:Y:S02]  /*18c30*/  FFMA.FTZ R161, R143, c[0x0][0x2d0], -R8.reuse ;  /* 0x0000b4008fa17a23 */ /* 0x100fe40000010808 */
[--C-:B------:R-:W-:Y:S02]  /*18c40*/  FFMA.FTZ R145, R160, c[0x0][0x2d0], -R8.reuse ;  /* 0x0000b400a0917a23 */ /* 0x100fe40000010808 */
[--C-:B------:R-:W-:Y:S01]  /*18c50*/  FFMA.FTZ R149, R155, c[0x0][0x2d0], -R8.reuse ;  /* 0x0000b4009b957a23 */ /* 0x100fe20000010808 */
[----:B------:R-:W-:Y:S01]  /*18c60*/  MUFU.EX2 R240, R148 ;  /* 0x0000009400f07308 */ /* 0x000fe20000000800 */
[C---:B-1----:R-:W-:Y:S02]  /*18c70*/  FMUL.FTZ R58, R2.reuse, R82 ;  /* 0x00000052023a7220 */ /* 0x042fe40000410000 */
[----:B------:R-:W-:Y:S02]  /*18c80*/  FMUL.FTZ R59, R2, R83 ;  /* 0x00000053023b7220 */ /* 0x000fe40000410000 */
[--C-:B------:R-:W-:Y:S01]  /*18c90*/  FFMA.FTZ R154, R154, c[0x0][0x2d0], -R8.reuse ;  /* 0x0000b4009a9a7a23 */ /* 0x100fe20000010808 */
[----:B------:R-:W1:Y:S01]  /*18ca0*/  LDSM.16.MT88.4 R80, [R189] ;  /* 0x00000000bd50783b */ /* 0x000e620000004200 */
[--C-:B------:R-:W-:Y:S02]  /*18cb0*/  FFMA.FTZ R151, R151, c[0x0][0x2d0], -R8.reuse ;  /* 0x0000b40097977a23 */ /* 0x100fe40000010808 */
[--C-:B------:R-:W-:Y:S01]  /*18cc0*/  FFMA.FTZ R150, R150, c[0x0][0x2d0], -R8.reuse ;  /* 0x0000b40096967a23 */ /* 0x100fe20000010808 */
[----:B------:R-:W-:Y:S01]  /*18cd0*/  MUFU.EX2 R239, R145 ;  /* 0x0000009100ef7308 */ /* 0x000fe20000000800 */
[--C-:B------:R-:W-:Y:S02]  /*18ce0*/  FFMA.FTZ R147, R147, c[0x0][0x2d0], -R8.reuse ;  /* 0x0000b40093937a23 */ /* 0x100fe40000010808 */
[--C-:B------:R-:W-:Y:S02]  /*18cf0*/  FFMA.FTZ R155, R146, c[0x0][0x2d0], -R8.reuse ;  /* 0x0000b400929b7a23 */ /* 0x100fe40000010808 */
[--C-:B------:R-:W-:Y:S01]  /*18d00*/  FFMA.FTZ R160, R142, c[0x0][0x2d0], -R8.reuse ;  /* 0x0000b4008ea07a23 */ /* 0x100fe20000010808 */
[----:B------:R-:W-:Y:S01]  /*18d10*/  F2FP.PACK_AB R142, R11, R17 ;  /* 0x000000110b8e723e */ /* 0x000fe200000000ff */
[--C-:B------:R-:W-:Y:S02]  /*18d20*/  FFMA.FTZ R213, R37, c[0x0][0x2d0], -R8.reuse ;  /* 0x0000b40025d57a23 */ /* 0x100fe40000010808 */
[--C-:B------:R-:W-:Y:S01]  /*18d30*/  FFMA.FTZ R215, R34, c[0x0][0x2d0], -R8.reuse ;  /* 0x0000b40022d77a23 */ /* 0x100fe20000010808 */
[----:B------:R-:W-:Y:S01]  /*18d40*/  MUFU.EX2 R155, R155 ;  /* 0x0000009b009b7308 */ /* 0x000fe20000000800 */
[--C-:B------:R-:W-:Y:S02]  /*18d50*/  FFMA.FTZ R221, R30, c[0x0][0x2d0], -R8.reuse ;  /* 0x0000b4001edd7a23 */ /* 0x100fe40000010808 */
[--C-:B------:R-:W-:Y:S02]  /*18d60*/  FFMA.FTZ R228, R29, c[0x0][0x2d0], -R8.reuse ;  /* 0x0000b4001de47a23 */ /* 0x100fe40000010808 */
[----:B------:R-:W-:Y:S02]  /*18d70*/  FFMA.FTZ R235, R23, c[0x0][0x2d0], -R8 ;  /* 0x0000b40017eb7a23 */ /* 0x000fe40000010808 */
[----:B------:R-:W-:Y:S02]  /*18d80*/  FADD.FTZ R8, R17, R16 ;  /* 0x0000001011087221 */ /* 0x000fe40000010000 */
[----:B------:R-:W-:Y:S01]  /*18d90*/  FMUL.FTZ R29, R3, R113 ;  /* 0x00000071031d7220 */ /* 0x000fe20000410000 */
[----:B------:R-:W-:Y:S01]  /*18da0*/  MUFU.EX2 R148, R221 ;  /* 0x000000dd00947308 */ /* 0x000fe20000000800 */
[----:B------:R-:W-:Y:S02]  /*18db0*/  FADD.FTZ R146, R11, R8 ;  /* 0x000000080b927221 */ /* 0x000fe40000010000 */
[C---:B------:R-:W-:Y:S02]  /*18dc0*/  FMUL.FTZ R34, R2.reuse, R110 ;  /* 0x0000006e02227220 */ /* 0x040fe40000410000 */
[C---:B------:R-:W-:Y:S02]  /*18dd0*/  FMUL.FTZ R8, R3.reuse, R128 ;  /* 0x0000008003087220 */ /* 0x040fe40000410000 */
[C---:B--2---:R-:W-:Y:S02]  /*18de0*/  FMUL.FTZ R9, R3.reuse, R129 ;  /* 0x0000008103097220 */ /* 0x044fe40000410000 */
        /* <DEDUP_REMOVED lines=13> */
[----:B------:R-:W3:Y:S01]  /*18ec0*/  MUFU.EX2 R113, R144 ;  /* 0x0000009000717308 */ /* 0x000ee20000000800 */
[C---:B------:R-:W-:Y:S02]  /*18ed0*/  FMUL.FTZ R27, R2.reuse, R119 ;  /* 0x00000077021b7220 */ /* 0x040fe40000410000 */
[C---:B------:R-:W-:Y:S01]  /*18ee0*/  FMUL.FTZ R30, R2.reuse, R114 ;  /* 0x00000072021e7220 */ /* 0x040fe20000410000 */
[C---:B--2---:R-:W-:Y:S01]  /*18ef0*/  F2FP.PACK_AB R141, R11.reuse, R18 ;  /* 0x000000120b8d723e */ /* 0x044fe200000000ff */
[C---:B------:R-:W-:Y:S01]  /*18f00*/  FFMA.FTZ R10, R2.reuse, R236, R18 ;  /* 0x000000ec020a7223 */ /* 0x040fe20000010012 */
[----:B------:R-:W-:Y:S01]  /*18f10*/  LDSM.16.MT88.4 R116, [R190+0x2800] ;  /* 0x00280000be74783b */ /* 0x000fe20000004200 */
[C---:B------:R-:W-:Y:S02]  /*18f20*/  FMUL.FTZ R18, R2.reuse, R126 ;  /* 0x0000007e02127220 */ /* 0x040fe40000410000 */
[----:B------:R-:W-:Y:S01]  /*18f30*/  FADD.FTZ R112, R11, R10 ;  /* 0x0000000a0b707221 */ /* 0x000fe20000010000 */
[----:B------:R-:W2:Y:S01]  /*18f40*/  MUFU.EX2 R14, R157 ;  /* 0x0000009d000e7308 */ /* 0x000ea20000000800 */
[C---:B------:R-:W-:Y:S02]  /*18f50*/  FMUL.FTZ R10, R2.reuse, R130 ;  /* 0x00000082020a7220 */ /* 0x040fe40000410000 */
[C---:B------:R-:W-:Y:S01]  /*18f60*/  FMUL.FTZ R11, R2.reuse, R131 ;  /* 0x00000083020b7220 */ /* 0x040fe20000410000 */
[----:B------:R-:W-:Y:S01]  /*18f70*/  LDSM.16.MT88.4 R124, [R189+0x2800] ;  /* 0x00280000bd7c783b */ /* 0x000fe20000004200 */
[C---:B------:R-:W-:Y:S02]  /*18f80*/  FMUL.FTZ R31, R2.reuse, R115 ;  /* 0x00000073021f7220 */ /* 0x040fe40000410000 */
[C---:B------:R-:W-:Y:S02]  /*18f90*/  FMUL.FTZ R35, R2.reuse, R111 ;  /* 0x0000006f02237220 */ /* 0x040fe40000410000 */
[C---:B------:R-:W-:Y:S01]  /*18fa0*/  FMUL.FTZ R32, R3.reuse, R108 ;  /* 0x0000006c03207220 */ /* 0x040fe20000410000 */
[----:B------:R-:W-:Y:S01]  /*18fb0*/  MUFU.EX2 R157, R150 ;  /* 0x00000096009d7308 */ /* 0x000fe20000000800 */
[----:B------:R-:W-:Y:S02]  /*18fc0*/  FMUL.FTZ R33, R3, R109 ;  /* 0x0000006d03217220 */ /* 0x000fe40000410000 */
[C---:B------:R-:W-:Y:S01]  /*18fd0*/  FMUL.FTZ R38, R2.reuse, R106 ;  /* 0x0000006a02267220 */ /* 0x040fe20000410000 */
[----:B---3--:R-:W-:Y:S01]  /*18fe0*/  F2FP.PACK_AB R143, R113, R110 ;  /* 0x0000006e718f723e */ /* 0x008fe200000000ff */
[C---:B------:R-:W-:Y:S02]  /*18ff0*/  FMUL.FTZ R39, R2.reuse, R107 ;  /* 0x0000006b02277220 */ /* 0x040fe40000410000 */
[C---:B------:R-:W-:Y:S02]  /*19000*/  FMUL.FTZ R40, R3.reuse, R96 ;  /* 0x0000006003287220 */ /* 0x040fe40000410000 */
[C---:B------:R-:W-:Y:S01]  /*19010*/  FMUL.FTZ R41, R3.reuse, R97 ;  /* 0x0000006103297220 */ /* 0x040fe20000410000 */
[----:B------:R-:W-:Y:S01]  /*19020*/  MUFU.EX2 R109, R224 ;  /* 0x000000e0006d7308 */ /* 0x000fe20000000800 */
[C---:B-1----:R-:W-:Y:S05]  /*19030*/  HMMA.16816.F32 R8, R140.reuse, R80, R8 ;  /* 0x000000508c08723c */ /* 0x042fea0000001808 */
        /* <DEDUP_REMOVED lines=15> */
[----:B------:R-:W-:Y:S01]  /*19130*/  LDSM.16.MT88.4 R84, [R189+0x800] ;  /* 0x00080000bd54783b */ /* 0x000fe20000004200 */
        /* <DEDUP_REMOVED lines=24> */
[C---:B------:R-:W-:Y:S02]  /*192c0*/  FMUL.FTZ R72, R3.reuse, R72 ;  /* 0x0000004803487220 */ /* 0x040fe40000410000 */
[----:B------:R-:W-:Y:S02]  /*192d0*/  FMUL.FTZ R73, R3, R73 ;  /* 0x0000004903497220 */ /* 0x000fe40000410000 */
[C---:B------:R-:W-:Y:S02]  /*192e0*/  FMUL.FTZ R70, R2.reuse, R70 ;  /* 0x0000004602467220 */ /* 0x040fe40000410000 */
[C---:B------:R-:W-:Y:S02]  /*192f0*/  FMUL.FTZ R71, R2.reuse, R71 ;  /* 0x0000004702477220 */ /* 0x040fe40000410000 */
[C---:B------:R-:W-:Y:S01]  /*19300*/  FMUL.FTZ R74, R2.reuse, R74 ;  /* 0x0000004a024a7220 */ /* 0x040fe20000410000 */
[----:B------:R-:W-:Y:S01]  /*19310*/  MUFU.EX2 R105, R218 ;  /* 0x000000da00697308 */ /* 0x000fe20000000800 */
[----:B------:R-:W-:Y:S02]  /*19320*/  FMUL.FTZ R75, R2, R75 ;  /* 0x0000004b024b7220 */ /* 0x000fe40000410000 */
[----:B--2---:R-:W-:Y:S07]  /*19330*/  FADD.FTZ R2, R14, R146 ;  /* 0x000000920e027221 */ /* 0x004fee0000010000 */
[----:B------:R-:W-:Y:S01]  /*19340*/  MUFU.EX2 R104, R217 ;  /* 0x000000d900687308 */ /* 0x000fe20000000800 */
[C---:B-1----:R-:W-:Y:S09]  /*19350*/  HMMA.16816.F32 R28, R140.reuse, R80, R28 ;  /* 0x000000508c1c723c */ /* 0x042ff2000000181c */
[----:B------:R-:W-:Y:S01]  /*19360*/  MUFU.EX2 R158, R151 ;  /* 0x00000097009e7308 */ /* 0x000fe20000000800 */
[C---:B------:R-:W-:Y:S01]  /*19370*/  HMMA.16816.F32 R32, R140.reuse, R82, R32 ;  /* 0x000000528c20723c */ /* 0x040fe20000001820 */
[----:B------:R-:W1:Y:S08]  /*19380*/  LDSM.16.MT88.4 R80, [R191] ;  /* 0x00000000bf50783b */ /* 0x000e700000004200 */
[----:B------:R-:W-:Y:S10]  /*19390*/  MUFU.EX2 R153, R160 ;  /* 0x000000a000997308 */ /* 0x000ff40000000800 */
[----:B------:R2:W-:Y:S10]  /*193a0*/  MUFU.EX2 R152, R212 ;  /* 0x000000d400987308 */ /* 0x0005f40000000800 */
[----:B------:R-:W-:Y:S10]  /*193b0*/  MUFU.EX2 R151, R213 ;  /* 0x000000d500977308 */ /* 0x000ff40000000800 */
[----:B------:R-:W-:Y:S01]  /*193c0*/  MUFU.EX2 R149, R215 ;  /* 0x000000d700957308 */ /* 0x000fe20000000800 */
[----:B--2---:R-:W-:Y:S01]  /*193d0*/  IADD3 R212, R216, -0x1, RZ ;  /* 0xffffffffd8d47810 */ /* 0x004fe20007ffe0ff */
[C---:B-1----:R-:W-:Y:S03]  /*193e0*/  HMMA.16816.F32 R36, R140.reuse, R80, R36 ;  /* 0x000000508c24723c */ /* 0x042fe60000001824 */
[----:B------:R-:W-:Y:S05]  /*193f0*/  MOV R216, R212 ;  /* 0x000000d400d87202 */ /* 0x000fea0000000f00 */
[----:B------:R-:W1:Y:S01]  /*19400*/  MUFU.EX2 R3, R156 ;  /* 0x0000009c00037308 */ /* 0x000e620000000800 */
[C---:B------:R-:W-:Y:S01]  /*19410*/  HMMA.16816.F32 R40, R140.reuse, R82, R40 ;  /* 0x000000528c28723c */ /* 0x040fe20000001828 */
[----:B------:R-:W2:Y:S08]  /*19420*/  LDSM.16.MT88.4 R80, [R189+0x3000] ;  /* 0x00300000bd50783b */ /* 0x000eb00000004200 */
[----:B------:R-:W-:Y:S10]  /*19430*/  MUFU.EX2 R156, R147 ;  /* 0x00000093009c7308 */ /* 0x000ff40000000800 */
[----:B------:R-:W-:Y:S01]  /*19440*/  MUFU.EX2 R147, R228 ;  /* 0x000000e400937308 */ /* 0x000fe20000000800 */
[----:B-1----:R-:W-:Y:S04]  /*19450*/  FADD.FTZ R2, R3, R2 ;  /* 0x0000000203027221 */ /* 0x002fe80000010000 */
[----:B------:R-:W-:Y:S05]  /*19460*/  FADD.FTZ R2, R89, R2 ;  /* 0x0000000259027221 */ /* 0x000fea0000010000 */
[----:B------:R-:W1:Y:S01]  /*19470*/  MUFU.EX2 R236, R154 ;  /* 0x0000009a00ec7308 */ /* 0x000e620000000800 */
[C---:B------:R-:W-:Y:S09]  /*19480*/  FADD.FTZ R2, R88.reuse, R2 ;  /* 0x0000000258027221 */ /* 0x040ff20000010000 */
[----:B------:R-:W-:Y:S01]  /*19490*/  MUFU.EX2 R154, R161 ;  /* 0x000000a1009a7308 */ /* 0x000fe20000000800 */
[C---:B--2---:R-:W-:Y:S09]  /*194a0*/  HMMA.16816.F32 R44, R140.reuse, R80, R44 ;  /* 0x000000508c2c723c */ /* 0x044ff2000000182c */
[----:B------:R-:W-:Y:S01]  /*194b0*/  MUFU.EX2 R146, R229 ;  /* 0x000000e500927308 */ /* 0x000fe20000000800 */
[C---:B------:R-:W-:Y:S01]  /*194c0*/  HMMA.16816.F32 R48, R140.reuse, R82, R48 ;  /* 0x000000528c30723c */ /* 0x040fe20000001830 */
[----:B------:R-:W2:Y:S08]  /*194d0*/  LDSM.16.MT88.4 R80, [R190+0x3000] ;  /* 0x00300000be50783b */ /* 0x000eb00000004200 */
[----:B------:R-:W3:Y:S10]  /*194e0*/  MUFU.EX2 R145, R231 ;  /* 0x000000e700917308 */ /* 0x000ef40000000800 */
[----:B------:R-:W-:Y:S01]  /*194f0*/  MUFU.EX2 R144, R233 ;  /* 0x000000e900907308 */ /* 0x000fe20000000800 */
        /* <DEDUP_REMOVED lines=12> */
[----:B------:R-:W4:Y:S02]  /*195c0*/  LDSM.16.MT88.4 R88, [R190+0x800] ;  /* 0x00080000be58783b */ /* 0x000f240000004200 */
[----:B------:R-:W5:Y:S01]  /*195d0*/  MUFU.EX2 R3, R162 ;  /* 0x000000a200037308 */ /* 0x000f620000000800 */
[----:B-1----:R-:W-:Y:S02]  /*195e0*/  F2FP.PACK_AB R83, R236, R237 ;  /* 0x000000edec53723e */ /* 0x002fe400000000ff */
[----:B---3--:R-:W-:Y:S05]  /*195f0*/  F2FP.PACK_AB R141, R145, R146 ;  /* 0x00000092918d723e */ /* 0x008fea00000000ff */
[C---:B------:R-:W-:Y:S05]  /*19600*/  HMMA.16816.F32 R8, R80.reuse, R84, R8 ;  /* 0x000000545008723c */ /* 0x040fea0000001808 */
[----:B--2---:R-:W-:Y:S03]  /*19610*/  FADD.FTZ R2, R14, R2 ;  /* 0x000000020e027221 */ /* 0x004fe60000010000 */
[C---:B------:R-:W-:Y:S01]  /*19620*/  HMMA.16816.F32 R16, R80.reuse, R86, R16 ;  /* 0x000000565010723c */ /* 0x040fe20000001810 */
[----:B------:R-:W1:Y:S03]  /*19630*/  LDSM.16.MT88.4 R84, [R192+0x800] ;  /* 0x00080000c054783b */ /* 0x000e660000004200 */
[----:B-----5:R-:W-:Y:S04]  /*19640*/  FADD.FTZ R2, R3, R2 ;  /* 0x0000000203027221 */ /* 0x020fe80000010000 */
[----:B------:R-:W-:Y:S04]  /*19650*/  FADD.FTZ R2, R93, R2 ;  /* 0x000000025d027221 */ /* 0x000fe80000010000 */
[C---:B------:R-:W-:Y:S01]  /*19660*/  FADD.FTZ R2, R92.reuse, R2 ;  /* 0x000000025c027221 */ /* 0x040fe20000010000 */
        /* <DEDUP_REMOVED lines=22> */
[----:B------:R-:W3:Y:S03]  /*197d0*/  LDSM.16.MT88.4 R92, [R192+0x1000] ;  /* 0x00100000c05c783b */ /* 0x000ee60000004200 */
[----:B------:R-:W-:Y:S02]  /*197e0*/  F2FP.PACK_AB R80, R3, R14 ;  /* 0x0000000e0350723e */ /* 0x000fe400000000ff */
[----:B------:R-:W-:Y:S01]  /*197f0*/  F2FP.PACK_AB R81, R157, R158 ;  /* 0x0000009e9d51723e */ /* 0x000fe200000000ff */
[----:B------:R-:W4:Y:S01]  /*19800*/  MUFU.EX2 R14, R220 ;  /* 0x000000dc000e7308 */ /* 0x000f220000000800 */
[----:B------:R-:W-:Y:S07]  /*19810*/  F2FP.PACK_AB R83, R155, R156 ;  /* 0x0000009c9b53723e */ /* 0x000fee00000000ff */
[C---:B-1----:R-:W-:Y:S02]  /*19820*/  HMMA.16816.F32 R8, R80.reuse, R84, R8 ;  /* 0x000000545008723c */ /* 0x042fe40000001808 */
[----:B------:R-:W1:Y:S06]  /*19830*/  MUFU.EX2 R3, R219 ;  /* 0x000000db00037308 */ /* 0x000e6c0000000800 */
[C---:B------:R-:W-:Y:S01]  /*19840*/  HMMA.16816.F32 R16, R80.reuse, R86, R16 ;  /* 0x000000565010723c */ /* 0x040fe20000001810 */
[----:B------:R-:W5:Y:S03]  /*19850*/  LDSM.16.MT88.4 R84, [R191+0x1000] ;  /* 0x00100000bf54783b */ /* 0x000f660000004200 */
[----:B----4-:R-:W-:Y:S04]  /*19860*/  FADD.FTZ R2, R14, R2 ;  /* 0x000000020e027221 */ /* 0x010fe80000010000 */
[C---:B--2---:R-:W-:Y:S08]  /*19870*/  HMMA.16816.F32 R20, R80.reuse, R88, R20 ;  /* 0x000000585014723c */ /* 0x044ff00000001814 */
[C---:B------:R-:W-:Y:S01]  /*19880*/  HMMA.16816.F32 R24, R80.reuse, R90, R24 ;  /* 0x0000005a5018723c */ /* 0x040fe20000001818 */
[----:B------:R-:W2:Y:S03]  /*19890*/  LDSM.16.MT88.4 R88, [R189+0x4000] ;  /* 0x00400000bd58783b */ /* 0x000ea60000004200 */
[----:B-1----:R-:W-:Y:S04]  /*198a0*/  FADD.FTZ R2, R3, R2 ;  /* 0x0000000203027221 */ /* 0x002fe80000010000 */
[C---:B---3--:R-:W-:Y:S04]  /*198b0*/  HMMA.16816.F32 R28, R80.reuse, R92, R28 ;  /* 0x0000005c501c723c */ /* 0x048fe8000000181c */
[----:B------:R-:W-:Y:S04]  /*198c0*/  FADD.FTZ R2, R105, R2 ;  /* 0x0000000269027221 */ /* 0x000fe80000010000 */
[C---:B------:R-:W-:Y:S01]  /*198d0*/  HMMA.16816.F32 R32, R80.reuse, R94, R32 ;  /* 0x0000005e5020723c */ /* 0x040fe20000001820 */
[----:B------:R-:W1:Y:S03]  /*198e0*/  LDSM.16.MT88.4 R92, [R190+0x4000] ;  /* 0x00400000be5c783b */ /* 0x000e660000004200 */
[C---:B------:R-:W-:Y:S04]  /*198f0*/  FADD.FTZ R2, R104.reuse, R2 ;  /* 0x0000000268027221 */ /* 0x040fe80000010000 */
        /* <DEDUP_REMOVED lines=51> */
[----:B------:R-:W4:Y:S07]  /*19c30*/  LDSM.16.MT88.4 R96, [R190+0x2000] ;  /* 0x00200000be60783b */ /* 0x000f2e0000004200 */
[C---:B-1----:R-:W-:Y:S08]  /*19c40*/  HMMA.16816.F32 R68, R84.reuse, R88, R68 ;  /* 0x000000585444723c */ /* 0x042ff00000001844 */
[----:B------:R-:W-:Y:S01]  /*19c50*/  HMMA.16816.F32 R72, R84, R90, R72 ;  /* 0x0000005a5448723c */ /* 0x000fe20000001848 */
[----:B------:R-:W1:Y:S03]  /*19c60*/  LDSM.16.MT88.4 R84, [R191+0x2000] ;  /* 0x00200000bf54783b */ /* 0x000e660000004200 */
[C---:B--2---:R-:W-:Y:S01]  /*19c70*/  F2FP.PACK_AB R140, R3.reuse, R14 ;  /* 0x0000000e038c723e */ /* 0x044fe200000000ff */
[----:B------:R-:W-:Y:S02]  /*19c80*/  FADD.FTZ R2, R14, R2 ;  /* 0x000000020e027221 */ /* 0x000fe40000010000 */
[----:B------:R-:W2:Y:S01]  /*19c90*/  MUFU.EX2 R14, R235 ;  /* 0x000000eb000e7308 */ /* 0x000ea20000000800 */
[C---:B---3--:R-:W-:Y:S01]  /*19ca0*/  HMMA.16816.F32 R8, R80.reuse, R92, R8 ;  /* 0x0000005c5008723c */ /* 0x048fe20000001808 */
[----:B------:R-:W3:Y:S04]  /*19cb0*/  LDSM.16.MT88.4 R88, [R189+0x5000] ;  /* 0x00500000bd58783b */ /* 0x000ee80000004200 */
[----:B------:R-:W-:Y:S02]  /*19cc0*/  FADD.FTZ R2, R3, R2 ;  /* 0x0000000203027221 */ /* 0x000fe40000010000 */
[----:B------:R-:W-:Y:S01]  /*19cd0*/  FADD.FTZ R3, R110, R112 ;  /* 0x000000706e037221 */ /* 0x000fe20000010000 */
[C---:B------:R-:W-:Y:S01]  /*19ce0*/  HMMA.16816.F32 R16, R80.reuse, R94, R16 ;  /* 0x0000005e5010723c */ /* 0x040fe20000001810 */
[----:B------:R-:W5:Y:S07]  /*19cf0*/  LDSM.16.MT88.4 R92, [R190+0x5000] ;  /* 0x00500000be5c783b */ /* 0x000f6e0000004200 */
[C---:B----4-:R-:W-:Y:S01]  /*19d00*/  HMMA.16816.F32 R20, R80.reuse, R96, R20 ;  /* 0x000000605014723c */ /* 0x050fe20000001814 */
[----:B------:R-:W-:Y:S03]  /*19d10*/  LDSM.16.MT88.4 R108, [R192+0x2800] ;  /* 0x00280000c06c783b */ /* 0x000fe60000004200 */
[----:B--2---:R-:W-:Y:S04]  /*19d20*/  F2FP.PACK_AB R143, R14, R144 ;  /* 0x000000900e8f723e */ /* 0x004fe800000000ff */
[C---:B------:R-:W-:Y:S01]  /*19d30*/  HMMA.16816.F32 R24, R80.reuse, R98, R24 ;  /* 0x000000625018723c */ /* 0x040fe20000001818 */
[----:B------:R-:W2:Y:S07]  /*19d40*/  LDSM.16.MT88.4 R96, [R192+0x5000] ;  /* 0x00500000c060783b */ /* 0x000eae0000004200 */
[C---:B------:R-:W-:Y:S08]  /*19d50*/  HMMA.16816.F32 R28, R80.reuse, R104, R28 ;  /* 0x00000068501c723c */ /* 0x040ff0000000181c */
[C---:B------:R-:W-:Y:S01]  /*19d60*/  HMMA.16816.F32 R32, R80.reuse, R106, R32 ;  /* 0x0000006a5020723c */ /* 0x040fe20000001820 */
[----:B------:R-:W4:Y:S07]  /*19d70*/  LDSM.16.MT88.4 R104, [R191+0x5000] ;  /* 0x00500000bf68783b */ /* 0x000f2e0000004200 */
[C---:B-1----:R-:W-:Y:S01]  /*19d80*/  HMMA.16816.F32 R36, R80.reuse, R84, R36 ;  /* 0x000000545024723c */ /* 0x042fe20000001824 */
[----:B------:R-:W1:Y:S07]  /*19d90*/  MUFU.EX2 R84, R234 ;  /* 0x000000ea00547308 */ /* 0x000e6e0000000800 */
[C---:B------:R-:W-:Y:S08]  /*19da0*/  HMMA.16816.F32 R40, R80.reuse, R86, R40 ;  /* 0x000000565028723c */ /* 0x040ff00000001828 */
[C---:B---3--:R-:W-:Y:S08]  /*19db0*/  HMMA.16816.F32 R44, R80.reuse, R88, R44 ;  /* 0x00000058502c723c */ /* 0x048ff0000000182c */
[C---:B------:R-:W-:Y:S01]  /*19dc0*/  HMMA.16816.F32 R48, R80.reuse, R90, R48 ;  /* 0x0000005a5030723c */ /* 0x040fe20000001830 */
[----:B------:R-:W-:Y:S03]  /*19dd0*/  LDSM.16.MT88.4 R88, [R189+0x5800] ;  /* 0x00580000bd58783b */ /* 0x000fe60000004200 */
[----:B-1----:R-:W-:Y:S01]  /*19de0*/  F2FP.PACK_AB R142, R6, R84 ;  /* 0x00000054068e723e */ /* 0x002fe200000000ff */
[----:B------:R-:W-:Y:S03]  /*19df0*/  FADD.FTZ R2, R84, R2 ;  /* 0x0000000254027221 */ /* 0x000fe60000010000 */
[C---:B-----5:R-:W-:Y:S04]  /*19e00*/  HMMA.16816.F32 R52, R80.reuse, R92, R52 ;  /* 0x0000005c5034723c */ /* 0x060fe80000001834 */
[----:B------:R-:W-:Y:S01]  /*19e10*/  FADD.FTZ R228, R6, R2 ;  /* 0x0000000206e47221 */ /* 0x000fe20000010000 */
[----:B------:R-:W-:Y:S01]  /*19e20*/  MOV R6, R5 ;  /* 0x0000000500067202 */ /* 0x000fe20000000f00 */
[----:B------:R-:W-:Y:S02]  /*19e30*/  FADD.FTZ R2, R113, R3 ;  /* 0x0000000371027221 */ /* 0x000fe40000010000 */
[C---:B------:R-:W-:Y:S04]  /*19e40*/  HMMA.16816.F32 R56, R80.reuse, R94, R56 ;  /* 0x0000005e5038723c */ /* 0x040fe80000001838 */
[----:B------:R-:W-:Y:S04]  /*19e50*/  FADD.FTZ R2, R240, R2 ;  /* 0x00000002f0027221 */ /* 0x000fe80000010000 */
        /* <DEDUP_REMOVED lines=38> */
[-C--:B------:R-:W-:Y:S01]  /*1a0c0*/  MOV R8, R4.reuse ;  /* 0x0000000400087202 */ /* 0x080fe20000000f00 */
[C---:B------:R-:W-:Y:S04]  /*1a0d0*/  HMMA.16816.F32 R64, R140.reuse, R10, R64 ;  /* 0x0000000a8c40723c */ /* 0x040fe80000001840 */
[----:B------:R-:W-:Y:S04]  /*1a0e0*/  FADD.FTZ R2, R144, R2 ;  /* 0x0000000290027221 */ /* 0x000fe80000010000 */
[C---:B----4-:R-:W-:Y:S04]  /*1a0f0*/  HMMA.16816.F32 R68, R140.reuse, R16, R68 ;  /* 0x000000108c44723c */ /* 0x050fe80000001844 */
[----:B------:R-:W-:Y:S01]  /*1a100*/  FADD.FTZ R236, R14, R2 ;  /* 0x000000020eec7221 */ /* 0x000fe20000010000 */
[----:B------:R-:W-:Y:S03]  /*1a110*/  MOV R14, R4 ;  /* 0x00000004000e7202 */ /* 0x000fe60000000f00 */
[----:B------:R-:W-:Y:S01]  /*1a120*/  HMMA.16816.F32 R72, R140, R18, R72 ;  /* 0x000000128c48723c */ /* 0x000fe20000001848 */
[----:B------:R-:W-:-:S07]  /*1a130*/  @P0 BRA `(.L_x_1058) ;  /* 0xffffcb7000000947 */ /* 0x000fce000383ffff */
.L_x_1047:
[----:B------:R-:W-:-:S13]  /*1a140*/  ISETP.GE.AND P0, PT, R212, R242, PT ;  /* 0x000000f2d400720c */ /* 0x000fda0003f06270 */
[----:B------:R-:W-:Y:S05]  /*1a150*/  @!P0 BRA `(.L_x_1059) ;  /* 0x0000469000008947 */ /* 0x000fea0003800000 */
[----:B------:R-:W-:Y:S02]  /*1a160*/  MOV R14, R8 ;  /* 0x00000008000e7202 */ /* 0x000fe40000000f00 */
[----:B------:R-:W-:Y:S02]  /*1a170*/  MOV R6, R5 ;  /* 0x0000000500067202 */ /* 0x000fe40000000f00 */
.L_x_1077:
[----:B------:R-:W-:Y:S04]  /*1a180*/  DEPBAR.LE SB0, 0x0 ;  /* 0x000080000000791a */ /* 0x000fe80000000000 */
[----:B------:R-:W-:Y:S01]  /*1a190*/  WARPSYNC 0xffffffff ;  /* 0xffffffff00007948 */ /* 0x000fe20003800000 */
[----:B------:R-:W-:Y:S01]  /*1a1a0*/  BAR.SYNC.DEFER_BLOCKING 0x0 ;  /* 0x0000000000007b1d */ /* 0x000fe20000010000 */
[----:B------:R-:W-:Y:S01]  /*1a1b0*/  SHF.R.S32.HI R2, RZ, 0x1f, R225 ;  /* 0x0000001fff027819 */ /* 0x000fe200000114e1 */
[----:B------:R-:W-:Y:S01]  /*1a1c0*/  IMAD.SHL.U32 R20, R76, 0x2, RZ ;  /* 0x000000024c147824 */ /* 0x000fe200078e00ff */
[----:B------:R-:W-:Y:S02]  /*1a1d0*/  SHF.R.S32.HI R5, RZ, 0x1f, R222 ;  /* 0x0000001fff057819 */ /* 0x000fe400000114de */
[C---:B------:R-:W-:Y:S01]  /*1a1e0*/  SHF.L.U64.HI R23, R211.reuse, 0x1, R238 ;  /* 0x00000001d3177819 */ /* 0x040fe200000102ee */
[----:B------:R-:W-:Y:S01]  /*1a1f0*/  IMAD R4, R2, c[0x0][0x208], RZ ;  /* 0x0000820002047a24 */ /* 0x000fe200078e02ff */
[----:B------:R-:W-:Y:S01]  /*1a200*/  SHF.L.U32 R22, R211, 0x1, RZ ;  /* 0x00000001d3167819 */ /* 0x000fe200000006ff */
[C---:B------:R-:W-:Y:S01]  /*1a210*/  IMAD.WIDE.U32 R2, R225.reuse, c[0x0][0x208], RZ ;  /* 0x00008200e1027a25 */ /* 0x040fe200078e00ff */
[----:B------:R-:W-:Y:S03]  /*1a220*/  SHF.L.U64.HI R21, R76, 0x1, R77 ;  /* 0x000000014c157819 */ /* 0x000fe6000001024d */
[----:B------:R-:W-:Y:S02]  /*1a230*/  IMAD R4, R225, c[0x0][0x20c], R4 ;  /* 0x00008300e1047a24 */ /* 0x000fe400078e0204 */
[----:B------:R-:W-:Y:S02]  /*1a240*/  IMAD R5, R5, c[0x0][0x218], RZ ;  /* 0x0000860005057a24 */ /* 0x000fe400078e02ff */
[----:B------:R-:W-:Y:S02]  /*1a250*/  IMAD.IADD R3, R3, 0x1, R4 ;  /* 0x0000000103037824 */ /* 0x000fe400078e0204 */
[C---:B------:R-:W-:Y:S02]  /*1a260*/  IMAD R5, R222.reuse, c[0x0][0x21c], R5 ;  /* 0x00008700de057a24 */ /* 0x040fe400078e0205 */
[----:B------:R-:W-:Y:S01]  /*1a270*/  IMAD.WIDE.U32 R2, R222, c[0x0][0x218], R2 ;  /* 0x00008600de027a25 */ /* 0x000fe200078e0002 */
[----:B------:R1:W2:Y:S04]  /*1a280*/  LDSM.16.M88.4 R16, [R188] ;  /* 0x00000000bc10783b */ /* 0x0002a80000000200 */
[----:B------:R-:W-:Y:S01]  /*1a290*/  IADD3 R2, P0, R248, R2, RZ ;  /* 0x00000002f8027210 */ /* 0x000fe20007f1e0ff */
[----:B------:R1:W3:Y:S03]  /*1a2a0*/  LDSM.16.M88.4 R24, [R188+0x800] ;  /* 0x00080000bc18783b */ /* 0x0002e60000000200 */
[----:B------:R-:W-:Y:S02]  /*1a2b0*/  IADD3.X R3, R247, R3, R5, P0, !PT ;  /* 0x00000003f7037210 */ /* 0x000fe400007fe405 */
[C---:B------:R-:W-:Y:S01]  /*1a2c0*/  LEA R5, P0, R2.reuse, c[0x0][0x1f8], 0x1 ;  /* 0x00007e0002057a11 */ /* 0x040fe200078008ff */
[----:B------:R1:W4:Y:S03]  /*1a2d0*/  LDSM.16.M88.4 R32, [R188+0x1000] ;  /* 0x00100000bc20783b */ /* 0x0003260000000200 */
[----:B------:R-:W-:Y:S01]  /*1a2e0*/  LEA.HI.X R4, R2, c[0x0][0x1fc], R3, 0x1, P0 ;  /* 0x00007f0002047a11 */ /* 0x000fe200000f0c03 */
        /* <DEDUP_REMOVED lines=9> */
[----:B------:R-:W-:-:S05]  /*1a380*/  BRA.DIV ~URZ, `(.L_x_1060) ;  /* 0x0000a7527f007947 */ /* 0x000fca000b800000 */
[----:B--23--:R2:W3:Y:S02]  /*1a390*/  SHFL.IDX PT, R28, R4, RZ, 0x181f ;  /* 0x00181fff041c7589 */ /* 0x00c4e400000e0000 */
.L_x_1165:
        /* <DEDUP_REMOVED lines=15> */
[C---:B------:R-:W-:Y:S01]  /*1a490*/  HMMA.16816.F32 R8, R132.reuse, R16, RZ ;  /* 0x000000108408723c */ /* 0x040fe200000018ff */
[----:B------:R-:W2:Y:S02]  /*1a4a0*/  SHFL.IDX PT, R2, R5, RZ, 0x181f ;  /* 0x00181fff05027589 */ /* 0x000ea400000e0000 */
[----:B------:R-:W-:Y:S05]  /*1a4b0*/  IADD3.X R53, RZ, R3, R23, P1, P0 ;  /* 0x00000003ff357210 */ /* 0x000fea0000fe0417 */
[C---:B------:R-:W-:Y:S01]  /*1a4c0*/  HMMA.16816.F32 R16, R132.reuse, R18, RZ ;  /* 0x000000128410723c */ /* 0x040fe200000018ff */
[----:B------:R-:W5:Y:S03]  /*1a4d0*/  SHFL.IDX PT, R3, R5, 0x1, 0x181f ;  /* 0x00381f0005037f89 */ /* 0x000f6600000e0000 */
[----:B--2---:R-:W-:Y:S04]  /*1a4e0*/  IADD3 R36, P0, R2, R20, RZ ;  /* 0x0000001402247210 */ /* 0x004fe80007f1e0ff */
[----:B---3--:R-:W-:Y:S04]  /*1a4f0*/  IADD3.X R37, R28, R21, RZ, P0, !PT ;  /* 0x000000151c257210 */ /* 0x008fe800007fe4ff */
[----:B------:R-:W-:Y:S01]  /*1a500*/  IADD3 R30, P0, R2, R22, RZ ;  /* 0x00000016021e7210 */ /* 0x000fe20007f1e0ff */
[----:B------:R2:W-:Y:S03]  /*1a510*/  LDGSTS.E.BYPASS.LTC128B.128 [R241+0x100], [R36.64], !P3 ;  /* 0x0010000024f17fae */ /* 0x0005e6000d901d48 */
[----:B------:R-:W-:Y:S02]  /*1a520*/  IADD3.X R31, R28, R23, RZ, P0, !PT ;  /* 0x000000171c1f7210 */ /* 0x000fe400007fe4ff */
[----:B-----5:R-:W-:Y:S04]  /*1a530*/  IADD3 R4, P0, R3, R20, RZ ;  /* 0x0000001403047210 */ /* 0x020fe80007f1e0ff */
[----:B------:R-:W-:Y:S01]  /*1a540*/  IADD3.X R5, R29, R21, RZ, P0, !PT ;  /* 0x000000151d057210 */ /* 0x000fe200007fe4ff */
[----:B------:R3:W-:Y:S01]  /*1a550*/  LDGSTS.E.BYPASS.LTC128B.128 [R241+0x3100], [R30.64], !P2 ;  /* 0x031000001ef17fae */ /* 0x0007e2000d101d48 */
[----:B------:R-:W-:Y:S04]  /*1a560*/  IADD3 R2, P0, R3, R22, RZ ;  /* 0x0000001603027210 */ /* 0x000fe80007f1e0ff */
[----:B------:R-:W-:Y:S02]  /*1a570*/  IADD3.X R3, R29, R23, RZ, P0, !PT ;  /* 0x000000171d037210 */ /* 0x000fe400007fe4ff */
[C---:B------:R-:W-:Y:S01]  /*1a580*/  HMMA.16816.F32 R20, R132.reuse, R24, RZ ;  /* 0x000000188414723c */ /* 0x040fe200000018ff */
[----:B------:R5:W-:Y:S01]  /*1a590*/  LDGSTS.E.BYPASS.LTC128B.128 [R241+0x1100], [R4.64], !P3 ;  /* 0x0110000004f17fae */ /* 0x000be2000d901d48 */
[----:B------:R-:W-:Y:S06]  /*1a5a0*/  ISETP.NE.U32.AND P0, PT, R38, RZ, PT ;  /* 0x000000ff2600720c */ /* 0x000fec0003f05070 */
[C---:B------:R-:W-:Y:S01]  /*1a5b0*/  HMMA.16816.F32 R24, R132.reuse, R26, RZ ;  /* 0x0000001a8418723c */ /* 0x040fe200000018ff */
[----:B------:R4:W-:Y:S08]  /*1a5c0*/  LDGSTS.E.BYPASS.LTC128B.128 [R241+0x4100], [R2.64], !P2 ;  /* 0x0410000002f17fae */ /* 0x0009f0000d101d48 */
[----:B------:R1:W-:Y:S01]  /*1a5d0*/  LDGSTS.E.BYPASS.LTC128B.128.ZFILL [R241+0x2100], [R44.64], P0 ;  /* 0x021000002cf17fae */ /* 0x0003e20008141d48 */
[----:B------:R-:W-:Y:S01]  /*1a5e0*/  ISETP.NE.U32.AND P0, PT, R39, RZ, PT ;  /* 0x000000ff2700720c */ /* 0x000fe20003f05070 */
[C---:B---34-:R-:W-:Y:S08]  /*1a5f0*/  HMMA.16816.F32 R28, R132.reuse, R32, RZ ;  /* 0x00000020841c723c */ /* 0x058ff000000018ff */
[C---:B------:R-:W-:Y:S04]  /*1a600*/  HMMA.16816.F32 R32, R132.reuse, R34, RZ ;  /* 0x000000228420723c */ /* 0x040fe800000018ff */
[----:B------:R3:W-:Y:S01]  /*1a610*/  LDGSTS.E.BYPASS.LTC128B.128.ZFILL [R241+0x5100], [R52.64], P0 ;  /* 0x0510000034f17fae */ /* 0x0007e20008141d48 */
[----:B------:R-:W-:Y:S03]  /*1a620*/  ISETP.GT.AND P0, PT, R212, R242, PT ;  /* 0x000000f2d400720c */ /* 0x000fe60003f04270 */
[C---:B-12---:R-:W-:Y:S04]  /*1a630*/  HMMA.16816.F32 R36, R132.reuse, R40, RZ ;  /* 0x000000288424723c */ /* 0x046fe800000018ff */
[----:B------:R-:W0:Y:S04]  /*1a640*/  LDGDEPBAR ;  /* 0x00000000000079af */ /* 0x000e280000000000 */
[C---:B------:R-:W-:Y:S08]  /*1a650*/  HMMA.16816.F32 R40, R132.reuse, R42, RZ ;  /* 0x0000002a8428723c */ /* 0x040ff000000018ff */
[C---:B------:R-:W-:Y:S08]  /*1a660*/  HMMA.16816.F32 R44, R132.reuse, R48, RZ ;  /* 0x00000030842c723c */ /* 0x040ff000000018ff */
[C---:B------:R-:W-:Y:S08]  /*1a670*/  HMMA.16816.F32 R48, R132.reuse, R50, RZ ;  /* 0x000000328430723c */ /* 0x040ff000000018ff */
[C---:B---3--:R-:W-:Y:S08]  /*1a680*/  HMMA.16816.F32 R52, R132.reuse, R56, RZ ;  /* 0x000000388434723c */ /* 0x048ff000000018ff */
        /* <DEDUP_REMOVED lines=60> */
[C---:B------:R-:W-:Y:S08]  /*1aa50*/  HMMA.16816.F32 R28, R172.reuse, R156, R28 ;  /* 0x0000009cac1c723c */ /* 0x040ff0000000181c */
[C---:B------:R-:W-:Y:S01]  /*1aa60*/  HMMA.16816.F32 R32, R172.reuse, R158, R32 ;  /* 0x0000009eac20723c */ /* 0x040fe20000001820 */
[----:B------:R-:W4:Y:S07]  /*1aa70*/  LDSM.16.M88.4 R156, [R195] ;  /* 0x00000000c39c783b */ /* 0x000f2e0000000200 */
        /* <DEDUP_REMOVED lines=27> */
[C---:B------:R-:W-:Y:S08]  /*1ac30*/  HMMA.16816.F32 R8, R180.reuse, R156, R8 ;  /* 0x0000009cb408723c */ /* 0x040ff00000001808 */
[C---:B------:R-:W-:Y:S01]  /*1ac40*/  HMMA.16816.F32 R16, R180.reuse, R158, R16 ;  /* 0x0000009eb410723c */ /* 0x040fe20000001810 */
[----:B------:R-:W4:Y:S07]  /*1ac50*/  LDSM.16.M88.4 R156, [R103+0x5800] ;  /* 0x00580000679c783b */ /* 0x000f2e0000000200 */
        /* <DEDUP_REMOVED lines=29> */
[----:B--2---:R-:W-:Y:S08]  /*1ae30*/  FMUL.FTZ R2, R16, c[0x0][0x320] ;  /* 0x0000c80010027a20 */ /* 0x004ff00000410000 */
[----:B------:R2:W2:Y:S01]  /*1ae40*/  MUFU.TANH R216, R2 ;  /* 0x0000000200d87308 */ /* 0x0004a20000002400 */
[C---:B-1----:R-:W-:Y:S08]  /*1ae50*/  HMMA.16816.F32 R28, R184.reuse, R8, R28 ;  /* 0x00000008b81c723c */ /* 0x042ff0000000181c */
[C---:B------:R-:W-:Y:S01]  /*1ae60*/  HMMA.16816.F32 R32, R184.reuse, R10, R32 ;  /* 0x0000000ab820723c */ /* 0x040fe20000001820 */
[----:B------:R-:W-:Y:S03]  /*1ae70*/  LDSM.16.M88.4 R8, [R15+0x2000] ;  /* 0x002000000f08783b */ /* 0x000fe60000000200 */
[----:B--2---:R-:W-:Y:S04]  /*1ae80*/  FMUL.FTZ R2, R17, c[0x0][0x320] ;  /* 0x0000c80011027a20 */ /* 0x004fe80000410000 */
[----:B------:R1:W2:Y:S11]  /*1ae90*/  MUFU.TANH R213, R2 ;  /* 0x0000000200d57308 */ /* 0x0002b60000002400 */
[----:B------:R-:W-:Y:S05]  /*1aea0*/  @!UPT UIADD3 URZ, URZ, URZ, URZ ;  /* 0x0000003f3f3ff290 */ /* 0x000fea000fffe03f */
[----:B------:R-:W-:Y:S04]  /*1aeb0*/  FMUL.FTZ R3, R35, c[0x0][0x320] ;  /* 0x0000c80023037a20 */ /* 0x000fe80000410000 */
[----:B------:R-:W2:Y:S01]  /*1aec0*/  MUFU.TANH R157, R3 ;  /* 0x00000003009d7308 */ /* 0x000ea20000002400 */
[----:B-1----:R-:W-:Y:S02]  /*1aed0*/  FMUL.FTZ R2, R18, c[0x0][0x320] ;  /* 0x0000c80012027a20 */ /* 0x002fe40000410000 */
[----:B------:R-:W1:Y:S07]  /*1aee0*/  LDSM.16.M88.4 R16, [R15+0x1800] ;  /* 0x001800000f10783b */ /* 0x000e6e0000000200 */
[----:B------:R2:W1:Y:S02]  /*1aef0*/  MUFU.TANH R221, R2 ;  /* 0x0000000200dd7308 */ /* 0x0004640000002400 */
[----:B--2---:R-:W-:Y:S08]  /*1af00*/  FMUL.FTZ R2, R20, c[0x0][0x320] ;  /* 0x0000c80014027a20 */ /* 0x004ff00000410000 */
[----:B------:R2:W2:Y:S01]  /*1af10*/  MUFU.TANH R161, R2 ;  /* 0x0000000200a17308 */ /* 0x0004a20000002400 */
[C---:B-1----:R-:W-:Y:S08]  /*1af20*/  HMMA.16816.F32 R36, R184.reuse, R16, R36 ;  /* 0x00000010b824723c */ /* 0x042ff00000001824 */
[C---:B------:R-:W-:Y:S01]  /*1af30*/  HMMA.16816.F32 R40, R184.reuse, R18, R40 ;  /* 0x00000012b828723c */ /* 0x040fe20000001828 */
[----:B------:R-:W1:Y:S01]  /*1af40*/  LDSM.16.M88.4 R16, [R15+0x2800] ;  /* 0x002800000f10783b */ /* 0x000e620000000200 */
[----:B------:R-:W-:Y:S04]  /*1af50*/  DEPBAR.LE SB0, 0x0 ;  /* 0x000080000000791a */ /* 0x000fe80000000000 */
[----:B--2---:R-:W-:Y:S02]  /*1af60*/  FMUL.FTZ R2, R21, c[0x0][0x320] ;  /* 0x0000c80015027a20 */ /* 0x004fe40000410000 */
[C---:B------:R-:W-:Y:S02]  /*1af70*/  HMMA.16816.F32 R44, R184.reuse, R8, R44 ;  /* 0x00000008b82c723c */ /* 0x040fe4000000182c */
[----:B------:R2:W1:Y:S01]  /*1af80*/  MUFU.TANH R160, R2 ;  /* 0x0000000200a07308 */ /* 0x0004620000002400 */
[----:B------:R-:W-:Y:S05]  /*1af90*/  BAR.SYNC.DEFER_BLOCKING 0x0 ;  /* 0x0000000000007b1d */ /* 0x000fea0000010000 */
[C---:B------:R-:W-:Y:S08]  /*1afa0*/  HMMA.16816.F32 R48, R184.reuse, R10, R48 ;  /* 0x0000000ab830723c */ /* 0x040ff00000001830 */
[----:B-----5:R-:W-:Y:S04]  /*1afb0*/  FMUL.FTZ R4, R42, c[0x0][0x320] ;  /* 0x0000c8002a047a20 */ /* 0x020fe80000410000 */
[----:B------:R-:W3:Y:S01]  /*1afc0*/  MUFU.TANH R148, R4 ;  /* 0x0000000400947308 */ /* 0x000ee20000002400 */
[----:B------:R-:W-:Y:S02]  /*1afd0*/  FMUL.FTZ R3, R43, c[0x0][0x320] ;  /* 0x0000c8002b037a20 */ /* 0x000fe40000410000 */
[----:B--2---:R-:W-:Y:S07]  /*1afe0*/  FMUL.FTZ R2, R22, c[0x0][0x320] ;  /* 0x0000c80016027a20 */ /* 0x004fee0000410000 */
        /* <DEDUP_REMOVED lines=72> */
[----:B------:R-:W3:Y:S01]  /*1b470*/  LDL R227, [R1+0x10] ;  /* 0x0000100001e37983 */ /* 0x000ee20000100800 */
[----:B------:R-:W-:Y:S01]  /*1b480*/  IMAD.MOV.U32 R222, RZ, RZ, RZ ;  /* 0x000000ffffde7224 */ /* 0x000fe200078e00ff */
[----:B------:R-:W-:Y:S01]  /*1b490*/  ISETP.GT.AND P4, PT, R0, 0x5f, PT ;  /* 0x0000005f0000780c */ /* 0x000fe20003f84270 */
[----:B------:R-:W-:Y:S01]  /*1b4a0*/  IMAD.SHL.U32 R10, R211, 0x2, RZ ;  /* 0x00000002d30a7824 */ /* 0x000fe200078e00ff */
[----:B------:R-:W4:Y:S01]  /*1b4b0*/  LDL.64 R230, [R1] ;  /* 0x0000000001e67983 */ /* 0x000f220000100a00 */
[----:B------:R-:W-:Y:S02]  /*1b4c0*/  ISETP.NE.AND P5, PT, R229, 0x1, PT ;  /* 0x00000001e500780c */ /* 0x000fe40003fa5270 */
[----:B------:R-:W-:Y:S02]  /*1b4d0*/  SHF.L.U64.HI R11, R211, 0x1, R238 ;  /* 0x00000001d30b7819 */ /* 0x000fe400000102ee */
[----:B------:R-:W-:Y:S01]  /*1b4e0*/  SHF.L.U64.HI R9, R76, 0x1, R77 ;  /* 0x000000014c097819 */ /* 0x000fe2000001024d */
[----:B------:R-:W5:Y:S01]  /*1b4f0*/  LDL R226, [R1+0x8] ;  /* 0x0000080001e27983 */ /* 0x000f620000100800 */
[----:B---3--:R-:W-:Y:S05]  /*1b500*/  IMAD R3, R212, 0x60, R227 ;  /* 0x00000060d4037824 */ /* 0x008fea00078e02e3 */
[----:B------:R-:W-:Y:S05]  /*1b510*/  IADD3 R3, R3, -0x60, R0 ;  /* 0xffffffa003037810 */ /* 0x000fea0007ffe000 */
[----:B------:R-:W-:Y:S04]  /*1b520*/  @P5 IMAD.HI.U32 R4, R3, c[0x0][0x2bc], RZ ;  /* 0x0000af0003045a27 */ /* 0x000fe800078e00ff */
[--C-:B--2---:R-:W-:Y:S01]  /*1b530*/  IMAD.MOV.U32 R2, RZ, RZ, R3.reuse ;  /* 0x000000ffff027224 */ /* 0x104fe200078e0003 */
[----:B------:R-:W-:Y:S04]  /*1b540*/  @P5 SHF.R.U32.HI R2, RZ, c[0x0][0x2c0], R4 ;  /* 0x0000b000ff025a19 */ /* 0x000fe80000011604 */
[C---:B----4-:R-:W-:Y:S04]  /*1b550*/  @!P4 IADD3 R5, P0, R2.reuse, R230, RZ ;  /* 0x000000e60205c210 */ /* 0x050fe80007f1e0ff */
[----:B-----5:R-:W-:Y:S01]  /*1b560*/  @!P4 LEA.HI.X.SX32 R8, R2, R226, 0x1, P0 ;  /* 0x000000e20208c211 */ /* 0x020fe200000f0eff */
[----:B------:R-:W-:Y:S01]  /*1b570*/  IMAD.MOV R2, RZ, RZ, -R2 ;  /* 0x000000ffff027224 */ /* 0x000fe200078e0a02 */
[C---:B------:R-:W-:Y:S03]  /*1b580*/  @!P4 LEA R4, P0, R5.reuse, c[0x0][0x2a0], 0x2 ;  /* 0x0000a8000504ca11 */ /* 0x040fe600078010ff */
[----:B------:R-:W-:Y:S01]  /*1b590*/  IMAD R225, R2, c[0x0][0x2b8], R3 ;  /* 0x0000ae0002e17a24 */ /* 0x000fe200078e0203 */
[----:B------:R-:W-:Y:S01]  /*1b5a0*/  @!P4 LEA.HI.X R5, R5, c[0x0][0x2a4], R8, 0x2, P0 ;  /* 0x0000a9000505ca11 */ /* 0x000fe200000f1408 */
[----:B------:R-:W-:Y:S03]  /*1b5b0*/  IMAD.SHL.U32 R8, R76, 0x2, RZ ;  /* 0x000000024c087824 */ /* 0x000fe600078e00ff */
[----:B------:R-:W-:Y:S01]  /*1b5c0*/  SHF.R.S32.HI R2, RZ, 0x1f, R225 ;  /* 0x0000001fff027819 */ /* 0x000fe200000114e1 */
[----:B------:R2:W3:Y:S04]  /*1b5d0*/  @!P4 LDG.E R222, [R4.64] ;  /* 0x0000000804dec981 */ /* 0x0004e8000c1e1900 */
[----:B--2---:R-:W-:Y:S02]  /*1b5e0*/  IMAD R4, R2, c[0x0][0x1e0], RZ ;  /* 0x0000780002047a24 */ /* 0x004fe400078e02ff */
[C---:B------:R-:W-:Y:S04]  /*1b5f0*/  IMAD.WIDE.U32 R2, R225.reuse, c[0x0][0x1e0], RZ ;  /* 0x00007800e1027a25 */ /* 0x040fe800078e00ff */
[----:B------:R-:W-:Y:S04]  /*1b600*/  IMAD R4, R225, c[0x0][0x1e4], R4 ;  /* 0x00007900e1047a24 */ /* 0x000fe800078e0204 */
[----:B------:R-:W-:Y:S01]  /*1b610*/  IMAD.IADD R3, R3, 0x1, R4 ;  /* 0x0000000103037824 */ /* 0x000fe200078e0204 */
[----:B---3--:R-:W-:Y:S03]  /*1b620*/  SHF.R.S32.HI R4, RZ, 0x1f, R222 ;  /* 0x0000001fff047819 */ /* 0x008fe600000114de */
        /* <DEDUP_REMOVED lines=9> */
.L_x_1166:
[----:B------:R-:W-:-:S05]  /*1b6c0*/  BRA.DIV ~URZ, `(.L_x_1064) ;  /* 0x000094e27f007947 */ /* 0x000fca000b800000 */
[----:B------:R-:W4:Y:S02]  /*1b6d0*/  SHFL.IDX PT, R2, R5, RZ, 0x181f ;  /* 0x00181fff05027589 */ /* 0x000f2400000e0000 */
[----:B----4-:R-:W-:Y:S05]  /*1b6e0*/  IADD3 R16, P0, R2, R8, RZ ;  /* 0x0000000802107210 */ /* 0x010fea0007f1e0ff */
[----:B---3--:R-:W-:Y:S01]  /*1b6f0*/  IMAD.X R17, R18, 0x1, R9, P0 ;  /* 0x0000000112117824 */ /* 0x008fe200000e0609 */
[----:B------:R-:W-:Y:S04]  /*1b700*/  IADD3 R2, P0, R2, R10, RZ ;  /* 0x0000000a02027210 */ /* 0x000fe80007f1e0ff */
[----:B------:R-:W-:Y:S01]  /*1b710*/  @!PT LDS RZ, [RZ] ;  /* 0x00000000fffff984 */ /* 0x000fe20000000800 */
[----:B------:R-:W-:Y:S01]  /*1b720*/  @!PT LDS RZ, [RZ] ;  /* 0x00000000fffff984 */ /* 0x000fe20000000800 */
[----:B------:R3:W-:Y:S01]  /*1b730*/  LDGSTS.E.BYPASS.LTC128B.128 [R210+0x8100], [R16.64], !P3 ;  /* 0x0810000010d27fae */ /* 0x0007e2000d901d48 */
[----:B------:R-:W-:Y:S05]  /*1b740*/  IMAD.X R3, R18, 0x1, R11, P0 ;  /* 0x0000000112037824 */ /* 0x000fea00000e060b */
[----:B------:R4:W-:Y:S04]  /*1b750*/  LDGSTS.E.BYPASS.LTC128B.128 [R210+0xb100], [R2.64], !P2 ;  /* 0x0b10000002d27fae */ /* 0x0009e8000d101d48 */
[----:B----4-:R-:W3:Y:S04]  /*1b760*/  SHFL.IDX PT, R2, R5, 0x1, 0x181f ;  /* 0x00381f0005027f89 */ /* 0x010ee800000e0000 */
[----:B------:R-:W4:Y:S04]  /*1b770*/  SHFL.IDX PT, R3, R4, 0x1, 0x181f ;  /* 0x00381f0004037f89 */ /* 0x000f2800000e0000 */
[----:B--2---:R-:W2:Y:S04]  /*1b780*/  SHFL.IDX PT, R4, R4, 0x2, 0x181f ;  /* 0x00581f0004047f89 */ /* 0x004ea800000e0000 */
[----:B------:R-:W1:Y:S01]  /*1b790*/  SHFL.IDX PT, R5, R5, 0x2, 0x181f ;  /* 0x00581f0005057f89 */ /* 0x000e6200000e0000 */
[C---:B---3--:R-:W-:Y:S05]  /*1b7a0*/  IADD3 R16, P0, R2.reuse, R8, RZ ;  /* 0x0000000802107210 */ /* 0x048fea0007f1e0ff */
[C---:B----4-:R-:W-:Y:S01]  /*1b7b0*/  IMAD.X R17, R3.reuse, 0x1, R9, P0 ;  /* 0x0000000103117824 */ /* 0x050fe200000e0609 */
[----:B------:R-:W-:Y:S04]  /*1b7c0*/  IADD3 R2, P0, R2, R10, RZ ;  /* 0x0000000a02027210 */ /* 0x000fe80007f1e0ff */
[----:B------:R3:W-:Y:S01]  /*1b7d0*/  LDGSTS.E.BYPASS.LTC128B.128 [R210+0x9100], [R16.64], !P3 ;  /* 0x0910000010d27fae */ /* 0x0007e2000d901d48 */
[----:B------:R-:W-:Y:S05]  /*1b7e0*/  IMAD.X R3, R3, 0x1, R11, P0 ;  /* 0x0000000103037824 */ /* 0x000fea00000e060b */
[----:B------:R3:W-:Y:S03]  /*1b7f0*/  LDGSTS.E.BYPASS.LTC128B.128 [R210+0xc100], [R2.64], !P2 ;  /* 0x0c10000002d27fae */ /* 0x0007e6000d101d48 */
.L_x_1167:
[C---:B-123--:R-:W-:Y:S05]  /*1b800*/  IADD3 R2, P0, R5.reuse, R8, RZ ;  /* 0x0000000805027210 */ /* 0x04efea0007f1e0ff */
[C---:B------:R-:W-:Y:S05]  /*1b810*/  IMAD.X R3, R4.reuse, 0x1, R9, P0 ;  /* 0x0000000104037824 */ /* 0x040fea00000e0609 */
[----:B------:R-:W-:Y:S01]  /*1b820*/  @!PT LDS RZ, [RZ] ;  /* 0x00000000fffff984 */ /* 0x000fe20000000800 */
[----:B------:R-:W-:Y:S01]  /*1b830*/  @!PT LDS RZ, [RZ] ;  /* 0x00000000fffff984 */ /* 0x000fe20000000800 */
[----:B------:R-:W-:Y:S01]  /*1b840*/  @!PT LDS RZ, [RZ] ;  /* 0x00000000fffff984 */ /* 0x000fe20000000800 */
[----:B------:R1:W-:Y:S02]  /*1b850*/  LDGSTS.E.BYPASS.LTC128B.128 [R210+0xa100], [R2.64], !P3 ;  /* 0x0a10000002d27fae */ /* 0x0003e4000d901d48 */
[----:B-1----:R-:W-:Y:S05]  /*1b860*/  IADD3 R2, P0, R5, R10, RZ ;  /* 0x0000000a05027210 */ /* 0x002fea0007f1e0ff */
[----:B------:R-:W-:Y:S05]  /*1b870*/  IMAD.X R3, R4, 0x1, R11, P0 ;  /* 0x0000000104037824 */ /* 0x000fea00000e060b */
[----:B------:R1:W-:Y:S03]  /*1b880*/  LDGSTS.E.BYPASS.LTC128B.128 [R210+0xd100], [R2.64], !P2 ;  /* 0x0d10000002d27fae */ /* 0x0003e6000d101d48 */
.L_x_1062:
[----:B---34-:R-:W-:Y:S05]  /*1b890*/  BSYNC B0 ;  /* 0x0000000000007941 */ /* 0x018fea0003800000 */
.L_x_1061:
[----:B------:R-:W-:Y:S01]  /*1b8a0*/  LOP3.LUT R11, RZ, c[0x0][0x324], RZ, 0x33, !PT ;  /* 0x0000c900ff0b7a12 */ /* 0x000fe200078e33ff */
[----:B-1----:R-:W3:Y:S01]  /*1b8b0*/  LDL R3, [R1+0xc] ;  /* 0x00000c0001037983 */ /* 0x002ee20000100800 */
[----:B------:R-:W-:Y:S03]  /*1b8c0*/  IMAD.MOV.U32 R4, RZ, RZ, c[0x0][0x2c4] ;  /* 0x0000b100ff047624 */ /* 0x000fe600078e00ff */
[----:B--2---:R-:W3:Y:S02]  /*1b8d0*/  LDL R2, [R1+0x14] ;  /* 0x0000140001027983 */ /* 0x004ee40000100800 */
[----:B------:R-:W-:Y:S01]  /*1b8e0*/  ISETP.NE.AND P0, PT, R4, 0x1, PT ;  /* 0x000000010400780c */ /* 0x000fe20003f05270 */
[----:B------:R-:W-:Y:S01]  /*1b8f0*/  IMAD R4, R212, -0x60, RZ ;  /* 0xffffffa0d4047824 */ /* 0x000fe200078e02ff */
[----:B------:R-:W0:Y:S01]  /*1b900*/  LDGDEPBAR ;  /* 0x00000000000079af */ /* 0x000e220000000000 */
[----:B---3--:R-:W-:Y:S10]  /*1b910*/  IMAD.IADD R8, R2, 0x1, R3 ;  /* 0x0000000102087824 */ /* 0x008ff400078e0203 */
[----:B------:R-:W-:Y:S05]  /*1b920*/  @P0 IMAD.HI.U32 R2, R8, c[0x0][0x2c8], RZ ;  /* 0x0000b20008020a27 */ /* 0x000fea00078e00ff */
[----:B------:R-:W-:Y:S02]  /*1b930*/  @P0 SHF.R.U32.HI R8, RZ, c[0x0][0x2cc], R2 ;  /* 0x0000b300ff080a19 */ /* 0x000fe40000011602 */
[----:B------:R-:W-:Y:S04]  /*1b940*/  IADD3 R2, -R245, 0x1, R4 ;  /* 0x00000001f5027810 */ /* 0x000fe80007ffe104 */
[----:B------:R-:W-:Y:S04]  /*1b950*/  IADD3 R9, -R243, R2, R244 ;  /* 0x00000002f3097210 */ /* 0x000fe80007ffe1f4 */
[----:B------:R-:W-:Y:S01]  /*1b960*/  IADD3 R10, R9, c[0x0][0x328], RZ ;  /* 0x0000ca00090a7a10 */ /* 0x000fe20007ffe0ff */
[----:B------:R-:W-:-:S05]  /*1b970*/  BRA.DIV ~URZ, `(.L_x_1065) ;  /* 0x000095227f007947 */ /* 0x000fca000b800000 */
[----:B------:R1:W2:Y:S02]  /*1b980*/  SHFL.IDX PT, R5, R8, RZ, 0x1c1f ;  /* 0x001c1fff08057589 */ /* 0x0002a400000e0000 */
.L_x_1168:
        /* <DEDUP_REMOVED lines=19> */
.L_x_1068:
[----:B------:R-:W-:Y:S04]  /*1bac0*/  MOV R11, c[0x0][0x32c] ;  /* 0x0000cb00000b7a02 */ /* 0x000fe80000000f00 */
[----:B------:R-:W-:Y:S11]  /*1bad0*/  ISETP.NE.AND P0, PT, R11, 0x1, PT ;  /* 0x000000010b00780c */ /* 0x000ff60003f05270 */
[----:B------:R-:W-:Y:S02]  /*1bae0*/  @!UPT UIADD3 URZ, URZ, URZ, URZ ;  /* 0x0000003f3f3ff290 */ /* 0x000fe4000fffe03f */
[----:B------:R-:W-:Y:S05]  /*1baf0*/  @P0 IMAD.HI.U32 R11, R5, c[0x0][0x330], RZ ;  /* 0x0000cc00050b0a27 */ /* 0x000fea00078e00ff */
[----:B------:R-:W-:Y:S02]  /*1bb00*/  @P0 SHF.R.U32.HI R5, RZ, c[0x0][0x334], R11 ;  /* 0x0000cd00ff050a19 */ /* 0x000fe4000001160b */
.L_x_1069:
[----:B------:R-:W-:Y:S05]  /*1bb10*/  BSYNC B0 ;  /* 0x0000000000007941 */ /* 0x000fea0003800000 */
.L_x_1067:
[----:B------:R-:W-:Y:S04]  /*1bb20*/  IMAD.IADD R11, R4, 0x1, -R245 ;  /* 0x00000001040b7824 */ /* 0x000fe800078e0af5 */
[----:B------:R-:W-:Y:S05]  /*1bb30*/  IMAD R5, R5, c[0x0][0x32c], R11 ;  /* 0x0000cb0005057a24 */ /* 0x000fea00078e020b */
[----:B------:R-:W-:Y:S02]  /*1bb40*/  IMNMX R2, R2, R5, !PT ;  /* 0x0000000502027217 */ /* 0x000fe40007800200 */
[----:B------:R-:W-:Y:S04]  /*1bb50*/  IADD3 R5, R5, c[0x0][0x32c], RZ ;  /* 0x0000cb0005057a10 */ /* 0x000fe80007ffe0ff */
[----:B------:R-:W-:Y:S02]  /*1bb60*/  IMNMX R3, R3, R5, PT ;  /* 0x0000000503037217 */ /* 0x000fe40003800200 */
.L_x_1066:
        /* <DEDUP_REMOVED lines=135> */
.L_x_1169:
        /* <DEDUP_REMOVED lines=19> */
.L_x_1073:
[----:B-12---:R-:W-:Y:S04]  /*1c510*/  MOV R8, c[0x0][0x32c] ;  /* 0x0000cb0000087a02 */ /* 0x006fe80000000f00 */
[----:B------:R-:W-:Y:S11]  /*1c520*/  ISETP.NE.AND P0, PT, R8, 0x1, PT ;  /* 0x000000010800780c */ /* 0x000ff60003f05270 */
[----:B------:R-:W-:Y:S02]  /*1c530*/  @!UPT UIADD3 URZ, URZ, URZ, URZ ;  /* 0x0000003f3f3ff290 */ /* 0x000fe4000fffe03f */
[----:B------:R-:W-:Y:S05]  /*1c540*/  @P0 IMAD.HI.U32 R8, R5, c[0x0][0x330], RZ ;  /* 0x0000cc0005080a27 */ /* 0x000fea00078e00ff */
[----:B------:R-:W-:Y:S02]  /*1c550*/  @P0 SHF.R.U32.HI R5, RZ, c[0x0][0x334], R8 ;  /* 0x0000cd00ff050a19 */ /* 0x000fe40000011608 */
.L_x_1074:
[----:B------:R-:W-:Y:S05]  /*1c560*/  BSYNC B0 ;  /* 0x0000000000007941 */ /* 0x000fea0003800000 */
.L_x_1072:
[----:B------:R-:W-:Y:S04]  /*1c570*/  IMAD.IADD R4, R4, 0x1, -R245 ;  /* 0x0000000104047824 */ /* 0x000fe800078e0af5 */
[----:B------:R-:W-:Y:S05]  /*1c580*/  IMAD R5, R5, c[0x0][0x32c], R4 ;  /* 0x0000cb0005057a24 */ /* 0x000fea00078e0204 */
[----:B------:R-:W-:Y:S02]  /*1c590*/  IMNMX R2, R2, R5, !PT ;  /* 0x0000000502027217 */ /* 0x000fe40007800200 */
[----:B------:R-:W-:Y:S04]  /*1c5a0*/  IADD3 R5, R5, c[0x0][0x32c], RZ ;  /* 0x0000cb0005057a10 */ /* 0x000fe80007ffe0ff */
[----:B------:R-:W-:Y:S02]  /*1c5b0*/  IMNMX R3, R3, R5, PT ;  /* 0x0000000503037217 */ /* 0x000fe40003800200 */
.L_x_1071:
        /* <DEDUP_REMOVED lines=140> */
.L_x_1170:
[----:B-12---:R-:W-:Y:S01]  /*1ce80*/  FMNMX.FTZ R4, R4, R2, !PT ;  /* 0x0000000204047209 */ /* 0x006fe20007810000 */
[----:B------:R-:W-:-:S05]  /*1ce90*/  BRA.DIV ~URZ, `(.L_x_1076) ;  /* 0x000081327f007947 */ /* 0x000fca000b800000 */
[----:B------:R-:W1:Y:S02]  /*1cea0*/  SHFL.BFLY PT, R2, R4, 0x1, 0x1f ;  /* 0x0c201f0004027f89 */ /* 0x000e6400000e0000 */
[----:B-1----:R-:W-:Y:S02]  /*1ceb0*/  FMNMX.FTZ R5, R4, R2, !PT ;  /* 0x0000000204057209 */ /* 0x002fe40007810000 */
[----:B------:R-:W1:Y:S02]  /*1cec0*/  SHFL.BFLY PT, R2, R8, 0x2, 0x1f ;  /* 0x0c401f0008027f89 */ /* 0x000e6400000e0000 */
[----:B-1----:R-:W-:Y:S05]  /*1ced0*/  FMNMX.FTZ R4, R8, R2, !PT ;  /* 0x0000000208047209 */ /* 0x002fea0007810000 */
[----:B------:R1:W2:Y:S02]  /*1cee0*/  SHFL.BFLY PT, R2, R4, 0x1, 0x1f ;  /* 0x0c201f0004027f89 */ /* 0x0002a400000e0000 */
.L_x_1171:
        /* <DEDUP_REMOVED lines=47> */
[----:B------:R-:W-:Y:S01]  /*1d1e0*/  ISETP.GT.AND P0, PT, R212, R242, PT ;  /* 0x000000f2d400720c */ /* 0x000fe20003f04270 */
[----:B------:R-:W-:Y:S02]  /*1d1f0*/  FMUL.FTZ R3, R3, c[0x0][0x2d0] ;  /* 0x0000b40003037a20 */ /* 0x000fe40000410000 */
        /* <DEDUP_REMOVED lines=342> */
[----:B------:R-:W-:Y:S01]  /*1e760*/  FADD.FTZ R3, R144, R2 ;  /* 0x0000000290037221 */ /* 0x000fe20000010000 */
[----:B------:R-:W-:Y:S03]  /*1e770*/  IADD3 R2, R212, -0x1, RZ ;  /* 0xffffffffd4027810 */ /* 0x000fe60007ffe0ff */
[C---:B----4-:R-:W-:Y:S04]  /*1e780*/  HMMA.16816.F32 R68, R140.reuse, R16, R68 ;  /* 0x000000108c44723c */ /* 0x050fe80000001844 */
[----:B------:R-:W-:Y:S01]  /*1e790*/  FADD.FTZ R236, R6, R3 ;  /* 0x0000000306ec7221 */ /* 0x000fe20000010000 */
[----:B------:R-:W-:Y:S02]  /*1e7a0*/  MOV R212, R2 ;  /* 0x0000000200d47202 */ /* 0x000fe40000000f00 */
[----:B------:R-:W-:Y:S01]  /*1e7b0*/  MOV R6, R5 ;  /* 0x0000000500067202 */ /* 0x000fe20000000f00 */
[----:B------:R-:W-:Y:S01]  /*1e7c0*/  HMMA.16816.F32 R72, R140, R18, R72 ;  /* 0x000000128c48723c */ /* 0x000fe20000001848 */
[----:B------:R-:W-:Y:S07]  /*1e7d0*/  @!UPT UIADD3 URZ, URZ, URZ, URZ ;  /* 0x0000003f3f3ff290 */ /* 0x000fee000fffe03f */
[----:B------:R-:W-:-:S11]  /*1e7e0*/  @P0 BRA `(.L_x_1077) ;  /* 0xffffb99000000947 */ /* 0x000fd6000383ffff */
.L_x_1059:
[----:B------:R-:W-:Y:S05]  /*1e7f0*/  BRA.DIV ~URZ, `(.L_x_1078) ;  /* 0x000068b27f007947 */ /* 0x000fea000b800000 */
[----:B------:R1:W2:Y:S02]  /*1e800*/  SHFL.BFLY PT, R2, R228, 0x2, 0x1f ;  /* 0x0c401f00e4027f89 */ /* 0x0002a400000e0000 */
.L_x_1172:
[----:B--2---:R-:W-:Y:S01]  /*1e810*/  FADD.FTZ R6, R2, R228 ;  /* 0x000000e402067221 */ /* 0x004fe20000010000 */
[----:B------:R-:W-:Y:S05]  /*1e820*/  BRA.DIV ~URZ, `(.L_x_1079) ;  /* 0x000068e27f007947 */ /* 0x000fea000b800000 */
[----:B------:R-:W2:Y:S04]  /*1e830*/  SHFL.BFLY PT, R2, R236, 0x2, 0x1f ;  /* 0x0c401f00ec027f89 */ /* 0x000ea800000e0000 */
[----:B------:R-:W3:Y:S01]  /*1e840*/  SHFL.BFLY PT, R3, R6, 0x1, 0x1f ;  /* 0x0c201f0006037f89 */ /* 0x000ee200000e0000 */
[----:B--2---:R-:W-:-:S02]  /*1e850*/  FADD.FTZ R4, R2, R236 ;  /* 0x000000ec02047221 */ /* 0x004fc40000010000 */
[----:B---3--:R-:W-:-:S03]  /*1e860*/  FADD.FTZ R6, R6, R3 ;  /* 0x0000000306067221 */ /* 0x008fc60000010000 */
[----:B------:R2:W3:Y:S04]  /*1e870*/  SHFL.BFLY PT, R2, R4, 0x1, 0x1f ;  /* 0x0c201f0004027f89 */ /* 0x0004e800000e0000 */
.L_x_1173:
[----:B------:R-:W-:Y:S01]  /*1e880*/  FSETP.NE.FTZ.AND P1, PT, R6, RZ, PT ;  /* 0x000000ff0600720b */ /* 0x000fe20003f35000 */
[----:B--23--:R-:W-:Y:S01]  /*1e890*/  FADD.FTZ R4, R2, R4 ;  /* 0x0000000402047221 */ /* 0x00cfe20000010000 */
[----:B------:R-:W-:Y:S02]  /*1e8a0*/  MOV R3, RZ ;  /* 0x000000ff00037202 */ /* 0x000fe40000000f00 */
[----:B------:R-:W-:Y:S02]  /*1e8b0*/  MOV R2, RZ ;  /* 0x000000ff00027202 */ /* 0x000fe40000000f00 */
[----:B------:R-:W-:Y:S02]  /*1e8c0*/  FSETP.NE.FTZ.AND P0, PT, R4, RZ, PT ;  /* 0x000000ff0400720b */ /* 0x000fe40003f15000 */
[----:B------:R-:W-:Y:S02]  /*1e8d0*/  MOV R25, 0xff800000 ;  /* 0xff80000000197802 */ /* 0x000fe40000000f00 */
[----:B------:R-:W-:-:S03]  /*1e8e0*/  MOV R24, 0xff800000 ;  /* 0xff80000000187802 */ /* 0x000fc60000000f00 */
[----:B------:R-:W2:Y:S08]  /*1e8f0*/  @P1 MUFU.RCP R3, R6 ;  /* 0x0000000600031308 */ /* 0x000eb00000001000 */
[----:B------:R3:W4:Y:S01]  /*1e900*/  @P1 MUFU.LG2 R9, R6 ;  /* 0x0000000600091308 */ /* 0x0007220000000c00 */
[----:B--2---:R-:W-:-:S07]  /*1e910*/  FMUL.FTZ R46, R3, R84 ;  /* 0x00000054032e7220 */ /* 0x004fce0000410000 */
[----:B------:R-:W2:Y:S01]  /*1e920*/  @P0 MUFU.RCP R2, R4 ;  /* 0x0000000400020308 */ /* 0x000ea20000001000 */
[C---:B------:R-:W-:Y:S02]  /*1e930*/  FMUL.FTZ R47, R3.reuse, R85 ;  /* 0x00000055032f7220 */ /* 0x040fe40000410000 */
[C---:B------:R-:W-:Y:S02]  /*1e940*/  FMUL.FTZ R54, R3.reuse, R128 ;  /* 0x0000008003367220 */ /* 0x040fe40000410000 */
[C---:B------:R-:W-:Y:S02]  /*1e950*/  FMUL.FTZ R55, R3.reuse, R129 ;  /* 0x0000008103377220 */ /* 0x040fe40000410000 */
[C---:B------:R-:W-:Y:S01]  /*1e960*/  FMUL.FTZ R30, R3.reuse, R124 ;  /* 0x0000007c031e7220 */ /* 0x040fe20000410000 */
[----:B---3--:R-:W-:Y:S01]  /*1e970*/  @P1 MOV R6, 0x3f317218 ;  /* 0x3f31721800061802 */ /* 0x008fe20000000f00 */
        /* <DEDUP_REMOVED lines=28> */
[----:B----4-:R-:W-:Y:S02]  /*1eb40*/  @P1 FMUL.FTZ R9, R9, 0.69314718246459960938 ;  /* 0x3f31721809091820 */ /* 0x010fe40000410000 */
[----:B------:R-:W-:Y:S02]  /*1eb50*/  @P1 FMUL.FTZ R6, R6, c[0x0][0x2d0] ;  /* 0x0000b40006061a20 */ /* 0x000fe40000410000 */
[----:B--2---:R-:W-:Y:S02]  /*1eb60*/  FMUL.FTZ R80, R2, R90 ;  /* 0x0000005a02507220 */ /* 0x004fe40000410000 */
[----:B------:R-:W-:Y:S01]  /*1eb70*/  @P1 FFMA.FTZ R25, R6, R5, R9 ;  /* 0x0000000506191223 */ /* 0x000fe20000010009 */
[----:B------:R-:W-:Y:S01]  /*1eb80*/  MOV R5, 0x1 ;  /* 0x0000000100057802 */ /* 0x000fe20000000f00 */
[----:B------:R-:W-:-:S02]  /*1eb90*/  FMUL.FTZ R81, R2, R91 ;  /* 0x0000005b02517220 */ /* 0x000fc40000410000 */
[C---:B------:R-:W-:Y:S02]  /*1eba0*/  FMUL.FTZ R90, R2.reuse, R82 ;  /* 0x00000052025a7220 */ /* 0x040fe40000410000 */
[C---:B------:R-:W-:Y:S02]  /*1ebb0*/  FMUL.FTZ R91, R2.reuse, R83 ;  /* 0x00000053025b7220 */ /* 0x040fe40000410000 */
[C---:B------:R-:W-:Y:S01]  /*1ebc0*/  FMUL.FTZ R82, R2.reuse, R62 ;  /* 0x0000003e02527220 */ /* 0x040fe20000410000 */
[----:B---3--:R-:W-:Y:S01]  /*1ebd0*/  @P0 MOV R4, 0x3f317218 ;  /* 0x3f31721800040802 */ /* 0x008fe20000000f00 */
        /* <DEDUP_REMOVED lines=31> */
.L_x_964:
[----:B------:R2:W5:Y:S04]  /*1edd0*/  LDL R6, [R1+0x18] ;  /* 0x0000180001067983 */ /* 0x0005680000100800 */
[----:B------:R-:W3:Y:S01]  /*1ede0*/  S2R R3, SR_TID.X ;  /* 0x0000000000037919 */ /* 0x000ee20000002100 */
[----:B------:R-:W-:Y:S01]  /*1edf0*/  BSSY B0, `(.L_x_1080) ;  /* 0x0000011000007945 */ /* 0x000fe20003800000 */
[----:B---3--:R-:W-:-:S13]  /*1ee00*/  LOP3.LUT P0, RZ, R3, 0xff, RZ, 0xc0, !PT ;  /* 0x000000ff03ff7812 */ /* 0x008fda000780c0ff */
[----:B------:R-:W-:Y:S05]  /*1ee10*/  @P0 BRA `(.L_x_1081) ;  /* 0x000000e000000947 */ /* 0x000fea0003800000 */
[----:B--2---:R-:W2:Y:S01]  /*1ee20*/  S2R R5, SR_LANEID ;  /* 0x0000000000057919 */ /* 0x004ea20000000000 */
[----:B------:R-:W-:Y:S01]  /*1ee30*/  VOTEU.ANY UR4, UPT, PT ;  /* 0x0000000000047886 */ /* 0x000fe200038e0100 */
[----:B------:R-:W-:Y:S01]  /*1ee40*/  IMAD.MOV.U32 R8, RZ, RZ, c[0x0][0x560] ;  /* 0x00015800ff087624 */ /* 0x000fe200078e00ff */
[----:B------:R-:W2:Y:S01]  /*1ee50*/  FLO.U32 R4, UR4 ;  /* 0x0000000400047d00 */ /* 0x000ea200080e0000 */
[----:B------:R-:W-:-:S07]  /*1ee60*/  IMAD.MOV.U32 R9, RZ, RZ, c[0x0][0x564] ;  /* 0x00015900ff097624 */ /* 0x000fce00078e00ff */
[----:B------:R-:W3:Y:S01]  /*1ee70*/  POPC R3, UR4 ;  /* 0x0000000400037d09 */ /* 0x000ee20008000000 */
[----:B--2---:R-:W-:-:S13]  /*1ee80*/  ISETP.EQ.U32.AND P0, PT, R4, R5, PT ;  /* 0x000000050400720c */ /* 0x004fda0003f02070 */
[----:B---3--:R-:W2:Y:S04]  /*1ee90*/  @P0 ATOMG.E.ADD.STRONG.GPU PT, R3, [R8.64], R3 ;  /* 0x00000003080309a8 */ /* 0x008ea800081ee1c8 */
[----:B------:R-:W3:Y:S04]  /*1eea0*/  S2R R5, SR_LTMASK ;  /* 0x0000000000057919 */ /* 0x000ee80000003900 */
[----:B--2---:R3:W2:Y:S02]  /*1eeb0*/  SHFL.IDX PT, R4, R3, R4, 0x1f ;  /* 0x00001f0403047589 */ /* 0x0046a400000e0000 */
[----:B---3--:R-:W-:-:S06]  /*1eec0*/  LOP3.LUT R3, R5, UR4, RZ, 0xc0, !PT ;  /* 0x0000000405037c12 */ /* 0x008fcc000f8ec0ff */
[----:B------:R-:W2:Y:S02]  /*1eed0*/  POPC R3, R3 ;  /* 0x0000000300037309 */ /* 0x000ea40000000000 */
[----:B--2--5:R-:W-:-:S05]  /*1eee0*/  IADD3 R6, R4, c[0x0][0xc], R3 ;  /* 0x0000030004067a10 */ /* 0x024fca0007ffe003 */
[----:B------:R2:W-:Y:S02]  /*1eef0*/  STL [R1+0x18], R6 ;  /* 0x0000180601007387 */ /* 0x0005e40000100800 */
.L_x_1081:
[----:B--2---:R-:W-:Y:S05]  /*1ef00*/  BSYNC B0 ;  /* 0x0000000000007941 */ /* 0x004fea0003800000 */
.L_x_1080:
[----:B------:R-:W-:Y:S01]  /*1ef10*/  PRMT R2, R2, 0x9910, RZ ;  /* 0x0000991002027816 */ /* 0x000fe200000000ff */
[----:B------:R-:W-:Y:S01]  /*1ef20*/  BSSY B1, `(.L_x_1082) ;  /* 0x00002d5000017945 */ /* 0x000fe20003800000 */
[----:B-----5:R-:W-:Y:S02]  /*1ef30*/  IMAD.MOV.U32 R29, RZ, RZ, R6 ;  /* 0x000000ffff1d7224 */ /* 0x020fe400078e0006 */
[----:B------:R-:W-:-:S13]  /*1ef40*/  ISETP.NE.AND P0, PT, R2, RZ, PT ;  /* 0x000000ff0200720c */ /* 0x000fda0003f05270 */
[----:B------:R-:W-:Y:S05]  /*1ef50*/  @!P0 BRA `(.L_x_1083) ;  /* 0x000021f000008947 */ /* 0x000fea0003800000 */
[----:B------:R-:W2:Y:S04]  /*1ef60*/  LDL R14, [R1+0x30] ;  /* 0x00003000010e7983 */ /* 0x000ea80000100800 */
        /* <DEDUP_REMOVED lines=13> */
[----:B--2---:R2:W-:Y:S04]  /*1f040*/  STS [R14+0x80], R2 ;  /* 0x000080020e007388 */ /* 0x0045e80000000800 */
[----:B------:R1:W-:Y:S04]  /*1f050*/  STS [R14+0x480], R3 ;  /* 0x000480030e007388 */ /* 0x0003e80000000800 */
[----:B---3--:R3:W-:Y:S01]  /*1f060*/  STS [R6], R4 ;  /* 0x0000000406007388 */ /* 0x0087e20000000800 */
[----:B--2---:R-:W-:-:S02]  /*1f070*/  F2FP.PACK_AB R2, R69, R68 ;  /* 0x000000444502723e */ /* 0x004fc400000000ff */
[----:B-1----:R-:W-:-:S03]  /*1f080*/  F2FP.PACK_AB R3, R33, R32 ;  /* 0x000000202103723e */ /* 0x002fc600000000ff */
        /* <DEDUP_REMOVED lines=21> */
[----:B------:R3:W-:Y:S04]  /*1f1e0*/  STS [R11], R5 ;  /* 0x000000050b007388 */ /* 0x0007e80000000800 */
[----:B------:R4:W-:Y:S01]  /*1f1f0*/  STS [R11+0x400], R3 ;  /* 0x000400030b007388 */ /* 0x0009e20000000800 */
[----:B-1----:R-:W-:Y:S02]  /*1f200*/  F2FP.PACK_AB R2, R93, R92 ;  /* 0x0000005c5d02723e */ /* 0x002fe400000000ff */
[----:B--2---:R-:W-:-:S03]  /*1f210*/  F2FP.PACK_AB R4, R45, R44 ;  /* 0x0000002c2d04723e */ /* 0x004fc600000000ff */
[----:B------:R-:W-:Y:S01]  /*1f220*/  STS [R14+0x4080], R2 ;  /* 0x004080020e007388 */ /* 0x000fe20000000800 */
[----:B---3--:R-:W-:Y:S02]  /*1f230*/  F2FP.PACK_AB R5, R61, R60 ;  /* 0x0000003c3d05723e */ /* 0x008fe400000000ff */
[----:B----4-:R-:W-:-:S03]  /*1f240*/  F2FP.PACK_AB R3, R81, R80 ;  /* 0x000000505103723e */ /* 0x010fc600000000ff */
[----:B------:R1:W-:Y:S04]  /*1f250*/  STS [R14+0x4480], R5 ;  /* 0x004480050e007388 */ /* 0x0003e80000000800 */
[----:B-1----:R-:W2:Y:S01]  /*1f260*/  LDL R14, [R1+0x24] ;  /* 0x00002400010e7983 */ /* 0x002ea20000100800 */
[----:B------:R-:W-:Y:S02]  /*1f270*/  F2FP.PACK_AB R2, R47, R46 ;  /* 0x0000002e2f02723e */ /* 0x000fe400000000ff */
[----:B------:R-:W-:Y:S01]  /*1f280*/  F2FP.PACK_AB R5, R87, R86 ;  /* 0x000000565705723e */ /* 0x000fe200000000ff */
[----:B------:R1:W-:Y:S04]  /*1f290*/  STS [R6+0x4000], R4 ;  /* 0x0040000406007388 */ /* 0x0003e80000000800 */
[----:B------:R3:W-:Y:S04]  /*1f2a0*/  STS [R6+0x4400], R3 ;  /* 0x0044000306007388 */ /* 0x0007e80000000800 */
[----:B------:R4:W-:Y:S04]  /*1f2b0*/  STS [R10+0x4080], R2 ;  /* 0x004080020a007388 */ /* 0x0009e80000000800 */
[----:B------:R4:W-:Y:S01]  /*1f2c0*/  STS [R10+0x4480], R5 ;  /* 0x004480050a007388 */ /* 0x0009e20000000800 */
[----:B-1----:R-:W-:-:S02]  /*1f2d0*/  F2FP.PACK_AB R4, R91, R90 ;  /* 0x0000005a5b04723e */ /* 0x002fc400000000ff */
[----:B---3--:R-:W-:Y:S02]  /*1f2e0*/  F2FP.PACK_AB R6, R49, R48 ;  /* 0x000000303106723e */ /* 0x008fe400000000ff */
[----:B------:R-:W-:Y:S02]  /*1f2f0*/  F2FP.PACK_AB R3, R85, R84 ;  /* 0x000000545503723e */ /* 0x000fe400000000ff */
[----:B----4-:R-:W-:Y:S01]  /*1f300*/  F2FP.PACK_AB R2, R83, R82 ;  /* 0x000000525302723e */ /* 0x010fe200000000ff */
[----:B------:R1:W-:Y:S01]  /*1f310*/  STS [R16+0x4000], R6 ;  /* 0x0040000610007388 */ /* 0x0003e20000000800 */
[----:B------:R-:W-:-:S03]  /*1f320*/  F2FP.PACK_AB R5, R65, R64 ;  /* 0x000000404105723e */ /* 0x000fc600000000ff */
[----:B------:R3:W-:Y:S04]  /*1f330*/  STS [R16+0x4400], R4 ;  /* 0x0044000410007388 */ /* 0x0007e80000000800 */
[----:B------:R4:W-:Y:S04]  /*1f340*/  STS [R15+0x4080], R3 ;  /* 0x004080030f007388 */ /* 0x0009e80000000800 */
[----:B------:R4:W-:Y:S04]  /*1f350*/  STS [R15+0x4480], R2 ;  /* 0x004480020f007388 */ /* 0x0009e80000000800 */
[----:B------:R-:W-:Y:S01]  /*1f360*/  STS [R9+0x4000], R5 ;  /* 0x0040000509007388 */ /* 0x000fe20000000800 */
[----:B------:R-:W-:-:S02]  /*1f370*/  ISETP.NE.U32.AND P0, PT, RZ, c[0x0][0x508], PT ;  /* 0x00014200ff007a0c */ /* 0x000fc40003f05070 */
[----:B------:R-:W-:Y:S01]  /*1f380*/  ISETP.NE.U32.AND P2, PT, RZ, c[0x0][0x500], PT ;  /* 0x00014000ff007a0c */ /* 0x000fe20003f45070 */
[----:B------:R-:W2:Y:S01]  /*1f390*/  LDL.LU R10, [R1+0x1c] ;  /* 0x00001c00010a7983 */ /* 0x000ea20000300800 */
[----:B------:R-:W-:Y:S01]  /*1f3a0*/  ISETP.NE.AND.EX P1, PT, RZ, c[0x0][0x50c], PT, P0 ;  /* 0x00014300ff007a0c */ /* 0x000fe20003f25300 */
[----:B------:R-:W-:Y:S01]  /*1f3b0*/  IMAD.MOV.U32 R17, RZ, RZ, c[0x0][0x388] ;  /* 0x0000e200ff117624 */ /* 0x000fe200078e00ff */
[----:B------:R-:W-:Y:S02]  /*1f3c0*/  ISETP.NE.AND.EX P2, PT, RZ, c[0x0][0x504], PT, P2 ;  /* 0x00014100ff007a0c */ /* 0x000fe40003f45320 */
[----:B-1----:R-:W-:Y:S02]  /*1f3d0*/  F2FP.PACK_AB R6, R27, R26 ;  /* 0x0000001a1b06723e */ /* 0x002fe400000000ff */
[----:B---3--:R-:W-:Y:S02]  /*1f3e0*/  F2FP.PACK_AB R4, R67, R66 ;  /* 0x000000424304723e */ /* 0x008fe400000000ff */
[----:B----4-:R-:W-:-:S03]  /*1f3f0*/  F2FP.PACK_AB R3, R51, R50 ;  /* 0x000000323303723e */ /* 0x010fc600000000ff */
[----:B------:R1:W-:Y:S01]  /*1f400*/  STS [R9+0x4400], R4 ;  /* 0x0044000409007388 */ /* 0x0003e20000000800 */
[----:B------:R-:W-:-:S03]  /*1f410*/  F2FP.PACK_AB R2, R63, R62 ;  /* 0x0000003e3f02723e */ /* 0x000fc600000000ff */
[----:B------:R3:W-:Y:S04]  /*1f420*/  STS [R8+0x4080], R3 ;  /* 0x0040800308007388 */ /* 0x0007e80000000800 */
[----:B------:R4:W-:Y:S04]  /*1f430*/  STS [R8+0x4480], R2 ;  /* 0x0044800208007388 */ /* 0x0009e80000000800 */
[----:B------:R2:W-:Y:S01]  /*1f440*/  STS [R11+0x4000], R6 ;  /* 0x004000060b007388 */ /* 0x0005e20000000800 */
[----:B-1----:R-:W-:Y:S02]  /*1f450*/  IMAD.MOV.U32 R4, RZ, RZ, 0x4 ;  /* 0x00000004ff047424 */ /* 0x002fe400078e00ff */
[----:B---3--:R-:W-:Y:S01]  /*1f460*/  IMAD.MOV.U32 R3, RZ, RZ, RZ ;  /* 0x000000ffff037224 */ /* 0x008fe200078e00ff */
[----:B----4-:R-:W-:-:S05]  /*1f470*/  F2FP.PACK_AB R2, R57, R56 ;  /* 0x000000383902723e */ /* 0x010fca00000000ff */
[----:B------:R1:W-:Y:S01]  /*1f480*/  STS [R11+0x4400], R2 ;  /* 0x004400020b007388 */ /* 0x0003e20000000800 */
[----:B--2---:R-:W-:-:S03]  /*1f490*/  @P1 IMAD.WIDE R8, R14, R4, c[0x0][0x508] ;  /* 0x000142000e081625 */ /* 0x004fc600078e0204 */
[----:B------:R-:W-:Y:S01]  /*1f4a0*/  BAR.SYNC.DEFER_BLOCKING 0x1, 0x100 ;  /* 0x0044000000007b1d */ /* 0x000fe20000010000 */
[----:B------:R-:W-:-:S05]  /*1f4b0*/  IMAD.WIDE R4, R14, R4, c[0x0][0x500] ;  /* 0x000140000e047625 */ /* 0x000fca00078e0204 */
[----:B------:R1:W5:Y:S04]  /*1f4c0*/  @P1 LDG.E R17, [R8.64] ;  /* 0x0000000808111981 */ /* 0x000368000c1e1900 */
[----:B------:R1:W5:Y:S01]  /*1f4d0*/  @P2 LDG.E R3, [R4.64] ;  /* 0x0000000804032981 */ /* 0x000362000c1e1900 */
[----:B------:R-:W-:-:S04]  /*1f4e0*/  ISETP.NE.AND P0, PT, R10, RZ, PT ;  /* 0x000000ff0a00720c */ /* 0x000fc80003f05270 */
[----:B------:R-:W-:Y:S01]  /*1f4f0*/  SEL R6, R10, c[0x0][0x3d4], P0 ;  /* 0x0000f5000a067a07 */ /* 0x000fe20000000000 */
[----:B------:R-:W-:Y:S05]  /*1f500*/  @P1 BRA `(.L_x_1084) ;  /* 0x0000004000001947 */ /* 0x000fea0003800000 */
[----:B-1----:R-:W-:Y:S05]  /*1f510*/  @!P2 BRA `(.L_x_1084) ;  /* 0x000000300000a947 */ /* 0x002fea0003800000 */
[----:B------:R1:W2:Y:S04]  /*1f520*/  LDG.E R2, [R4.64] ;  /* 0x0000000804027981 */ /* 0x0002a8000c1e1900 */
[----:B-1----:R-:W2:Y:S02]  /*1f530*/  LDG.E R4, [R4.64+0x4] ;  /* 0x0000040804047981 */ /* 0x002ea4000c1e1900 */
[----:B--2--5:R-:W-:Y:S02]  /*1f540*/  IADD3 R17, -R2, R4, RZ ;  /* 0x0000000402117210 */ /* 0x024fe40007ffe1ff */
.L_x_1084:
[----:B-1----:R-:W2:Y:S04]  /*1f550*/  LDL R8, [R1+0x14] ;  /* 0x0000140001087983 */ /* 0x002ea80000100800 */
[----:B------:R-:W3:Y:S04]  /*1f560*/  LDL.LU R5, [R1+0x20] ;  /* 0x0000200001057983 */ /* 0x000ee80000300800 */
[----:B------:R-:W2:Y:S04]  /*1f570*/  LDL R28, [R1+0xc] ;  /* 0x00000c00011c7983 */ /* 0x000ea80000100800 */
[----:B------:R-:W4:Y:S04]  /*1f580*/  LDL R70, [R1+0x28] ;  /* 0x0000280001467983 */ /* 0x000f280000100800 */
[----:B------:R-:W4:Y:S01]  /*1f590*/  LDL R71, [R1+0x68] ;  /* 0x0000680001477983 */ /* 0x000f220000100800 */
        /* <DEDUP_REMOVED lines=10> */
[----:B------:R-:W-:Y:S02]  /*1f640*/  ISETP.NE.AND.EX P0, PT, RZ, c[0x0][0x504], PT, P0 ;  /* 0x00014100ff007a0c */ /* 0x000fe40003f05300 */
[----:B------:R-:W-:Y:S02]  /*1f650*/  SHF.R.S32.HI R4, RZ, 0x1f, R14 ;  /* 0x0000001fff047819 */ /* 0x000fe4000001140e */
[----:B------:R-:W-:Y:S01]  /*1f660*/  SEL R2, R14, RZ, !P0 ;  /* 0x000000ff0e027207 */ /* 0x000fe20004000000 */
[----:B------:R-:W1:Y:S01]  /*1f670*/  S2R R74, SR_TID.X ;  /* 0x00000000004a7919 */ /* 0x000e620000002100 */
[----:B---3--:R-:W-:Y:S01]  /*1f680*/  LOP3.LUT R5, R5, 0xffff, RZ, 0xc0, !PT ;  /* 0x0000ffff05057812 */ /* 0x008fe200078ec0ff */
[----:B--2---:R-:W-:Y:S01]  /*1f690*/  IMAD.IADD R6, R8, 0x1, R28 ;  /* 0x0000000108067824 */ /* 0x004fe200078e021c */
[----:B------:R-:W-:Y:S01]  /*1f6a0*/  SEL R8, R4, RZ, !P0 ;  /* 0x000000ff04087207 */ /* 0x000fe20004000000 */
[----:B-1----:R-:W-:-:S02]  /*1f6b0*/  IMAD R4, R11, R2, RZ ;  /* 0x000000020b047224 */ /* 0x002fc400078e02ff */
[----:B------:R-:W-:-:S04]  /*1f6c0*/  @P3 IMAD.HI.U32 R14, R6, c[0x0][0x4ec], RZ ;  /* 0x00013b00060e3a27 */ /* 0x000fc800078e00ff */
[C---:B------:R-:W-:Y:S02]  /*1f6d0*/  IMAD R16, R10.reuse, R8, R4 ;  /* 0x000000080a107224 */ /* 0x040fe400078e0204 */
[----:B------:R-:W-:-:S04]  /*1f6e0*/  IMAD.WIDE.U32 R8, R10, R2, RZ ;  /* 0x000000020a087225 */ /* 0x000fc800078e00ff */
[----:B------:R-:W-:-:S04]  /*1f6f0*/  IMAD.WIDE.U32 R10, R18, R5, RZ ;  /* 0x00000005120a7225 */ /* 0x000fc800078e00ff */
[----:B------:R-:W-:Y:S01]  /*1f700*/  IMAD.MOV.U32 R4, RZ, RZ, R6 ;  /* 0x000000ffff047224 */ /* 0x000fe200078e0006 */
[----:B------:R-:W-:Y:S01]  /*1f710*/  @P3 SHF.R.U32.HI R4, RZ, c[0x0][0x4f0], R14 ;  /* 0x00013c00ff043a19 */ /* 0x000fe2000001160e */
[----:B------:R-:W-:Y:S01]  /*1f720*/  IMAD R15, R19, R5, RZ ;  /* 0x00000005130f7224 */ /* 0x000fe200078e02ff */
[----:B----4-:R-:W-:Y:S01]  /*1f730*/  SEL R14, R70, RZ, P2 ;  /* 0x000000ff460e7207 */ /* 0x010fe20001000000 */
        /* <DEDUP_REMOVED lines=45> */
[----:B------:R-:W-:Y:S01]  /*1fa10*/  IADD3 R6, R0, R28, RZ ;  /* 0x0000001c00067210 */ /* 0x000fe20007ffe0ff */
        /* <DEDUP_REMOVED lines=34> */
[----:B------:R-:W-:Y:S02]  /*1fc40*/  IADD3 R5, R101, R28, RZ ;  /* 0x0000001c65057210 */ /* 0x000fe40007ffe0ff */
[----:B------:R-:W-:Y:S01]  /*1fc50*/  LEA.HI.X R6, R2, c[0x0][0x384], R3, 0x1, P0 ;  /* 0x0000e10002067a11 */ /* 0x000fe200000f0c03 */
[----:B------:R-:W-:Y:S05]  /*1fc60*/  BRA.DIV ~URZ, `(.L_x_1086) ;  /* 0x000055927f007947 */ /* 0x000fea000b800000 */
[----:B--234-:R2:W3:Y:S02]  /*1fc70*/  SHFL.IDX PT, R9, R6, RZ, 0x181f ;  /* 0x00181fff06097589 */ /* 0x01c4e400000e0000 */
.L_x_1174:
[----:B------:R-:W-:Y:S05]  /*1fc80*/  BRA.DIV ~URZ, `(.L_x_1087) ;  /* 0x000055e27f007947 */ /* 0x000fea000b800000 */
[----:B------:R4:W2:Y:S02]  /*1fc90*/  SHFL.IDX PT, R2, R8, RZ, 0x181f ;  /* 0x00181fff08027589 */ /* 0x0008a400000e0000 */
.L_x_1175:
[----:B------:R-:W-:Y:S01]  /*1fca0*/  ISETP.GE.AND P0, PT, R5, R4, PT ;  /* 0x000000040500720c */ /* 0x000fe20003f06270 */
[----:B------:R-:W-:-:S12]  /*1fcb0*/  BSSY B0, `(.L_x_1088) ;  /* 0x000000a000007945 */ /* 0x000fd80003800000 */
[----:B------:R-:W-:Y:S05]  /*1fcc0*/  @P0 BRA `(.L_x_1089) ;  /* 0x0000008000000947 */ /* 0x000fea0003800000 */
[----:B------:R-:W-:Y:S02]  /*1fcd0*/  ISETP.GE.AND P1, PT, R76, c[0x0][0x3c8], PT ;  /* 0x0000f2004c007a0c */ /* 0x000fe40003f26270 */
[----:B------:R-:W-:-:S11]  /*1fce0*/  ISETP.GE.AND P0, PT, R211, c[0x0][0x3c8], PT ;  /* 0x0000f200d3007a0c */ /* 0x000fd60003f06270 */
[CC--:B--2---:R-:W-:Y:S02]  /*1fcf0*/  @!P1 LEA R10, P3, R76.reuse, R2.reuse, 0x1 ;  /* 0x000000024c0a9211 */ /* 0x0c4fe400078608ff */
[C---:B------:R-:W-:Y:S02]  /*1fd00*/  @!P0 LEA R2, P2, R211.reuse, R2, 0x1 ;  /* 0x00000002d3028211 */ /* 0x040fe400078408ff */
[-C--:B---3--:R-:W-:Y:S02]  /*1fd10*/  @!P1 LEA.HI.X R11, R76, R9.reuse, R77, 0x1, P3 ;  /* 0x000000094c0b9211 */ /* 0x088fe400018f0c4d */
[----:B------:R-:W-:-:S03]  /*1fd20*/  @!P0 LEA.HI.X R3, R211, R9, R238, 0x1, P2 ;  /* 0x00000009d3038211 */ /* 0x000fc600010f0cee */
[----:B------:R2:W-:Y:S04]  /*1fd30*/  @!P1 ST.E.128 [R10.64], R20 ;  /* 0x000000140a009985 */ /* 0x0005e8000c101d08 */
[----:B-1----:R2:W-:Y:S02]  /*1fd40*/  @!P0 ST.E.128 [R2.64], R16 ;  /* 0x0000001002008985 */ /* 0x0025e4000c101d08 */
.L_x_1089:
[----:B------:R-:W-:Y:S05]  /*1fd50*/  BSYNC B0 ;  /* 0x0000000000007941 */ /* 0x000fea0003800000 */
.L_x_1088:
[----:B------:R-:W-:Y:S05]  /*1fd60*/  BRA.DIV ~URZ, `(.L_x_1090) ;  /* 0x000055727f007947 */ /* 0x000fea000b800000 */
[----:B---3--:R3:W4:Y:S04]  /*1fd70*/  SHFL.IDX PT, R9, R6, 0x1, 0x181f ;  /* 0x00381f0006097f89 */ /* 0x00872800000e0000 */
[----:B--2---:R3:W2:Y:S02]  /*1fd80*/  SHFL.IDX PT, R2, R8, 0x1, 0x181f ;  /* 0x00381f0008027f89 */ /* 0x0046a400000e0000 */
.L_x_1176:
[----:B------:R-:W-:Y:S01]  /*1fd90*/  IADD3 R3, R5, 0x20, RZ ;  /* 0x0000002005037810 */ /* 0x000fe20007ffe0ff */
[----:B------:R-:W-:Y:S03]  /*1fda0*/  BSSY B0, `(.L_x_1091) ;  /* 0x000000b000007945 */ /* 0x000fe60003800000 */
[----:B------:R-:W-:-:S13]  /*1fdb0*/  ISETP.GE.AND P0, PT, R3, R4, PT ;  /* 0x000000040300720c */ /* 0x000fda0003f06270 */
[----:B------:R-:W-:Y:S05]  /*1fdc0*/  @P0 BRA `(.L_x_1092) ;  /* 0x0000008000000947 */ /* 0x000fea0003800000 */
[----:B------:R-:W-:Y:S02]  /*1fdd0*/  ISETP.GE.AND P1, PT, R76, c[0x0][0x3c8], PT ;  /* 0x0000f2004c007a0c */ /* 0x000fe40003f26270 */
[----:B------:R-:W-:-:S11]  /*1fde0*/  ISETP.GE.AND P0, PT, R211, c[0x0][0x3c8], PT ;  /* 0x0000f200d3007a0c */ /* 0x000fd60003f06270 */
[CC--:B--2---:R-:W-:Y:S02]  /*1fdf0*/  @!P1 LEA R10, P3, R76.reuse, R2.reuse, 0x1 ;  /* 0x000000024c0a9211 */ /* 0x0c4fe400078608ff */
[C---:B------:R-:W-:Y:S02]  /*1fe00*/  @!P0 LEA R2, P2, R211.reuse, R2, 0x1 ;  /* 0x00000002d3028211 */ /* 0x040fe400078408ff */
[-C--:B----4-:R-:W-:Y:S02]  /*1fe10*/  @!P1 LEA.HI.X R11, R76, R9.reuse, R77, 0x1, P3 ;  /* 0x000000094c0b9211 */ /* 0x090fe400018f0c4d */
[----:B------:R-:W-:-:S03]  /*1fe20*/  @!P0 LEA.HI.X R3, R211, R9, R238, 0x1, P2 ;  /* 0x00000009d3038211 */ /* 0x000fc600010f0cee */
[----:B------:R2:W-:Y:S04]  /*1fe30*/  @!P1 ST.E.128 [R10.64], R32 ;  /* 0x000000200a009985 */ /* 0x0005e8000c101d08 */
[----:B-1----:R2:W-:Y:S02]  /*1fe40*/  @!P0 ST.E.128 [R2.64], R24 ;  /* 0x0000001802008985 */ /* 0x0025e4000c101d08 */
.L_x_1092:
[----:B------:R-:W-:Y:S05]  /*1fe50*/  BSYNC B0 ;  /* 0x0000000000007941 */ /* 0x000fea0003800000 */
.L_x_1091:
[----:B------:R-:W-:Y:S05]  /*1fe60*/  BRA.DIV ~URZ, `(.L_x_1093) ;  /* 0x000055427f007947 */ /* 0x000fea000b800000 */
[----:B----4-:R4:W3:Y:S02]  /*1fe70*/  SHFL.IDX PT, R9, R6, 0x2, 0x181f ;  /* 0x00581f0006097f89 */ /* 0x0108e400000e0000 */
.L_x_1177:
[----:B------:R-:W-:Y:S05]  /*1fe80*/  BRA.DIV ~URZ, `(.L_x_1094) ;  /* 0x000055927f007947 */ /* 0x000fea000b800000 */
[----:B--2---:R2:W4:Y:S02]  /*1fe90*/  SHFL.IDX PT, R2, R8, 0x2, 0x181f ;  /* 0x00581f0008027f89 */ /* 0x00452400000e0000 */
.L_x_1178:
[----:B------:R-:W-:Y:S01]  /*1fea0*/  IADD3 R3, R5, 0x40, RZ ;  /* 0x0000004005037810 */ /* 0x000fe20007ffe0ff */
[----:B------:R-:W-:Y:S03]  /*1feb0*/  BSSY B0, `(.L_x_1095) ;  /* 0x000000b000007945 */ /* 0x000fe60003800000 */
[----:B------:R-:W-:-:S13]  /*1fec0*/  ISETP.GE.AND P0, PT, R3, R4, PT ;  /* 0x000000040300720c */ /* 0x000fda0003f06270 */
[----:B------:R-:W-:Y:S05]  /*1fed0*/  @P0 BRA `(.L_x_1096) ;  /* 0x0000008000000947 */ /* 0x000fea0003800000 */
[----:B------:R-:W-:Y:S02]  /*1fee0*/  ISETP.GE.AND P1, PT, R76, c[0x0][0x3c8], PT ;  /* 0x0000f2004c007a0c */ /* 0x000fe40003f26270 */
[----:B------:R-:W-:-:S11]  /*1fef0*/  ISETP.GE.AND P0, PT, R211, c[0x0][0x3c8], PT ;  /* 0x0000f200d3007a0c */ /* 0x000fd60003f06270 */
[CC--:B----4-:R-:W-:Y:S02]  /*1ff00*/  @!P1 LEA R10, P3, R76.reuse, R2.reuse, 0x1 ;  /* 0x000000024c0a9211 */ /* 0x0d0fe400078608ff */
[C---:B------:R-:W-:Y:S02]  /*1ff10*/  @!P0 LEA R2, P2, R211.reuse, R2, 0x1 ;  /* 0x00000002d3028211 */ /* 0x040fe400078408ff */
[-C--:B---3--:R-:W-:Y:S02]  /*1ff20*/  @!P1 LEA.HI.X R11, R76, R9.reuse, R77, 0x1, P3 ;  /* 0x000000094c0b9211 */ /* 0x088fe400018f0c4d */
[----:B------:R-:W-:-:S03]  /*1ff30*/  @!P0 LEA.HI.X R3, R211, R9, R238, 0x1, P2 ;  /* 0x00000009d3038211 */ /* 0x000fc600010f0cee */
[----:B------:R3:W-:Y:S04]  /*1ff40*/  @!P1 ST.E.128 [R10.64], R40 ;  /* 0x000000280a009985 */ /* 0x0007e8000c101d08 */
[----:B-1----:R3:W-:Y:S02]  /*1ff50*/  @!P0 ST.E.128 [R2.64], R36 ;  /* 0x0000002402008985 */ /* 0x0027e4000c101d08 */
.L_x_1096:
[----:B------:R-:W-:Y:S05]  /*1ff60*/  BSYNC B0 ;  /* 0x0000000000007941 */ /* 0x000fea0003800000 */
.L_x_1095:
[----:B------:R-:W-:Y:S05]  /*1ff70*/  BRA.DIV ~URZ, `(.L_x_1097) ;  /* 0x000055127f007947 */ /* 0x000fea000b800000 */
[----:B---3--:R3:W2:Y:S04]  /*1ff80*/  SHFL.IDX PT, R9, R6, 0x3, 0x181f ;  /* 0x00781f0006097f89 */ /* 0x0086a800000e0000 */
[----:B----4-:R3:W4:Y:S02]  /*1ff90*/  SHFL.IDX PT, R6, R8, 0x3, 0x181f ;  /* 0x00781f0008067f89 */ /* 0x01072400000e0000 */
.L_x_1179:
        /* <DEDUP_REMOVED lines=13> */
.L_x_1085:
        /* <DEDUP_REMOVED lines=34> */
.L_x_1180:
[----:B------:R-:W-:Y:S05]  /*20290*/  BRA.DIV ~URZ, `(.L_x_1100) ;  /* 0x000053327f007947 */ /* 0x000fea000b800000 */
[----:B------:R3:W4:Y:S02]  /*202a0*/  SHFL.IDX PT, R2, R5, RZ, 0x1c1f ;  /* 0x001c1fff05027589 */ /* 0x00072400000e0000 */
.L_x_1181:
        /* <DEDUP_REMOVED lines=10> */
[----:B--2---:R-:W-:Y:S01]  /*20350*/  @!P1 IMAD.MOV.U32 R3, RZ, RZ, R4 ;  /* 0x000000ffff039224 */ /* 0x004fe200078e0004 */
[----:B------:R-:W-:Y:S02]  /*20360*/  SHF.R.S32.HI R16, RZ, 0x1f, R16 ;  /* 0x0000001fff107819 */ /* 0x000fe40000011410 */
[----:B----4-:R-:W-:Y:S01]  /*20370*/  @!P0 LEA R8, P2, R15, R2, 0x2 ;  /* 0x000000020f088211 */ /* 0x010fe200078410ff */
[C---:B------:R-:W-:Y:S01]  /*20380*/  @!P1 IMAD.WIDE R10, R245.reuse, 0x4, R2 ;  /* 0x00000004f50a9825 */ /* 0x040fe200078e0202 */
[----:B------:R-:W-:-:S02]  /*20390*/  IADD3 R19, R245, 0x20, RZ ;  /* 0x00000020f5137810 */ /* 0x000fc40007ffe0ff */
[----:B------:R-:W-:Y:S02]  /*203a0*/  @!P0 LEA.HI.X R9, R15, R4, R16, 0x2, P2 ;  /* 0x000000040f098211 */ /* 0x000fe400010f1410 */
[C---:B------:R-:W-:Y:S01]  /*203b0*/  IADD3 R15, R245.reuse, 0x28, RZ ;  /* 0x00000028f50f7810 */ /* 0x040fe20007ffe0ff */
[----:B------:R2:W-:Y:S01]  /*203c0*/  @!P1 ST.E.64 [R10.64], R54 ;  /* 0x000000360a009985 */ /* 0x0005e2000c101b08 */
[----:B------:R-:W-:Y:S02]  /*203d0*/  IADD3 R20, R245, 0x10, RZ ;  /* 0x00000010f5147810 */ /* 0x000fe40007ffe0ff */
[----:B------:R-:W-:Y:S01]  /*203e0*/  ISETP.GE.AND P2, PT, R19, c[0x0][0x3c8], PT ;  /* 0x0000f20013007a0c */ /* 0x000fe20003f46270 */
[----:B------:R4:W-:Y:S01]  /*203f0*/  @!P0 ST.E.64 [R8.64], R30 ;  /* 0x0000001e08008985 */ /* 0x0009e2000c101b08 */
[----:B------:R-:W-:Y:S02]  /*20400*/  IADD3 R16, R245, 0x18, RZ ;  /* 0x00000018f5107810 */ /* 0x000fe40007ffe0ff */
[----:B------:R-:W-:-:S02]  /*20410*/  ISETP.GE.AND P1, PT, R15, c[0x0][0x3c8], PT ;  /* 0x0000f2000f007a0c */ /* 0x000fc40003f26270 */
[----:B------:R-:W-:Y:S02]  /*20420*/  SHF.R.S32.HI R20, RZ, 0x1f, R20 ;  /* 0x0000001fff147819 */ /* 0x000fe40000011414 */
[----:B------:R-:W-:Y:S02]  /*20430*/  SHF.R.S32.HI R16, RZ, 0x1f, R16 ;  /* 0x0000001fff107819 */ /* 0x000fe40000011410 */
[C---:B------:R-:W-:Y:S02]  /*20440*/  IADD3 R21, R245.reuse, 0x20, RZ ;  /* 0x00000020f5157810 */ /* 0x040fe40007ffe0ff */
[----:B------:R-:W-:Y:S02]  /*20450*/  IADD3 R3, R245, 0x48, RZ ;  /* 0x00000048f5037810 */ /* 0x000fe40007ffe0ff */
[----:B------:R-:W-:Y:S02]  /*20460*/  SHF.R.S32.HI R21, RZ, 0x1f, R21 ;  /* 0x0000001fff157819 */ /* 0x000fe40000011415 */
[----:B------:R-:W-:-:S02]  /*20470*/  SHF.R.S32.HI R3, RZ, 0x1f, R3 ;  /* 0x0000001fff037819 */ /* 0x000fc40000011403 */
        /* <DEDUP_REMOVED lines=35> */
[----:B------:R-:W-:Y:S01]  /*206b0*/  @!P2 LEA R14, P0, R18, R2, 0x2 ;  /* 0x00000002120ea211 */ /* 0x000fe200078010ff */
[----:B------:R4:W-:Y:S01]  /*206c0*/  @!P4 ST.E.64 [R8.64], R42 ;  /* 0x0000002a0800c985 */ /* 0x0009e2000c101b08 */
[----:B------:R-:W-:Y:S02]  /*206d0*/  ISETP.GE.AND P5, PT, R20, c[0x0][0x3c8], PT ;  /* 0x0000f20014007a0c */ /* 0x000fe40003fa6270 */
[----:B------:R-:W-:-:S04]  /*206e0*/  SHF.R.S32.HI R21, RZ, 0x1f, R21 ;  /* 0x0000001fff157819 */ /* 0x000fc80000011415 */
[----:B------:R-:W-:Y:S02]  /*206f0*/  @!P2 LEA.HI.X R15, R18, R4, R21, 0x2, P0 ;  /* 0x00000004120fa211 */ /* 0x000fe400000f1415 */
[C---:B------:R-:W-:Y:S02]  /*20700*/  IADD3 R18, R245.reuse, 0x60, RZ ;  /* 0x00000060f5127810 */ /* 0x040fe40007ffe0ff */
[----:B------:R-:W-:Y:S01]  /*20710*/  IADD3 R21, R245, 0x58, RZ ;  /* 0x00000058f5157810 */ /* 0x000fe20007ffe0ff */
[----:B------:R5:W-:Y:S01]  /*20720*/  @!P2 ST.E.64 [R14.64], R92 ;  /* 0x0000005c0e00a985 */ /* 0x000be2000c101b08 */
[----:B------:R-:W-:Y:S02]  /*20730*/  ISETP.GE.AND P4, PT, R18, c[0x0][0x3c8], PT ;  /* 0x0000f20012007a0c */ /* 0x000fe40003f86270 */
[----:B------:R-:W-:Y:S02]  /*20740*/  SHF.R.S32.HI R21, RZ, 0x1f, R21 ;  /* 0x0000001fff157819 */ /* 0x000fe40000011415 */
[----:B--2---:R-:W-:-:S02]  /*20750*/  @!P6 LEA R10, P0, R16, R2, 0x2 ;  /* 0x00000002100ae211 */ /* 0x004fc400078010ff */
        /* <DEDUP_REMOVED lines=11> */
[----:B------:R-:W-:Y:S02]  /*20810*/  ISETP.GE.AND P1, PT, R19, c[0x0][0x3c8], PT ;  /* 0x0000f20013007a0c */ /* 0x000fe40003f26270 */
[----:B------:R-:W-:Y:S02]  /*20820*/  ISETP.GE.AND P0, PT, R16, c[0x0][0x3c8], PT ;  /* 0x0000f20010007a0c */ /* 0x000fe40003f06270 */
[-C--:B-----5:R-:W-:Y:S02]  /*20830*/  @!P4 LEA R14, P6, R18, R2.reuse, 0x2 ;  /* 0x00000002120ec211 */ /* 0x0a0fe400078c10ff */
[----:B--2---:R-:W-:-:S04]  /*20840*/  @!P5 LEA R8, P3, R20, R2, 0x2 ;  /* 0x000000021408d211 */ /* 0x004fc800078610ff */
[----:B------:R-:W-:Y:S02]  /*20850*/  @!P5 LEA.HI.X R9, R20, R4, R21, 0x2, P3 ;  /* 0x000000041409d211 */ /* 0x000fe400018f1415 */
[C---:B------:R-:W-:Y:S02]  /*20860*/  IADD3 R20, R245.reuse, 0x60, RZ ;  /* 0x00000060f5147810 */ /* 0x040fe40007ffe0ff */
[----:B------:R-:W-:Y:S01]  /*20870*/  IADD3 R21, R245, 0x68, RZ ;  /* 0x00000068f5157810 */ /* 0x000fe20007ffe0ff */
[----:B------:R2:W-:Y:S01]  /*20880*/  @!P5 ST.E.64 [R8.64], R48 ;  /* 0x000000300800d985 */ /* 0x0005e2000c101b08 */
[----:B------:R-:W-:Y:S02]  /*20890*/  SHF.R.S32.HI R20, RZ, 0x1f, R20 ;  /* 0x0000001fff147819 */ /* 0x000fe40000011414 */
[----:B----4-:R-:W-:Y:S02]  /*208a0*/  @!P2 LEA R10, P3, R3, R2, 0x2 ;  /* 0x00000002030aa211 */ /* 0x010fe400078610ff */
[----:B------:R-:W-:-:S02]  /*208b0*/  @!P4 LEA.HI.X R15, R18, R4, R20, 0x2, P6 ;  /* 0x00000004120fc211 */ /* 0x000fc400030f1414 */
[----:B------:R-:W-:Y:S02]  /*208c0*/  SHF.R.S32.HI R21, RZ, 0x1f, R21 ;  /* 0x0000001fff157819 */ /* 0x000fe40000011415 */
[C---:B------:R-:W-:Y:S01]  /*208d0*/  IADD3 R20, R245.reuse, 0x70, RZ ;  /* 0x00000070f5147810 */ /* 0x040fe20007ffe0ff */
[----:B------:R4:W-:Y:S01]  /*208e0*/  @!P4 ST.E.64 [R14.64], R84 ;  /* 0x000000540e00c985 */ /* 0x0009e2000c101b08 */
[----:B------:R-:W-:Y:S02]  /*208f0*/  IADD3 R18, R245, 0x78, RZ ;  /* 0x00000078f5127810 */ /* 0x000fe40007ffe0ff */
[----:B------:R-:W-:Y:S02]  /*20900*/  SHF.R.S32.HI R20, RZ, 0x1f, R20 ;  /* 0x0000001fff147819 */ /* 0x000fe40000011414 */
[----:B------:R-:W-:Y:S02]  /*20910*/  @!P2 LEA.HI.X R11, R3, R4, R21, 0x2, P3 ;  /* 0x00000004030ba211 */ /* 0x000fe400018f1415 */
[----:B------:R-:W-:-:S03]  /*20920*/  SHF.R.S32.HI R18, RZ, 0x1f, R18 ;  /* 0x0000001fff127819 */ /* 0x000fc60000011412 */
[----:B------:R4:W-:Y:S01]  /*20930*/  @!P2 ST.E.64 [R10.64], R64 ;  /* 0x000000400a00a985 */ /* 0x0009e2000c101b08 */
[CC--:B--2---:R-:W-:Y:S02]  /*20940*/  @!P1 LEA R8, P5, R19.reuse, R2.reuse, 0x2 ;  /* 0x0000000213089211 */ /* 0x0c4fe400078a10ff */
[C---:B------:R-:W-:Y:S02]  /*20950*/  @!P0 LEA R2, P3, R16.reuse, R2, 0x2 ;  /* 0x0000000210028211 */ /* 0x040fe400078610ff */
[-C--:B------:R-:W-:Y:S02]  /*20960*/  @!P1 LEA.HI.X R9, R19, R4.reuse, R20, 0x2, P5 ;  /* 0x0000000413099211 */ /* 0x080fe400028f1414 */
[----:B------:R-:W-:-:S03]  /*20970*/  @!P0 LEA.HI.X R3, R16, R4, R18, 0x2, P3 ;  /* 0x0000000410038211 */ /* 0x000fc600018f1412 */
[----:B------:R4:W-:Y:S04]  /*20980*/  @!P1 ST.E.64 [R8.64], R50 ;  /* 0x0000003208009985 */ /* 0x0009e8000c101b08 */
[----:B------:R4:W-:Y:S02]  /*20990*/  @!P0 ST.E.64 [R2.64], R26 ;  /* 0x0000001a02008985 */ /* 0x0009e4000c101b08 */
.L_x_1102:
[----:B------:R-:W-:Y:S05]  /*209a0*/  BSYNC B0 ;  /* 0x0000000000007941 */ /* 0x000fea0003800000 */
.L_x_1101:
[----:B------:R-:W-:Y:S05]  /*209b0*/  BRA.DIV ~URZ, `(.L_x_1103) ;  /* 0x00004c827f007947 */ /* 0x000fea000b800000 */
[----:B--2---:R2:W1:Y:S04]  /*209c0*/  SHFL.IDX PT, R4, R6, 0x1, 0x1c1f ;  /* 0x003c1f0006047f89 */ /* 0x00446800000e0000 */
[----:B----4-:R2:W4:Y:S02]  /*209d0*/  SHFL.IDX PT, R2, R5, 0x1, 0x1c1f ;  /* 0x003c1f0005027f89 */ /* 0x01052400000e0000 */
.L_x_1182:
[----:B------:R-:W-:-:S13]  /*209e0*/  ISETP.NE.AND P0, PT, R17, RZ, PT ;  /* 0x000000ff1100720c */ /* 0x000fda0003f05270 */
[----:B------:R-:W-:Y:S05]  /*209f0*/  @P0 BRA `(.L_x_1098) ;  /* 0x0000127000000947 */ /* 0x000fea0003800000 */
[C---:B------:R-:W-:Y:S02]  /*20a00*/  IADD3 R19, R245.reuse, 0x8, RZ ;  /* 0x00000008f5137810 */ /* 0x040fe40007ffe0ff */
[----:B------:R-:W-:Y:S02]  /*20a10*/  ISETP.GE.AND P2, PT, R245, c[0x0][0x3c8], PT ;  /* 0x0000f200f5007a0c */ /* 0x000fe40003f46270 */
[----:B------:R-:W-:Y:S02]  /*20a20*/  ISETP.GE.AND P1, PT, R19, c[0x0][0x3c8], PT ;  /* 0x0000f20013007a0c */ /* 0x000fe40003f26270 */
[C---:B-12---:R-:W-:Y:S02]  /*20a30*/  IADD3 R6, R245.reuse, 0x10, RZ ;  /* 0x00000010f5067810 */ /* 0x046fe40007ffe0ff */
[----:B------:R-:W-:Y:S02]  /*20a40*/  IADD3 R20, R245, 0x20, RZ ;  /* 0x00000020f5147810 */ /* 0x000fe40007ffe0ff */
[----:B------:R-:W-:-:S02]  /*20a50*/  ISETP.GE.AND P0, PT, R6, c[0x0][0x3c8], PT ;  /* 0x0000f20006007a0c */ /* 0x000fc40003f06270 */
[----:B------:R-:W-:Y:S02]  /*20a60*/  IADD3 R21, R245, 0x8, RZ ;  /* 0x00000008f5157810 */ /* 0x000fe40007ffe0ff */
[----:B------:R-:W-:Y:S01]  /*20a70*/  ISETP.GE.AND P4, PT, R20, c[0x0][0x3c8], PT ;  /* 0x0000f20014007a0c */ /* 0x000fe20003f86270 */
[----:B------:R-:W-:Y:S01]  /*20a80*/  @!P2 IMAD.MOV.U32 R3, RZ, RZ, R4 ;  /* 0x000000ffff03a224 */ /* 0x000fe200078e0004 */
[----:B------:R-:W-:Y:S02]  /*20a90*/  SHF.R.S32.HI R21, RZ, 0x1f, R21 ;  /* 0x0000001fff157819 */ /* 0x000fe40000011415 */
[----:B----4-:R-:W-:Y:S01]  /*20aa0*/  @!P1 LEA R10, P3, R19, R2, 0x2 ;  /* 0x00000002130a9211 */ /* 0x010fe200078610ff */
[C---:B------:R-:W-:Y:S01]  /*20ab0*/  @!P2 IMAD.WIDE R14, R245.reuse, 0x4, R2 ;  /* 0x00000004f50ea825 */ /* 0x040fe200078e0202 */
[----:B------:R-:W-:Y:S02]  /*20ac0*/  IADD3 R18, R245, 0x10, RZ ;  /* 0x00000010f5127810 */ /* 0x000fe40007ffe0ff */
[----:B------:R-:W-:-:S02]  /*20ad0*/  @!P1 LEA.HI.X R11, R19, R4, R21, 0x2, P3 ;  /* 0x00000004130b9211 */ /* 0x000fc400018f1415 */
[----:B---3--:R-:W-:Y:S01]  /*20ae0*/  IADD3 R5, R245, 0x18, RZ ;  /* 0x00000018f5057810 */ /* 0x008fe20007ffe0ff */
[----:B------:R1:W-:Y:S01]  /*20af0*/  @!P2 ST.E.64 [R14.64], R88 ;  /* 0x000000580e00a985 */ /* 0x0003e2000c101b08 */
[C---:B------:R-:W-:Y:S02]  /*20b00*/  @!P0 LEA R8, P6, R6.reuse, R2, 0x2 ;  /* 0x0000000206088211 */ /* 0x040fe400078c10ff */
[----:B------:R-:W-:Y:S01]  /*20b10*/  SHF.R.S32.HI R18, RZ, 0x1f, R18 ;  /* 0x0000001fff127819 */ /* 0x000fe20000011412 */
[----:B------:R2:W-:Y:S01]  /*20b20*/  @!P1 ST.E.64 [R10.64], R68 ;  /* 0x000000440a009985 */ /* 0x0005e2000c101b08 */
[----:B------:R-:W-:Y:S02]  /*20b30*/  ISETP.GE.AND P5, PT, R5, c[0x0][0x3c8], PT ;  /* 0x0000f20005007a0c */ /* 0x000fe40003fa6270 */
[----:B------:R-:W-:Y:S02]  /*20b40*/  @!P0 LEA.HI.X R9, R6, R4, R18, 0x2, P6 ;  /* 0x0000000406098211 */ /* 0x000fe400030f1412 */
[----:B------:R-:W-:-:S02]  /*20b50*/  IADD3 R16, R245, 0x28, RZ ;  /* 0x00000028f5107810 */ /* 0x000fc40007ffe0ff */
[C---:B------:R-:W-:Y:S01]  /*20b60*/  IADD3 R19, R245.reuse, 0x18, RZ ;  /* 0x00000018f5137810 */ /* 0x040fe20007ffe0ff */
[----:B------:R3:W-:Y:S01]  /*20b70*/  @!P0 ST.E.64 [R8.64], R52 ;  /* 0x0000003408008985 */ /* 0x0007e2000c101b08 */
[C---:B------:R-:W-:Y:S02]  /*20b80*/  IADD3 R18, R245.reuse, 0x38, RZ ;  /* 0x00000038f5127810 */ /* 0x040fe40007ffe0ff */
[----:B------:R-:W-:Y:S02]  /*20b90*/  ISETP.GE.AND P3, PT, R16, c[0x0][0x3c8], PT ;  /* 0x0000f20010007a0c */ /* 0x000fe40003f66270 */
[----:B------:R-:W-:Y:S02]  /*20ba0*/  SHF.R.S32.HI R19, RZ, 0x1f, R19 ;  /* 0x0000001fff137819 */ /* 0x000fe40000011413 */
[----:B------:R-:W-:Y:S02]  /*20bb0*/  IADD3 R21, R245, 0x20, RZ ;  /* 0x00000020f5157810 */ /* 0x000fe40007ffe0ff */
[----:B------:R-:W-:-:S02]  /*20bc0*/  ISETP.GE.AND P1, PT, R18, c[0x0][0x3c8], PT ;  /* 0x0000f20012007a0c */ /* 0x000fc40003f26270 */
[----:B------:R-:W-:Y:S02]  /*20bd0*/  IADD3 R6, R245, 0x30, RZ ;  /* 0x00000030f5067810 */ /* 0x000fe40007ffe0ff */
[----:B------:R-:W-:Y:S02]  /*20be0*/  SHF.R.S32.HI R21, RZ, 0x1f, R21 ;  /* 0x0000001fff157819 */ /* 0x000fe40000011415 */
[----:B------:R-:W-:Y:S02]  /*20bf0*/  ISETP.GE.AND P2, PT, R6, c[0x0][0x3c8], PT ;  /* 0x0000f20006007a0c */ /* 0x000fe40003f46270 */
[-C--:B-1----:R-:W-:Y:S02]  /*20c00*/  @!P5 LEA R14, P0, R5, R2.reuse, 0x2 ;  /* 0x00000002050ed211 */ /* 0x082fe400078010ff */
[----:B------:R-:W-:Y:S02]  /*20c10*/  IADD3 R17, R245, 0x38, RZ ;  /* 0x00000038f5117810 */ /* 0x000fe40007ffe0ff */
[----:B--2---:R-:W-:-:S02]  /*20c20*/  @!P4 LEA R10, P6, R20, R2, 0x2 ;  /* 0x00000002140ac211 */ /* 0x004fc400078c10ff */
[----:B------:R-:W-:Y:S02]  /*20c30*/  @!P5 LEA.HI.X R15, R5, R4, R19, 0x2, P0 ;  /* 0x00000004050fd211 */ /* 0x000fe400000f1413 */
[C---:B------:R-:W-:Y:S02]  /*20c40*/  IADD3 R19, R245.reuse, 0x28, RZ ;  /* 0x00000028f5137810 */ /* 0x040fe40007ffe0ff */
[----:B------:R-:W-:Y:S01]  /*20c50*/  IADD3 R5, R245, 0x40, RZ ;  /* 0x00000040f5057810 */ /* 0x000fe20007ffe0ff */
[----:B------:R1:W-:Y:S01]  /*20c60*/  @!P5 ST.E.64 [R14.64], R96 ;  /* 0x000000600e00d985 */ /* 0x0003e2000c101b08 */
[----:B------:R-:W-:Y:S02]  /*20c70*/  SHF.R.S32.HI R19, RZ, 0x1f, R19 ;  /* 0x0000001fff137819 */ /* 0x000fe40000011413 */
[----:B------:R-:W-:-:S03]  /*20c80*/  SHF.R.S32.HI R17, RZ, 0x1f, R17 ;  /* 0x0000001fff117819 */ /* 0x000fc60000011411 */
[----:B------:R-:W-:Y:S02]  /*20c90*/  P2R R3, PR, RZ, 0x40 ;  /* 0x00000040ff037803 */ /* 0x000fe40000000000 */
[C---:B---3--:R-:W-:Y:S02]  /*20ca0*/  @!P3 LEA R8, P6, R16.reuse, R2, 0x2 ;  /* 0x000000021008b211 */ /* 0x048fe400078c10ff */
[----:B------:R-:W-:Y:S02]  /*20cb0*/  ISETP.NE.AND P0, PT, R3, RZ, PT ;  /* 0x000000ff0300720c */ /* 0x000fe40003f05270 */
[-C--:B------:R-:W-:Y:S02]  /*20cc0*/  @!P3 LEA.HI.X R9, R16, R4.reuse, R19, 0x2, P6 ;  /* 0x000000041009b211 */ /* 0x080fe400030f1413 */
[----:B------:R-:W-:Y:S02]  /*20cd0*/  @!P4 LEA.HI.X R11, R20, R4, R21, 0x2, P0 ;  /* 0x00000004140bc211 */ /* 0x000fe400000f1415 */
[----:B------:R-:W-:-:S02]  /*20ce0*/  ISETP.GE.AND P0, PT, R5, c[0x0][0x3c8], PT ;  /* 0x0000f20005007a0c */ /* 0x000fc40003f06270 */
[C---:B------:R-:W-:Y:S01]  /*20cf0*/  IADD3 R20, R245.reuse, 0x30, RZ ;  /* 0x00000030f5147810 */ /* 0x040fe20007ffe0ff */
[----:B------:R2:W-:Y:S01]  /*20d00*/  @!P4 ST.E.64 [R10.64], R72 ;  /* 0x000000480a00c985 */ /* 0x0005e2000c101b08 */
[----:B------:R-:W-:Y:S02]  /*20d10*/  IADD3 R19, R245, 0x48, RZ ;  /* 0x00000048f5137810 */ /* 0x000fe40007ffe0ff */
[----:B------:R-:W-:Y:S01]  /*20d20*/  SHF.R.S32.HI R20, RZ, 0x1f, R20 ;  /* 0x0000001fff147819 */ /* 0x000fe20000011414 */
[----:B------:R3:W-:Y:S01]  /*20d30*/  @!P3 ST.E.64 [R8.64], R58 ;  /* 0x0000003a0800b985 */ /* 0x0007e2000c101b08 */
[----:B------:R-:W-:Y:S02]  /*20d40*/  ISETP.GE.AND P5, PT, R19, c[0x0][0x3c8], PT ;  /* 0x0000f20013007a0c */ /* 0x000fe40003fa6270 */
[C---:B------:R-:W-:Y:S02]  /*20d50*/  IADD3 R16, R245.reuse, 0x50, RZ ;  /* 0x00000050f5107810 */ /* 0x040fe40007ffe0ff */
[----:B------:R-:W-:-:S02]  /*20d60*/  IADD3 R21, R245, 0x48, RZ ;  /* 0x00000048f5157810 */ /* 0x000fc40007ffe0ff */
[C---:B-1----:R-:W-:Y:S02]  /*20d70*/  @!P2 LEA R14, P3, R6.reuse, R2, 0x2 ;  /* 0x00000002060ea211 */ /* 0x042fe400078610ff */
[----:B------:R-:W-:Y:S02]  /*20d80*/  SHF.R.S32.HI R21, RZ, 0x1f, R21 ;  /* 0x0000001fff157819 */ /* 0x000fe40000011415 */
[----:B------:R-:W-:Y:S02]  /*20d90*/  @!P2 LEA.HI.X R15, R6, R4, R20, 0x2, P3 ;  /* 0x00000004060fa211 */ /* 0x000fe400018f1414 */
[C---:B------:R-:W-:Y:S02]  /*20da0*/  IADD3 R6, R245.reuse, 0x40, RZ ;  /* 0x00000040f5067810 */ /* 0x040fe40007ffe0ff */
[----:B------:R-:W-:Y:S01]  /*20db0*/  IADD3 R20, R245, 0x60, RZ ;  /* 0x00000060f5147810 */ /* 0x000fe20007ffe0ff */
[----:B------:R-:W-:Y:S01]  /*20dc0*/  @!P2 ST.E.64 [R14.64], R106 ;  /* 0x0000006a0e00a985 */ /* 0x000fe2000c101b08 */
[----:B------:R-:W-:-:S02]  /*20dd0*/  SHF.R.S32.HI R6, RZ, 0x1f, R6 ;  /* 0x0000001fff067819 */ /* 0x000fc40000011406 */
[----:B------:R-:W-:Y:S02]  /*20de0*/  ISETP.GE.AND P2, PT, R20, c[0x0][0x3c8], PT ;  /* 0x0000f20014007a0c */ /* 0x000fe40003f46270 */
[-C--:B--2---:R-:W-:Y:S02]  /*20df0*/  @!P1 LEA R10, P4, R18, R2.reuse, 0x2 ;  /* 0x00000002120a9211 */ /* 0x084fe400078810ff */
[----:B---3--:R-:W-:-:S04]  /*20e00*/  @!P0 LEA R8, P6, R5, R2, 0x2 ;  /* 0x0000000205088211 */ /* 0x008fc800078c10ff */
[----:B------:R-:W-:Y:S02]  /*20e10*/  @!P0 LEA.HI.X R9, R5, R4, R6, 0x2, P6 ;  /* 0x0000000405098211 */ /* 0x000fe400030f1406 */
[C---:B------:R-:W-:Y:S02]  /*20e20*/  IADD3 R6, R245.reuse, 0x58, RZ ;  /* 0x00000058f5067810 */ /* 0x040fe40007ffe0ff */
[----:B------:R-:W-:-:S03]  /*20e30*/  IADD3 R5, R245, 0x70, RZ ;  /* 0x00000070f5057810 */ /* 0x000fc60007ffe0ff */
[----:B------:R-:W-:Y:S02]  /*20e40*/  P2R R3, PR, RZ, 0x10 ;  /* 0x00000010ff037803 */ /* 0x000fe40000000000 */
[----:B------:R-:W-:Y:S02]  /*20e50*/  ISETP.GE.AND P4, PT, R16, c[0x0][0x3c8], PT ;  /* 0x0000f20010007a0c */ /* 0x000fe40003f86270 */
[----:B------:R-:W-:-:S04]  /*20e60*/  ISETP.NE.AND P3, PT, R3, RZ, PT ;  /* 0x000000ff0300720c */ /* 0x000fc80003f65270 */
[----:B------:R-:W-:Y:S02]  /*20e70*/  @!P1 LEA.HI.X R11, R18, R4, R17, 0x2, P3 ;  /* 0x00000004120b9211 */ /* 0x000fe400018f1411 */
[----:B------:R-:W-:Y:S02]  /*20e80*/  ISETP.GE.AND P3, PT, R6, c[0x0][0x3c8], PT ;  /* 0x0000f20006007a0c */ /* 0x000fe40003f66270 */
[C---:B------:R-:W-:Y:S01]  /*20e90*/  IADD3 R17, R245.reuse, 0x50, RZ ;  /* 0x00000050f5117810 */ /* 0x040fe20007ffe0ff */
[----:B------:R1:W-:Y:S01]  /*20ea0*/  @!P1 ST.E.64 [R10.64], R98 ;  /* 0x000000620a009985 */ /* 0x0003e2000c101b08 */
[----:B------:R-:W-:Y:S02]  /*20eb0*/  IADD3 R18, R245, 0x68, RZ ;  /* 0x00000068f5127810 */ /* 0x000fe40007ffe0ff */
[----:B------:R-:W-:Y:S01]  /*20ec0*/  SHF.R.S32.HI R17, RZ, 0x1f, R17 ;  /* 0x0000001fff117819 */ /* 0x000fe20000011411 */
[----:B------:R2:W-:Y:S01]  /*20ed0*/  @!P0 ST.E.64 [R8.64], R60 ;  /* 0x0000003c08008985 */ /* 0x0005e2000c101b08 */
[----:B------:R-:W-:-:S02]  /*20ee0*/  ISETP.GE.AND P1, PT, R18, c[0x0][0x3c8], PT ;  /* 0x0000f20012007a0c */ /* 0x000fc40003f26270 */
[----:B-1----:R-:W-:-:S04]  /*20ef0*/  @!P5 LEA R10, P0, R19, R2, 0x2 ;  /* 0x00000002130ad211 */ /* 0x002fc800078010ff */
[----:B------:R-:W-:Y:S02]  /*20f00*/  @!P5 LEA.HI.X R11, R19, R4, R21, 0x2, P0 ;  /* 0x00000004130bd211 */ /* 0x000fe400000f1415 */
[C---:B--2---:R-:W-:Y:S02]  /*20f10*/  @!P4 LEA R8, P6, R16.reuse, R2, 0x2 ;  /* 0x000000021008c211 */ /* 0x044fe400078c10ff */
[----:B------:R-:W-:Y:S01]  /*20f20*/  IADD3 R19, R245, 0x58, RZ ;  /* 0x00000058f5137810 */ /* 0x000fe20007ffe0ff */
[----:B------:R1:W-:Y:S01]  /*20f30*/  @!P5 ST.E.64 [R10.64], R80 ;  /* 0x000000500a00d985 */ /* 0x0003e2000c101b08 */
[----:B------:R-:W-:Y:S02]  /*20f40*/  @!P4 LEA.HI.X R9, R16, R4, R17, 0x2, P6 ;  /* 0x000000041009c211 */ /* 0x000fe400030f1411 */
[----:B------:R-:W-:Y:S02]  /*20f50*/  @!P3 LEA R16, P5, R6, R2, 0x2 ;  /* 0x000000020610b211 */ /* 0x000fe400078a10ff */
[----:B------:R-:W-:Y:S01]  /*20f60*/  ISETP.GE.AND P0, PT, R5, c[0x0][0x3c8], PT ;  /* 0x0000f20005007a0c */ /* 0x000fe20003f06270 */
[----:B------:R2:W-:Y:S01]  /*20f70*/  @!P4 ST.E.64 [R8.64], R86 ;  /* 0x000000560800c985 */ /* 0x0005e2000c101b08 */
[----:B------:R-:W-:-:S02]  /*20f80*/  SHF.R.S32.HI R19, RZ, 0x1f, R19 ;  /* 0x0000001fff137819 */ /* 0x000fc40000011413 */
[----:B------:R-:W-:Y:S02]  /*20f90*/  IADD3 R21, R245, 0x60, RZ ;  /* 0x00000060f5157810 */ /* 0x000fe40007ffe0ff */
[----:B------:R-:W-:Y:S02]  /*20fa0*/  @!P2 LEA R14, P6, R20, R2, 0x2 ;  /* 0x00000002140ea211 */ /* 0x000fe400078c10ff */
[----:B------:R-:W-:-:S03]  /*20fb0*/  SHF.R.S32.HI R21, RZ, 0x1f, R21 ;  /* 0x0000001fff157819 */ /* 0x000fc60000011415 */
[----:B------:R-:W-:Y:S02]  /*20fc0*/  P2R R3, PR, RZ, 0x20 ;  /* 0x00000020ff037803 */ /* 0x000fe40000000000 */
[----:B------:R-:W-:Y:S02]  /*20fd0*/  @!P2 LEA.HI.X R15, R20, R4, R21, 0x2, P6 ;  /* 0x00000004140fa211 */ /* 0x000fe400030f1415 */
[----:B------:R-:W-:-:S04]  /*20fe0*/  ISETP.NE.AND P4, PT, R3, RZ, PT ;  /* 0x000000ff0300720c */ /* 0x000fc80003f85270 */
[----:B------:R-:W-:Y:S02]  /*20ff0*/  @!P3 LEA.HI.X R17, R6, R4, R19, 0x2, P4 ;  /* 0x000000040611b211 */ /* 0x000fe400020f1413 */
[C---:B------:R-:W-:Y:S02]  /*21000*/  IADD3 R19, R245.reuse, 0x68, RZ ;  /* 0x00000068f5137810 */ /* 0x040fe40007ffe0ff */
[----:B------:R-:W-:Y:S01]  /*21010*/  IADD3 R6, R245, 0x70, RZ ;  /* 0x00000070f5067810 */ /* 0x000fe20007ffe0ff */
[----:B------:R3:W-:Y:S01]  /*21020*/  @!P3 ST.E.64 [R16.64], R90 ;  /* 0x0000005a1000b985 */ /* 0x0007e2000c101b08 */
[----:B-1----:R-:W-:Y:S02]  /*21030*/  @!P1 LEA R10, P5, R18, R2, 0x2 ;  /* 0x00000002120a9211 */ /* 0x002fe400078a10ff */
[----:B------:R-:W-:Y:S01]  /*21040*/  SHF.R.S32.HI R19, RZ, 0x1f, R19 ;  /* 0x0000001fff137819 */ /* 0x000fe20000011413 */
[----:B------:R3:W-:Y:S01]  /*21050*/  @!P2 ST.E.64 [R14.64], R82 ;  /* 0x000000520e00a985 */ /* 0x0007e2000c101b08 */
[----:B------:R-:W-:-:S02]  /*21060*/  SHF.R.S32.HI R6, RZ, 0x1f, R6 ;  /* 0x0000001fff067819 */ /* 0x000fc40000011406 */
[C---:B--2---:R-:W-:Y:S02]  /*21070*/  @!P0 LEA R8, P4, R5.reuse, R2, 0x2 ;  /* 0x0000000205088211 */ /* 0x044fe400078810ff */
[-C--:B------:R-:W-:Y:S02]  /*21080*/  @!P1 LEA.HI.X R11, R18, R4.reuse, R19, 0x2, P5 ;  /* 0x00000004120b9211 */ /* 0x080fe400028f1413 */
[----:B------:R-:W-:Y:S02]  /*21090*/  @!P0 LEA.HI.X R9, R5, R4, R6, 0x2, P4 ;  /* 0x0000000405098211 */ /* 0x000fe400020f1406 */
[----:B------:R-:W-:Y:S01]  /*210a0*/  IADD3 R5, R245, 0x78, RZ ;  /* 0x00000078f5057810 */ /* 0x000fe20007ffe0ff */
[----:B------:R3:W-:Y:S04]  /*210b0*/  @!P1 ST.E.64 [R10.64], R66 ;  /* 0x000000420a009985 */ /* 0x0007e8000c101b08 */
[----:B------:R3:W-:Y:S01]  /*210c0*/  @!P0 ST.E.64 [R8.64], R62 ;  /* 0x0000003e08008985 */ /* 0x0007e2000c101b08 */
[----:B------:R-:W-:-:S13]  /*210d0*/  ISETP.GE.AND P0, PT, R5, c[0x0][0x3c8], PT ;  /* 0x0000f20005007a0c */ /* 0x000fda0003f06270 */
[----:B------:R-:W-:Y:S05]  /*210e0*/  @P0 BRA `(.L_x_1098) ;  /* 0x00000b8000000947 */ /* 0x000fea0003800000 */
[----:B------:R-:W-:Y:S02]  /*210f0*/  IADD3 R6, R245, 0x78, RZ ;  /* 0x00000078f5067810 */ /* 0x000fe40007ffe0ff */
[----:B------:R-:W-:Y:S02]  /*21100*/  LEA R2, P0, R5, R2, 0x2 ;  /* 0x0000000205027211 */ /* 0x000fe400078010ff */
[----:B------:R-:W-:-:S04]  /*21110*/  SHF.R.S32.HI R6, RZ, 0x1f, R6 ;  /* 0x0000001fff067819 */ /* 0x000fc80000011406 */
[----:B------:R-:W-:-:S05]  /*21120*/  LEA.HI.X R3, R5, R4, R6, 0x2, P0 ;  /* 0x0000000405037211 */ /* 0x000fca00000f1406 */
[----:B------:R1:W-:Y:S01]  /*21130*/  ST.E.64 [R2.64], R56 ;  /* 0x0000003802007985 */ /* 0x0003e2000c101b08 */
[----:B------:R-:W-:Y:S05]  /*21140*/  BRA `(.L_x_1098) ;  /* 0x00000b2000007947 */ /* 0x000fea0003800000 */
.L_x_1083:
[----:B------:R-:W2:Y:S04]  /*21150*/  LDL.LU R3, [R1+0x1c] ;  /* 0x00001c0001037983 */ /* 0x000ea80000300800 */
[----:B------:R-:W3:Y:S01]  /*21160*/  LDL R10, [R1+0x24] ;  /* 0x00002400010a7983 */ /* 0x000ee20000100800 */
[----:B------:R-:W-:Y:S01]  /*21170*/  ISETP.NE.U32.AND P0, PT, RZ, c[0x0][0x508], PT ;  /* 0x00014200ff007a0c */ /* 0x000fe20003f05070 */
[----:B------:R-:W-:Y:S01]  /*21180*/  IMAD.MOV.U32 R8, RZ, RZ, 0x4 ;  /* 0x00000004ff087424 */ /* 0x000fe200078e00ff */
[----:B------:R-:W-:Y:S01]  /*21190*/  ISETP.NE.U32.AND P2, PT, RZ, c[0x0][0x500], PT ;  /* 0x00014000ff007a0c */ /* 0x000fe20003f45070 */
[----:B------:R-:W-:Y:S01]  /*211a0*/  IMAD.MOV.U32 R21, RZ, RZ, c[0x0][0x388] ;  /* 0x0000e200ff157624 */ /* 0x000fe200078e00ff */
[----:B------:R-:W-:Y:S01]  /*211b0*/  ISETP.NE.AND.EX P0, PT, RZ, c[0x0][0x50c], PT, P0 ;  /* 0x00014300ff007a0c */ /* 0x000fe20003f05300 */
[----:B------:R-:W-:Y:S01]  /*211c0*/  IMAD.MOV.U32 R2, RZ, RZ, RZ ;  /* 0x000000ffff027224 */ /* 0x000fe200078e00ff */
[----:B------:R-:W-:Y:S01]  /*211d0*/  ISETP.NE.AND.EX P2, PT, RZ, c[0x0][0x504], PT, P2 ;  /* 0x00014100ff007a0c */ /* 0x000fe20003f45320 */
[----:B---3--:R-:W-:-:S10]  /*211e0*/  IMAD.WIDE R4, R10, R8, c[0x0][0x500] ;  /* 0x000140000a047625 */ /* 0x008fd400078e0208 */
[----:B------:R-:W-:Y:S02]  /*211f0*/  @P0 IMAD.WIDE R8, R10, R8, c[0x0][0x508] ;  /* 0x000142000a080625 */ /* 0x000fe400078e0208 */
[----:B------:R3:W5:Y:S04]  /*21200*/  @P2 LDG.E R2, [R4.64] ;  /* 0x0000000804022981 */ /* 0x000768000c1e1900 */
[----:B------:R3:W5:Y:S01]  /*21210*/  @P0 LDG.E R21, [R8.64] ;  /* 0x0000000808150981 */ /* 0x000762000c1e1900 */
[----:B--2---:R-:W-:-:S04]  /*21220*/  ISETP.NE.AND P1, PT, R3, RZ, PT ;  /* 0x000000ff0300720c */ /* 0x004fc80003f25270 */
[----:B------:R-:W-:Y:S01]  /*21230*/  SEL R23, R3, c[0x0][0x3d4], P1 ;  /* 0x0000f50003177a07 */ /* 0x000fe20000800000 */
[----:B------:R-:W-:Y:S05]  /*21240*/  @P0 BRA `(.L_x_1104) ;  /* 0x0000004000000947 */ /* 0x000fea0003800000 */
[----:B------:R-:W-:Y:S05]  /*21250*/  @!P2 BRA `(.L_x_1104) ;  /* 0x000000300000a947 */ /* 0x000fea0003800000 */
[----:B------:R2:W4:Y:S04]  /*21260*/  LDG.E R3, [R4.64] ;  /* 0x0000000804037981 */ /* 0x000528000c1e1900 */
[----:B--23--:R-:W4:Y:S02]  /*21270*/  LDG.E R4, [R4.64+0x4] ;  /* 0x0000040804047981 */ /* 0x00cf24000c1e1900 */
[----:B----45:R-:W-:Y:S02]  /*21280*/  IADD3 R21, -R3, R4, RZ ;  /* 0x0000000403157210 */ /* 0x030fe40007ffe1ff */
.L_x_1104:
[----:B---3--:R-:W2:Y:S01]  /*21290*/  LDL.LU R4, [R1+0x20] ;  /* 0x0000200001047983 */ /* 0x008ea20000300800 */
[----:B------:R-:W-:Y:S01]  /*212a0*/  SHF.R.S32.HI R3, RZ, 0x1f, R10 ;  /* 0x0000001fff037819 */ /* 0x000fe2000001140a */
[----:B------:R-:W-:Y:S01]  /*212b0*/  BSSY B0, `(.L_x_1105) ;  /* 0x0000039000007945 */ /* 0x000fe20003800000 */
[----:B-----5:R-:W-:Y:S01]  /*212c0*/  SHF.R.S32.HI R22, RZ, 0x1f, R2 ;  /* 0x0000001fff167819 */ /* 0x020fe20000011402 */
[----:B------:R-:W3:Y:S01]  /*212d0*/  S2R R5, SR_TID.X ;  /* 0x0000000000057919 */ /* 0x000ee20000002100 */
[----:B------:R-:W-:-:S02]  /*212e0*/  SEL R14, R10, RZ, !P2 ;  /* 0x000000ff0a0e7207 */ /* 0x000fc40005000000 */
[----:B------:R-:W-:Y:S02]  /*212f0*/  SEL R25, R3, RZ, !P2 ;  /* 0x000000ff03197207 */ /* 0x000fe40005000000 */
[----:B---3--:R-:W-:Y:S02]  /*21300*/  ISETP.GT.AND P0, PT, R5, 0x7f, PT ;  /* 0x0000007f0500780c */ /* 0x008fe40003f04270 */
[----:B--2---:R-:W-:-:S11]  /*21310*/  LOP3.LUT R6, R4, 0xffff, RZ, 0xc0, !PT ;  /* 0x0000ffff04067812 */ /* 0x004fd600078ec0ff */
[----:B------:R-:W-:Y:S05]  /*21320*/  @P0 BRA `(.L_x_1106) ;  /* 0x0000031000000947 */ /* 0x000fea0003800000 */
[----:B------:R-:W2:Y:S01]  /*21330*/  LDL R4, [R1+0xc] ;  /* 0x00000c0001047983 */ /* 0x000ea20000100800 */
[----:B------:R-:W-:Y:S01]  /*21340*/  IMAD R3, R21, c[0x0][0x4e8], RZ ;  /* 0x00013a0015037a24 */ /* 0x000fe200078e02ff */
[----:B--2---:R-:W-:-:S04]  /*21350*/  IADD3 R15, R4, R5, RZ ;  /* 0x00000005040f7210 */ /* 0x004fc80007ffe0ff */
[----:B------:R-:W-:-:S13]  /*21360*/  ISETP.GE.AND P0, PT, R15, R3, PT ;  /* 0x000000030f00720c */ /* 0x000fda0003f06270 */
[----:B------:R-:W-:Y:S05]  /*21370*/  @P0 BRA `(.L_x_1106) ;  /* 0x000002c000000947 */ /* 0x000fea0003800000 */
[----:B------:R-:W2:Y:S01]  /*21380*/  LDL.LU R26, [R1+0x28] ;  /* 0x00002800011a7983 */ /* 0x000ea20000300800 */
[----:B------:R-:W-:Y:S01]  /*21390*/  IMAD.MOV.U32 R3, RZ, RZ, 0x368 ;  /* 0x00000368ff037424 */ /* 0x000fe200078e00ff */
[----:B------:R-:W-:-:S04]  /*213a0*/  ISETP.GT.AND P2, PT, R23, 0x1, PT ;  /* 0x000000011700780c */ /* 0x000fc80003f44270 */
[----:B------:R-:W-:-:S04]  /*213b0*/  SEL R3, R3, 0x328, P2 ;  /* 0x0000032803037807 */ /* 0x000fc80001000000 */
[----:B------:R3:W4:Y:S08]  /*213c0*/  LDC.64 R10, c[0x0][R3+0x170] ;  /* 0x00005c00030a7b82 */ /* 0x0007300000000a00 */
[----:B------:R3:W5:Y:S08]  /*213d0*/  LDC.64 R8, c[0x0][R3+0x168] ;  /* 0x00005a0003087b82 */ /* 0x0007700000000a00 */
[----:B------:R3:W1:Y:S08]  /*213e0*/  LDC.64 R18, c[0x0][R3+0x178] ;  /* 0x00005e0003127b82 */ /* 0x0006700000000a00 */
[----:B------:R3:W1:Y:S02]  /*213f0*/  LDC.64 R16, c[0x0][R3+0x160] ;  /* 0x0000580003107b82 */ /* 0x0006640000000a00 */
[----:B---3--:R-:W-:-:S02]  /*21400*/  IMAD.MOV.U32 R3, RZ, RZ, c[0x0][0x4e8] ;  /* 0x00013a00ff037624 */ /* 0x008fc400078e00ff */
[-C--:B----4-:R-:W-:Y:S02]  /*21410*/  IMAD R11, R11, R14.reuse, RZ ;  /* 0x0000000e0b0b7224 */ /* 0x090fe400078e02ff */
[C---:B------:R-:W-:Y:S01]  /*21420*/  IMAD.WIDE.U32 R4, R10.reuse, R14, RZ ;  /* 0x0000000e0a047225 */ /* 0x040fe200078e00ff */
[----:B------:R-:W-:Y:S02]  /*21430*/  ISETP.NE.AND P0, PT, R3, 0x1, PT ;  /* 0x000000010300780c */ /* 0x000fe40003f05270 */
[----:B------:R-:W-:Y:S01]  /*21440*/  MOV R3, R15 ;  /* 0x0000000f00037202 */ /* 0x000fe20000000f00 */
[----:B------:R-:W-:Y:S02]  /*21450*/  IMAD R11, R10, R25, R11 ;  /* 0x000000190a0b7224 */ /* 0x000fe400078e020b */
[-C--:B-----5:R-:W-:Y:S02]  /*21460*/  IMAD R20, R9, R6.reuse, RZ ;  /* 0x0000000609147224 */ /* 0x0a0fe400078e02ff */
        /* <DEDUP_REMOVED lines=8> */
[----:B------:R-:W-:Y:S02]  /*214f0*/  IADD3.X R15, R5, R20, R22, P1, P0 ;  /* 0x00000014050f7210 */ /* 0x000fe40000fe0416 */
[----:B------:R-:W-:Y:S02]  /*21500*/  SHF.R.S32.HI R5, RZ, 0x1f, R3 ;  /* 0x0000001fff057819 */ /* 0x000fe40000011403 */
[----:B--2---:R-:W-:-:S05]  /*21510*/  SEL R10, R26, RZ, P2 ;  /* 0x000000ff1a0a7207 */ /* 0x004fca0001000000 */
[-C--:B-1----:R-:W-:Y:S02]  /*21520*/  IMAD R11, R19, R10.reuse, RZ ;  /* 0x0000000a130b7224 */ /* 0x082fe400078e02ff */
[----:B------:R-:W-:Y:S01]  /*21530*/  IMAD.WIDE.U32 R8, R18, R10, RZ ;  /* 0x0000000a12087225 */ /* 0x000fe200078e00ff */
[----:B------:R-:W-:-:S04]  /*21540*/  SHF.R.S32.HI R10, RZ, 0x1f, R4 ;  /* 0x0000001fff0a7819 */ /* 0x000fc80000011404 */
[----:B------:R-:W-:Y:S01]  /*21550*/  IADD3 R9, R9, R11, RZ ;  /* 0x0000000b09097210 */ /* 0x000fe20007ffe0ff */
[----:B------:R-:W-:Y:S01]  /*21560*/  IMAD.MOV.U32 R11, RZ, RZ, c[0x0][0x4a8] ;  /* 0x00012a00ff0b7624 */ /* 0x000fe200078e00ff */
[----:B------:R-:W-:Y:S01]  /*21570*/  IADD3 R8, P1, P0, R3, R24, R8 ;  /* 0x0000001803087210 */ /* 0x000fe2000783e008 */
[----:B------:R-:W-:-:S03]  /*21580*/  IMAD R3, R17, R4, RZ ;  /* 0x0000000411037224 */ /* 0x000fc600078e02ff */
[----:B------:R-:W-:Y:S01]  /*21590*/  IADD3.X R9, R5, R15, R9, P1, P0 ;  /* 0x0000000f05097210 */ /* 0x000fe20000fe0409 */
[----:B------:R-:W-:-:S04]  /*215a0*/  IMAD R3, R16, R10, R3 ;  /* 0x0000000a10037224 */ /* 0x000fc800078e0203 */
        /* <DEDUP_REMOVED lines=9> */
.L_x_1106:
[----:B------:R-:W-:Y:S05]  /*21640*/  BSYNC B0 ;  /* 0x0000000000007941 */ /* 0x000fea0003800000 */
.L_x_1105:
        /* <DEDUP_REMOVED lines=13> */
[----:B--2---:R-:W-:-:S04]  /*21720*/  IADD3 R3, R0, R10, RZ ;  /* 0x0000000a00037210 */ /* 0x004fc80007ffe0ff */
[----:B------:R-:W-:Y:S01]  /*21730*/  MOV R2, R3 ;  /* 0x0000000300027202 */ /* 0x000fe20000000f00 */
[----:B------:R-:W-:-:S05]  /*21740*/  @P0 IMAD.HI.U32 R9, R3, c[0x0][0x4ec], RZ ;  /* 0x00013b0003090a27 */ /* 0x000fca00078e00ff */
[----:B------:R-:W-:Y:S01]  /*21750*/  @P0 SHF.R.U32.HI R2, RZ, c[0x0][0x4f0], R9 ;  /* 0x00013c00ff020a19 */ /* 0x000fe20000011609 */
[----:B------:R-:W-:-:S03]  /*21760*/  IMAD R9, R14, c[0x0][0x3f4], R8 ;  /* 0x0000fd000e097a24 */ /* 0x000fc600078e0208 */
[----:B------:R-:W-:Y:S02]  /*21770*/  SHF.R.S32.HI R8, RZ, 0x1f, R2 ;  /* 0x0000001fff087819 */ /* 0x000fe40000011402 */
[----:B------:R-:W-:Y:S02]  /*21780*/  IADD3 R6, -R2, RZ, RZ ;  /* 0x000000ff02067210 */ /* 0x000fe40007ffe1ff */
[----:B------:R-:W-:Y:S01]  /*21790*/  IADD3 R5, R5, R9, RZ ;  /* 0x0000000905057210 */ /* 0x000fe20007ffe0ff */
[----:B------:R-:W-:Y:S02]  /*217a0*/  IMAD R8, R8, c[0x0][0x3e0], RZ ;  /* 0x0000f80008087a24 */ /* 0x000fe400078e02ff */
        /* <DEDUP_REMOVED lines=13> */
[----:B------:R1:W2:Y:S02]  /*21880*/  SHFL.IDX PT, R9, R5, RZ, 0x181f ;  /* 0x00181fff05097589 */ /* 0x0002a400000e0000 */
.L_x_1183:
[----:B------:R-:W-:Y:S05]  /*21890*/  BRA.DIV ~URZ, `(.L_x_1108) ;  /* 0x00003ee27f007947 */ /* 0x000fea000b800000 */
[----:B------:R3:W4:Y:S02]  /*218a0*/  SHFL.IDX PT, R2, R8, RZ, 0x181f ;  /* 0x00181fff08027589 */ /* 0x00072400000e0000 */
.L_x_1184:
[----:B------:R-:W-:Y:S01]  /*218b0*/  IMAD R4, R21, c[0x0][0x4e8], RZ ;  /* 0x00013a0015047a24 */ /* 0x000fe200078e02ff */
[----:B------:R-:W-:Y:S04]  /*218c0*/  BSSY B0, `(.L_x_1109) ;  /* 0x000000b000007945 */ /* 0x000fe80003800000 */
[----:B------:R-:W-:-:S13]  /*218d0*/  ISETP.GE.AND P0, PT, R6, R4, PT ;  /* 0x000000040600720c */ /* 0x000fda0003f06270 */
[----:B------:R-:W-:Y:S05]  /*218e0*/  @P0 BRA `(.L_x_1110) ;  /* 0x0000008000000947 */ /* 0x000fea0003800000 */
[----:B------:R-:W-:Y:S02]  /*218f0*/  ISETP.GE.AND P1, PT, R76, c[0x0][0x3c8], PT ;  /* 0x0000f2004c007a0c */ /* 0x000fe40003f26270 */
[----:B------:R-:W-:-:S11]  /*21900*/  ISETP.GE.AND P0, PT, R211, c[0x0][0x3c8], PT ;  /* 0x0000f200d3007a0c */ /* 0x000fd60003f06270 */
[CC--:B----4-:R-:W-:Y:S02]  /*21910*/  @!P1 LEA R10, P3, R76.reuse, R2.reuse, 0x1 ;  /* 0x000000024c0a9211 */ /* 0x0d0fe400078608ff */
[C---:B------:R-:W-:Y:S02]  /*21920*/  @!P0 LEA R2, P2, R211.reuse, R2, 0x1 ;  /* 0x00000002d3028211 */ /* 0x040fe400078408ff */
[-C--:B--2---:R-:W-:Y:S02]  /*21930*/  @!P1 LEA.HI.X R11, R76, R9.reuse, R77, 0x1, P3 ;  /* 0x000000094c0b9211 */ /* 0x084fe400018f0c4d */
[----:B------:R-:W-:-:S03]  /*21940*/  @!P0 LEA.HI.X R3, R211, R9, R238, 0x1, P2 ;  /* 0x00000009d3038211 */ /* 0x000fc600010f0cee */
[----:B------:R2:W-:Y:S04]  /*21950*/  @!P1 ST.E.128 [R10.64], RZ ;  /* 0x000000ff0a009985 */ /* 0x0005e8000c101d08 */
[----:B------:R2:W-:Y:S02]  /*21960*/  @!P0 ST.E.128 [R2.64], RZ ;  /* 0x000000ff02008985 */ /* 0x0005e4000c101d08 */
.L_x_1110:
[----:B------:R-:W-:Y:S05]  /*21970*/  BSYNC B0 ;  /* 0x0000000000007941 */ /* 0x000fea0003800000 */
.L_x_1109:
[----:B------:R-:W-:Y:S05]  /*21980*/  BRA.DIV ~URZ, `(.L_x_1111) ;  /* 0x00003e627f007947 */ /* 0x000fea000b800000 */
[----:B--2---:R2:W1:Y:S04]  /*21990*/  SHFL.IDX PT, R9, R5, 0x1, 0x181f ;  /* 0x00381f0005097f89 */ /* 0x00446800000e0000 */
[----:B----4-:R2:W4:Y:S02]  /*219a0*/  SHFL.IDX PT, R2, R8, 0x1, 0x181f ;  /* 0x00381f0008027f89 */ /* 0x01052400000e0000 */
.L_x_1185:
        /* <DEDUP_REMOVED lines=8> */
[-C--:B-1----:R-:W-:Y:S02]  /*21a30*/  @!P1 LEA.HI.X R11, R76, R9.reuse, R77, 0x1, P3 ;  /* 0x000000094c0b9211 */ /* 0x082fe400018f0c4d */
[----:B------:R-:W-:-:S03]  /*21a40*/  @!P0 LEA.HI.X R3, R211, R9, R238, 0x1, P2 ;  /* 0x00000009d3038211 */ /* 0x000fc600010f0cee */
[----:B------:R1:W-:Y:S04]  /*21a50*/  @!P1 ST.E.128 [R10.64], RZ ;  /* 0x000000ff0a009985 */ /* 0x0003e8000c101d08 */
[----:B------:R1:W-:Y:S02]  /*21a60*/  @!P0 ST.E.128 [R2.64], RZ ;  /* 0x000000ff02008985 */ /* 0x0003e4000c101d08 */
.L_x_1113:
[----:B------:R-:W-:Y:S05]  /*21a70*/  BSYNC B0 ;  /* 0x0000000000007941 */ /* 0x000fea0003800000 */
.L_x_1112:
[----:B------:R-:W-:Y:S05]  /*21a80*/  BRA.DIV ~URZ, `(.L_x_1114) ;  /* 0x00003e327f007947 */ /* 0x000fea000b800000 */
[----:B-1----:R1:W2:Y:S02]  /*21a90*/  SHFL.IDX PT, R9, R5, 0x2, 0x181f ;  /* 0x00581f0005097f89 */ /* 0x0022a400000e0000 */
.L_x_1186:
[----:B------:R-:W-:Y:S05]  /*21aa0*/  BRA.DIV ~URZ, `(.L_x_1115) ;  /* 0x00003e827f007947 */ /* 0x000fea000b800000 */
[----:B----4-:R4:W1:Y:S02]  /*21ab0*/  SHFL.IDX PT, R2, R8, 0x2, 0x181f ;  /* 0x00581f0008027f89 */ /* 0x01086400000e0000 */
.L_x_1187:
[----:B------:R-:W-:Y:S01]  /*21ac0*/  IADD3 R3, R6, 0x40, RZ ;  /* 0x0000004006037810 */ /* 0x000fe20007ffe0ff */
[----:B------:R-:W-:Y:S03]  /*21ad0*/  BSSY B0, `(.L_x_1116) ;  /* 0x000000b000007945 */ /* 0x000fe60003800000 */
[----:B------:R-:W-:-:S13]  /*21ae0*/  ISETP.GE.AND P0, PT, R3, R4, PT ;  /* 0x000000040300720c */ /* 0x000fda0003f06270 */
[----:B------:R-:W-:Y:S05]  /*21af0*/  @P0 BRA `(.L_x_1117) ;  /* 0x0000008000000947 */ /* 0x000fea0003800000 */
[----:B------:R-:W-:Y:S02]  /*21b00*/  ISETP.GE.AND P1, PT, R76, c[0x0][0x3c8], PT ;  /* 0x0000f2004c007a0c */ /* 0x000fe40003f26270 */
[----:B------:R-:W-:-:S11]  /*21b10*/  ISETP.GE.AND P0, PT, R211, c[0x0][0x3c8], PT ;  /* 0x0000f200d3007a0c */ /* 0x000fd60003f06270 */
[CC--:B-1----:R-:W-:Y:S02]  /*21b20*/  @!P1 LEA R10, P3, R76.reuse, R2.reuse, 0x1 ;  /* 0x000000024c0a9211 */ /* 0x0c2fe400078608ff */
[C---:B------:R-:W-:Y:S02]  /*21b30*/  @!P0 LEA R2, P2, R211.reuse, R2, 0x1 ;  /* 0x00000002d3028211 */ /* 0x040fe400078408ff */
[-C--:B--2---:R-:W-:Y:S02]  /*21b40*/  @!P1 LEA.HI.X R11, R76, R9.reuse, R77, 0x1, P3 ;  /* 0x000000094c0b9211 */ /* 0x084fe400018f0c4d */
[----:B------:R-:W-:-:S03]  /*21b50*/  @!P0 LEA.HI.X R3, R211, R9, R238, 0x1, P2 ;  /* 0x00000009d3038211 */ /* 0x000fc600010f0cee */
[----:B------:R1:W-:Y:S04]  /*21b60*/  @!P1 ST.E.128 [R10.64], RZ ;  /* 0x000000ff0a009985 */ /* 0x0003e8000c101d08 */
[----:B------:R1:W-:Y:S02]  /*21b70*/  @!P0 ST.E.128 [R2.64], RZ ;  /* 0x000000ff02008985 */ /* 0x0003e4000c101d08 */
.L_x_1117:
[----:B------:R-:W-:Y:S05]  /*21b80*/  BSYNC B0 ;  /* 0x0000000000007941 */ /* 0x000fea0003800000 */
.L_x_1116:
[----:B------:R-:W-:Y:S05]  /*21b90*/  BRA.DIV ~URZ, `(.L_x_1118) ;  /* 0x00003e027f007947 */ /* 0x000fea000b800000 */
[----:B--2---:R2:W3:Y:S04]  /*21ba0*/  SHFL.IDX PT, R9, R5, 0x3, 0x181f ;  /* 0x00781f0005097f89 */ /* 0x0044e800000e0000 */
[----:B-1----:R2:W1:Y:S02]  /*21bb0*/  SHFL.IDX PT, R2, R8, 0x3, 0x181f ;  /* 0x00781f0008027f89 */ /* 0x00246400000e0000 */
.L_x_1188:
[----:B------:R-:W-:-:S04]  /*21bc0*/  IADD3 R6, R6, 0x60, RZ ;  /* 0x0000006006067810 */ /* 0x000fc80007ffe0ff */
[----:B------:R-:W-:-:S13]  /*21bd0*/  ISETP.GE.AND P0, PT, R6, R4, PT ;  /* 0x000000040600720c */ /* 0x000fda0003f06270 */
[----:B------:R-:W-:Y:S05]  /*21be0*/  @P0 BRA `(.L_x_1098) ;  /* 0x0000008000000947 */ /* 0x000fea0003800000 */
[----:B------:R-:W-:Y:S02]  /*21bf0*/  ISETP.GE.AND P1, PT, R76, c[0x0][0x3c8], PT ;  /* 0x0000f2004c007a0c */ /* 0x000fe40003f26270 */
[----:B------:R-:W-:-:S11]  /*21c00*/  ISETP.GE.AND P0, PT, R211, c[0x0][0x3c8], PT ;  /* 0x0000f200d3007a0c */ /* 0x000fd60003f06270 */
[CC--:B-1----:R-:W-:Y:S02]  /*21c10*/  @!P1 LEA R4, P3, R76.reuse, R2.reuse, 0x1 ;  /* 0x000000024c049211 */ /* 0x0c2fe400078608ff */
[C---:B------:R-:W-:Y:S02]  /*21c20*/  @!P0 LEA R2, P2, R211.reuse, R2, 0x1 ;  /* 0x00000002d3028211 */ /* 0x040fe400078408ff */
[-C--:B--23--:R-:W-:Y:S02]  /*21c30*/  @!P1 LEA.HI.X R5, R76, R9.reuse, R77, 0x1, P3 ;  /* 0x000000094c059211 */ /* 0x08cfe400018f0c4d */
[----:B------:R-:W-:-:S03]  /*21c40*/  @!P0 LEA.HI.X R3, R211, R9, R238, 0x1, P2 ;  /* 0x00000009d3038211 */ /* 0x000fc600010f0cee */
[----:B------:R1:W-:Y:S04]  /*21c50*/  @!P1 ST.E.128 [R4.64], RZ ;  /* 0x000000ff04009985 */ /* 0x0003e8000c101d08 */
[----:B------:R1:W-:Y:S02]  /*21c60*/  @!P0 ST.E.128 [R2.64], RZ ;  /* 0x000000ff02008985 */ /* 0x0003e4000c101d08 */
.L_x_1098:
[----:B------:R-:W-:Y:S05]  /*21c70*/  BSYNC B1 ;  /* 0x0000000000017941 */ /* 0x000fea0003800000 */
.L_x_1082:
[----:B-1--4-:R-:W4:Y:S02]  /*21c80*/  LDL R2, [R1+0x5c] ;  /* 0x00005c0001027983 */ /* 0x012f240000100800 */
[----:B----4-:R-:W-:-:S13]  /*21c90*/  ISETP.NE.AND P0, PT, R2, RZ, PT ;  /* 0x000000ff0200720c */ /* 0x010fda0003f05270 */
[----:B------:R-:W-:Y:S01]  /*21ca0*/  @P0 WARPSYNC 0xffffffff ;  /* 0xffffffff00000948 */ /* 0x000fe20003800000 */
[----:B------:R-:W-:Y:S06]  /*21cb0*/  @P0 BAR.SYNC.DEFER_BLOCKING 0x5, 0x100 ;  /* 0x0144000000000b1d */ /* 0x000fec0000010000 */
[----:B--23--:R-:W1:Y:S04]  /*21cc0*/  @P0 LDS.128 R8, [0xe100] ;  /* 0x00e10000ff080984 */ /* 0x00ce680000000c00 */
        /* <DEDUP_REMOVED lines=10> */
.L_x_1189:
[----:B------:R-:W-:Y:S05]  /*21d70*/  BRA.DIV ~URZ, `(.L_x_1121) ;  /* 0x00003d627f007947 */ /* 0x000fea000b800000 */
[----:B------:R3:W4:Y:S02]  /*21d80*/  SHFL.IDX PT, R9, R29, 0x1, 0x1f ;  /* 0x00201f001d097f89 */ /* 0x00072400000e0000 */
.L_x_1190:
        /* <DEDUP_REMOVED lines=19> */
.L_x_1191:
        /* <DEDUP_REMOVED lines=16> */
.L_x_1192:
[----:B---3--:R-:W-:Y:S01]  /*21fc0*/  IMAD R2, R2, c[0x0][0x538], RZ ;  /* 0x00014e0002027a24 */ /* 0x008fe200078e02ff */
[----:B------:R-:W-:Y:S04]  /*21fd0*/  BSSY B1, `(.L_x_1124) ;  /* 0x00000cf000017945 */ /* 0x000fe80003800000 */
[----:B----4-:R-:W-:-:S04]  /*21fe0*/  IADD3 R9, R2, R9, RZ ;  /* 0x0000000902097210 */ /* 0x010fc80007ffe0ff */
[----:B--2---:R-:W-:-:S13]  /*21ff0*/  ISETP.GT.AND P0, PT, R9, R10, PT ;  /* 0x0000000a0900720c */ /* 0x004fda0003f04270 */
[----:B------:R-:W-:Y:S05]  /*22000*/  @P0 BRA `(.L_x_1125) ;  /* 0x0000026000000947 */ /* 0x000fea0003800000 */
.L_x_1129:
        /* <DEDUP_REMOVED lines=18> */
.L_x_1193:
        /* <DEDUP_REMOVED lines=16> */
.L_x_1194:
[----:B--2---:R-:W-:-:S05]  /*22230*/  IMAD R2, R2, c[0x0][0x538], RZ ;  /* 0x00014e0002027a24 */ /* 0x004fca00078e02ff */
[----:B------:R-:W-:-:S04]  /*22240*/  IADD3 R9, R2, R9, RZ ;  /* 0x0000000902097210 */ /* 0x000fc80007ffe0ff */
[----:B------:R-:W-:-:S13]  /*22250*/  ISETP.GT.AND P0, PT, R9, R10, PT ;  /* 0x0000000a0900720c */ /* 0x000fda0003f04270 */
[----:B-1----:R-:W-:Y:S05]  /*22260*/  @!P0 BRA `(.L_x_1129) ;  /* 0xfffffda000008947 */ /* 0x002fea000383ffff */
.L_x_1125:
[----:B------:R-:W-:-:S05]  /*22270*/  IADD3 R11, -R2, R9, RZ ;  /* 0x00000009020b7210 */ /* 0x000fca0007ffe1ff */
[----:B------:R-:W-:-:S05]  /*22280*/  IMAD R2, R4, c[0x0][0x538], R11 ;  /* 0x00014e0004027a24 */ /* 0x000fca00078e020b */
[----:B------:R-:W-:Y:S01]  /*22290*/  ISETP.GT.AND P0, PT, R2, R10, PT ;  /* 0x0000000a0200720c */ /* 0x000fe20003f04270 */
[----:B------:R-:W-:-:S12]  /*222a0*/  BRA.DIV ~URZ, `(.L_x_1130) ;  /* 0x00003c827f007947 */ /* 0x000fd8000b800000 */
[----:B------:R-:W-:-:S03]  /*222b0*/  VOTE.ANY R14, PT, !P0 ;  /* 0x00000000000e7806 */ /* 0x000fc600040e0100 */
.L_x_1195:
[----:B------:R-:W2:Y:S01]  /*222c0*/  LDL.LU R2, [R1+0x24] ;  /* 0x0000240001027983 */ /* 0x000ea20000300800 */
[----:B------:R-:W2:Y:S02]  /*222d0*/  POPC R9, R14 ;  /* 0x0000000e00097309 */ /* 0x000ea40000000000 */
[----:B--2---:R-:W-:-:S05]  /*222e0*/  IADD3 R2, R9, R2, RZ ;  /* 0x0000000209027210 */ /* 0x004fca0007ffe0ff */
[----:B------:R2:W-:Y:S01]  /*222f0*/  STL [R1+0x24], R2 ;  /* 0x0000240201007387 */ /* 0x0005e20000100800 */
[----:B------:R-:W-:Y:S05]  /*22300*/  BRA.DIV ~URZ, `(.L_x_1131) ;  /* 0x00003c627f007947 */ /* 0x000fea000b800000 */
[----:B------:R3:W4:Y:S04]  /*22310*/  SHFL.IDX PT, R6, R6, R9, 0x1f ;  /* 0x00001f0906067589 */ /* 0x00072800000e0000 */
[----:B------:R3:W1:Y:S02]  /*22320*/  SHFL.IDX PT, R5, R8, R9, 0x1f ;  /* 0x00001f0908057589 */ /* 0x00066400000e0000 */
.L_x_1196:
[----:B------:R-:W-:Y:S01]  /*22330*/  ISETP.NE.AND P0, PT, R14, RZ, PT ;  /* 0x000000ff0e00720c */ /* 0x000fe20003f05270 */
[----:B------:R-:W-:-:S12]  /*22340*/  BSSY B0, `(.L_x_1132) ;  /* 0x0000005000007945 */ /* 0x000fd80003800000 */
[----:B------:R-:W-:Y:S05]  /*22350*/  @!P0 BRA `(.L_x_1133) ;  /* 0x0000003000008947 */ /* 0x000fea0003800000 */
[----:B---3--:R-:W-:Y:S01]  /*22360*/  IADD3 R9, R9, -0x1, RZ ;  /* 0xffffffff09097810 */ /* 0x008fe20007ffe0ff */
[----:B------:R-:W-:Y:S05]  /*22370*/  BRA.DIV ~URZ, `(.L_x_1134) ;  /* 0x00003cc27f007947 */ /* 0x000fea000b800000 */
[----:B------:R3:W2:Y:S02]  /*22380*/  SHFL.IDX PT, R15, R4, R9, 0x1f ;  /* 0x00001f09040f7589 */ /* 0x0006a400000e0000 */
.L_x_1133:
[----:B------:R-:W-:Y:S05]  /*22390*/  BSYNC B0 ;  /* 0x0000000000007941 */ /* 0x000fea0003800000 */
.L_x_1132:
[----:B--2---:R-:W-:Y:S01]  /*223a0*/  IMAD R2, R15, c[0x0][0x538], R11 ;  /* 0x00014e000f027a24 */ /* 0x004fe200078e020b */
[----:B-1----:R-:W-:Y:S01]  /*223b0*/  ISETP.NE.AND P0, PT, R5, 0x1, PT ;  /* 0x000000010500780c */ /* 0x002fe20003f05270 */
[----:B------:R-:W-:Y:S03]  /*223c0*/  BSSY B0, `(.L_x_1135) ;  /* 0x0000086000007945 */ /* 0x000fe60003800000 */
[----:B------:R1:W-:Y:S01]  /*223d0*/  STL [R1+0x18], R2 ;  /* 0x0000180201007387 */ /* 0x0003e20000100800 */
[----:B------:R-:W-:-:S08]  /*223e0*/  IADD3 R11, -R2, R10, RZ ;  /* 0x0000000a020b7210 */ /* 0x000fd00007ffe1ff */
[----:B------:R-:W-:Y:S05]  /*223f0*/  @!P0 BRA `(.L_x_1136) ;  /* 0x000003e000008947 */ /* 0x000fea0003800000 */
[-C--:B----4-:R-:W-:Y:S01]  /*22400*/  IABS R3, R6.reuse ;  /* 0x0000000600037213 */ /* 0x090fe20000000000 */
[----:B---3--:R-:W-:Y:S01]  /*22410*/  IMAD.MOV.U32 R8, RZ, RZ, RZ ;  /* 0x000000ffff087224 */ /* 0x008fe200078e00ff */
[----:B------:R-:W-:Y:S02]  /*22420*/  IABS R14, R6 ;  /* 0x00000006000e7213 */ /* 0x000fe40000000000 */
[----:B-1----:R-:W1:Y:S08]  /*22430*/  I2F.RP R2, R3 ;  /* 0x0000000300027306 */ /* 0x002e700000209400 */
[----:B-1----:R-:W1:Y:S02]  /*22440*/  MUFU.RCP R2, R2 ;  /* 0x0000000200027308 */ /* 0x002e640000001000 */
[----:B-1----:R-:W-:-:S06]  /*22450*/  IADD3 R2, R2, 0xffffffe, RZ ;  /* 0x0ffffffe02027810 */ /* 0x002fcc0007ffe0ff */
[----:B------:R1:W2:Y:S02]  /*22460*/  F2I.FTZ.U32.TRUNC.NTZ R9, R2 ;  /* 0x0000000200097305 */ /* 0x0002a4000021f000 */
[----:B-1----:R-:W-:Y:S01]  /*22470*/  IABS R2, R5 ;  /* 0x0000000500027213 */ /* 0x002fe20000000000 */
[----:B--2---:R-:W-:-:S04]  /*22480*/  IMAD.MOV R4, RZ, RZ, -R9 ;  /* 0x000000ffff047224 */ /* 0x004fc800078e0a09 */
[----:B------:R-:W-:Y:S01]  /*22490*/  IMAD.MOV.U32 R10, RZ, RZ, R2 ;  /* 0x000000ffff0a7224 */ /* 0x000fe200078e0002 */
[----:B------:R-:W-:Y:S01]  /*224a0*/  IABS R2, R11 ;  /* 0x0000000b00027213 */ /* 0x000fe20000000000 */
[----:B------:R-:W-:Y:S02]  /*224b0*/  IMAD R4, R4, R3, RZ ;  /* 0x0000000304047224 */ /* 0x000fe400078e02ff */
[----:B------:R-:W1:Y:S02]  /*224c0*/  I2F.RP R15, R10 ;  /* 0x0000000a000f7306 */ /* 0x000e640000209400 */
[----:B------:R-:W-:-:S04]  /*224d0*/  IMAD.HI.U32 R9, R9, R4, R8 ;  /* 0x0000000409097227 */ /* 0x000fc800078e0008 */
[----:B------:R-:W-:Y:S02]  /*224e0*/  IMAD.MOV.U32 R4, RZ, RZ, R2 ;  /* 0x000000ffff047224 */ /* 0x000fe400078e0002 */
[----:B------:R-:W-:-:S05]  /*224f0*/  IMAD.MOV R2, RZ, RZ, -R14 ;  /* 0x000000ffff027224 */ /* 0x000fca00078e0a0e */
[----:B------:R-:W-:Y:S01]  /*22500*/  MOV R8, R2 ;  /* 0x0000000200087202 */ /* 0x000fe20000000f00 */
[----:B------:R-:W-:-:S04]  /*22510*/  IMAD.HI.U32 R2, R9, R4, RZ ;  /* 0x0000000409027227 */ /* 0x000fc800078e00ff */
[----:B------:R-:W-:Y:S02]  /*22520*/  IMAD R4, R2, R8, R4 ;  /* 0x0000000802047224 */ /* 0x000fe400078e0204 */
[----:B-1----:R-:W1:Y:S03]  /*22530*/  MUFU.RCP R8, R15 ;  /* 0x0000000f00087308 */ /* 0x002e660000001000 */
[----:B------:R-:W-:Y:S02]  /*22540*/  ISETP.GT.U32.AND P0, PT, R3, R4, PT ;  /* 0x000000040300720c */ /* 0x000fe40003f04070 */
[----:B-1----:R-:W-:-:S11]  /*22550*/  IADD3 R8, R8, 0xffffffe, RZ ;  /* 0x0ffffffe08087810 */ /* 0x002fd60007ffe0ff */
[----:B------:R-:W-:Y:S01]  /*22560*/  @!P0 IMAD.IADD R4, R4, 0x1, -R3 ;  /* 0x0000000104048824 */ /* 0x000fe200078e0a03 */
[----:B------:R-:W-:Y:S01]  /*22570*/  @!P0 IADD3 R2, R2, 0x1, RZ ;  /* 0x0000000102028810 */ /* 0x000fe20007ffe0ff */
[----:B------:R-:W1:Y:S01]  /*22580*/  F2I.FTZ.U32.TRUNC.NTZ R9, R8 ;  /* 0x0000000800097305 */ /* 0x000e62000021f000 */
[----:B------:R-:W-:Y:S02]  /*22590*/  ISETP.NE.AND P0, PT, R6, RZ, PT ;  /* 0x000000ff0600720c */ /* 0x000fe40003f05270 */
[----:B------:R-:W-:Y:S02]  /*225a0*/  ISETP.GE.U32.AND P2, PT, R4, R3, PT ;  /* 0x000000030400720c */ /* 0x000fe40003f46070 */
[----:B------:R-:W-:-:S04]  /*225b0*/  LOP3.LUT R3, R11, R6, RZ, 0x3c, !PT ;  /* 0x000000060b037212 */ /* 0x000fc800078e3cff */
[----:B------:R-:W-:Y:S01]  /*225c0*/  ISETP.GE.AND P1, PT, R3, RZ, PT ;  /* 0x000000ff0300720c */ /* 0x000fe20003f26270 */
[----:B-1----:R-:W-:-:S06]  /*225d0*/  IMAD.MOV R3, RZ, RZ, -R9 ;  /* 0x000000ffff037224 */ /* 0x002fcc00078e0a09 */
[----:B------:R-:W-:Y:S01]  /*225e0*/  @P2 IADD3 R2, R2, 0x1, RZ ;  /* 0x0000000102022810 */ /* 0x000fe20007ffe0ff */
[----:B------:R-:W-:Y:S01]  /*225f0*/  IMAD.MOV.U32 R8, RZ, RZ, RZ ;  /* 0x000000ffff087224 */ /* 0x000fe200078e00ff */
[----:B------:R-:W-:-:S04]  /*22600*/  MOV R4, R3 ;  /* 0x0000000300047202 */ /* 0x000fc80000000f00 */
[----:B------:R-:W-:Y:S01]  /*22610*/  @!P1 IMAD.MOV R2, RZ, RZ, -R2 ;  /* 0x000000ffff029224 */ /* 0x000fe200078e0a02 */
[----:B------:R-:W-:Y:S02]  /*22620*/  @!P0 LOP3.LUT R2, RZ, R6, RZ, 0x33, !PT ;  /* 0x00000006ff028212 */ /* 0x000fe400078e33ff */
[----:B------:R-:W-:Y:S01]  /*22630*/  IABS R3, R5 ;  /* 0x0000000500037213 */ /* 0x000fe20000000000 */
[----:B------:R-:W-:Y:S01]  /*22640*/  IMAD R4, R4, R10, RZ ;  /* 0x0000000a04047224 */ /* 0x000fe200078e02ff */
[----:B------:R-:W-:-:S03]  /*22650*/  IABS R15, R2 ;  /* 0x00000002000f7213 */ /* 0x000fc60000000000 */
[----:B------:R-:W-:Y:S02]  /*22660*/  IMAD.MOV R14, RZ, RZ, -R3 ;  /* 0x000000ffff0e7224 */ /* 0x000fe400078e0a03 */
[----:B------:R-:W-:-:S03]  /*22670*/  IMAD.HI.U32 R3, R9, R4, R8 ;  /* 0x0000000409037227 */ /* 0x000fc600078e0008 */
[----:B------:R-:W-:Y:S01]  /*22680*/  MOV R8, R14 ;  /* 0x0000000e00087202 */ /* 0x000fe20000000f00 */
        /* <DEDUP_REMOVED lines=18> */
[----:B------:R-:W-:-:S05]  /*227b0*/  IMAD R2, R4, 0x10000, R2 ;  /* 0x0001000004027824 */ /* 0x000fca00078e0202 */
[----:B------:R1:W-:Y:S01]  /*227c0*/  STL [R1+0x20], R2 ;  /* 0x0000200201007387 */ /* 0x0003e20000100800 */
[----:B------:R-:W-:Y:S05]  /*227d0*/  BRA `(.L_x_1137) ;  /* 0x0000044000007947 */ /* 0x000fea0003800000 */
.L_x_1136:
[----:B---3--:R-:W2:Y:S01]  /*227e0*/  LDL R4, [R1+0x24] ;  /* 0x0000240001047983 */ /* 0x008ea20000100800 */
[----:B-1----:R-:W-:-:S04]  /*227f0*/  IMAD.MOV.U32 R2, RZ, RZ, 0x4 ;  /* 0x00000004ff027424 */ /* 0x002fc800078e00ff */
[----:B--2---:R-:W-:-:S05]  /*22800*/  IMAD.WIDE R2, R4, R2, c[0x0][0x590] ;  /* 0x0001640004027625 */ /* 0x004fca00078e0202 */
[----:B------:R-:W2:Y:S02]  /*22810*/  LDG.E R4, [R2.64] ;  /* 0x0000000802047981 */ /* 0x000ea4000c1e1900 */
[----:B--2-4-:R-:W-:-:S05]  /*22820*/  IMAD R10, R4, R6, RZ ;  /* 0x00000006040a7224 */ /* 0x014fca00078e02ff */
        /* <DEDUP_REMOVED lines=16> */
[----:B------:R-:W-:Y:S02]  /*22930*/  IMAD R3, R2, R3, R8 ;  /* 0x0000000302037224 */ /* 0x000fe400078e0208 */
[----:B------:R-:W-:-:S03]  /*22940*/  IMAD.MOV.U32 R8, RZ, RZ, RZ ;  /* 0x000000ffff087224 */ /* 0x000fc600078e00ff */
        /* <DEDUP_REMOVED lines=19> */
[----:B------:R-:W1:Y:S08]  /*22a80*/  I2F.RP R5, R4 ;  /* 0x0000000400057306 */ /* 0x000e700000209400 */
[----:B-1----:R-:W1:Y:S02]  /*22a90*/  MUFU.RCP R5, R5 ;  /* 0x0000000500057308 */ /* 0x002e640000001000 */
[----:B-1----:R-:W-:-:S06]  /*22aa0*/  IADD3 R5, R5, 0xffffffe, RZ ;  /* 0x0ffffffe05057810 */ /* 0x002fcc0007ffe0ff */
[----:B------:R-:W1:Y:S02]  /*22ab0*/  F2I.FTZ.U32.TRUNC.NTZ R9, R5 ;  /* 0x0000000500097305 */ /* 0x000e64000021f000 */
[----:B-1----:R-:W-:-:S04]  /*22ac0*/  IMAD.MOV R5, RZ, RZ, -R9 ;  /* 0x000000ffff057224 */ /* 0x002fc800078e0a09 */
[----:B------:R-:W-:Y:S01]  /*22ad0*/  IMAD R10, R5, R4, RZ ;  /* 0x00000004050a7224 */ /* 0x000fe200078e02ff */
[----:B------:R-:W-:Y:S01]  /*22ae0*/  MOV R5, R3 ;  /* 0x0000000300057202 */ /* 0x000fe20000000f00 */
[----:B------:R-:W-:Y:S02]  /*22af0*/  IMAD.MOV R3, RZ, RZ, -R15 ;  /* 0x000000ffff037224 */ /* 0x000fe400078e0a0f */
        /* <DEDUP_REMOVED lines=16> */
[----:B------:R-:W-:-:S05]  /*22c00*/  IMAD R2, R3, R4, R5 ;  /* 0x0000000403027224 */ /* 0x000fca00078e0205 */
[----:B------:R1:W-:Y:S02]  /*22c10*/  STL [R1+0x20], R2 ;  /* 0x0000200201007387 */ /* 0x0003e40000100800 */
.L_x_1137:
[----:B------:R-:W-:Y:S05]  /*22c20*/  BSYNC B0 ;  /* 0x0000000000007941 */ /* 0x000fea0003800000 */
.L_x_1135:
[----:B------:R-:W-:-:S04]  /*22c30*/  LOP3.LUT R3, RZ, R3, RZ, 0x33, !PT ;  /* 0x00000003ff037212 */ /* 0x000fc800078e33ff */
[----:B-1----:R-:W-:-:S05]  /*22c40*/  IADD3 R2, R3, R6, RZ ;  /* 0x0000000603027210 */ /* 0x002fca0007ffe0ff */
[----:B------:R1:W-:Y:S01]  /*22c50*/  STL [R1+0x1c], R2 ;  /* 0x00001c0201007387 */ /* 0x0003e20000100800 */
[----:B------:R-:W-:Y:S05]  /*22c60*/  BRA `(.L_x_1138) ;  /* 0x0000005000007947 */ /* 0x000fea0003800000 */
.L_x_1126:
[----:B------:R-:W-:Y:S01]  /*22c70*/  MOV R2, c[0x0][0x53c] ;  /* 0x00014f0000027a02 */ /* 0x000fe20000000f00 */
[----:B------:R2:W-:Y:S04]  /*22c80*/  STL [R1+0x18], R10 ;  /* 0x0000180a01007387 */ /* 0x0005e80000100800 */
[----:B------:R2:W-:Y:S04]  /*22c90*/  STL [R1+0x1c], RZ ;  /* 0x00001cff01007387 */ /* 0x0005e80000100800 */
[----:B------:R2:W-:Y:S04]  /*22ca0*/  STL [R1+0x20], RZ ;  /* 0x000020ff01007387 */ /* 0x0005e80000100800 */
[----:B------:R2:W-:Y:S02]  /*22cb0*/  STL [R1+0x24], R2 ;  /* 0x0000240201007387 */ /* 0x0005e40000100800 */
.L_x_1138:
[----:B------:R-:W-:Y:S05]  /*22cc0*/  BSYNC B1 ;  /* 0x0000000000017941 */ /* 0x000fea0003800000 */
.L_x_1124:
        /* <DEDUP_REMOVED lines=9> */
.L_x_1119:
[----:B-1----:R-:W3:Y:S02]  /*22d60*/  LDL R2, [R1+0x24] ;  /* 0x0000240001027983 */ /* 0x002ee40000100800 */
[----:B---3--:R-:W-:-:S13]  /*22d70*/  ISETP.GE.AND P0, PT, R2, c[0x0][0x53c], PT ;  /* 0x00014f0002007a0c */ /* 0x008fda0003f06270 */
[----:B--2---:R-:W-:Y:S01]  /*22d80*/  @P0 CALL.REL.NOINC `(.L_x_1139) ;  /* 0x0000001000000944 */ /* 0x004fe20003c00000 */
[----:B------:R-:W-:Y:S05]  /*22d90*/  BRA `(.L_x_1140) ;  /* 0xfffdef9000007947 */ /* 0x000fea000383ffff */
.L_x_1139:
[----:B------:R-:W-:Y:S05]  /*22da0*/  EXIT ;  /* 0x000000000000794d */ /* 0x000fea0003800000 */
.L_x_893:
[----:B------:R-:W-:Y:S02]  /*22db0*/  MOV R3, 0x1 ;  /* 0x0000000100037802 */ /* 0x000fe40000000f00 */
[----:B------:R-:W-:Y:S02]  /*22dc0*/  MOV R4, 0x22de0 ;  /* 0x00022de000047802 */ /* 0x000fe40000000f00 */
[----:B------:R-:W-:Y:S05]  /*22dd0*/  CALL.REL.NOINC `($__internal_16_$__cuda_sm70_shflsync_up_p) ;  /* 0x0000339000007944 */ /* 0x000fea0003c00000 */
[----:B------:R-:W-:Y:S01]  /*22de0*/  MOV R0, R3 ;  /* 0x0000000300007202 */ /* 0x000fe20000000f00 */
[----:B------:R-:W-:Y:S05]  /*22df0*/  BRA `(.L_x_1141) ;  /* 0xfffdd66000007947 */ /* 0x000fea000383ffff */
.L_x_894:
[----:B------:R-:W-:Y:S02]  /*22e00*/  MOV R3, 0x2 ;  /* 0x0000000200037802 */ /* 0x000fe40000000f00 */
[----:B------:R-:W-:Y:S02]  /*22e10*/  MOV R4, 0x22e30 ;  /* 0x00022e3000047802 */ /* 0x000fe40000000f00 */
[----:B------:R-:W-:Y:S05]  /*22e20*/  CALL.REL.NOINC `($__internal_16_$__cuda_sm70_shflsync_up_p) ;  /* 0x0000334000007944 */ /* 0x000fea0003c00000 */
[----:B------:R-:W-:Y:S02]  /*22e30*/  SEL R0, R3, RZ, P4 ;  /* 0x000000ff03007207 */ /* 0x000fe40002000000 */
[----:B------:R-:W-:Y:S02]  /*22e40*/  MOV R3, 0x4 ;  /* 0x0000000400037802 */ /* 0x000fe40000000f00 */
[----:B------:R-:W-:Y:S01]  /*22e50*/  MOV R4, 0x22e90 ;  /* 0x00022e9000047802 */ /* 0x000fe20000000f00 */
[----:B------:R-:W-:-:S04]  /*22e60*/  IMAD.IADD R0, R2, 0x1, R0 ;  /* 0x0000000102007824 */ /* 0x000fc800078e0200 */
[----:B------:R-:W-:Y:S02]  /*22e70*/  IMAD.MOV.U32 R2, RZ, RZ, R0 ;  /* 0x000000ffff027224 */ /* 0x000fe400078e0000 */
[----:B------:R-:W-:Y:S05]  /*22e80*/  CALL.REL.NOINC `($__internal_16_$__cuda_sm70_shflsync_up_p) ;  /* 0x000032e000007944 */ /* 0x000fea0003c00000 */
[----:B------:R-:W-:Y:S02]  /*22e90*/  SEL R3, R3, RZ, P3 ;  /* 0x000000ff03037207 */ /* 0x000fe40001800000 */
[----:B------:R-:W-:-:S03]  /*22ea0*/  MOV R4, 0x22ef0 ;  /* 0x00022ef000047802 */ /* 0x000fc60000000f00 */
[----:B------:R-:W-:Y:S01]  /*22eb0*/  IMAD.IADD R0, R0, 0x1, R3 ;  /* 0x0000000100007824 */ /* 0x000fe200078e0203 */
[----:B------:R-:W-:-:S03]  /*22ec0*/  MOV R3, 0x8 ;  /* 0x0000000800037802 */ /* 0x000fc60000000f00 */
        /* <DEDUP_REMOVED lines=8> */
[----:B------:R-:W-:Y:S01]  /*22f50*/  SEL R3, R3, RZ, P1 ;  /* 0x000000ff03037207 */ /* 0x000fe20000800000 */
[----:B------:R-:W-:Y:S01]  /*22f60*/  IMAD.MOV.U32 R2, RZ, RZ, 0x1f ;  /* 0x0000001fff027424 */ /* 0x000fe200078e00ff */
[----:B------:R-:W-:-:S03]  /*22f70*/  MOV R226, 0x1f ;  /* 0x0000001f00e27802 */ /* 0x000fc60000000f00 */
[----:B------:R-:W-:Y:S01]  /*22f80*/  IMAD.IADD R4, R0, 0x1, R3 ;  /* 0x0000000100047824 */ /* 0x000fe200078e0203 */
[----:B------:R-:W-:-:S03]  /*22f90*/  MOV R3, 0x22fc0 ;  /* 0x00022fc000037802 */ /* 0x000fc60000000f00 */
[----:B------:R-:W-:Y:S02]  /*22fa0*/  IMAD.MOV.U32 R28, RZ, RZ, R4 ;  /* 0x000000ffff1c7224 */ /* 0x000fe400078e0004 */
[----:B------:R-:W-:Y:S05]  /*22fb0*/  CALL.REL.NOINC `($__internal_15_$__cuda_sm70_shflsync_idx_p) ;  /* 0x0000315000007944 */ /* 0x000fea0003c00000 */
[----:B------:R-:W-:Y:S01]  /*22fc0*/  MOV R0, R28 ;  /* 0x0000001c00007202 */ /* 0x000fe20000000f00 */
[----:B------:R-:W-:Y:S05]  /*22fd0*/  BRA `(.L_x_1142) ;  /* 0xfffdd58000007947 */ /* 0x000fea000383ffff */
.L_x_896:
[----:B------:R-:W-:Y:S02]  /*22fe0*/  SEL R2, RZ, 0x1, P0 ;  /* 0x00000001ff027807 */ /* 0x000fe40000000000 */
[----:B------:R-:W-:Y:S02]  /*22ff0*/  MOV R3, 0x23010 ;  /* 0x0002301000037802 */ /* 0x000fe40000000f00 */
[----:B------:R-:W-:Y:S05]  /*23000*/  CALL.REL.NOINC `($__internal_17_$__cuda_sm70_votesync_ballot) ;  /* 0x000031c000007944 */ /* 0x000fea0003c00000 */
[----:B------:R-:W-:Y:S05]  /*23010*/  BRA `(.L_x_1143) ;  /* 0xfffdd5d000007947 */ /* 0x000fea000383ffff */
.L_x_897:
[----:B------:R-:W-:Y:S01]  /*23020*/  IMAD.MOV.U32 R28, RZ, RZ, R9 ;  /* 0x000000ffff1c7224 */ /* 0x000fe200078e0009 */
[----:B-1----:R-:W-:Y:S01]  /*23030*/  MOV R2, R0 ;  /* 0x0000000000027202 */ /* 0x002fe20000000f00 */
[----:B------:R-:W-:Y:S01]  /*23040*/  IMAD.MOV.U32 R226, RZ, RZ, 0x1f ;  /* 0x0000001fffe27424 */ /* 0x000fe200078e00ff */
[----:B------:R-:W-:Y:S02]  /*23050*/  MOV R3, 0x23070 ;  /* 0x0002307000037802 */ /* 0x000fe40000000f00 */
[----:B------:R-:W-:Y:S05]  /*23060*/  CALL.REL.NOINC `($__internal_15_$__cuda_sm70_shflsync_idx_p) ;  /* 0x000030a000007944 */ /* 0x000fea0003c00000 */
[----:B------:R-:W-:Y:S01]  /*23070*/  IMAD.MOV.U32 R12, RZ, RZ, R28 ;  /* 0x000000ffff0c7224 */ /* 0x000fe200078e001c */
[----:B------:R-:W-:Y:S01]  /*23080*/  MOV R28, R8 ;  /* 0x00000008001c7202 */ /* 0x000fe20000000f00 */
[----:B------:R-:W-:Y:S01]  /*23090*/  IMAD.MOV.U32 R5, RZ, RZ, RZ ;  /* 0x000000ffff057224 */ /* 0x000fe200078e00ff */
[----:B------:R-:W-:Y:S01]  /*230a0*/  MOV R2, R0 ;  /* 0x0000000000027202 */ /* 0x000fe20000000f00 */
[----:B------:R-:W-:Y:S01]  /*230b0*/  IMAD.MOV.U32 R226, RZ, RZ, 0x1f ;  /* 0x0000001fffe27424 */ /* 0x000fe200078e00ff */
[----:B------:R-:W-:-:S02]  /*230c0*/  MOV R3, 0x230e0 ;  /* 0x000230e000037802 */ /* 0x000fc40000000f00 */
[----:B------:R-:W-:Y:S05]  /*230d0*/  CALL.REL.NOINC `($__internal_15_$__cuda_sm70_shflsync_idx_p) ;  /* 0x0000303000007944 */ /* 0x000fea0003c00000 */
[----:B------:R-:W-:Y:S01]  /*230e0*/  MOV R9, R28 ;  /* 0x0000001c00097202 */ /* 0x000fe20000000f00 */
[----:B------:R-:W-:Y:S05]  /*230f0*/  BRA `(.L_x_1144) ;  /* 0xfffdd56000007947 */ /* 0x000fea000383ffff */
.L_x_900:
[----:B------:R-:W-:Y:S01]  /*23100*/  IMAD.MOV.U32 R28, RZ, RZ, R4 ;  /* 0x000000ffff1c7224 */ /* 0x000fe200078e0004 */
[----:B-1----:R-:W-:Y:S01]  /*23110*/  MOV R2, R0 ;  /* 0x0000000000027202 */ /* 0x002fe20000000f00 */
[----:B------:R-:W-:Y:S01]  /*23120*/  IMAD.MOV.U32 R226, RZ, RZ, 0x1f ;  /* 0x0000001fffe27424 */ /* 0x000fe200078e00ff */
[----:B------:R-:W-:-:S02]  /*23130*/  MOV R3, 0x23150 ;  /* 0x0002315000037802 */ /* 0x000fc40000000f00 */
[----:B---34-:R-:W-:Y:S05]  /*23140*/  CALL.REL.NOINC `($__internal_15_$__cuda_sm70_shflsync_idx_p) ;  /* 0x00002fc000007944 */ /* 0x018fea0003c00000 */
[----:B------:R-:W-:Y:S01]  /*23150*/  MOV R5, R28 ;  /* 0x0000001c00057202 */ /* 0x000fe20000000f00 */
[----:B------:R-:W-:Y:S05]  /*23160*/  BRA `(.L_x_899) ;  /* 0xfffdd55000007947 */ /* 0x000fea000383ffff */
.L_x_1003:
[----:B------:R-:W-:Y:S01]  /*23170*/  IMAD.MOV.U32 R28, RZ, RZ, R4 ;  /* 0x000000ffff1c7224 */ /* 0x000fe200078e0004 */
[----:B------:R-:W-:Y:S01]  /*23180*/  MOV R2, RZ ;  /* 0x000000ff00027202 */ /* 0x000fe20000000f00 */
[----:B------:R-:W-:Y:S01]  /*23190*/  IMAD.MOV.U32 R226, RZ, RZ, 0x181f ;  /* 0x0000181fffe27424 */ /* 0x000fe200078e00ff */
[----:B------:R-:W-:-:S02]  /*231a0*/  MOV R3, 0x231c0 ;  /* 0x000231c000037802 */ /* 0x000fc40000000f00 */
[----:B------:R-:W-:Y:S05]  /*231b0*/  CALL.REL.NOINC `($__internal_15_$__cuda_sm70_shflsync_idx_p) ;  /* 0x00002f5000007944 */ /* 0x000fea0003c00000 */
[----:B------:R-:W-:Y:S01]  /*231c0*/  MOV R9, R28 ;  /* 0x0000001c00097202 */ /* 0x000fe20000000f00 */
[----:B------:R-:W-:Y:S05]  /*231d0*/  BRA `(.L_x_1145) ;  /* 0xfffec20000007947 */ /* 0x000fea000383ffff */
.L_x_1004:
[----:B------:R-:W-:Y:S01]  /*231e0*/  IMAD.MOV.U32 R28, RZ, RZ, R5 ;  /* 0x000000ffff1c7224 */ /* 0x000fe200078e0005 */
[----:B------:R-:W-:Y:S01]  /*231f0*/  MOV R2, RZ ;  /* 0x000000ff00027202 */ /* 0x000fe20000000f00 */
[----:B------:R-:W-:Y:S01]  /*23200*/  IMAD.MOV.U32 R226, RZ, RZ, 0x181f ;  /* 0x0000181fffe27424 */ /* 0x000fe200078e00ff */
[----:B------:R-:W-:-:S02]  /*23210*/  MOV R3, 0x23230 ;  /* 0x0002323000037802 */ /* 0x000fc40000000f00 */
[----:B-12---:R-:W-:Y:S05]  /*23220*/  CALL.REL.NOINC `($__internal_15_$__cuda_sm70_shflsync_idx_p) ;  /* 0x00002ee000007944 */ /* 0x006fea0003c00000 */
[----:B------:R-:W-:Y:S01]  /*23230*/  ISETP.GE.AND P1, PT, R76, c[0x0][0x1d4], PT ;  /* 0x000075004c007a0c */ /* 0x000fe20003f26270 */
[----:B------:R-:W-:Y:S01]  /*23240*/  IMAD.MOV.U32 R226, RZ, RZ, 0x181f ;  /* 0x0000181fffe27424 */ /* 0x000fe200078e00ff */
[----:B------:R-:W-:-:S02]  /*23250*/  IADD3 R2, P0, R28, R64, RZ ;  /* 0x000000401c027210 */ /* 0x000fc40007f1e0ff */
[----:B------:R-:W-:-:S03]  /*23260*/  SEL R8, RZ, 0x10, P1 ;  /* 0x00000010ff087807 */ /* 0x000fc60000800000 */
[----:B------:R-:W-:Y:S01]  /*23270*/  IMAD.X R3, R9, 0x1, R66, P0 ;  /* 0x0000000109037824 */ /* 0x000fe200000e0642 */
[----:B------:R-:W-:-:S04]  /*23280*/  ISETP.GE.AND P0, PT, R211, c[0x0][0x1d4], PT ;  /* 0x00007500d3007a0c */ /* 0x000fc80003f06270 */
[----:B------:R-:W-:Y:S01]  /*23290*/  SEL R6, RZ, 0x10, P0 ;  /* 0x00000010ff067807 */ /* 0x000fe20000000000 */
[----:B------:R-:W-:Y:S01]  /*232a0*/  @!PT LDS RZ, [RZ] ;  /* 0x00000000fffff984 */ /* 0x000fe20000000800 */
[----:B------:R-:W-:Y:S01]  /*232b0*/  @!PT LDS RZ, [RZ] ;  /* 0x00000000fffff984 */ /* 0x000fe20000000800 */
[----:B------:R-:W-:Y:S01]  /*232c0*/  @!PT LDS RZ, [RZ] ;  /* 0x00000000fffff984 */ /* 0x000fe20000000800 */
[----:B------:R1:W-:Y:S02]  /*232d0*/  LDGSTS.E.BYPASS.LTC128B.128 [R210+0x8100], [R2.64], !P1 ;  /* 0x0810000002d27fae */ /* 0x0003e4000c901d48 */
[----:B-1----:R-:W-:Y:S01]  /*232e0*/  IADD3 R2, P2, R28, R67, RZ ;  /* 0x000000431c027210 */ /* 0x002fe20007f5e0ff */
[----:B------:R-:W-:-:S04]  /*232f0*/  IMAD.MOV.U32 R28, RZ, RZ, R4 ;  /* 0x000000ffff1c7224 */ /* 0x000fc800078e0004 */
[----:B------:R-:W-:-:S05]  /*23300*/  IMAD.X R3, R9, 0x1, R96, P2 ;  /* 0x0000000109037824 */ /* 0x000fca00010e0660 */
[----:B------:R1:W-:Y:S02]  /*23310*/  LDGSTS.E.BYPASS.LTC128B.128 [R210+0xb100], [R2.64], !P0 ;  /* 0x0b10000002d27fae */ /* 0x0003e4000c101d48 */
[----:B-1----:R-:W-:Y:S01]  /*23320*/  IMAD.MOV.U32 R2, RZ, RZ, 0x1 ;  /* 0x00000001ff027424 */ /* 0x002fe200078e00ff */
[----:B------:R-:W-:Y:S02]  /*23330*/  MOV R3, 0x23350 ;  /* 0x0002335000037802 */ /* 0x000fe40000000f00 */
[----:B------:R-:W-:Y:S05]  /*23340*/  CALL.REL.NOINC `($__internal_15_$__cuda_sm70_shflsync_idx_p) ;  /* 0x00002dc000007944 */ /* 0x000fea0003c00000 */
[----:B------:R-:W-:Y:S01]  /*23350*/  IMAD.MOV.U32 R9, RZ, RZ, R28 ;  /* 0x000000ffff097224 */ /* 0x000fe200078e001c */
[----:B------:R-:W-:Y:S01]  /*23360*/  MOV R2, 0x1 ;  /* 0x0000000100027802 */ /* 0x000fe20000000f00 */
[----:B------:R-:W-:Y:S01]  /*23370*/  IMAD.MOV.U32 R28, RZ, RZ, R5 ;  /* 0x000000ffff1c7224 */ /* 0x000fe200078e0005 */
[----:B------:R-:W-:Y:S02]  /*23380*/  MOV R226, 0x181f ;  /* 0x0000181f00e27802 */ /* 0x000fe40000000f00 */
[----:B------:R-:W-:Y:S02]  /*23390*/  MOV R3, 0x233b0 ;  /* 0x000233b000037802 */ /* 0x000fe40000000f00 */
[----:B------:R-:W-:Y:S05]  /*233a0*/  CALL.REL.NOINC `($__internal_15_$__cuda_sm70_shflsync_idx_p) ;  /* 0x00002d6000007944 */ /* 0x000fea0003c00000 */
[C---:B------:R-:W-:Y:S01]  /*233b0*/  IADD3 R2, -R8.reuse, 0x10, RZ ;  /* 0x0000001008027810 */ /* 0x040fe20007ffe1ff */
[----:B------:R-:W-:Y:S01]  /*233c0*/  IMAD.MOV.U32 R226, RZ, RZ, 0x181f ;  /* 0x0000181fffe27424 */ /* 0x000fe200078e00ff */
[----:B------:R-:W-:-:S02]  /*233d0*/  ISETP.NE.U32.AND P2, PT, R8, RZ, PT ;  /* 0x000000ff0800720c */ /* 0x000fc40003f45070 */
[----:B------:R-:W-:-:S04]  /*233e0*/  LOP3.LUT R2, R2, 0xf, RZ, 0xc0, !PT ;  /* 0x0000000f02027812 */ /* 0x000fc800078ec0ff */
[----:B------:R-:W-:-:S04]  /*233f0*/  IADD3 R2, P1, P0, R2, R28, R64 ;  /* 0x0000001c02027210 */ /* 0x000fc8000783e040 */
[----:B------:R-:W-:-:S05]  /*23400*/  IADD3.X R3, RZ, R9, R66, P1, P0 ;  /* 0x00000009ff037210 */ /* 0x000fca0000fe0442 */
[----:B------:R-:W-:Y:S01]  /*23410*/  @!PT LDS RZ, [RZ] ;  /* 0x00000000fffff984 */ /* 0x000fe20000000800 */
[----:B------:R-:W-:Y:S01]  /*23420*/  @!PT LDS RZ, [RZ] ;  /* 0x00000000fffff984 */ /* 0x000fe20000000800 */
[----:B------:R-:W-:Y:S01]  /*23430*/  @!PT LDS RZ, [RZ] ;  /* 0x00000000fffff984 */ /* 0x000fe20000000800 */
[----:B------:R1:W-:Y:S01]  /*23440*/  LDGSTS.E.BYPASS.LTC128B.128.ZFILL [R210+0x9100], [R2.64], P2 ;  /* 0x0910000002d27fae */ /* 0x0003e20009141d48 */
[C---:B------:R-:W-:Y:S02]  /*23450*/  ISETP.NE.U32.AND P2, PT, R6.reuse, RZ, PT ;  /* 0x000000ff0600720c */ /* 0x040fe40003f45070 */
[----:B-1----:R-:W-:-:S04]  /*23460*/  IADD3 R2, -R6, 0x10, RZ ;  /* 0x0000001006027810 */ /* 0x002fc80007ffe1ff */
[----:B------:R-:W-:-:S04]  /*23470*/  LOP3.LUT R2, R2, 0xf, RZ, 0xc0, !PT ;  /* 0x0000000f02027812 */ /* 0x000fc800078ec0ff */
[----:B------:R-:W-:Y:S01]  /*23480*/  IADD3 R2, P1, P0, R2, R28, R67 ;  /* 0x0000001c02027210 */ /* 0x000fe2000783e043 */
[----:B------:R-:W-:-:S03]  /*23490*/  IMAD.MOV.U32 R28, RZ, RZ, R4 ;  /* 0x000000ffff1c7224 */ /* 0x000fc600078e0004 */
[----:B------:R-:W-:-:S05]  /*234a0*/  IADD3.X R3, RZ, R9, R96, P1, P0 ;  /* 0x00000009ff037210 */ /* 0x000fca0000fe0460 */
[----:B------:R1:W-:Y:S02]  /*234b0*/  LDGSTS.E.BYPASS.LTC128B.128.ZFILL [R210+0xc100], [R2.64], P2 ;  /* 0x0c10000002d27fae */ /* 0x0003e40009141d48 */
        /* <DEDUP_REMOVED lines=9> */
[----:B------:R-:W-:Y:S01]  /*23550*/  MOV R2, R28 ;  /* 0x0000001c00027202 */ /* 0x000fe20000000f00 */
[----:B------:R-:W-:Y:S05]  /*23560*/  BRA `(.L_x_1146) ;  /* 0xfffebfd000007947 */ /* 0x000fea000383ffff */
.L_x_1005:
[----:B------:R-:W-:Y:S01]  /*23570*/  IMAD.MOV.U32 R28, RZ, RZ, R5 ;  /* 0x000000ffff1c7224 */ /* 0x000fe200078e0005 */
[----:B------:R-:W-:Y:S01]  /*23580*/  MOV R2, RZ ;  /* 0x000000ff00027202 */ /* 0x000fe20000000f00 */
[----:B------:R-:W-:Y:S01]  /*23590*/  IMAD.MOV.U32 R226, RZ, RZ, 0x1c1f ;  /* 0x00001c1fffe27424 */ /* 0x000fe200078e00ff */
[----:B------:R-:W-:-:S02]  /*235a0*/  MOV R3, 0x235c0 ;  /* 0x000235c000037802 */ /* 0x000fc40000000f00 */
[----:B------:R-:W-:Y:S05]  /*235b0*/  CALL.REL.NOINC `($__internal_15_$__cuda_sm70_shflsync_idx_p) ;  /* 0x00002b5000007944 */ /* 0x000fea0003c00000 */
[----:B------:R-:W-:Y:S01]  /*235c0*/  MOV R4, R28 ;  /* 0x0000001c00047202 */ /* 0x000fe20000000f00 */
[----:B------:R-:W-:Y:S05]  /*235d0*/  BRA `(.L_x_1147) ;  /* 0xfffec19000007947 */ /* 0x000fea000383ffff */
.L_x_1010:
[----:B------:R-:W-:Y:S01]  /*235e0*/  IMAD.MOV.U32 R28, RZ, RZ, R5 ;  /* 0x000000ffff1c7224 */ /* 0x000fe200078e0005 */
[----:B------:R-:W-:Y:S01]  /*235f0*/  MOV R2, 0x1 ;  /* 0x0000000100027802 */ /* 0x000fe20000000f00 */
[----:B------:R-:W-:Y:S01]  /*23600*/  IMAD.MOV.U32 R226, RZ, RZ, 0x1c1f ;  /* 0x00001c1fffe27424 */ /* 0x000fe200078e00ff */
[----:B------:R-:W-:-:S02]  /*23610*/  MOV R3, 0x23630 ;  /* 0x0002363000037802 */ /* 0x000fc40000000f00 */
[----:B-1----:R-:W-:Y:S05]  /*23620*/  CALL.REL.NOINC `($__internal_15_$__cuda_sm70_shflsync_idx_p) ;  /* 0x00002ae000007944 */ /* 0x002fea0003c00000 */
[----:B------:R-:W-:Y:S01]  /*23630*/  MOV R4, R28 ;  /* 0x0000001c00047202 */ /* 0x000fe20000000f00 */
[----:B------:R-:W-:Y:S05]  /*23640*/  BRA `(.L_x_1148) ;  /* 0xfffecb2000007947 */ /* 0x000fea000383ffff */
.L_x_1015:
[----:B------:R-:W-:Y:S01]  /*23650*/  IMAD.MOV.U32 R4, RZ, RZ, R5 ;  /* 0x000000ffff047224 */ /* 0x000fe200078e0005 */
[----:B------:R-:W-:-:S02]  /*23660*/  MOV R3, 0x2 ;  /* 0x0000000200037802 */ /* 0x000fc40000000f00 */
[----:B------:R-:W-:Y:S02]  /*23670*/  MOV R2, 0x23690 ;  /* 0x0002369000027802 */ /* 0x000fe40000000f00 */
[----:B------:R-:W-:Y:S05]  /*23680*/  CALL.REL.NOINC `($__internal_14_$__cuda_sm70_shflsync_bfly_p) ;  /* 0x00002a2000007944 */ /* 0x000fea0003c00000 */
[----:B------:R-:W-:Y:S01]  /*23690*/  MOV R2, R217 ;  /* 0x000000d900027202 */ /* 0x000fe20000000f00 */
[----:B------:R-:W-:Y:S05]  /*236a0*/  BRA `(.L_x_1149) ;  /* 0xfffed50000007947 */ /* 0x000fea000383ffff */
.L_x_1016:
[----:B------:R-:W-:Y:S01]  /*236b0*/  IMAD.MOV.U32 R4, RZ, RZ, R5 ;  /* 0x000000ffff047224 */ /* 0x000fe200078e0005 */
[----:B------:R-:W-:Y:S02]  /*236c0*/  MOV R3, 0x1 ;  /* 0x0000000100037802 */ /* 0x000fe40000000f00 */
[----:B------:R-:W-:Y:S02]  /*236d0*/  MOV R2, 0x236f0 ;  /* 0x000236f000027802 */ /* 0x000fe40000000f00 */
[----:B------:R-:W-:Y:S05]  /*236e0*/  CALL.REL.NOINC `($__internal_14_$__cuda_sm70_shflsync_bfly_p) ;  /* 0x000029c000007944 */ /* 0x000fea0003c00000 */
[----:B------:R-:W-:Y:S01]  /*236f0*/  FMNMX.FTZ R5, R5, R217, !PT ;  /* 0x000000d905057209 */ /* 0x000fe20007810000 */
[----:B------:R-:W-:Y:S01]  /*23700*/  IMAD.MOV.U32 R4, RZ, RZ, R6 ;  /* 0x000000ffff047224 */ /* 0x000fe200078e0006 */
[----:B------:R-:W-:Y:S01]  /*23710*/  MOV R2, 0x23740 ;  /* 0x0002374000027802 */ /* 0x000fe20000000f00 */
[----:B------:R-:W-:Y:S02]  /*23720*/  IMAD.MOV.U32 R3, RZ, RZ, 0x2 ;  /* 0x00000002ff037424 */ /* 0x000fe400078e00ff */
[----:B------:R-:W-:Y:S05]  /*23730*/  CALL.REL.NOINC `($__internal_14_$__cuda_sm70_shflsync_bfly_p) ;  /* 0x0000297000007944 */ /* 0x000fea0003c00000 */
[----:B------:R-:W-:Y:S01]  /*23740*/  FMNMX.FTZ R4, R6, R217, !PT ;  /* 0x000000d906047209 */ /* 0x000fe20007810000 */
[----:B------:R-:W-:Y:S01]  /*23750*/  IMAD.MOV.U32 R3, RZ, RZ, 0x1 ;  /* 0x00000001ff037424 */ /* 0x000fe200078e00ff */
[----:B------:R-:W-:Y:S02]  /*23760*/  MOV R2, 0x23780 ;  /* 0x0002378000027802 */ /* 0x000fe40000000f00 */
[----:B------:R-:W-:Y:S05]  /*23770*/  CALL.REL.NOINC `($__internal_14_$__cuda_sm70_shflsync_bfly_p) ;  /* 0x0000293000007944 */ /* 0x000fea0003c00000 */
[----:B------:R-:W-:Y:S01]  /*23780*/  MOV R6, R217 ;  /* 0x000000d900067202 */ /* 0x000fe20000000f00 */
[----:B------:R-:W-:Y:S05]  /*23790*/  BRA `(.L_x_1150) ;  /* 0xfffed48000007947 */ /* 0x000fea000383ffff */
.L_x_1024:
[----:B------:R-:W-:Y:S01]  /*237a0*/  MOV R2, RZ ;  /* 0x000000ff00027202 */ /* 0x000fe20000000f00 */
[----:B------:R-:W-:Y:S01]  /*237b0*/  IMAD.MOV.U32 R28, RZ, RZ, R4 ;  /* 0x000000ffff1c7224 */ /* 0x000fe200078e0004 */
[----:B------:R-:W-:Y:S01]  /*237c0*/  MOV R3, 0x237f0 ;  /* 0x000237f000037802 */ /* 0x000fe20000000f00 */
[----:B------:R-:W-:Y:S02]  /*237d0*/  IMAD.MOV.U32 R226, RZ, RZ, 0x181f ;  /* 0x0000181fffe27424 */ /* 0x000fe400078e00ff */
[----:B-1--4-:R-:W-:Y:S05]  /*237e0*/  CALL.REL.NOINC `($__internal_15_$__cuda_sm70_shflsync_idx_p) ;  /* 0x0000292000007944 */ /* 0x012fea0003c00000 */
[----:B------:R-:W-:Y:S01]  /*237f0*/  MOV R22, R28 ;  /* 0x0000001c00167202 */ /* 0x000fe20000000f00 */
[----:B------:R-:W-:-:S05]  /*23800*/  BRA `(.L_x_1151) ;  /* 0xfffeece000007947 */ /* 0x000fca000383ffff */
.L_x_1025:
[----:B------:R-:W-:Y:S01]  /*23810*/  MOV R2, RZ ;  /* 0x000000ff00027202 */ /* 0x000fe20000000f00 */
[----:B------:R-:W-:Y:S01]  /*23820*/  IMAD.MOV.U32 R28, RZ, RZ, R5 ;  /* 0x000000ffff1c7224 */ /* 0x000fe200078e0005 */
[----:B------:R-:W-:Y:S01]  /*23830*/  MOV R3, 0x23860 ;  /* 0x0002386000037802 */ /* 0x000fe20000000f00 */
[----:B------:R-:W-:Y:S02]  /*23840*/  IMAD.MOV.U32 R226, RZ, RZ, 0x181f ;  /* 0x0000181fffe27424 */ /* 0x000fe400078e00ff */
[----:B-1234-:R-:W-:Y:S05]  /*23850*/  CALL.REL.NOINC `($__internal_15_$__cuda_sm70_shflsync_idx_p) ;  /* 0x000028b000007944 */ /* 0x01efea0003c00000 */
[----:B------:R-:W-:Y:S01]  /*23860*/  ISETP.GE.AND P1, PT, R76, c[0x0][0x1d4], PT ;  /* 0x000075004c007a0c */ /* 0x000fe20003f26270 */
[----:B------:R-:W-:Y:S01]  /*23870*/  IMAD.MOV.U32 R226, RZ, RZ, 0x181f ;  /* 0x0000181fffe27424 */ /* 0x000fe200078e00ff */
[----:B------:R-:W-:Y:S02]  /*23880*/  IADD3 R20, P2, R28, R8, RZ ;  /* 0x000000081c147210 */ /* 0x000fe40007f5e0ff */
[----:B------:R-:W-:Y:S03]  /*23890*/  ISETP.GE.AND P0, PT, R211, c[0x0][0x1d4], PT ;  /* 0x00007500d3007a0c */ /* 0x000fe60003f06270 */
[----:B------:R-:W-:Y:S01]  /*238a0*/  IMAD.X R21, R22, 0x1, R9, P2 ;  /* 0x0000000116157824 */ /* 0x000fe200010e0609 */
[----:B------:R-:W-:Y:S01]  /*238b0*/  IADD3 R2, P2, R28, R10, RZ ;  /* 0x0000000a1c027210 */ /* 0x000fe20007f5e0ff */
[----:B------:R-:W-:Y:S04]  /*238c0*/  IMAD.MOV.U32 R28, RZ, RZ, R4 ;  /* 0x000000ffff1c7224 */ /* 0x000fe800078e0004 */
[----:B------:R-:W-:Y:S01]  /*238d0*/  @!PT LDS RZ, [RZ] ;  /* 0x00000000fffff984 */ /* 0x000fe20000000800 */
[----:B------:R-:W-:Y:S01]  /*238e0*/  @!PT LDS RZ, [RZ] ;  /* 0x00000000fffff984 */ /* 0x000fe20000000800 */
[----:B------:R-:W-:Y:S01]  /*238f0*/  @!PT LDS RZ, [RZ] ;  /* 0x00000000fffff984 */ /* 0x000fe20000000800 */
[----:B------:R1:W-:Y:S01]  /*23900*/  LDGSTS.E.BYPASS.LTC128B.128 [R210+0x100], [R20.64], !P1 ;  /* 0x0010000014d27fae */ /* 0x0003e2000c901d48 */
[----:B------:R-:W-:Y:S05]  /*23910*/  IMAD.X R3, R22, 0x1, R11, P2 ;  /* 0x0000000116037824 */ /* 0x000fea00010e060b */
[----:B------:R2:W-:Y:S01]  /*23920*/  LDGSTS.E.BYPASS.LTC128B.128 [R210+0x3100], [R2.64], !P0 ;  /* 0x0310000002d27fae */ /* 0x0005e2000c101d48 */
[----:B-1----:R-:W-:Y:S02]  /*23930*/  SEL R20, RZ, 0x10, P1 ;  /* 0x00000010ff147807 */ /* 0x002fe40000800000 */
[----:B------:R-:W-:Y:S02]  /*23940*/  SEL R21, RZ, 0x10, P0 ;  /* 0x00000010ff157807 */ /* 0x000fe40000000000 */
[----:B--2---:R-:W-:Y:S01]  /*23950*/  MOV R3, 0x23980 ;  /* 0x0002398000037802 */ /* 0x004fe20000000f00 */
[----:B------:R-:W-:Y:S02]  /*23960*/  IMAD.MOV.U32 R2, RZ, RZ, 0x1 ;  /* 0x00000001ff027424 */ /* 0x000fe400078e00ff */
[----:B------:R-:W-:Y:S05]  /*23970*/  CALL.REL.NOINC `($__internal_15_$__cuda_sm70_shflsync_idx_p) ;  /* 0x0000279000007944 */ /* 0x000fea0003c00000 */
[----:B------:R-:W-:Y:S01]  /*23980*/  MOV R2, 0x1 ;  /* 0x0000000100027802 */ /* 0x000fe20000000f00 */
[----:B------:R-:W-:Y:S01]  /*23990*/  IMAD.MOV.U32 R22, RZ, RZ, R28 ;  /* 0x000000ffff167224 */ /* 0x000fe200078e001c */
[----:B------:R-:W-:Y:S01]  /*239a0*/  MOV R226, 0x181f ;  /* 0x0000181f00e27802 */ /* 0x000fe20000000f00 */
[----:B------:R-:W-:Y:S01]  /*239b0*/  IMAD.MOV.U32 R28, RZ, RZ, R5 ;  /* 0x000000ffff1c7224 */ /* 0x000fe200078e0005 */
[----:B------:R-:W-:Y:S02]  /*239c0*/  MOV R3, 0x239e0 ;  /* 0x000239e000037802 */ /* 0x000fe40000000f00 */
[----:B------:R-:W-:Y:S05]  /*239d0*/  CALL.REL.NOINC `($__internal_15_$__cuda_sm70_shflsync_idx_p) ;  /* 0x0000273000007944 */ /* 0x000fea0003c00000 */
[C---:B------:R-:W-:Y:S01]  /*239e0*/  IADD3 R2, -R20.reuse, 0x10, RZ ;  /* 0x0000001014027810 */ /* 0x040fe20007ffe1ff */
[----:B------:R-:W-:Y:S01]  /*239f0*/  IMAD.MOV.U32 R226, RZ, RZ, 0x181f ;  /* 0x0000181fffe27424 */ /* 0x000fe200078e00ff */
        /* <DEDUP_REMOVED lines=12> */
[----:B------:R-:W-:Y:S03]  /*23ac0*/  IMAD.MOV.U32 R28, RZ, RZ, R4 ;  /* 0x000000ffff1c7224 */ /* 0x000fe600078e0004 */
[----:B------:R-:W-:Y:S05]  /*23ad0*/  IADD3.X R3, RZ, R22, R11, P1, P0 ;  /* 0x00000016ff037210 */ /* 0x000fea0000fe040b */
[----:B------:R1:W-:Y:S02]  /*23ae0*/  LDGSTS.E.BYPASS.LTC128B.128.ZFILL [R210+0x4100], [R2.64], P2 ;  /* 0x0410000002d27fae */ /* 0x0003e40009141d48 */
[----:B-1----:R-:W-:Y:S01]  /*23af0*/  MOV R3, 0x23b20 ;  /* 0x00023b2000037802 */ /* 0x002fe20000000f00 */
[----:B------:R-:W-:Y:S03]  /*23b00*/  IMAD.MOV.U32 R2, RZ, RZ, 0x2 ;  /* 0x00000002ff027424 */ /* 0x000fe600078e00ff */
[----:B------:R-:W-:Y:S05]  /*23b10*/  CALL.REL.NOINC `($__internal_15_$__cuda_sm70_shflsync_idx_p) ;  /* 0x000025f000007944 */ /* 0x000fea0003c00000 */
[----:B------:R-:W-:Y:S01]  /*23b20*/  MOV R2, 0x2 ;  /* 0x0000000200027802 */ /* 0x000fe20000000f00 */
[----:B------:R-:W-:Y:S01]  /*23b30*/  IMAD.MOV.U32 R4, RZ, RZ, R28 ;  /* 0x000000ffff047224 */ /* 0x000fe200078e001c */
[----:B------:R-:W-:Y:S01]  /*23b40*/  MOV R226, 0x181f ;  /* 0x0000181f00e27802 */ /* 0x000fe20000000f00 */
[----:B------:R-:W-:Y:S01]  /*23b50*/  IMAD.MOV.U32 R28, RZ, RZ, R5 ;  /* 0x000000ffff1c7224 */ /* 0x000fe200078e0005 */
[----:B------:R-:W-:Y:S02]  /*23b60*/  MOV R3, 0x23b80 ;  /* 0x00023b8000037802 */ /* 0x000fe40000000f00 */
[----:B------:R-:W-:Y:S05]  /*23b70*/  CALL.REL.NOINC `($__internal_15_$__cuda_sm70_shflsync_idx_p) ;  /* 0x0000259000007944 */ /* 0x000fea0003c00000 */
[----:B------:R-:W-:Y:S01]  /*23b80*/  MOV R5, R28 ;  /* 0x0000001c00057202 */ /* 0x000fe20000000f00 */
[----:B------:R-:W-:-:S05]  /*23b90*/  BRA `(.L_x_1152) ;  /* 0xfffeead000007947 */ /* 0x000fca000383ffff */
.L_x_1028:
[----:B------:R-:W-:Y:S01]  /*23ba0*/  MOV R2, RZ ;  /* 0x000000ff00027202 */ /* 0x000fe20000000f00 */
[----:B------:R-:W-:Y:S01]  /*23bb0*/  IMAD.MOV.U32 R28, RZ, RZ, R4 ;  /* 0x000000ffff1c7224 */ /* 0x000fe200078e0004 */
[----:B------:R-:W-:Y:S01]  /*23bc0*/  MOV R3, 0x23bf0 ;  /* 0x00023bf000037802 */ /* 0x000fe20000000f00 */
[----:B------:R-:W-:Y:S02]  /*23bd0*/  IMAD.MOV.U32 R226, RZ, RZ, 0x181f ;  /* 0x0000181fffe27424 */ /* 0x000fe400078e00ff */
[----:B------:R-:W-:Y:S05]  /*23be0*/  CALL.REL.NOINC `($__internal_15_$__cuda_sm70_shflsync_idx_p) ;  /* 0x0000252000007944 */ /* 0x000fea0003c00000 */
[----:B------:R-:W-:Y:S01]  /*23bf0*/  MOV R18, R28 ;  /* 0x0000001c00127202 */ /* 0x000fe20000000f00 */
[----:B------:R-:W-:-:S05]  /*23c00*/  BRA `(.L_x_1153) ;  /* 0xfffefc8000007947 */ /* 0x000fca000383ffff */
.L_x_1029:
[----:B------:R-:W-:Y:S01]  /*23c10*/  MOV R2, RZ ;  /* 0x000000ff00027202 */ /* 0x000fe20000000f00 */
[----:B------:R-:W-:Y:S01]  /*23c20*/  IMAD.MOV.U32 R28, RZ, RZ, R5 ;  /* 0x000000ffff1c7224 */ /* 0x000fe200078e0005 */
[----:B------:R-:W-:Y:S01]  /*23c30*/  MOV R3, 0x23c60 ;  /* 0x00023c6000037802 */ /* 0x000fe20000000f00 */
[----:B------:R-:W-:Y:S02]  /*23c40*/  IMAD.MOV.U32 R226, RZ, RZ, 0x181f ;  /* 0x0000181fffe27424 */ /* 0x000fe400078e00ff */
[----:B-12---:R-:W-:Y:S05]  /*23c50*/  CALL.REL.NOINC `($__internal_15_$__cuda_sm70_shflsync_idx_p) ;  /* 0x000024b000007944 */ /* 0x006fea0003c00000 */
        /* <DEDUP_REMOVED lines=52> */
.L_x_1030:
[----:B------:R-:W-:Y:S01]  /*23fa0*/  MOV R2, RZ ;  /* 0x000000ff00027202 */ /* 0x000fe20000000f00 */
[----:B------:R-:W-:Y:S01]  /*23fb0*/  IMAD.MOV.U32 R28, RZ, RZ, R8 ;  /* 0x000000ffff1c7224 */ /* 0x000fe200078e0008 */
[----:B------:R-:W-:Y:S01]  /*23fc0*/  MOV R3, 0x23ff0 ;  /* 0x00023ff000037802 */ /* 0x000fe20000000f00 */
[----:B------:R-:W-:Y:S02]  /*23fd0*/  IMAD.MOV.U32 R226, RZ, RZ, 0x1c1f ;  /* 0x00001c1fffe27424 */ /* 0x000fe400078e00ff */
[----:B------:R-:W-:Y:S05]  /*23fe0*/  CALL.REL.NOINC `($__internal_15_$__cuda_sm70_shflsync_idx_p) ;  /* 0x0000212000007944 */ /* 0x000fea0003c00000 */
[----:B------:R-:W-:Y:S01]  /*23ff0*/  MOV R5, R28 ;  /* 0x0000001c00057202 */ /* 0x000fe20000000f00 */
[----:B------:R-:W-:-:S05]  /*24000*/  BRA `(.L_x_1155) ;  /* 0xfffefbf000007947 */ /* 0x000fca000383ffff */
.L_x_1035:
[----:B------:R-:W-:Y:S01]  /*24010*/  MOV R2, 0x1 ;  /* 0x0000000100027802 */ /* 0x000fe20000000f00 */
[----:B------:R-:W-:Y:S01]  /*24020*/  IMAD.MOV.U32 R28, RZ, RZ, R8 ;  /* 0x000000ffff1c7224 */ /* 0x000fe200078e0008 */
[----:B------:R-:W-:Y:S01]  /*24030*/  MOV R3, 0x24060 ;  /* 0x0002406000037802 */ /* 0x000fe20000000f00 */
[----:B------:R-:W-:Y:S02]  /*24040*/  IMAD.MOV.U32 R226, RZ, RZ, 0x1c1f ;  /* 0x00001c1fffe27424 */ /* 0x000fe400078e00ff */
[----:B-1----:R-:W-:Y:S05]  /*24050*/  CALL.REL.NOINC `($__internal_15_$__cuda_sm70_shflsync_idx_p) ;  /* 0x000020b000007944 */ /* 0x002fea0003c00000 */
[----:B------:R-:W-:Y:S01]  /*24060*/  MOV R5, R28 ;  /* 0x0000001c00057202 */ /* 0x000fe20000000f00 */
[----:B------:R-:W-:-:S05]  /*24070*/  BRA `(.L_x_1156) ;  /* 0xffff05d000007947 */ /* 0x000fca000383ffff */
.L_x_1040:
[----:B------:R-:W-:Y:S02]  /*24080*/  MOV R3, 0x2 ;  /* 0x0000000200037802 */ /* 0x000fe40000000f00 */
[----:B------:R-:W-:Y:S02]  /*24090*/  MOV R2, 0x240b0 ;  /* 0x000240b000027802 */ /* 0x000fe40000000f00 */
[----:B------:R-:W-:Y:S05]  /*240a0*/  CALL.REL.NOINC `($__internal_14_$__cuda_sm70_shflsync_bfly_p) ;  /* 0x0000200000007944 */ /* 0x000fea0003c00000 */
[----:B------:R-:W-:Y:S01]  /*240b0*/  MOV R2, R217 ;  /* 0x000000d900027202 */ /* 0x000fe20000000f00 */
[----:B------:R-:W-:-:S05]  /*240c0*/  BRA `(.L_x_1157) ;  /* 0xffff102000007947 */ /* 0x000fca000383ffff */
.L_x_1041:
[----:B------:R-:W-:Y:S02]  /*240d0*/  MOV R3, 0x1 ;  /* 0x0000000100037802 */ /* 0x000fe40000000f00 */
[----:B------:R-:W-:Y:S02]  /*240e0*/  MOV R2, 0x24100 ;  /* 0x0002410000027802 */ /* 0x000fe40000000f00 */
[----:B------:R-:W-:Y:S05]  /*240f0*/  CALL.REL.NOINC `($__internal_14_$__cuda_sm70_shflsync_bfly_p) ;  /* 0x00001fb000007944 */ /* 0x000fea0003c00000 */
[----:B------:R-:W-:Y:S01]  /*24100*/  IMAD.MOV.U32 R3, RZ, RZ, 0x2 ;  /* 0x00000002ff037424 */ /* 0x000fe200078e00ff */
[----:B------:R-:W-:Y:S01]  /*24110*/  FMNMX.FTZ R5, R4, R217, !PT ;  /* 0x000000d904057209 */ /* 0x000fe20007810000 */
[----:B------:R-:W-:Y:S01]  /*24120*/  IMAD.MOV.U32 R4, RZ, RZ, R8 ;  /* 0x000000ffff047224 */ /* 0x000fe200078e0008 */
[----:B------:R-:W-:Y:S02]  /*24130*/  MOV R2, 0x24150 ;  /* 0x0002415000027802 */ /* 0x000fe40000000f00 */
[----:B------:R-:W-:Y:S05]  /*24140*/  CALL.REL.NOINC `($__internal_14_$__cuda_sm70_shflsync_bfly_p) ;  /* 0x00001f6000007944 */ /* 0x000fea0003c00000 */
[----:B------:R-:W-:Y:S01]  /*24150*/  FMNMX.FTZ R4, R8, R217, !PT ;  /* 0x000000d908047209 */ /* 0x000fe20007810000 */
[----:B------:R-:W-:Y:S01]  /*24160*/  IMAD.MOV.U32 R3, RZ, RZ, 0x1 ;  /* 0x00000001ff037424 */ /* 0x000fe200078e00ff */
[----:B------:R-:W-:Y:S02]  /*24170*/  MOV R2, 0x24190 ;  /* 0x0002419000027802 */ /* 0x000fe40000000f00 */
[----:B------:R-:W-:Y:S05]  /*24180*/  CALL.REL.NOINC `($__internal_14_$__cuda_sm70_shflsync_bfly_p) ;  /* 0x00001f2000007944 */ /* 0x000fea0003c00000 */
[----:B------:R-:W-:Y:S01]  /*24190*/  MOV R2, R217 ;  /* 0x000000d900027202 */ /* 0x000fe20000000f00 */
[----:B------:R-:W-:-:S05]  /*241a0*/  BRA `(.L_x_1158) ;  /* 0xffff0fb000007947 */ /* 0x000fca000383ffff */
.L_x_1050:
[----:B------:R-:W-:Y:S01]  /*241b0*/  MOV R2, RZ ;  /* 0x000000ff00027202 */ /* 0x000fe20000000f00 */
[----:B------:R-:W-:Y:S01]  /*241c0*/  IMAD.MOV.U32 R28, RZ, RZ, R4 ;  /* 0x000000ffff1c7224 */ /* 0x000fe200078e0004 */
[----:B------:R-:W-:Y:S01]  /*241d0*/  MOV R3, 0x24200 ;  /* 0x0002420000037802 */ /* 0x000fe20000000f00 */
[----:B------:R-:W-:Y:S02]  /*241e0*/  IMAD.MOV.U32 R226, RZ, RZ, 0x181f ;  /* 0x0000181fffe27424 */ /* 0x000fe400078e00ff */
[----:B-1--4-:R-:W-:Y:S05]  /*241f0*/  CALL.REL.NOINC `($__internal_15_$__cuda_sm70_shflsync_idx_p) ;  /* 0x00001f1000007944 */ /* 0x012fea0003c00000 */
[----:B------:R-:W-:Y:S01]  /*24200*/  MOV R22, R28 ;  /* 0x0000001c00167202 */ /* 0x000fe20000000f00 */
[----:B------:R-:W-:-:S05]  /*24210*/  BRA `(.L_x_1159) ;  /* 0xffff2ce000007947 */ /* 0x000fca000383ffff */
.L_x_1051:
        /* <DEDUP_REMOVED lines=57> */
.L_x_1054:
[----:B------:R-:W-:Y:S01]  /*245b0*/  MOV R2, RZ ;  /* 0x000000ff00027202 */ /* 0x000fe20000000f00 */
[----:B------:R-:W-:Y:S01]  /*245c0*/  IMAD.MOV.U32 R28, RZ, RZ, R4 ;  /* 0x000000ffff1c7224 */ /* 0x000fe200078e0004 */
[----:B------:R-:W-:Y:S01]  /*245d0*/  MOV R3, 0x24600 ;  /* 0x0002460000037802 */ /* 0x000fe20000000f00 */
[----:B------:R-:W-:Y:S02]  /*245e0*/  IMAD.MOV.U32 R226, RZ, RZ, 0x181f ;  /* 0x0000181fffe27424 */ /* 0x000fe400078e00ff */
[----:B------:R-:W-:Y:S05]  /*245f0*/  CALL.REL.NOINC `($__internal_15_$__cuda_sm70_shflsync_idx_p) ;  /* 0x00001b1000007944 */ /* 0x000fea0003c00000 */
[----:B------:R-:W-:Y:S01]  /*24600*/  MOV R18, R28 ;  /* 0x0000001c00127202 */ /* 0x000fe20000000f00 */
[----:B------:R-:W-:-:S05]  /*24610*/  BRA `(.L_x_1161) ;  /* 0xffff3c7000007947 */ /* 0x000fca000383ffff */
.L_x_1055:
        /* <DEDUP_REMOVED lines=57> */
.L_x_1056:
[----:B------:R-:W-:Y:S02]  /*249b0*/  MOV R3, 0x2 ;  /* 0x0000000200037802 */ /* 0x000fe40000000f00 */
[----:B------:R-:W-:Y:S02]  /*249c0*/  MOV R2, 0x249e0 ;  /* 0x000249e000027802 */ /* 0x000fe40000000f00 */
[----:B------:R-:W-:Y:S05]  /*249d0*/  CALL.REL.NOINC `($__internal_14_$__cuda_sm70_shflsync_bfly_p) ;  /* 0x000016d000007944 */ /* 0x000fea0003c00000 */
[----:B------:R-:W-:Y:S01]  /*249e0*/  MOV R2, R217 ;  /* 0x000000d900027202 */ /* 0x000fe20000000f00 */
[----:B------:R-:W-:-:S05]  /*249f0*/  BRA `(.L_x_1163) ;  /* 0xffff3e4000007947 */ /* 0x000fca000383ffff */
.L_x_1057:
        /* <DEDUP_REMOVED lines=14> */
.L_x_1060:
[----:B--23--:R-:W-:Y:S01]  /*24ae0*/  MOV R2, RZ ;  /* 0x000000ff00027202 */ /* 0x00cfe20000000f00 */
[----:B------:R-:W-:Y:S01]  /*24af0*/  IMAD.MOV.U32 R28, RZ, RZ, R4 ;  /* 0x000000ffff1c7224 */ /* 0x000fe200078e0004 */
[----:B------:R-:W-:Y:S01]  /*24b00*/  MOV R3, 0x24b30 ;  /* 0x00024b3000037802 */ /* 0x000fe20000000f00 */
[----:B------:R-:W-:Y:S02]  /*24b10*/  IMAD.MOV.U32 R226, RZ, RZ, 0x181f ;  /* 0x0000181fffe27424 */ /* 0x000fe400078e00ff */
[----:B-1--4-:R-:W-:Y:S05]  /*24b20*/  CALL.REL.NOINC `($__internal_15_$__cuda_sm70_shflsync_idx_p) ;  /* 0x000015e000007944 */ /* 0x012fea0003c00000 */
[----:B------:R-:W-:-:S05]  /*24b30*/  BRA `(.L_x_1165) ;  /* 0xffff586000007947 */ /* 0x000fca000383ffff */
.L_x_1063:
[----:B------:R-:W-:Y:S01]  /*24b40*/  MOV R2, RZ ;  /* 0x000000ff00027202 */ /* 0x000fe20000000f00 */
[----:B------:R-:W-:Y:S01]  /*24b50*/  IMAD.MOV.U32 R28, RZ, RZ, R4 ;  /* 0x000000ffff1c7224 */ /* 0x000fe200078e0004 */
[----:B------:R-:W-:Y:S01]  /*24b60*/  MOV R3, 0x24b90 ;  /* 0x00024b9000037802 */ /* 0x000fe20000000f00 */
[----:B------:R-:W-:Y:S02]  /*24b70*/  IMAD.MOV.U32 R226, RZ, RZ, 0x181f ;  /* 0x0000181fffe27424 */ /* 0x000fe400078e00ff */
[----:B-1----:R-:W-:Y:S05]  /*24b80*/  CALL.REL.NOINC `($__internal_15_$__cuda_sm70_shflsync_idx_p) ;  /* 0x0000158000007944 */ /* 0x002fea0003c00000 */
[----:B------:R-:W-:Y:S01]  /*24b90*/  MOV R18, R28 ;  /* 0x0000001c00127202 */ /* 0x000fe20000000f00 */
[----:B------:R-:W-:-:S05]  /*24ba0*/  BRA `(.L_x_1166) ;  /* 0xffff6b1000007947 */ /* 0x000fca000383ffff */
.L_x_1064:
[----:B------:R-:W-:Y:S01]  /*24bb0*/  MOV R2, RZ ;  /* 0x000000ff00027202 */ /* 0x000fe20000000f00 */
[----:B------:R-:W-:Y:S01]  /*24bc0*/  IMAD.MOV.U32 R28, RZ, RZ, R5 ;  /* 0x000000ffff1c7224 */ /* 0x000fe200078e0005 */
[----:B------:R-:W-:Y:S01]  /*24bd0*/  MOV R3, 0x24c00 ;  /* 0x00024c0000037802 */ /* 0x000fe20000000f00 */
[----:B------:R-:W-:Y:S02]  /*24be0*/  IMAD.MOV.U32 R226, RZ, RZ, 0x181f ;  /* 0x0000181fffe27424 */ /* 0x000fe400078e00ff */
[----:B-123--:R-:W-:Y:S05]  /*24bf0*/  CALL.REL.NOINC `($__internal_15_$__cuda_sm70_shflsync_idx_p) ;  /* 0x0000151000007944 */ /* 0x00efea0003c00000 */
[----:B------:R-:W-:Y:S02]  /*24c00*/  IADD3 R16, P0, R28, R8, RZ ;  /* 0x000000081c107210 */ /* 0x000fe40007f1e0ff */
[----:B------:R-:W-:Y:S03]  /*24c10*/  MOV R226, 0x181f ;  /* 0x0000181f00e27802 */ /* 0x000fe60000000f00 */
[----:B------:R-:W-:Y:S01]  /*24c20*/  IMAD.X R17, R18, 0x1, R9, P0 ;  /* 0x0000000112117824 */ /* 0x000fe200000e0609 */
[----:B------:R-:W-:Y:S02]  /*24c30*/  IADD3 R2, P0, R28, R10, RZ ;  /* 0x0000000a1c027210 */ /* 0x000fe40007f1e0ff */
[----:B------:R-:W-:Y:S02]  /*24c40*/  MOV R28, R4 ;  /* 0x00000004001c7202 */ /* 0x000fe40000000f00 */
[----:B------:R-:W-:Y:S01]  /*24c50*/  @!PT LDS RZ, [RZ] ;  /* 0x00000000fffff984 */ /* 0x000fe20000000800 */
[----:B------:R-:W-:Y:S01]  /*24c60*/  @!PT LDS RZ, [RZ] ;  /* 0x00000000fffff984 */ /* 0x000fe20000000800 */
[----:B------:R-:W-:Y:S01]  /*24c70*/  @!PT LDS RZ, [RZ] ;  /* 0x00000000fffff984 */ /* 0x000fe20000000800 */
[----:B------:R1:W-:Y:S01]  /*24c80*/  LDGSTS.E.BYPASS.LTC128B.128 [R210+0x8100], [R16.64], !P3 ;  /* 0x0810000010d27fae */ /* 0x0003e2000d901d48 */
[----:B------:R-:W-:Y:S05]  /*24c90*/  IMAD.X R3, R18, 0x1, R11, P0 ;  /* 0x0000000112037824 */ /* 0x000fea00000e060b */
[----:B------:R2:W-:Y:S02]  /*24ca0*/  LDGSTS.E.BYPASS.LTC128B.128 [R210+0xb100], [R2.64], !P2 ;  /* 0x0b10000002d27fae */ /* 0x0005e4000d101d48 */
[----:B--2---:R-:W-:Y:S01]  /*24cb0*/  MOV R3, 0x24ce0 ;  /* 0x00024ce000037802 */ /* 0x004fe20000000f00 */
[----:B------:R-:W-:Y:S02]  /*24cc0*/  IMAD.MOV.U32 R2, RZ, RZ, 0x1 ;  /* 0x00000001ff027424 */ /* 0x000fe400078e00ff */
[----:B-1----:R-:W-:Y:S05]  /*24cd0*/  CALL.REL.NOINC `($__internal_15_$__cuda_sm70_shflsync_idx_p) ;  /* 0x0000143000007944 */ /* 0x002fea0003c00000 */
[----:B------:R-:W-:Y:S01]  /*24ce0*/  MOV R2, 0x1 ;  /* 0x0000000100027802 */ /* 0x000fe20000000f00 */
[----:B------:R-:W-:Y:S01]  /*24cf0*/  IMAD.MOV.U32 R18, RZ, RZ, R28 ;  /* 0x000000ffff127224 */ /* 0x000fe200078e001c */
[----:B------:R-:W-:Y:S01]  /*24d00*/  MOV R226, 0x181f ;  /* 0x0000181f00e27802 */ /* 0x000fe20000000f00 */
[----:B------:R-:W-:Y:S01]  /*24d10*/  IMAD.MOV.U32 R28, RZ, RZ, R5 ;  /* 0x000000ffff1c7224 */ /* 0x000fe200078e0005 */
[----:B------:R-:W-:Y:S02]  /*24d20*/  MOV R3, 0x24d40 ;  /* 0x00024d4000037802 */ /* 0x000fe40000000f00 */
[----:B------:R-:W-:Y:S05]  /*24d30*/  CALL.REL.NOINC `($__internal_15_$__cuda_sm70_shflsync_idx_p) ;  /* 0x000013d000007944 */ /* 0x000fea0003c00000 */
        /* <DEDUP_REMOVED lines=22> */
.L_x_1065:
[----:B------:R-:W-:Y:S01]  /*24ea0*/  MOV R2, RZ ;  /* 0x000000ff00027202 */ /* 0x000fe20000000f00 */
[----:B------:R-:W-:Y:S01]  /*24eb0*/  IMAD.MOV.U32 R28, RZ, RZ, R8 ;  /* 0x000000ffff1c7224 */ /* 0x000fe200078e0008 */
[----:B------:R-:W-:Y:S01]  /*24ec0*/  MOV R3, 0x24ef0 ;  /* 0x00024ef000037802 */ /* 0x000fe20000000f00 */
[----:B------:R-:W-:Y:S02]  /*24ed0*/  IMAD.MOV.U32 R226, RZ, RZ, 0x1c1f ;  /* 0x00001c1fffe27424 */ /* 0x000fe400078e00ff */
[----:B------:R-:W-:Y:S05]  /*24ee0*/  CALL.REL.NOINC `($__internal_15_$__cuda_sm70_shflsync_idx_p) ;  /* 0x0000122000007944 */ /* 0x000fea0003c00000 */
[----:B------:R-:W-:Y:S01]  /*24ef0*/  MOV R5, R28 ;  /* 0x0000001c00057202 */ /* 0x000fe20000000f00 */
[----:B------:R-:W-:-:S05]  /*24f00*/  BRA `(.L_x_1168) ;  /* 0xffff6a8000007947 */ /* 0x000fca000383ffff */
.L_x_1070:
[----:B------:R-:W-:Y:S01]  /*24f10*/  MOV R2, 0x1 ;  /* 0x0000000100027802 */ /* 0x000fe20000000f00 */
[----:B------:R-:W-:Y:S01]  /*24f20*/  IMAD.MOV.U32 R28, RZ, RZ, R8 ;  /* 0x000000ffff1c7224 */ /* 0x000fe200078e0008 */
[----:B------:R-:W-:Y:S01]  /*24f30*/  MOV R3, 0x24f60 ;  /* 0x00024f6000037802 */ /* 0x000fe20000000f00 */
[----:B------:R-:W-:Y:S02]  /*24f40*/  IMAD.MOV.U32 R226, RZ, RZ, 0x1c1f ;  /* 0x00001c1fffe27424 */ /* 0x000fe400078e00ff */
[----:B-1----:R-:W-:Y:S05]  /*24f50*/  CALL.REL.NOINC `($__internal_15_$__cuda_sm70_shflsync_idx_p) ;  /* 0x000011b000007944 */ /* 0x002fea0003c00000 */
[----:B------:R-:W-:Y:S01]  /*24f60*/  MOV R5, R28 ;  /* 0x0000001c00057202 */ /* 0x000fe20000000f00 */
[----:B------:R-:W-:-:S05]  /*24f70*/  BRA `(.L_x_1169) ;  /* 0xffff746000007947 */ /* 0x000fca000383ffff */
.L_x_1075:
[----:B------:R-:W-:Y:S02]  /*24f80*/  MOV R3, 0x2 ;  /* 0x0000000200037802 */ /* 0x000fe40000000f00 */
[----:B------:R-:W-:Y:S02]  /*24f90*/  MOV R2, 0x24fb0 ;  /* 0x00024fb000027802 */ /* 0x000fe40000000f00 */
[----:B------:R-:W-:Y:S05]  /*24fa0*/  CALL.REL.NOINC `($__internal_14_$__cuda_sm70_shflsync_bfly_p) ;  /* 0x0000110000007944 */ /* 0x000fea0003c00000 */
[----:B------:R-:W-:Y:S01]  /*24fb0*/  MOV R2, R217 ;  /* 0x000000d900027202 */ /* 0x000fe20000000f00 */
[----:B------:R-:W-:-:S05]  /*24fc0*/  BRA `(.L_x_1170) ;  /* 0xffff7eb000007947 */ /* 0x000fca000383ffff */
.L_x_1076:
        /* <DEDUP_REMOVED lines=14> */
.L_x_1078:
[----:B------:R-:W-:Y:S01]  /*250b0*/  IMAD.MOV.U32 R4, RZ, RZ, R228 ;  /* 0x000000ffff047224 */ /* 0x000fe200078e00e4 */
[----:B------:R-:W-:-:S02]  /*250c0*/  MOV R3, 0x2 ;  /* 0x0000000200037802 */ /* 0x000fc40000000f00 */
[----:B------:R-:W-:Y:S02]  /*250d0*/  MOV R2, 0x250f0 ;  /* 0x000250f000027802 */ /* 0x000fe40000000f00 */
[----:B------:R-:W-:Y:S05]  /*250e0*/  CALL.REL.NOINC `($__internal_14_$__cuda_sm70_shflsync_bfly_p) ;  /* 0x00000fc000007944 */ /* 0x000fea0003c00000 */
[----:B------:R-:W-:Y:S01]  /*250f0*/  MOV R2, R217 ;  /* 0x000000d900027202 */ /* 0x000fe20000000f00 */
[----:B------:R-:W-:Y:S05]  /*25100*/  BRA `(.L_x_1172) ;  /* 0xffff970000007947 */ /* 0x000fea000383ffff */
.L_x_1079:
[----:B------:R-:W-:Y:S01]  /*25110*/  IMAD.MOV.U32 R4, RZ, RZ, R6 ;  /* 0x000000ffff047224 */ /* 0x000fe200078e0006 */
[----:B------:R-:W-:Y:S02]  /*25120*/  MOV R3, 0x1 ;  /* 0x0000000100037802 */ /* 0x000fe40000000f00 */
[----:B------:R-:W-:Y:S02]  /*25130*/  MOV R2, 0x25150 ;  /* 0x0002515000027802 */ /* 0x000fe40000000f00 */
[----:B-1----:R-:W-:Y:S05]  /*25140*/  CALL.REL.NOINC `($__internal_14_$__cuda_sm70_shflsync_bfly_p) ;  /* 0x00000f6000007944 */ /* 0x002fea0003c00000 */
[----:B------:R-:W-:Y:S01]  /*25150*/  FADD.FTZ R6, R6, R217 ;  /* 0x000000d906067221 */ /* 0x000fe20000010000 */
[----:B------:R-:W-:Y:S02]  /*25160*/  MOV R4, R236 ;  /* 0x000000ec00047202 */ /* 0x000fe40000000f00 */
[----:B------:R-:W-:Y:S02]  /*25170*/  MOV R3, 0x2 ;  /* 0x0000000200037802 */ /* 0x000fe40000000f00 */
[----:B------:R-:W-:Y:S02]  /*25180*/  MOV R2, 0x251a0 ;  /* 0x000251a000027802 */ /* 0x000fe40000000f00 */
[----:B------:R-:W-:Y:S05]  /*25190*/  CALL.REL.NOINC `($__internal_14_$__cuda_sm70_shflsync_bfly_p) ;  /* 0x00000f1000007944 */ /* 0x000fea0003c00000 */
[----:B------:R-:W-:Y:S01]  /*251a0*/  FADD.FTZ R4, R236, R217 ;  /* 0x000000d9ec047221 */ /* 0x000fe20000010000 */
[----:B------:R-:W-:-:S02]  /*251b0*/  MOV R3, 0x1 ;  /* 0x0000000100037802 */ /* 0x000fc40000000f00 */
[----:B------:R-:W-:Y:S02]  /*251c0*/  MOV R2, 0x251e0 ;  /* 0x000251e000027802 */ /* 0x000fe40000000f00 */
[----:B------:R-:W-:Y:S05]  /*251d0*/  CALL.REL.NOINC `($__internal_14_$__cuda_sm70_shflsync_bfly_p) ;  /* 0x00000ed000007944 */ /* 0x000fea0003c00000 */
[----:B------:R-:W-:Y:S01]  /*251e0*/  MOV R2, R217 ;  /* 0x000000d900027202 */ /* 0x000fe20000000f00 */
[----:B------:R-:W-:Y:S05]  /*251f0*/  BRA `(.L_x_1173) ;  /* 0xffff968000007947 */ /* 0x000fea000383ffff */
.L_x_1086:
[----:B--234-:R-:W-:Y:S01]  /*25200*/  IMAD.MOV.U32 R28, RZ, RZ, R6 ;  /* 0x000000ffff1c7224 */ /* 0x01cfe200078e0006 */
[----:B------:R-:W-:Y:S01]  /*25210*/  MOV R2, RZ ;  /* 0x000000ff00027202 */ /* 0x000fe20000000f00 */
[----:B------:R-:W-:Y:S01]  /*25220*/  IMAD.MOV.U32 R226, RZ, RZ, 0x181f ;  /* 0x0000181fffe27424 */ /* 0x000fe200078e00ff */
[----:B------:R-:W-:Y:S02]  /*25230*/  MOV R3, 0x25250 ;  /* 0x0002525000037802 */ /* 0x000fe40000000f00 */
[----:B-1----:R-:W-:Y:S05]  /*25240*/  CALL.REL.NOINC `($__internal_15_$__cuda_sm70_shflsync_idx_p) ;  /* 0x00000ec000007944 */ /* 0x002fea0003c00000 */
[----:B------:R-:W-:Y:S01]  /*25250*/  MOV R9, R28 ;  /* 0x0000001c00097202 */ /* 0x000fe20000000f00 */
[----:B------:R-:W-:Y:S05]  /*25260*/  BRA `(.L_x_1174) ;  /* 0xffffaa1000007947 */ /* 0x000fea000383ffff */
.L_x_1087:
[----:B------:R-:W-:Y:S01]  /*25270*/  IMAD.MOV.U32 R28, RZ, RZ, R8 ;  /* 0x000000ffff1c7224 */ /* 0x000fe200078e0008 */
[----:B------:R-:W-:Y:S01]  /*25280*/  MOV R2, RZ ;  /* 0x000000ff00027202 */ /* 0x000fe20000000f00 */
[----:B------:R-:W-:Y:S01]  /*25290*/  IMAD.MOV.U32 R226, RZ, RZ, 0x181f ;  /* 0x0000181fffe27424 */ /* 0x000fe200078e00ff */
[----:B------:R-:W-:Y:S02]  /*252a0*/  MOV R3, 0x252c0 ;  /* 0x000252c000037802 */ /* 0x000fe40000000f00 */
[----:B-123--:R-:W-:Y:S05]  /*252b0*/  CALL.REL.NOINC `($__internal_15_$__cuda_sm70_shflsync_idx_p) ;  /* 0x00000e5000007944 */ /* 0x00efea0003c00000 */
[----:B------:R-:W-:Y:S01]  /*252c0*/  MOV R2, R28 ;  /* 0x0000001c00027202 */ /* 0x000fe20000000f00 */
[----:B------:R-:W-:Y:S05]  /*252d0*/  BRA `(.L_x_1175) ;  /* 0xffffa9c000007947 */ /* 0x000fea000383ffff */
.L_x_1090:
[----:B------:R-:W-:Y:S01]  /*252e0*/  IMAD.MOV.U32 R28, RZ, RZ, R6 ;  /* 0x000000ffff1c7224 */ /* 0x000fe200078e0006 */
[----:B--2---:R-:W-:Y:S01]  /*252f0*/  MOV R2, 0x1 ;  /* 0x0000000100027802 */ /* 0x004fe20000000f00 */
[----:B------:R-:W-:Y:S01]  /*25300*/  IMAD.MOV.U32 R226, RZ, RZ, 0x181f ;  /* 0x0000181fffe27424 */ /* 0x000fe200078e00ff */
[----:B------:R-:W-:-:S02]  /*25310*/  MOV R3, 0x25330 ;  /* 0x0002533000037802 */ /* 0x000fc40000000f00 */
[----:B-1-34-:R-:W-:Y:S05]  /*25320*/  CALL.REL.NOINC `($__internal_15_$__cuda_sm70_shflsync_idx_p) ;  /* 0x00000de000007944 */ /* 0x01afea0003c00000 */
[----:B------:R-:W-:Y:S01]  /*25330*/  IMAD.MOV.U32 R9, RZ, RZ, R28 ;  /* 0x000000ffff097224 */ /* 0x000fe200078e001c */
[----:B------:R-:W-:Y:S01]  /*25340*/  MOV R2, 0x1 ;  /* 0x0000000100027802 */ /* 0x000fe20000000f00 */
[----:B------:R-:W-:Y:S01]  /*25350*/  IMAD.MOV.U32 R28, RZ, RZ, R8 ;  /* 0x000000ffff1c7224 */ /* 0x000fe200078e0008 */
[----:B------:R-:W-:-:S02]  /*25360*/  MOV R226, 0x181f ;  /* 0x0000181f00e27802 */ /* 0x000fc40000000f00 */
[----:B------:R-:W-:Y:S02]  /*25370*/  MOV R3, 0x25390 ;  /* 0x0002539000037802 */ /* 0x000fe40000000f00 */
[----:B------:R-:W-:Y:S05]  /*25380*/  CALL.REL.NOINC `($__internal_15_$__cuda_sm70_shflsync_idx_p) ;  /* 0x00000d8000007944 */ /* 0x000fea0003c00000 */
[----:B------:R-:W-:Y:S01]  /*25390*/  MOV R2, R28 ;  /* 0x0000001c00027202 */ /* 0x000fe20000000f00 */
[----:B------:R-:W-:Y:S05]  /*253a0*/  BRA `(.L_x_1176) ;  /* 0xffffa9e000007947 */ /* 0x000fea000383ffff */
.L_x_1093:
[----:B------:R-:W-:Y:S01]  /*253b0*/  IMAD.MOV.U32 R28, RZ, RZ, R6 ;  /* 0x000000ffff1c7224 */ /* 0x000fe200078e0006 */
[----:B--2---:R-:W-:Y:S01]  /*253c0*/  MOV R2, 0x2 ;  /* 0x0000000200027802 */ /* 0x004fe20000000f00 */
[----:B------:R-:W-:Y:S01]  /*253d0*/  IMAD.MOV.U32 R226, RZ, RZ, 0x181f ;  /* 0x0000181fffe27424 */ /* 0x000fe200078e00ff */
[----:B------:R-:W-:Y:S02]  /*253e0*/  MOV R3, 0x25400 ;  /* 0x0002540000037802 */ /* 0x000fe40000000f00 */
[----:B-1-34-:R-:W-:Y:S05]  /*253f0*/  CALL.REL.NOINC `($__internal_15_$__cuda_sm70_shflsync_idx_p) ;  /* 0x00000d1000007944 */ /* 0x01afea0003c00000 */
[----:B------:R-:W-:Y:S01]  /*25400*/  MOV R9, R28 ;  /* 0x0000001c00097202 */ /* 0x000fe20000000f00 */
[----:B------:R-:W-:Y:S05]  /*25410*/  BRA `(.L_x_1177) ;  /* 0xffffaa6000007947 */ /* 0x000fea000383ffff */
.L_x_1094:
[----:B------:R-:W-:Y:S01]  /*25420*/  IMAD.MOV.U32 R28, RZ, RZ, R8 ;  /* 0x000000ffff1c7224 */ /* 0x000fe200078e0008 */
[----:B--2---:R-:W-:Y:S01]  /*25430*/  MOV R2, 0x2 ;  /* 0x0000000200027802 */ /* 0x004fe20000000f00 */
[----:B------:R-:W-:Y:S01]  /*25440*/  IMAD.MOV.U32 R226, RZ, RZ, 0x181f ;  /* 0x0000181fffe27424 */ /* 0x000fe200078e00ff */
[----:B------:R-:W-:Y:S02]  /*25450*/  MOV R3, 0x25470 ;  /* 0x0002547000037802 */ /* 0x000fe40000000f00 */
[----:B-1-34-:R-:W-:Y:S05]  /*25460*/  CALL.REL.NOINC `($__internal_15_$__cuda_sm70_shflsync_idx_p) ;  /* 0x00000ca000007944 */ /* 0x01afea0003c00000 */
[----:B------:R-:W-:Y:S01]  /*25470*/  MOV R2, R28 ;  /* 0x0000001c00027202 */ /* 0x000fe20000000f00 */
[----:B------:R-:W-:Y:S05]  /*25480*/  BRA `(.L_x_1178) ;  /* 0xffffaa1000007947 */ /* 0x000fea000383ffff */
.L_x_1097:
[----:B------:R-:W-:Y:S01]  /*25490*/  IMAD.MOV.U32 R28, RZ, RZ, R6 ;  /* 0x000000ffff1c7224 */ /* 0x000fe200078e0006 */
[----:B---34-:R-:W-:Y:S01]  /*254a0*/  MOV R2, 0x3 ;  /* 0x0000000300027802 */ /* 0x018fe20000000f00 */
[----:B------:R-:W-:Y:S01]  /*254b0*/  IMAD.MOV.U32 R226, RZ, RZ, 0x181f ;  /* 0x0000181fffe27424 */ /* 0x000fe200078e00ff */
[----:B------:R-:W-:-:S02]  /*254c0*/  MOV R3, 0x254e0 ;  /* 0x000254e000037802 */ /* 0x000fc40000000f00 */
[----:B-12---:R-:W-:Y:S05]  /*254d0*/  CALL.REL.NOINC `($__internal_15_$__cuda_sm70_shflsync_idx_p) ;  /* 0x00000c3000007944 */ /* 0x006fea0003c00000 */
        /* <DEDUP_REMOVED lines=8> */
.L_x_1099:
[----:B------:R-:W-:Y:S01]  /*25560*/  IMAD.MOV.U32 R28, RZ, RZ, R6 ;  /* 0x000000ffff1c7224 */ /* 0x000fe200078e0006 */
[----:B------:R-:W-:Y:S01]  /*25570*/  MOV R2, RZ ;  /* 0x000000ff00027202 */ /* 0x000fe20000000f00 */
[----:B------:R-:W-:Y:S01]  /*25580*/  IMAD.MOV.U32 R226, RZ, RZ, 0x1c1f ;  /* 0x00001c1fffe27424 */ /* 0x000fe200078e00ff */
[----:B------:R-:W-:Y:S02]  /*25590*/  MOV R3, 0x255b0 ;  /* 0x000255b000037802 */ /* 0x000fe40000000f00 */
[----:B------:R-:W-:Y:S05]  /*255a0*/  CALL.REL.NOINC `($__internal_15_$__cuda_sm70_shflsync_idx_p) ;  /* 0x00000b6000007944 */ /* 0x000fea0003c00000 */
[----:B------:R-:W-:Y:S01]  /*255b0*/  MOV R4, R28 ;  /* 0x0000001c00047202 */ /* 0x000fe20000000f00 */
[----:B------:R-:W-:Y:S05]  /*255c0*/  BRA `(.L_x_1180) ;  /* 0xffffacc000007947 */ /* 0x000fea000383ffff */
.L_x_1100:
[----:B------:R-:W-:Y:S01]  /*255d0*/  IMAD.MOV.U32 R28, RZ, RZ, R5 ;  /* 0x000000ffff1c7224 */ /* 0x000fe200078e0005 */
[----:B------:R-:W-:Y:S01]  /*255e0*/  MOV R2, RZ ;  /* 0x000000ff00027202 */ /* 0x000fe20000000f00 */
[----:B------:R-:W-:Y:S01]  /*255f0*/  IMAD.MOV.U32 R226, RZ, RZ, 0x1c1f ;  /* 0x00001c1fffe27424 */ /* 0x000fe200078e00ff */
[----:B------:R-:W-:Y:S02]  /*25600*/  MOV R3, 0x25620 ;  /* 0x0002562000037802 */ /* 0x000fe40000000f00 */
[----:B-12---:R-:W-:Y:S05]  /*25610*/  CALL.REL.NOINC `($__internal_15_$__cuda_sm70_shflsync_idx_p) ;  /* 0x00000af000007944 */ /* 0x006fea0003c00000 */
[----:B------:R-:W-:Y:S01]  /*25620*/  MOV R2, R28 ;  /* 0x0000001c00027202 */ /* 0x000fe20000000f00 */
[----:B------:R-:W-:Y:S05]  /*25630*/  BRA `(.L_x_1181) ;  /* 0xffffac7000007947 */ /* 0x000fea000383ffff */
.L_x_1103:
[----:B------:R-:W-:Y:S01]  /*25640*/  IMAD.MOV.U32 R28, RZ, RZ, R6 ;  /* 0x000000ffff1c7224 */ /* 0x000fe200078e0006 */
[----:B----4-:R-:W-:Y:S01]  /*25650*/  MOV R2, 0x1 ;  /* 0x0000000100027802 */ /* 0x010fe20000000f00 */
[----:B------:R-:W-:Y:S01]  /*25660*/  IMAD.MOV.U32 R226, RZ, RZ, 0x1c1f ;  /* 0x00001c1fffe27424 */ /* 0x000fe200078e00ff */
[----:B------:R-:W-:-:S02]  /*25670*/  MOV R3, 0x25690 ;  /* 0x0002569000037802 */ /* 0x000fc40000000f00 */
[----:B-123--:R-:W-:Y:S05]  /*25680*/  CALL.REL.NOINC `($__internal_15_$__cuda_sm70_shflsync_idx_p) ;  /* 0x00000a8000007944 */ /* 0x00efea0003c00000 */
        /* <DEDUP_REMOVED lines=8> */
.L_x_1107:
[----:B------:R-:W-:Y:S01]  /*25710*/  IMAD.MOV.U32 R28, RZ, RZ, R5 ;  /* 0x000000ffff1c7224 */ /* 0x000fe200078e0005 */
[----:B------:R-:W-:Y:S01]  /*25720*/  MOV R2, RZ ;  /* 0x000000ff00027202 */ /* 0x000fe20000000f00 */
[----:B------:R-:W-:Y:S01]  /*25730*/  IMAD.MOV.U32 R226, RZ, RZ, 0x181f ;  /* 0x0000181fffe27424 */ /* 0x000fe200078e00ff */
[----:B------:R-:W-:Y:S02]  /*25740*/  MOV R3, 0x25760 ;  /* 0x0002576000037802 */ /* 0x000fe40000000f00 */
[----:B------:R-:W-:Y:S05]  /*25750*/  CALL.REL.NOINC `($__internal_15_$__cuda_sm70_shflsync_idx_p) ;  /* 0x000009b000007944 */ /* 0x000fea0003c00000 */
[----:B------:R-:W-:Y:S01]  /*25760*/  MOV R9, R28 ;  /* 0x0000001c00097202 */ /* 0x000fe20000000f00 */
[----:B------:R-:W-:Y:S05]  /*25770*/  BRA `(.L_x_1183) ;  /* 0xffffc11000007947 */ /* 0x000fea000383ffff */
.L_x_1108:
[----:B------:R-:W-:Y:S01]  /*25780*/  IMAD.MOV.U32 R28, RZ, RZ, R8 ;  /* 0x000000ffff1c7224 */ /* 0x000fe200078e0008 */
[----:B------:R-:W-:Y:S01]  /*25790*/  MOV R2, RZ ;  /* 0x000000ff00027202 */ /* 0x000fe20000000f00 */
[----:B------:R-:W-:Y:S01]  /*257a0*/  IMAD.MOV.U32 R226, RZ, RZ, 0x181f ;  /* 0x0000181fffe27424 */ /* 0x000fe200078e00ff */
[----:B------:R-:W-:Y:S02]  /*257b0*/  MOV R3, 0x257d0 ;  /* 0x000257d000037802 */ /* 0x000fe40000000f00 */
[----:B-12---:R-:W-:Y:S05]  /*257c0*/  CALL.REL.NOINC `($__internal_15_$__cuda_sm70_shflsync_idx_p) ;  /* 0x0000094000007944 */ /* 0x006fea0003c00000 */
[----:B------:R-:W-:Y:S01]  /*257d0*/  MOV R2, R28 ;  /* 0x0000001c00027202 */ /* 0x000fe20000000f00 */
[----:B------:R-:W-:Y:S05]  /*257e0*/  BRA `(.L_x_1184) ;  /* 0xffffc0c000007947 */ /* 0x000fea000383ffff */
.L_x_1111:
[----:B------:R-:W-:Y:S01]  /*257f0*/  IMAD.MOV.U32 R28, RZ, RZ, R5 ;  /* 0x000000ffff1c7224 */ /* 0x000fe200078e0005 */
[----:B--2-4-:R-:W-:Y:S01]  /*25800*/  MOV R2, 0x1 ;  /* 0x0000000100027802 */ /* 0x014fe20000000f00 */
[----:B------:R-:W-:Y:S01]  /*25810*/  IMAD.MOV.U32 R226, RZ, RZ, 0x181f ;  /* 0x0000181fffe27424 */ /* 0x000fe200078e00ff */
[----:B------:R-:W-:-:S02]  /*25820*/  MOV R3, 0x25840 ;  /* 0x0002584000037802 */ /* 0x000fc40000000f00 */
[----:B-1-3--:R-:W-:Y:S05]  /*25830*/  CALL.REL.NOINC `($__internal_15_$__cuda_sm70_shflsync_idx_p) ;  /* 0x000008d000007944 */ /* 0x00afea0003c00000 */
        /* <DEDUP_REMOVED lines=8> */
.L_x_1114:
[----:B------:R-:W-:Y:S01]  /*258c0*/  IMAD.MOV.U32 R28, RZ, RZ, R5 ;  /* 0x000000ffff1c7224 */ /* 0x000fe200078e0005 */
[----:B-1--4-:R-:W-:Y:S01]  /*258d0*/  MOV R2, 0x2 ;  /* 0x0000000200027802 */ /* 0x012fe20000000f00 */
[----:B------:R-:W-:Y:S01]  /*258e0*/  IMAD.MOV.U32 R226, RZ, RZ, 0x181f ;  /* 0x0000181fffe27424 */ /* 0x000fe200078e00ff */
[----:B------:R-:W-:Y:S02]  /*258f0*/  MOV R3, 0x25910 ;  /* 0x0002591000037802 */ /* 0x000fe40000000f00 */
[----:B--23--:R-:W-:Y:S05]  /*25900*/  CALL.REL.NOINC `($__internal_15_$__cuda_sm70_shflsync_idx_p) ;  /* 0x0000080000007944 */ /* 0x00cfea0003c00000 */
[----:B------:R-:W-:Y:S01]  /*25910*/  MOV R9, R28 ;  /* 0x0000001c00097202 */ /* 0x000fe20000000f00 */
[----:B------:R-:W-:Y:S05]  /*25920*/  BRA `(.L_x_1186) ;  /* 0xffffc17000007947 */ /* 0x000fea000383ffff */
.L_x_1115:
[----:B------:R-:W-:Y:S01]  /*25930*/  IMAD.MOV.U32 R28, RZ, RZ, R8 ;  /* 0x000000ffff1c7224 */ /* 0x000fe200078e0008 */
[----:B----4-:R-:W-:Y:S01]  /*25940*/  MOV R2, 0x2 ;  /* 0x0000000200027802 */ /* 0x010fe20000000f00 */
[----:B------:R-:W-:Y:S01]  /*25950*/  IMAD.MOV.U32 R226, RZ, RZ, 0x181f ;  /* 0x0000181fffe27424 */ /* 0x000fe200078e00ff */
[----:B------:R-:W-:Y:S02]  /*25960*/  MOV R3, 0x25980 ;  /* 0x0002598000037802 */ /* 0x000fe40000000f00 */
[----:B-123--:R-:W-:Y:S05]  /*25970*/  CALL.REL.NOINC `($__internal_15_$__cuda_sm70_shflsync_idx_p) ;  /* 0x0000079000007944 */ /* 0x00efea0003c00000 */
[----:B------:R-:W-:Y:S01]  /*25980*/  MOV R2, R28 ;  /* 0x0000001c00027202 */ /* 0x000fe20000000f00 */
[----:B------:R-:W-:Y:S05]  /*25990*/  BRA `(.L_x_1187) ;  /* 0xffffc12000007947 */ /* 0x000fea000383ffff */
.L_x_1118:
[----:B------:R-:W-:Y:S01]  /*259a0*/  IMAD.MOV.U32 R28, RZ, RZ, R5 ;  /* 0x000000ffff1c7224 */ /* 0x000fe200078e0005 */
[----:B-1----:R-:W-:Y:S01]  /*259b0*/  MOV R2, 0x3 ;  /* 0x0000000300027802 */ /* 0x002fe20000000f00 */
[----:B------:R-:W-:Y:S01]  /*259c0*/  IMAD.MOV.U32 R226, RZ, RZ, 0x181f ;  /* 0x0000181fffe27424 */ /* 0x000fe200078e00ff */
[----:B------:R-:W-:-:S02]  /*259d0*/  MOV R3, 0x259f0 ;  /* 0x000259f000037802 */ /* 0x000fc40000000f00 */
[----:B--234-:R-:W-:Y:S05]  /*259e0*/  CALL.REL.NOINC `($__internal_15_$__cuda_sm70_shflsync_idx_p) ;  /* 0x0000072000007944 */ /* 0x01cfea0003c00000 */
        /* <DEDUP_REMOVED lines=8> */
.L_x_1120:
[----:B------:R-:W-:Y:S01]  /*25a70*/  IMAD.MOV.U32 R28, RZ, RZ, R29 ;  /* 0x000000ffff1c7224 */ /* 0x000fe200078e001d */
[----:B------:R-:W-:Y:S01]  /*25a80*/  MOV R2, RZ ;  /* 0x000000ff00027202 */ /* 0x000fe20000000f00 */
[----:B------:R-:W-:Y:S01]  /*25a90*/  IMAD.MOV.U32 R226, RZ, RZ, 0x1f ;  /* 0x0000001fffe27424 */ /* 0x000fe200078e00ff */
[----:B------:R-:W-:Y:S02]  /*25aa0*/  MOV R3, 0x25ac0 ;  /* 0x00025ac000037802 */ /* 0x000fe40000000f00 */
[----:B------:R-:W-:Y:S05]  /*25ab0*/  CALL.REL.NOINC `($__internal_15_$__cuda_sm70_shflsync_idx_p) ;  /* 0x0000065000007944 */ /* 0x000fea0003c00000 */
[----:B------:R-:W-:Y:S01]  /*25ac0*/  MOV R10, R28 ;  /* 0x0000001c000a7202 */ /* 0x000fe20000000f00 */
[----:B------:R-:W-:Y:S05]  /*25ad0*/  BRA `(.L_x_1189) ;  /* 0xffffc29000007947 */ /* 0x000fea000383ffff */
.L_x_1121:
[----:B------:R-:W-:Y:S01]  /*25ae0*/  IMAD.MOV.U32 R28, RZ, RZ, R29 ;  /* 0x000000ffff1c7224 */ /* 0x000fe200078e001d */
[----:B------:R-:W-:Y:S01]  /*25af0*/  MOV R2, 0x1 ;  /* 0x0000000100027802 */ /* 0x000fe20000000f00 */
[----:B------:R-:W-:Y:S01]  /*25b00*/  IMAD.MOV.U32 R226, RZ, RZ, 0x1f ;  /* 0x0000001fffe27424 */ /* 0x000fe200078e00ff */
[----:B------:R-:W-:Y:S02]  /*25b10*/  MOV R3, 0x25b30 ;  /* 0x00025b3000037802 */ /* 0x000fe40000000f00 */
[----:B-12---:R-:W-:Y:S05]  /*25b20*/  CALL.REL.NOINC `($__internal_15_$__cuda_sm70_shflsync_idx_p) ;  /* 0x000005e000007944 */ /* 0x006fea0003c00000 */
[----:B------:R-:W-:Y:S01]  /*25b30*/  MOV R9, R28 ;  /* 0x0000001c00097202 */ /* 0x000fe20000000f00 */
[----:B------:R-:W-:Y:S05]  /*25b40*/  BRA `(.L_x_1190) ;  /* 0xffffc24000007947 */ /* 0x000fea000383ffff */
.L_x_1122:
[----:B------:R-:W-:Y:S02]  /*25b50*/  MOV R3, 0x1 ;  /* 0x0000000100037802 */ /* 0x000fe40000000f00 */
[----:B------:R-:W-:-:S02]  /*25b60*/  MOV R4, 0x25b80 ;  /* 0x00025b8000047802 */ /* 0x000fc40000000f00 */
[----:B-1234-:R-:W-:Y:S05]  /*25b70*/  CALL.REL.NOINC `($__internal_16_$__cuda_sm70_shflsync_up_p) ;  /* 0x000005f000007944 */ /* 0x01efea0003c00000 */
[----:B------:R-:W-:Y:S05]  /*25b80*/  BRA `(.L_x_1191) ;  /* 0xffffc33000007947 */ /* 0x000fea000383ffff */
.L_x_1123:
[----:B------:R-:W-:Y:S02]  /*25b90*/  MOV R3, 0x2 ;  /* 0x0000000200037802 */ /* 0x000fe40000000f00 */
[----:B------:R-:W-:-:S02]  /*25ba0*/  MOV R4, 0x25bc0 ;  /* 0x00025bc000047802 */ /* 0x000fc40000000f00 */
[----:B--2-4-:R-:W-:Y:S05]  /*25bb0*/  CALL.REL.NOINC `($__internal_16_$__cuda_sm70_shflsync_up_p) ;  /* 0x000005b000007944 */ /* 0x014fea0003c00000 */
[----:B------:R-:W-:Y:S02]  /*25bc0*/  SEL R3, R3, RZ, P1 ;  /* 0x000000ff03037207 */ /* 0x000fe40000800000 */
[----:B------:R-:W-:-:S03]  /*25bd0*/  MOV R4, 0x25c10 ;  /* 0x00025c1000047802 */ /* 0x000fc60000000f00 */
[----:B------:R-:W-:Y:S02]  /*25be0*/  IMAD.IADD R2, R2, 0x1, R3 ;  /* 0x0000000102027824 */ /* 0x000fe400078e0203 */
[----:B------:R-:W-:Y:S02]  /*25bf0*/  IMAD.MOV.U32 R3, RZ, RZ, 0x4 ;  /* 0x00000004ff037424 */ /* 0x000fe400078e00ff */
[----:B------:R-:W-:Y:S05]  /*25c00*/  CALL.REL.NOINC `($__internal_16_$__cuda_sm70_shflsync_up_p) ;  /* 0x0000056000007944 */ /* 0x000fea0003c00000 */
        /* <DEDUP_REMOVED lines=12> */
[----:B------:R-:W-:Y:S01]  /*25cd0*/  IMAD.IADD R4, R3, 0x1, R2 ;  /* 0x0000000103047824 */ /* 0x000fe200078e0202 */
[----:B------:R-:W-:Y:S01]  /*25ce0*/  MOV R3, 0x25d20 ;  /* 0x00025d2000037802 */ /* 0x000fe20000000f00 */
[----:B------:R-:W-:Y:S02]  /*25cf0*/  IMAD.MOV.U32 R2, RZ, RZ, 0x1f ;  /* 0x0000001fff027424 */ /* 0x000fe400078e00ff */
[----:B------:R-:W-:Y:S02]  /*25d00*/  IMAD.MOV.U32 R28, RZ, RZ, R4 ;  /* 0x000000ffff1c7224 */ /* 0x000fe400078e0004 */
[----:B------:R-:W-:Y:S05]  /*25d10*/  CALL.REL.NOINC `($__internal_15_$__cuda_sm70_shflsync_idx_p) ;  /* 0x000003f000007944 */ /* 0x000fea0003c00000 */
[----:B------:R-:W-:Y:S01]  /*25d20*/  MOV R2, R28 ;  /* 0x0000001c00027202 */ /* 0x000fe20000000f00 */
[----:B------:R-:W-:Y:S05]  /*25d30*/  BRA `(.L_x_1192) ;  /* 0xffffc28000007947 */ /* 0x000fea000383ffff */
.L_x_1127:
[----:B------:R-:W-:Y:S02]  /*25d40*/  MOV R3, 0x1 ;  /* 0x0000000100037802 */ /* 0x000fe40000000f00 */
[----:B------:R-:W-:Y:S02]  /*25d50*/  MOV R4, 0x25d70 ;  /* 0x00025d7000047802 */ /* 0x000fe40000000f00 */
[----:B------:R-:W-:Y:S05]  /*25d60*/  CALL.REL.NOINC `($__internal_16_$__cuda_sm70_shflsync_up_p) ;  /* 0x0000040000007944 */ /* 0x000fea0003c00000 */
[----:B------:R-:W-:Y:S05]  /*25d70*/  BRA `(.L_x_1193) ;  /* 0xffffc3b000007947 */ /* 0x000fea000383ffff */
.L_x_1128:
[----:B------:R-:W-:Y:S02]  /*25d80*/  MOV R3, 0x2 ;  /* 0x0000000200037802 */ /* 0x000fe40000000f00 */
[----:B------:R-:W-:Y:S02]  /*25d90*/  MOV R4, 0x25db0 ;  /* 0x00025db000047802 */ /* 0x000fe40000000f00 */
        /* <DEDUP_REMOVED lines=25> */
.L_x_1130:
[----:B------:R-:W-:Y:S02]  /*25f30*/  SEL R2, RZ, 0x1, P0 ;  /* 0x00000001ff027807 */ /* 0x000fe40000000000 */
[----:B------:R-:W-:Y:S02]  /*25f40*/  MOV R3, 0x25f60 ;  /* 0x00025f6000037802 */ /* 0x000fe40000000f00 */
[----:B-1----:R-:W-:Y:S05]  /*25f50*/  CALL.REL.NOINC `($__internal_17_$__cuda_sm70_votesync_ballot) ;  /* 0x0000027000007944 */ /* 0x002fea0003c00000 */
[----:B------:R-:W-:Y:S05]  /*25f60*/  BRA `(.L_x_1195) ;  /* 0xffffc35000007947 */ /* 0x000fea000383ffff */
.L_x_1131:
[----:B------:R-:W-:Y:S01]  /*25f70*/  IMAD.MOV.U32 R28, RZ, RZ, R6 ;  /* 0x000000ffff1c7224 */ /* 0x000fe200078e0006 */
[----:B--2---:R-:W-:Y:S01]  /*25f80*/  MOV R2, R9 ;  /* 0x0000000900027202 */ /* 0x004fe20000000f00 */
[----:B------:R-:W-:Y:S01]  /*25f90*/  IMAD.MOV.U32 R226, RZ, RZ, 0x1f ;  /* 0x0000001fffe27424 */ /* 0x000fe200078e00ff */
[----:B------:R-:W-:-:S02]  /*25fa0*/  MOV R3, 0x25fc0 ;  /* 0x00025fc000037802 */ /* 0x000fc40000000f00 */
[----:B-1----:R-:W-:Y:S05]  /*25fb0*/  CALL.REL.NOINC `($__internal_15_$__cuda_sm70_shflsync_idx_p) ;  /* 0x0000015000007944 */ /* 0x002fea0003c00000 */
[----:B------:R-:W-:Y:S01]  /*25fc0*/  IMAD.MOV.U32 R6, RZ, RZ, R28 ;  /* 0x000000ffff067224 */ /* 0x000fe200078e001c */
[----:B------:R-:W-:Y:S01]  /*25fd0*/  MOV R2, R9 ;  /* 0x0000000900027202 */ /* 0x000fe20000000f00 */
[----:B------:R-:W-:Y:S01]  /*25fe0*/  IMAD.MOV.U32 R28, RZ, RZ, R8 ;  /* 0x000000ffff1c7224 */ /* 0x000fe200078e0008 */
[----:B------:R-:W-:-:S02]  /*25ff0*/  MOV R226, 0x1f ;  /* 0x0000001f00e27802 */ /* 0x000fc40000000f00 */
[----:B------:R-:W-:Y:S02]  /*26000*/  MOV R3, 0x26020 ;  /* 0x0002602000037802 */ /* 0x000fe40000000f00 */
[----:B------:R-:W-:Y:S05]  /*26010*/  CALL.REL.NOINC `($__internal_15_$__cuda_sm70_shflsync_idx_p) ;  /* 0x000000f000007944 */ /* 0x000fea0003c00000 */
[----:B------:R-:W-:Y:S01]  /*26020*/  MOV R5, R28 ;  /* 0x0000001c00057202 */ /* 0x000fe20000000f00 */
[----:B------:R-:W-:Y:S05]  /*26030*/  BRA `(.L_x_1196) ;  /* 0xffffc2f000007947 */ /* 0x000fea000383ffff */
.L_x_1134:
[----:B------:R-:W-:Y:S01]  /*26040*/  IMAD.MOV.U32 R28, RZ, RZ, R4 ;  /* 0x000000ffff1c7224 */ /* 0x000fe200078e0004 */
[----:B--2---:R-:W-:Y:S01]  /*26050*/  MOV R2, R9 ;  /* 0x0000000900027202 */ /* 0x004fe20000000f00 */
[----:B------:R-:W-:Y:S01]  /*26060*/  IMAD.MOV.U32 R226, RZ, RZ, 0x1f ;  /* 0x0000001fffe27424 */ /* 0x000fe200078e00ff */
[----:B------:R-:W-:Y:S02]  /*26070*/  MOV R3, 0x26090 ;  /* 0x0002609000037802 */ /* 0x000fe40000000f00 */
[----:B-1--4-:R-:W-:Y:S05]  /*26080*/  CALL.REL.NOINC `($__internal_15_$__cuda_sm70_shflsync_idx_p) ;  /* 0x0000008000007944 */ /* 0x012fea0003c00000 */
[----:B------:R-:W-:Y:S01]  /*26090*/  MOV R15, R28 ;  /* 0x0000001c000f7202 */ /* 0x000fe20000000f00 */
[----:B------:R-:W-:Y:S05]  /*260a0*/  BRA `(.L_x_1133) ;  /* 0xffffc2e000007947 */ /* 0x000fea000383ffff */
        .weak           $__internal_14_$__cuda_sm70_shflsync_bfly_p
        .type           $__internal_14_$__cuda_sm70_shflsync_bfly_p,@function
        .size           $__internal_14_$__cuda_sm70_shflsync_bfly_p,($__internal_15_$__cuda_sm70_shflsync_idx_p - $__internal_14_$__cuda_sm70_shflsync_bfly_p)
$__internal_14_$__cuda_sm70_shflsync_bfly_p:
[----:B------:R-:W-:Y:S02]  /*260b0*/  MOV R217, 0x1f ;  /* 0x0000001f00d97802 */ /* 0x000fe40000000f00 */
[----:B------:R-:W-:-:S04]  /*260c0*/  MOV R218, 0xffffffff ;  /* 0xffffffff00da7802 */ /* 0x000fc80000000f00 */
[----:B------:R-:W-:Y:S04]  /*260d0*/  WARPSYNC R218 ;  /* 0x000000da00007348 */ /* 0x000fe80003800000 */
[----:B------:R1:W2:Y:S02]  /*260e0*/  SHFL.BFLY PT, R217, R4, R3, R217 ;  /* 0x0c00000304d97389 */ /* 0x0002a400000e00d9 */
[----:B-1----:R-:W-:-:S04]  /*260f0*/  MOV R3, 0x0 ;  /* 0x0000000000037802 */ /* 0x002fc80000000f00 */
[----:B--2---:R-:W-:Y:S05]  /*26100*/  RET.REL.NODEC R2 `(_ZN7cutlass13device_kernelIN5flash19enable_sm80_to_sm89INS1_16FlashAttnFwdSm80INS1_25CollectiveMainloopFwdSm80ILi8ELi1ELb1EN4cute5tupleIJNS5_1CILi128EEENS7_ILi96EEES8_EEELi128ENS_6half_tEfNS_4arch4Sm80ELb0ELb1ELb1ELb1ELb1ELb1ELb1ELb1EEENS1_21CollectiveEpilogueFwdINS6_IJS8_S8_S9_EEENS6_IJNS7_ILi1EEESH_SH_EEESB_SD_Li256ELb1ELb1ELb1ELb0EEENS1_36VarlenDynamicPersistentTileSchedulerILi128ELi96ELi256ELi256ELb1ELb1ELb0ELb1ELb0ELb1EEEEEEEEEvNT_6ParamsE) ;  /* 0xfffd9ef002007950 */ /* 0x004fea0003c3ffff */
        .weak           $__internal_15_$__cuda_sm70_shflsync_idx_p
        .type           $__internal_15_$__cuda_sm70_shflsync_idx_p,@function
        .size           $__internal_15_$__cuda_sm70_shflsync_idx_p,($__internal_16_$__cuda_sm70_shflsync_up_p - $__internal_15_$__cuda_sm70_shflsync_idx_p)
$__internal_15_$__cuda_sm70_shflsync_idx_p:
[----:B------:R-:W-:-:S04]  /*26110*/  MOV R227, 0xffffffff ;  /* 0xffffffff00e37802 */ /* 0x000fc80000000f00 */
[----:B------:R-:W-:Y:S04]  /*26120*/  WARPSYNC R227 ;  /* 0x000000e300007348 */ /* 0x000fe80003800000 */
[----:B------:R1:W2:Y:S02]  /*26130*/  SHFL.IDX PT, R28, R28, R2, R226 ;  /* 0x000000021c1c7389 */ /* 0x0002a400000e00e2 */
[----:B-1----:R-:W-:Y:S02]  /*26140*/  MOV R2, R3 ;  /* 0x0000000300027202 */ /* 0x002fe40000000f00 */
[----:B------:R-:W-:-:S04]  /*26150*/  MOV R3, 0x0 ;  /* 0x0000000000037802 */ /* 0x000fc80000000f00 */
[----:B--2---:R-:W-:Y:S05]  /*26160*/  RET.REL.NODEC R2 `(_ZN7cutlass13device_kernelIN5flash19enable_sm80_to_sm89INS1_16FlashAttnFwdSm80INS1_25CollectiveMainloopFwdSm80ILi8ELi1ELb1EN4cute5tupleIJNS5_1CILi128EEENS7_ILi96EEES8_EEELi128ENS_6half_tEfNS_4arch4Sm80ELb0ELb1ELb1ELb1ELb1ELb1ELb1ELb1EEENS1_21CollectiveEpilogueFwdINS6_IJS8_S8_S9_EEENS6_IJNS7_ILi1EEESH_SH_EEESB_SD_Li256ELb1ELb1ELb1ELb0EEENS1_36VarlenDynamicPersistentTileSchedulerILi128ELi96ELi256ELi256ELb1ELb1ELb0ELb1ELb0ELb1EEEEEEEEEvNT_6ParamsE) ;  /* 0xfffd9e9002007950 */ /* 0x004fea0003c3ffff */
        .weak           $__internal_16_$__cuda_sm70_shflsync_up_p
        .type           $__internal_16_$__cuda_sm70_shflsync_up_p,@function
        .size           $__internal_16_$__cuda_sm70_shflsync_up_p,($__internal_17_$__cuda_sm70_votesync_ballot - $__internal_16_$__cuda_sm70_shflsync_up_p)
$__internal_16_$__cuda_sm70_shflsync_up_p:
[----:B------:R-:W-:Y:S02]  /*26170*/  MOV R11, 0xffffffff ;  /* 0xffffffff000b7802 */ /* 0x000fe40000000f00 */
[----:B------:R-:W-:Y:S02]  /*26180*/  MOV R5, RZ ;  /* 0x000000ff00057202 */ /* 0x000fe40000000f00 */
[----:B------:R-:W-:Y:S04]  /*26190*/  WARPSYNC R11 ;  /* 0x0000000b00007348 */ /* 0x000fe80003800000 */
[----:B------:R1:W2:Y:S02]  /*261a0*/  SHFL.UP PT, R3, R2, R3, R5 ;  /* 0x0400000302037389 */ /* 0x0002a400000e0005 */
[----:B-1----:R-:W-:-:S04]  /*261b0*/  MOV R5, 0x0 ;  /* 0x0000000000057802 */ /* 0x002fc80000000f00 */
[----:B--2---:R-:W-:Y:S05]  /*261c0*/  RET.REL.NODEC R4 `(_ZN7cutlass13device_kernelIN5flash19enable_sm80_to_sm89INS1_16FlashAttnFwdSm80INS1_25CollectiveMainloopFwdSm80ILi8ELi1ELb1EN4cute5tupleIJNS5_1CILi128EEENS7_ILi96EEES8_EEELi128ENS_6half_tEfNS_4arch4Sm80ELb0ELb1ELb1ELb1ELb1ELb1ELb1ELb1EEENS1_21CollectiveEpilogueFwdINS6_IJS8_S8_S9_EEENS6_IJNS7_ILi1EEESH_SH_EEESB_SD_Li256ELb1ELb1ELb1ELb0EEENS1_36VarlenDynamicPersistentTileSchedulerILi128ELi96ELi256ELi256ELb1ELb1ELb0ELb1ELb0ELb1EEEEEEEEEvNT_6ParamsE) ;  /* 0xfffd9e3004007950 */ /* 0x004fea0003c3ffff */
        .weak           $__internal_17_$__cuda_sm70_votesync_ballot
        .type           $__internal_17_$__cuda_sm70_votesync_ballot,@function
        .size           $__internal_17_$__cuda_sm70_votesync_ballot,(.L_x_1806 - $__internal_17_$__cuda_sm70_votesync_ballot)
$__internal_17_$__cuda_sm70_votesync_ballot:
[----:B------:R-:W-:Y:S01]  /*261d0*/  ISETP.NE.U32.AND P0, PT, R2, 0x1, PT ;  /* 0x000000010200780c */ /* 0x000fe20003f05070 */
[----:B------:R-:W-:-:S04]  /*261e0*/  IMAD.MOV.U32 R5, RZ, RZ, -0x1 ;  /* 0xffffffffff057424 */ /* 0x000fc800078e00ff */
[----:B------:R-:W-:Y:S08]  /*261f0*/  WARPSYNC R5 ;  /* 0x0000000500007348 */ /* 0x000ff00003800000 */
[----:B------:R-:W-:-:S04]  /*26200*/  VOTE.ANY R2, PT, !P0 ;  /* 0x0000000000027806 */ /* 0x000fc800040e0100 */
[----:B------:R-:W-:Y:S01]  /*26210*/  LOP3.LUT R14, R2, R5, RZ, 0xc0, !PT ;  /* 0x00000005020e7212 */ /* 0x000fe200078ec0ff */
[----:B------:R-:W-:Y:S02]  /*26220*/  IMAD.MOV.U32 R2, RZ, RZ, R3 ;  /* 0x000000ffff027224 */ /* 0x000fe400078e0003 */
[----:B------:R-:W-:-:S04]  /*26230*/  IMAD.MOV.U32 R3, RZ, RZ, 0x0 ;  /* 0x00000000ff037424 */ /* 0x000fc800078e00ff */
[----:B------:R-:W-:Y:S05]  /*26240*/  RET.REL.NODEC R2 `(_ZN7cutlass13device_kernelIN5flash19enable_sm80_to_sm89INS1_16FlashAttnFwdSm80INS1_25CollectiveMainloopFwdSm80ILi8ELi1ELb1EN4cute5tupleIJNS5_1CILi128EEENS7_ILi96EEES8_EEELi128ENS_6half_tEfNS_4arch4Sm80ELb0ELb1ELb1ELb1ELb1ELb1ELb1ELb1EEENS1_21CollectiveEpilogueFwdINS6_IJS8_S8_S9_EEENS6_IJNS7_ILi1EEESH_SH_EEESB_SD_Li256ELb1ELb1ELb1ELb0EEENS1_36VarlenDynamicPersistentTileSchedulerILi128ELi96ELi256ELi256ELb1ELb1ELb0ELb1ELb0ELb1EEEEEEEEEvNT_6ParamsE) ;  /* 0xfffd9db002007950 */ /* 0x000fea0003c3ffff */
.L_x_1197:
        /* <DEDUP_REMOVED lines=11> */
.L_x_1806:


//--------------------- .text._ZN7cutlass13device_kernelIN5flash19enable_sm80_to_sm89INS1_16FlashAttnFwdSm80INS1_25CollectiveMainloopFwdSm80ILi4ELi1ELb0EN4cute5tupleIJNS5_1CILi128EEENS7_ILi64EEES8_EEELi128ENS_6half_tEfNS_4arch4Sm80ELb1ELb0ELb1ELb0ELb1ELb0ELb1ELb1EEENS1_21CollectiveEpilogueFwdINS6_IJS8_S8_S9_EEENS6_IJNS7_ILi1EEESH_SH_EEESB_SD_Li128ELb0ELb1ELb1ELb0EEENS1_30DynamicPersistentTileSchedulerILi128ELi128ELb1ELb1ELb0EEEEEEEEEvNT_6ParamsE --------------------------
	.section	.text._ZN7cutlass13device_kernelIN5flash19enable_sm80_to_sm89INS1_16FlashAttnFwdSm80INS1_25CollectiveMainloopFwdSm80ILi4ELi1ELb0EN4cute5tupleIJNS5_1CILi128EEENS7_ILi64EEES8_EEELi128ENS_6half_tEfNS_4arch4Sm80ELb1ELb0ELb1ELb0ELb1ELb0ELb1ELb1EEENS1_21CollectiveEpilogueFwdINS6_IJS8_S8_S9_EEENS6_IJNS7_ILi1EEESH_SH_EEESB_SD_Li128ELb0ELb1ELb1ELb0EEENS1_30DynamicPersistentTileSchedulerILi128ELi128ELb1ELb1ELb0EEEEEEEEEvNT_6ParamsE,"ax",@progbits
	.sectioninfo	@"SHI_REGISTERS=255"
	.align	128
.text._ZN7cutlass13device_kernelIN5flash19enable_sm80_to_sm89INS1_16FlashAttnFwdSm80INS1_25CollectiveMainloopFwdSm80ILi4ELi1ELb0EN4cute5tupleIJNS5_1CILi128EEENS7_ILi64EEES8_EEELi128ENS_6half_tEfNS_4arch4Sm80ELb1ELb0ELb1ELb0ELb1ELb0ELb1ELb1EEENS1_21CollectiveEpilogueFwdINS6_IJS8_S8_S9_EEENS6_IJNS7_ILi1EEESH_SH_EEESB_SD_Li128ELb0ELb1ELb1ELb0EEENS1_30DynamicPersistentTileSchedulerILi128ELi128ELb1ELb1ELb0EEEEEEEEEvNT_6ParamsE:
        .type           _ZN7cutlass13device_kernelIN5flash19enable_sm80_to_sm89INS1_16FlashAttnFwdSm80INS1_25CollectiveMainloopFwdSm80ILi4ELi1ELb0EN4cute5tupleIJNS5_1CILi128EEENS7_ILi64EEES8_EEELi128ENS_6half_tEfNS_4arch4Sm80ELb1ELb0ELb1ELb0ELb1ELb0ELb1ELb1EEENS1_21CollectiveEpilogueFwdINS6_IJS8_S8_S9_EEENS6_IJNS7_ILi1EEESH_SH_EEESB_SD_Li128ELb0ELb1ELb1ELb0EEENS1_30DynamicPersistentTileSchedulerILi128ELi128ELb1ELb1ELb0EEEEEEEEEvNT_6ParamsE,@function
        .size           _ZN7cutlass13device_kernelIN5flash19enable_sm80_to_sm89INS1_16FlashAttnFwdSm80INS1_25CollectiveMainloopFwdSm80ILi4ELi1ELb0EN4cute5tupleIJNS5_1CILi128EEENS7_ILi64EEES8_EEELi128ENS_6half_tEfNS_4arch4Sm80ELb1ELb0ELb1ELb0ELb1ELb0ELb1ELb1EEENS1_21CollectiveEpilogueFwdINS6_IJS8_S8_S9_EEENS6_IJNS7_ILi1EEESH_SH_EEESB_SD_Li128ELb0ELb1ELb1ELb0EEENS1_30DynamicPersistentTileSchedulerILi128ELi128ELb1ELb1ELb0EEEEEEEEEvNT_6ParamsE,(.L_x_1811 - _ZN7cutlass13device_kernelIN5flash19enable_sm80_to_sm89INS1_16FlashAttnFwdSm80INS1_25CollectiveMainloopFwdSm80ILi4ELi1ELb0EN4cute5tupleIJNS5_1CILi128EEENS7_ILi64EEES8_EEELi128ENS_6half_tEfNS_4arch4Sm80ELb1ELb0ELb1ELb0ELb1ELb0ELb1ELb1EEENS1_21CollectiveEpilogueFwdINS6_IJS8_S8_S9_EEENS6_IJNS7_ILi1EEESH_SH_EEESB_SD_Li128ELb0ELb1ELb1ELb0EEENS1_30DynamicPersistentTileSchedulerILi128ELi128ELb1ELb1ELb0EEEEEEEEEvNT_6ParamsE)
        .other          _ZN7cutlass13device_kernelIN5flash19enable_sm80_to_sm89INS1_16FlashAttnFwdSm80INS1_25CollectiveMainloopFwdSm80ILi4ELi1ELb0EN4cute5tupleIJNS5_1CILi128EEENS7_ILi64EEES8_EEELi128ENS_6half_tEfNS_4arch4Sm80ELb1ELb0ELb1ELb0ELb1ELb0ELb1ELb1EEENS1_21CollectiveEpilogueFwdINS6_IJS8_S8_S9_EEENS6_IJNS7_ILi1EEESH_SH_EEESB_SD_Li128ELb0ELb1ELb1ELb0EEENS1_30DynamicPersistentTileSchedulerILi128ELi128ELb1ELb1ELb0EEEEEEEEEvNT_6ParamsE,@"STO_CUDA_ENTRY STV_DEFAULT"
_ZN7cutlass13device_kernelIN5flash19enable_sm80_to_sm89INS1_16FlashAttnFwdSm80INS1_25CollectiveMainloopFwdSm80ILi4ELi1ELb0EN4cute5tupleIJNS5_1CILi128EEENS7_ILi64EEES8_EEELi128ENS_6half_tEfNS_4arch4Sm80ELb1ELb0ELb1ELb0ELb1ELb0ELb1ELb1EEENS1_21CollectiveEpilogueFwdINS6_IJS8_S8_S9_EEENS6_IJNS7_ILi1EEESH_SH_EEESB_SD_Li128ELb0ELb1ELb1ELb0EEENS1_30DynamicPersistentTileSchedulerILi128ELi128ELb1ELb1ELb0EEEEEEEEEvNT_6ParamsE:
[----:B------:R-:W-:-:S03]  /*0000*/  MOV R1, c[0x0][0x28] ;  /* 0x00000a0000017a02 */ /* 0x000fc60000000f00 */
[----:B------:R-:W1:Y:S01]  /*0010*/  S2R R17, SR_TID.X ;  /* 0x0000000000117919 */ /* 0x000e620000002100 */
[----:B------:R-:W-:-:S03]  /*0020*/  IADD3 R1, R1, -0xf8, RZ ;  /* 0xffffff0801017810 */ /* 0x000fc60007ffe0ff */
[----:B------:R-:W2:Y:S01]  /*0030*/  S2R R5, SR_CTAID.X ;  /* 0x0000000000057919 */ /* 0x000ea20000002500 */
[----:B-1----:R-:W-:-:S05]  /*0040*/  SHF.R.U32.HI R0, RZ, 0x5, R17 ;  /* 0x00000005ff007819 */ /* 0x002fca0000011611 */
[----:B------:R-:W1:Y:S04]  /*0050*/  SHFL.IDX PT, R2, R0, RZ, 0x1f ;  /* 0x00001fff00027589 */ /* 0x000e6800000e0000 */
[----:B------:R-:W3:Y:S01]  /*0060*/  SHFL.IDX PT, R0, R0, RZ, 0x1f ;  /* 0x00001fff00007589 */ /* 0x000ee200000e0000 */
[----:B-1----:R-:W-:Y:S01]  /*0070*/  ISETP.GE.AND P0, PT, R2, 0x1, PT ;  /* 0x000000010200780c */ /* 0x002fe20003f06270 */
[----:B---3--:R1:W3:-:S12]  /*0080*/  R2UR UR6, R0 ;  /* 0x00000000000673c2 */ /* 0x0082d800000e0000 */
[----:B------:R-:W-:Y:S06]  /*0090*/  @P0 BAR.ARV 0x4, 0x80 ;  /* 0x0102000000000b1d */ /* 0x000fec0000002000 */
[----:B--2---:R-:W-:-:S13]  /*00a0*/  ISETP.GE.AND P0, PT, R5, c[0x0][0x538], PT ;  /* 0x00014e0005007a0c */ /* 0x004fda0003f06270 */
[----:B------:R-:W-:Y:S05]  /*00b0*/  @P0 EXIT ;  /* 0x000000000000094d */ /* 0x000fea0003800000 */
[----:B-1-3--:R-:W-:Y:S01]  /*00c0*/  SHF.R.S32.HI R4, RZ, 0x1f, R17 ;  /* 0x0000001fff047819 */ /* 0x00afe20000011411 */
[----:B------:R-:W-:Y:S01]  /*00d0*/  IMAD.MOV.U32 R240, RZ, RZ, 0x20 ;  /* 0x00000020fff07424 */ /* 0x000fe200078e00ff */
[----:B------:R-:W-:Y:S01]  /*00e0*/  ULDC.64 UR8, c[0x0][0x118] ;  /* 0x0000460000087ab9 */ /* 0x000fe20000000a00 */
[----:B------:R-:W-:Y:S01]  /*00f0*/  IMAD.MOV.U32 R243, RZ, RZ, 0x40 ;  /* 0x00000040fff37424 */ /* 0x000fe200078e00ff */
[CC--:B------:R-:W-:Y:S02]  /*0100*/  LEA.HI R9, R4.reuse, R17.reuse, RZ, 0x3 ;  /* 0x0000001104097211 */ /* 0x0c0fe400078f18ff */
[----:B------:R-:W-:Y:S02]  /*0110*/  LEA.HI R7, R4, R17, RZ, 0x4 ;  /* 0x0000001104077211 */ /* 0x000fe400078f20ff */
[----:B------:R-:W-:Y:S02]  /*0120*/  SHF.R.S32.HI R3, RZ, 0x3, R9 ;  /* 0x00000003ff037819 */ /* 0x000fe40000011409 */
[----:B------:R-:W-:-:S02]  /*0130*/  LOP3.LUT R2, R9, 0xfffffff8, RZ, 0xc0, !PT ;  /* 0xfffffff809027812 */ /* 0x000fc400078ec0ff */
[----:B------:R-:W-:Y:S01]  /*0140*/  LEA.HI R10, R4, R17, RZ, 0x2 ;  /* 0x00000011040a7211 */ /* 0x000fe200078f10ff */
[----:B------:R-:W-:Y:S01]  /*0150*/  IMAD.SHL.U32 R8, R3, 0x40, RZ ;  /* 0x0000004003087824 */ /* 0x000fe200078e00ff */
[----:B------:R-:W-:Y:S01]  /*0160*/  LOP3.LUT R0, R7, 0xfffffff0, RZ, 0xc0, !PT ;  /* 0xfffffff007007812 */ /* 0x000fe200078ec0ff */
[C---:B------:R-:W-:Y:S01]  /*0170*/  IMAD.IADD R12, R17.reuse, 0x1, -R2 ;  /* 0x00000001110c7824 */ /* 0x040fe200078e0a02 */
[----:B------:R-:W-:Y:S02]  /*0180*/  LOP3.LUT R10, R10, 0xfffffffc, RZ, 0xc0, !PT ;  /* 0xfffffffc0a0a7812 */ /* 0x000fe400078ec0ff */
[----:B------:R-:W-:Y:S01]  /*0190*/  LOP3.LUT R8, R8, 0x1c0, RZ, 0xc0, !PT ;  /* 0x000001c008087812 */ /* 0x000fe200078ec0ff */
[C---:B------:R-:W-:Y:S01]  /*01a0*/  IMAD.IADD R0, R17.reuse, 0x1, -R0 ;  /* 0x0000000111007824 */ /* 0x040fe200078e0a00 */
[----:B------:R-:W-:Y:S01]  /*01b0*/  SHF.R.S32.HI R11, RZ, 0x4, R7 ;  /* 0x00000004ff0b7819 */ /* 0x000fe20000011407 */
[C---:B------:R-:W-:Y:S01]  /*01c0*/  IMAD.SHL.U32 R16, R12.reuse, 0x8, RZ ;  /* 0x000000080c107824 */ /* 0x040fe200078e00ff */
[----:B------:R-:W-:Y:S01]  /*01d0*/  SHF.R.U32.HI R3, RZ, 0x3, R8 ;  /* 0x00000003ff037819 */ /* 0x000fe20000011608 */
[----:B------:R-:W-:Y:S01]  /*01e0*/  IMAD.IADD R10, R17, 0x1, -R10 ;  /* 0x00000001110a7824 */ /* 0x000fe200078e0a0a */
[----:B------:R-:W-:Y:S01]  /*01f0*/  SHF.R.S32.HI R6, RZ, 0x1f, R0 ;  /* 0x0000001fff067819 */ /* 0x000fe20000011400 */
[----:B------:R-:W-:Y:S01]  /*0200*/  IMAD.SHL.U32 R250, R12, 0x40, RZ ;  /* 0x000000400cfa7824 */ /* 0x000fe200078e00ff */
[----:B------:R-:W-:Y:S01]  /*0210*/  LOP3.LUT R8, R8, 0x38, R16, 0xf8, !PT ;  /* 0x0000003808087812 */ /* 0x000fe200078ef810 */
[----:B------:R-:W-:Y:S01]  /*0220*/  STL [R1+0x18], R16 ;  /* 0x0000181001007387 */ /* 0x000fe20000100800 */
[----:B------:R-:W-:-:S02]  /*0230*/  LEA.HI R7, R7, R11, RZ, 0x1 ;  /* 0x0000000b07077211 */ /* 0x000fc400078f08ff */
[----:B------:R-:W-:Y:S02]  /*0240*/  LEA.HI R2, R10, R10, RZ, 0x1 ;  /* 0x0000000a0a027211 */ /* 0x000fe400078f08ff */
[----:B------:R-:W-:Y:S02]  /*0250*/  LEA.HI R6, R6, R0, RZ, 0x3 ;  /* 0x0000000006067211 */ /* 0x000fe400078f18ff */
[----:B------:R-:W-:Y:S02]  /*0260*/  LOP3.LUT R3, R8, R3, RZ, 0x3c, !PT ;  /* 0x0000000308037212 */ /* 0x000fe400078e3cff */
[----:B------:R-:W-:Y:S02]  /*0270*/  LOP3.LUT R7, R7, 0xfffffffe, RZ, 0xc0, !PT ;  /* 0xfffffffe07077812 */ /* 0x000fe400078ec0ff */
[C---:B------:R-:W-:Y:S01]  /*0280*/  LOP3.LUT R13, R2.reuse, 0x1ffffffe, RZ, 0xc0, !PT ;  /* 0x1ffffffe020d7812 */ /* 0x040fe200078ec0ff */
[----:B------:R-:W-:Y:S01]  /*0290*/  IMAD.SHL.U32 R2, R2, 0x20, RZ ;  /* 0x0000002002027824 */ /* 0x000fe200078e00ff */
[----:B------:R-:W-:Y:S01]  /*02a0*/  LOP3.LUT R8, R6, 0xfffffff8, RZ, 0xc0, !PT ;  /* 0xfffffff806087812 */ /* 0x000fe200078ec0ff */
[----:B------:R-:W-:Y:S01]  /*02b0*/  IMAD.IADD R7, R11, 0x1, -R7 ;  /* 0x000000010b077824 */ /* 0x000fe200078e0a07 */
[-C--:B------:R-:W-:Y:S01]  /*02c0*/  LEA.HI R12, R4, R17.reuse, RZ, 0x5 ;  /* 0x00000011040c7211 */ /* 0x080fe200078f28ff */
[----:B------:R-:W-:Y:S01]  /*02d0*/  IMAD.IADD R13, R10, 0x1, -R13 ;  /* 0x000000010a0d7824 */ /* 0x000fe200078e0a0d */
[----:B------:R-:W-:Y:S01]  /*02e0*/  LOP3.LUT R250, R250, 0x1c0, RZ, 0xc0, !PT ;  /* 0x000001c0fafa7812 */ /* 0x000fe200078ec0ff */
[----:B------:R-:W-:Y:S01]  /*02f0*/  IMAD.IADD R8, R0, 0x1, -R8 ;  /* 0x0000000100087824 */ /* 0x000fe200078e0a08 */
[----:B------:R-:W-:Y:S01]  /*0300*/  LEA.HI R0, R4, R17, RZ, 0x6 ;  /* 0x0000001104007211 */ /* 0x000fe200078f30ff */
[----:B------:R-:W-:Y:S01]  /*0310*/  IMAD.SHL.U32 R6, R6, 0x40, RZ ;  /* 0x0000004006067824 */ /* 0x000fe200078e00ff */
[--C-:B------:R-:W-:Y:S01]  /*0320*/  SHF.R.S32.HI R11, RZ, 0x5, R12.reuse ;  /* 0x00000005ff0b7819 */ /* 0x100fe2000001140c */
[----:B------:R-:W-:Y:S01]  /*0330*/  IMAD.SHL.U32 R246, R8, 0x40, RZ ;  /* 0x0000004008f67824 */ /* 0x000fe200078e00ff */
[----:B------:R-:W-:Y:S01]  /*0340*/  SHF.R.S32.HI R10, RZ, 0x1f, R12 ;  /* 0x0000001fff0a7819 */ /* 0x000fe2000001140c */
[----:B------:R-:W-:Y:S01]  /*0350*/  IMAD.SHL.U32 R0, R0, 0x8, RZ ;  /* 0x0000000800007824 */ /* 0x000fe200078e00ff */
[----:B------:R-:W-:-:S02]  /*0360*/  LOP3.LUT R12, R12, 0xffffffe0, RZ, 0xc0, !PT ;  /* 0xffffffe00c0c7812 */ /* 0x000fc400078ec0ff */
[----:B------:R-:W-:Y:S02]  /*0370*/  LEA.HI R10, R10, R11, RZ, 0x2 ;  /* 0x0000000b0a0a7211 */ /* 0x000fe400078f10ff */
[----:B------:R-:W-:Y:S01]  /*0380*/  LOP3.LUT R3, R3, 0x7ffffe00, R0, 0xf8, !PT ;  /* 0x7ffffe0003037812 */ /* 0x000fe200078ef800 */
[----:B------:R-:W-:Y:S01]  /*0390*/  IMAD.IADD R15, R17, 0x1, -R12 ;  /* 0x00000001110f7824 */ /* 0x000fe200078e0a0c */
[----:B------:R-:W-:Y:S01]  /*03a0*/  LOP3.LUT R9, R250, 0x8, R9, 0xf8, !PT ;  /* 0x00000008fa097812 */ /* 0x000fe200078ef809 */
[----:B------:R-:W-:Y:S01]  /*03b0*/  IMAD.SHL.U32 R12, R7, 0x8, RZ ;  /* 0x00000008070c7824 */ /* 0x000fe200078e00ff */
[----:B------:R-:W-:Y:S01]  /*03c0*/  SHF.R.U32.HI R250, RZ, 0x3, R250 ;  /* 0x00000003fffa7819 */ /* 0x000fe200000116fa */
[----:B------:R-:W-:Y:S01]  /*03d0*/  IMAD.SHL.U32 R3, R3, 0x2, RZ ;  /* 0x0000000203037824 */ /* 0x000fe200078e00ff */
[----:B------:R-:W-:Y:S02]  /*03e0*/  SHF.R.S32.HI R0, RZ, 0x1f, R15 ;  /* 0x0000001fff007819 */ /* 0x000fe4000001140f */
[----:B------:R-:W-:-:S02]  /*03f0*/  LOP3.LUT R10, R10, 0xffffffc, RZ, 0xc0, !PT ;  /* 0x0ffffffc0a0a7812 */ /* 0x000fc400078ec0ff */
[----:B------:R-:W-:Y:S02]  /*0400*/  LOP3.LUT R246, R246, 0x1c0, RZ, 0xc0, !PT ;  /* 0x000001c0f6f67812 */ /* 0x000fe400078ec0ff */
[----:B------:R-:W-:Y:S01]  /*0410*/  LEA.HI R0, R0, R15, RZ, 0x2 ;  /* 0x0000000f00007211 */ /* 0x000fe200078f10ff */
[----:B------:R-:W-:Y:S01]  /*0420*/  IMAD.IADD R10, R11, 0x1, -R10 ;  /* 0x000000010b0a7824 */ /* 0x000fe200078e0a0a */
[----:B------:R-:W-:Y:S02]  /*0430*/  LOP3.LUT R250, R9, R250, RZ, 0x3c, !PT ;  /* 0x000000fa09fa7212 */ /* 0x000fe400078e3cff */
[----:B------:R-:W-:Y:S02]  /*0440*/  LOP3.LUT R12, R246, 0x8, R12, 0xf8, !PT ;  /* 0x00000008f60c7812 */ /* 0x000fe400078ef80c */
[----:B------:R-:W-:Y:S01]  /*0450*/  SHF.R.S32.HI R9, RZ, 0x2, R0 ;  /* 0x00000002ff097819 */ /* 0x000fe20000011400 */
[----:B------:R-:W-:Y:S01]  /*0460*/  IMAD R250, R7, 0x200, R250 ;  /* 0x0000020007fa7824 */ /* 0x000fe200078e02fa */
[----:B------:R-:W-:-:S02]  /*0470*/  SHF.R.U32.HI R246, RZ, 0x3, R246 ;  /* 0x00000003fff67819 */ /* 0x000fc400000116f6 */
[----:B------:R-:W-:Y:S01]  /*0480*/  LOP3.LUT R6, R6, 0xfffffe00, RZ, 0xc0, !PT ;  /* 0xfffffe0006067812 */ /* 0x000fe200078ec0ff */
[----:B------:R-:W-:Y:S01]  /*0490*/  IMAD R14, R10, 0x10, R9 ;  /* 0x000000100a0e7824 */ /* 0x000fe200078e0209 */
[----:B------:R-:W-:Y:S02]  /*04a0*/  LOP3.LUT R246, R12, R246, RZ, 0x3c, !PT ;  /* 0x000000f60cf67212 */ /* 0x000fe400078e3cff */
[----:B------:R-:W-:Y:S01]  /*04b0*/  LOP3.LUT R2, R2, 0xffffffc0, RZ, 0xc0, !PT ;  /* 0xffffffc002027812 */ /* 0x000fe200078ec0ff */
[----:B------:R-:W-:Y:S01]  /*04c0*/  IMAD R251, R11, 0x400, R6 ;  /* 0x000004000bfb7824 */ /* 0x000fe200078e0206 */
[----:B------:R-:W-:Y:S01]  /*04d0*/  LOP3.LUT R0, R0, 0x7ffffffc, RZ, 0xc0, !PT ;  /* 0x7ffffffc00007812 */ /* 0x000fe200078ec0ff */
[----:B------:R1:W-:Y:S01]  /*04e0*/  STL [R1+0x14], R14 ;  /* 0x0000140e01007387 */ /* 0x0003e20000100800 */
[----:B------:R-:W-:Y:S01]  /*04f0*/  LEA.HI R4, R4, R17, RZ, 0x7 ;  /* 0x0000001104047211 */ /* 0x000fe200078f38ff */
[----:B------:R-:W-:Y:S01]  /*0500*/  IMAD.IADD R251, R251, 0x1, R246 ;  /* 0x00000001fbfb7824 */ /* 0x000fe200078e02f6 */
[----:B------:R-:W-:Y:S01]  /*0510*/  LOP3.LUT R246, R246, R6, RZ, 0xfc, !PT ;  /* 0x00000006f6f67212 */ /* 0x000fe200078efcff */
[----:B------:R-:W-:Y:S01]  /*0520*/  IMAD R2, R13, 0x8, R2 ;  /* 0x000000080d027824 */ /* 0x000fe200078e0202 */
[----:B------:R2:W-:Y:S01]  /*0530*/  STL [R1+0x1c], R5 ;  /* 0x00001c0501007387 */ /* 0x0005e20000100800 */
[----:B------:R-:W-:Y:S01]  /*0540*/  SHF.R.S32.HI R6, RZ, 0x7, R4 ;  /* 0x00000007ff067819 */ /* 0x000fe20000011404 */
[----:B------:R-:W-:Y:S01]  /*0550*/  IMAD.IADD R0, R15, 0x1, -R0 ;  /* 0x000000010f007824 */ /* 0x000fe200078e0a00 */
[----:B------:R-:W-:Y:S01]  /*0560*/  SHF.R.S32.HI R4, RZ, 0x1f, R16 ;  /* 0x0000001fff047819 */ /* 0x000fe20000011410 */
[----:B------:R-:W-:Y:S01]  /*0570*/  IMAD.IADD R2, R14, 0x1, R2 ;  /* 0x000000010e027824 */ /* 0x000fe200078e0202 */
[----:B------:R-:W-:Y:S01]  /*0580*/  R2P PR, R8, 0x6 ;  /* 0x0000000608007804 */ /* 0x000fe20000000000 */
[----:B------:R-:W-:Y:S01]  /*0590*/  IMAD.SHL.U32 R0, R0, 0x2, RZ ;  /* 0x0000000200007824 */ /* 0x000fe200078e00ff */
[----:B------:R-:W-:-:S02]  /*05a0*/  LEA R251, R251, 0x8100, 0x1 ;  /* 0x00008100fbfb7811 */ /* 0x000fc400078e08ff */
[----:B------:R-:W-:Y:S02]  /*05b0*/  LEA R246, R246, 0x100, 0x1 ;  /* 0x00000100f6f67811 */ /* 0x000fe400078e08ff */
[C---:B------:R-:W-:Y:S02]  /*05c0*/  IADD3 R15, R0.reuse, 0x8, RZ ;  /* 0x00000008000f7810 */ /* 0x040fe40007ffe0ff */
[C---:B------:R-:W-:Y:S02]  /*05d0*/  IADD3 R13, R0.reuse, 0x18, RZ ;  /* 0x00000018000d7810 */ /* 0x040fe40007ffe0ff */
[C---:B------:R-:W-:Y:S02]  /*05e0*/  IADD3 R12, R0.reuse, 0x20, RZ ;  /* 0x00000020000c7810 */ /* 0x040fe40007ffe0ff */
[C---:B------:R-:W-:Y:S02]  /*05f0*/  IADD3 R11, R0.reuse, 0x28, RZ ;  /* 0x00000028000b7810 */ /* 0x040fe40007ffe0ff */
[----:B------:R-:W-:-:S02]  /*0600*/  IADD3 R10, R0, 0x30, RZ ;  /* 0x00000030000a7810 */ /* 0x000fc40007ffe0ff */
[C---:B-1----:R-:W-:Y:S02]  /*0610*/  IADD3 R14, R0.reuse, 0x10, RZ ;  /* 0x00000010000e7810 */ /* 0x042fe40007ffe0ff */
[----:B------:R-:W-:Y:S02]  /*0620*/  IADD3 R9, R0, 0x38, RZ ;  /* 0x0000003800097810 */ /* 0x000fe40007ffe0ff */
[----:B--2---:R-:W-:Y:S02]  /*0630*/  IADD3 R5, R16, 0x40, RZ ;  /* 0x0000004010057810 */ /* 0x004fe40007ffe0ff */
[C---:B------:R-:W-:Y:S02]  /*0640*/  IADD3 R8, R0.reuse, 0x40, RZ ;  /* 0x0000004000087810 */ /* 0x040fe40007ffe0ff */
[----:B------:R-:W-:Y:S01]  /*0650*/  IADD3 R7, R0, 0x48, RZ ;  /* 0x0000004800077810 */ /* 0x000fe20007ffe0ff */
[----:B------:R1:W-:Y:S01]  /*0660*/  STL [R1+0x4], R5 ;  /* 0x0000040501007387 */ /* 0x0003e20000100800 */
[----:B------:R-:W-:-:S02]  /*0670*/  SHF.R.S32.HI R252, RZ, 0x1f, R5 ;  /* 0x0000001ffffc7819 */ /* 0x000fc40000011405 */
[----:B------:R-:W-:Y:S01]  /*0680*/  IADD3 R6, R0, 0x50, RZ ;  /* 0x0000005000067810 */ /* 0x000fe20007ffe0ff */
[----:B------:R2:W-:Y:S01]  /*0690*/  STL [R1], R4 ;  /* 0x0000000401007387 */ /* 0x0005e20000100800 */
[----:B------:R-:W-:Y:S02]  /*06a0*/  SEL R240, R240, 0xffffffe0, !P1 ;  /* 0xffffffe0f0f07807 */ /* 0x000fe40004800000 */
[----:B------:R-:W-:Y:S01]  /*06b0*/  SEL R243, R243, 0xffffffc0, !P2 ;  /* 0xffffffc0f3f37807 */ /* 0x000fe20005000000 */
[----:B------:R3:W-:Y:S01]  /*06c0*/  STL [R1+0x8], R3 ;  /* 0x0000080301007387 */ /* 0x0007e20000100800 */
[----:B------:R-:W-:Y:S01]  /*06d0*/  LEA R250, R250, 0x4100, 0x1 ;  /* 0x00004100fafa7811 */ /* 0x000fe200078e08ff */
[C---:B------:R-:W-:Y:S02]  /*06e0*/  IMAD.IADD R249, R251.reuse, 0x1, R240 ;  /* 0x00000001fbf97824 */ /* 0x040fe400078e02f0 */
[----:B------:R4:W-:Y:S01]  /*06f0*/  STL [R1+0x10], R2 ;  /* 0x0000100201007387 */ /* 0x0009e20000100800 */
[----:B------:R-:W-:-:S02]  /*0700*/  IMAD.IADD R248, R251, 0x1, R243 ;  /* 0x00000001fbf87824 */ /* 0x000fc400078e02f3 */
[C-C-:B------:R-:W-:Y:S01]  /*0710*/  IMAD.IADD R245, R240.reuse, 0x1, R246.reuse ;  /* 0x00000001f0f57824 */ /* 0x140fe200078e02f6 */
[----:B------:R-:W-:Y:S01]  /*0720*/  STL [R1+0xc], R0 ;  /* 0x00000c0001007387 */ /* 0x000fe20000100800 */
[----:B------:R-:W-:Y:S02]  /*0730*/  IMAD.IADD R244, R243, 0x1, R246 ;  /* 0x00000001f3f47824 */ /* 0x000fe400078e02f6 */
[----:B------:R-:W-:Y:S02]  /*0740*/  IMAD.IADD R247, R249, 0x1, R243 ;  /* 0x00000001f9f77824 */ /* 0x000fe400078e02f3 */
[----:B------:R-:W-:Y:S02]  /*0750*/  IMAD.IADD R240, R240, 0x1, R248 ;  /* 0x00000001f0f07824 */ /* 0x000fe400078e02f8 */
[----:B------:R-:W-:Y:S01]  /*0760*/  IMAD.IADD R243, R243, 0x1, R245 ;  /* 0x00000001f3f37824 */ /* 0x000fe200078e02f5 */
[C---:B-1----:R-:W-:Y:S02]  /*0770*/  IADD3 R5, R0.reuse, 0x58, RZ ;  /* 0x0000005800057810 */ /* 0x042fe40007ffe0ff */
[----:B--2---:R-:W-:-:S02]  /*0780*/  IADD3 R4, R0, 0x60, RZ ;  /* 0x0000006000047810 */ /* 0x004fc40007ffe0ff */
[----:B---3--:R-:W-:Y:S02]  /*0790*/  IADD3 R3, R0, 0x68, RZ ;  /* 0x0000006800037810 */ /* 0x008fe40007ffe0ff */
[----:B----4-:R-:W-:-:S05]  /*07a0*/  SHF.R.S32.HI R2, RZ, 0x1f, R0 ;  /* 0x0000001fff027819 */ /* 0x010fca0000011400 */
[----:B------:R1:W-:Y:S04]  /*07b0*/  STL [R1+0x54], R2 ;  /* 0x0000540201007387 */ /* 0x0003e80000100800 */
[----:B------:R2:W-:Y:S04]  /*07c0*/  STL [R1+0x90], R15 ;  /* 0x0000900f01007387 */ /* 0x0005e80000100800 */
[----:B------:R3:W-:Y:S04]  /*07d0*/  STL [R1+0x8c], R14 ;  /* 0x00008c0e01007387 */ /* 0x0007e80000100800 */
[----:B------:R4:W-:Y:S04]  /*07e0*/  STL [R1+0x88], R13 ;  /* 0x0000880d01007387 */ /* 0x0009e80000100800 */
[----:B------:R5:W-:Y:S04]  /*07f0*/  STL [R1+0x84], R12 ;  /* 0x0000840c01007387 */ /* 0x000be80000100800 */
[----:B------:R5:W-:Y:S04]  /*0800*/  STL [R1+0x80], R11 ;  /* 0x0000800b01007387 */ /* 0x000be80000100800 */
[----:B------:R5:W-:Y:S01]  /*0810*/  STL [R1+0x7c], R10 ;  /* 0x00007c0a01007387 */ /* 0x000be20000100800 */
[----:B-1----:R-:W-:-:S02]  /*0820*/  IADD3 R2, R0, 0x70, RZ ;  /* 0x0000007000027810 */ /* 0x002fc40007ffe0ff */
[----:B------:R-:W-:Y:S01]  /*0830*/  IADD3 R0, R0, 0x78, RZ ;  /* 0x0000007800007810 */ /* 0x000fe20007ffe0ff */
[----:B------:R1:W-:Y:S01]  /*0840*/  STL [R1+0x78], R9 ;  /* 0x0000780901007387 */ /* 0x0003e20000100800 */
[----:B--2---:R-:W-:-:S03]  /*0850*/  SHF.R.S32.HI R15, RZ, 0x1f, R15 ;  /* 0x0000001fff0f7819 */ /* 0x004fc6000001140f */
[----:B------:R2:W-:Y:S01]  /*0860*/  STL [R1+0x74], R8 ;  /* 0x0000740801007387 */ /* 0x0005e20000100800 */
[----:B---3--:R-:W-:-:S03]  /*0870*/  SHF.R.S32.HI R14, RZ, 0x1f, R14 ;  /* 0x0000001fff0e7819 */ /* 0x008fc6000001140e */
[----:B------:R3:W-:Y:S01]  /*0880*/  STL [R1+0x70], R7 ;  /* 0x0000700701007387 */ /* 0x0007e20000100800 */
[----:B----4-:R-:W-:-:S03]  /*0890*/  SHF.R.S32.HI R13, RZ, 0x1f, R13 ;  /* 0x0000001fff0d7819 */ /* 0x010fc6000001140d */
[----:B------:R4:W-:Y:S01]  /*08a0*/  STL [R1+0x6c], R6 ;  /* 0x00006c0601007387 */ /* 0x0009e20000100800 */
[----:B-----5:R-:W-:-:S03]  /*08b0*/  SHF.R.S32.HI R12, RZ, 0x1f, R12 ;  /* 0x0000001fff0c7819 */ /* 0x020fc6000001140c */
[----:B------:R5:W-:Y:S01]  /*08c0*/  STL [R1+0x68], R5 ;  /* 0x0000680501007387 */ /* 0x000be20000100800 */
[----:B------:R-:W-:-:S03]  /*08d0*/  SHF.R.S32.HI R11, RZ, 0x1f, R11 ;  /* 0x0000001fff0b7819 */ /* 0x000fc6000001140b */
[----:B------:R5:W-:Y:S01]  /*08e0*/  STL [R1+0x64], R4 ;  /* 0x0000640401007387 */ /* 0x000be20000100800 */
[----:B------:R-:W-:-:S03]  /*08f0*/  SHF.R.S32.HI R10, RZ, 0x1f, R10 ;  /* 0x0000001fff0a7819 */ /* 0x000fc6000001140a */
[----:B------:R5:W-:Y:S01]  /*0900*/  STL [R1+0x60], R3 ;  /* 0x0000600301007387 */ /* 0x000be20000100800 */
[----:B-1----:R-:W-:-:S03]  /*0910*/  SHF.R.S32.HI R9, RZ, 0x1f, R9 ;  /* 0x0000001fff097819 */ /* 0x002fc60000011409 */
[----:B------:R-:W-:Y:S01]  /*0920*/  STL [R1+0x50], R15 ;  /* 0x0000500f01007387 */ /* 0x000fe20000100800 */
[----:B--2---:R-:W-:-:S03]  /*0930*/  SHF.R.S32.HI R8, RZ, 0x1f, R8 ;  /* 0x0000001fff087819 */ /* 0x004fc60000011408 */
[----:B------:R1:W-:Y:S01]  /*0940*/  STL [R1+0x5c], R2 ;  /* 0x00005c0201007387 */ /* 0x0003e20000100800 */
[----:B---3--:R-:W-:-:S03]  /*0950*/  SHF.R.S32.HI R7, RZ, 0x1f, R7 ;  /* 0x0000001fff077819 */ /* 0x008fc60000011407 */
[----:B------:R-:W-:Y:S01]  /*0960*/  STL [R1+0x4c], R14 ;  /* 0x00004c0e01007387 */ /* 0x000fe20000100800 */
[----:B----4-:R-:W-:-:S03]  /*0970*/  SHF.R.S32.HI R6, RZ, 0x1f, R6 ;  /* 0x0000001fff067819 */ /* 0x010fc60000011406 */
[----:B------:R2:W-:Y:S01]  /*0980*/  STL [R1+0x58], R0 ;  /* 0x0000580001007387 */ /* 0x0005e20000100800 */
[----:B-----5:R-:W-:-:S03]  /*0990*/  SHF.R.S32.HI R5, RZ, 0x1f, R5 ;  /* 0x0000001fff057819 */ /* 0x020fc60000011405 */
[----:B------:R3:W-:Y:S01]  /*09a0*/  STL [R1+0x48], R13 ;  /* 0x0000480d01007387 */ /* 0x0007e20000100800 */
[----:B------:R-:W-:-:S03]  /*09b0*/  SHF.R.S32.HI R4, RZ, 0x1f, R4 ;  /* 0x0000001fff047819 */ /* 0x000fc60000011404 */
[----:B------:R3:W-:Y:S01]  /*09c0*/  STL [R1+0x44], R12 ;  /* 0x0000440c01007387 */ /* 0x0007e20000100800 */
[----:B------:R-:W-:-:S03]  /*09d0*/  SHF.R.S32.HI R3, RZ, 0x1f, R3 ;  /* 0x0000001fff037819 */ /* 0x000fc60000011403 */
[----:B------:R3:W-:Y:S04]  /*09e0*/  STL [R1+0x40], R11 ;  /* 0x0000400b01007387 */ /* 0x0007e80000100800 */
[----:B------:R3:W-:Y:S01]  /*09f0*/  STL [R1+0x3c], R10 ;  /* 0x00003c0a01007387 */ /* 0x0007e20000100800 */
[----:B-1----:R-:W-:-:S03]  /*0a00*/  SHF.R.S32.HI R2, RZ, 0x1f, R2 ;  /* 0x0000001fff027819 */ /* 0x002fc60000011402 */
[----:B------:R3:W-:Y:S04]  /*0a10*/  STL [R1+0x38], R9 ;  /* 0x0000380901007387 */ /* 0x0007e80000100800 */
[----:B------:R3:W-:Y:S01]  /*0a20*/  STL [R1+0x34], R8 ;  /* 0x0000340801007387 */ /* 0x0007e20000100800 */
[----:B--2---:R-:W-:-:S03]  /*0a30*/  SHF.R.S32.HI R0, RZ, 0x1f, R0 ;  /* 0x0000001fff007819 */ /* 0x004fc60000011400 */
[----:B------:R3:W-:Y:S04]  /*0a40*/  STL [R1+0x30], R7 ;  /* 0x0000300701007387 */ /* 0x0007e80000100800 */
[----:B------:R3:W-:Y:S04]  /*0a50*/  STL [R1+0x2c], R6 ;  /* 0x00002c0601007387 */ /* 0x0007e80000100800 */
[----:B------:R3:W-:Y:S04]  /*0a60*/  STL [R1+0x28], R5 ;  /* 0x0000280501007387 */ /* 0x0007e80000100800 */
[----:B------:R3:W-:Y:S04]  /*0a70*/  STL [R1+0x24], R4 ;  /* 0x0000240401007387 */ /* 0x0007e80000100800 */
[----:B------:R3:W-:Y:S04]  /*0a80*/  STL [R1+0x20], R3 ;  /* 0x0000200301007387 */ /* 0x0007e80000100800 */
[----:B------:R3:W-:Y:S04]  /*0a90*/  STL [R1+0x94], R2 ;  /* 0x0000940201007387 */ /* 0x0007e80000100800 */
[----:B------:R3:W-:Y:S02]  /*0aa0*/  STL [R1+0x98], R0 ;  /* 0x0000980001007387 */ /* 0x0007e40000100800 */
.L_x_1273:
[----:B---3--:R-:W2:Y:S01]  /*0ab0*/  LDL R2, [R1+0x1c] ;  /* 0x00001c0001027983 */ /* 0x008ea20000100800 */
        /* <DEDUP_REMOVED lines=11> */
[----:B------:R-:W-:Y:S02]  /*0b70*/  MOV R2, c[0x0][0x56c] ;  /* 0x00015b0000027a02 */ /* 0x000fe40000000f00 */
[----:B------:R-:W-:Y:S02]  /*0b80*/  MOV R4, R0 ;  /* 0x0000000000047202 */ /* 0x000fe40000000f00 */
[----:B------:R-:W-:-:S13]  /*0b90*/  ISETP.NE.AND P0, PT, R2, 0x1, PT ;  /* 0x000000010200780c */ /* 0x000fda0003f05270 */
[----:B------:R-:W-:-:S05]  /*0ba0*/  @P0 IMAD.HI.U32 R2, R0, c[0x0][0x570], RZ ;  /* 0x00015c0000020a27 */ /* 0x000fca00078e00ff */
[----:B------:R-:W-:-:S05]  /*0bb0*/  @P0 SHF.R.U32.HI R4, RZ, c[0x0][0x574], R2 ;  /* 0x00015d00ff040a19 */ /* 0x000fca0000011602 */
[----:B------:R-:W-:Y:S01]  /*0bc0*/  IMAD R3, R4, c[0x0][0x56c], RZ ;  /* 0x00015b0004037a24 */ /* 0x000fe200078e02ff */
[----:B------:R-:W-:Y:S05]  /*0bd0*/  BRA `(.L_x_1200) ;  /* 0x0000006000007947 */ /* 0x000fea0003800000 */
.L_x_1199:
[----:B------:R-:W-:Y:S02]  /*0be0*/  MOV R2, c[0x0][0x554] ;  /* 0x0001550000027a02 */ /* 0x000fe40000000f00 */
[----:B------:R-:W-:Y:S02]  /*0bf0*/  MOV R4, R0 ;  /* 0x0000000000047202 */ /* 0x000fe40000000f00 */
[----:B------:R-:W-:-:S13]  /*0c00*/  ISETP.NE.AND P0, PT, R2, 0x1, PT ;  /* 0x000000010200780c */ /* 0x000fda0003f05270 */
[----:B------:R-:W-:-:S05]  /*0c10*/  @P0 IMAD.HI.U32 R2, R0, c[0x0][0x558], RZ ;  /* 0x0001560000020a27 */ /* 0x000fca00078e00ff */
[----:B------:R-:W-:-:S05]  /*0c20*/  @P0 SHF.R.U32.HI R4, RZ, c[0x0][0x55c], R2 ;  /* 0x00015700ff040a19 */ /* 0x000fca0000011602 */
[----:B------:R-:W-:Y:S02]  /*0c30*/  IMAD R3, R4, c[0x0][0x554], RZ ;  /* 0x0001550004037a24 */ /* 0x000fe400078e02ff */
.L_x_1200:
[----:B------:R-:W-:Y:S05]  /*0c40*/  BSYNC B0 ;  /* 0x0000000000007941 */ /* 0x000fea0003800000 */
.L_x_1198:
        /* <DEDUP_REMOVED lines=12> */
[----:B------:R1:W-:Y:S04]  /*0d10*/  STL [R1+0xc4], R14 ;  /* 0x0000c40e01007387 */ /* 0x0003e80000100800 */
[----:B------:R2:W3:Y:S01]  /*0d20*/  @P0 LDG.E R6, [R2.64] ;  /* 0x0000000802060981 */ /* 0x0004e2000c1e1900 */
[----:B------:R-:W-:Y:S01]  /*0d30*/  IMAD.MOV.U32 R10, RZ, RZ, R4 ;  /* 0x000000ffff0a7224 */ /* 0x000fe200078e0004 */
[----:B------:R-:W-:Y:S01]  /*0d40*/  BSSY B0, `(.L_x_1201) ;  /* 0x0000042000007945 */ /* 0x000fe20003800000 */
[----:B--2---:R-:W-:-:S05]  /*0d50*/  IMAD.MOV.U32 R2, RZ, RZ, c[0x0][0x53c] ;  /* 0x00014f00ff027624 */ /* 0x004fca00078e00ff */
[----:B------:R-:W-:Y:S02]  /*0d60*/  ISETP.NE.AND P0, PT, R2, 0x1, PT ;  /* 0x000000010200780c */ /* 0x000fe40003f05270 */
[----:B------:R-:W-:-:S04]  /*0d70*/  LOP3.LUT R2, R4, 0x1ffffff, RZ, 0x3c, !PT ;  /* 0x01ffffff04027812 */ /* 0x000fc800078e3cff */
[----:B------:R-:W-:-:S07]  /*0d80*/  IADD3 R2, R2, c[0x0][0x53c], RZ ;  /* 0x00014f0002027a10 */ /* 0x000fce0007ffe0ff */
[----:B------:R-:W-:-:S05]  /*0d90*/  @P0 IMAD.HI.U32 R3, R4, c[0x0][0x540], RZ ;  /* 0x0001500004030a27 */ /* 0x000fca00078e00ff */
[----:B------:R-:W-:Y:S02]  /*0da0*/  @P0 SHF.R.U32.HI R10, RZ, c[0x0][0x544], R3 ;  /* 0x00015100ff0a0a19 */ /* 0x000fe40000011603 */
[----:B------:R-:W-:-:S03]  /*0db0*/  MOV R3, c[0x0][0x2c4] ;  /* 0x0000b10000037a02 */ /* 0x000fc60000000f00 */
[----:B------:R-:W-:Y:S01]  /*0dc0*/  IMAD R2, R10, c[0x0][0x53c], R2 ;  /* 0x00014f000a027a24 */ /* 0x000fe200078e0202 */
[----:B------:R-:W-:Y:S01]  /*0dd0*/  ISETP.NE.AND P4, PT, R3, 0x1, PT ;  /* 0x000000010300780c */ /* 0x000fe20003f85270 */
[----:B------:R-:W-:Y:S01]  /*0de0*/  IMAD.MOV.U32 R3, RZ, RZ, 0x40 ;  /* 0x00000040ff037424 */ /* 0x000fe200078e00ff */
[----:B------:R1:W-:Y:S01]  /*0df0*/  STL [R1+0xc0], R10 ;  /* 0x0000c00a01007387 */ /* 0x0003e20000100800 */
[----:B------:R-:W-:Y:S02]  /*0e00*/  IMAD.SHL.U32 R16, R2, 0x80, RZ ;  /* 0x0000008002107824 */ /* 0x000fe400078e00ff */
[----:B------:R-:W-:Y:S01]  /*0e10*/  IMAD.MOV.U32 R2, RZ, RZ, c[0x0][0x2ac] ;  /* 0x0000ab00ff027624 */ /* 0x000fe200078e00ff */
[----:B------:R-:W-:Y:S02]  /*0e20*/  IADD3 R3, R3, -c[0x0][0x168], RZ ;  /* 0x80005a0003037a10 */ /* 0x000fe40007ffe0ff */
[----:B------:R-:W-:Y:S01]  /*0e30*/  IADD3 R5, R16, 0x7f, RZ ;  /* 0x0000007f10057810 */ /* 0x000fe20007ffe0ff */
[C---:B------:R-:W-:Y:S01]  /*0e40*/  IMAD R65, R2.reuse, c[0x0][0x1d0], RZ ;  /* 0x0000740002417a24 */ /* 0x040fe200078e02ff */
[----:B------:R1:W-:Y:S01]  /*0e50*/  STL [R1+0xac], R16 ;  /* 0x0000ac1001007387 */ /* 0x0003e20000100800 */
[----:B------:R-:W-:-:S02]  /*0e60*/  IMAD R3, R2, c[0x0][0x1d0], R3 ;  /* 0x0000740002037a24 */ /* 0x000fc400078e0203 */
[----:B------:R-:W-:Y:S01]  /*0e70*/  @P4 IMAD.HI.U32 R4, R5, c[0x0][0x2c8], RZ ;  /* 0x0000b20005044a27 */ /* 0x000fe200078e00ff */
[----:B------:R-:W-:-:S04]  /*0e80*/  IADD3 R2, R65, 0x3f, RZ ;  /* 0x0000003f41027810 */ /* 0x000fc80007ffe0ff */
[----:B------:R-:W-:Y:S02]  /*0e90*/  @P4 SHF.R.U32.HI R5, RZ, c[0x0][0x2cc], R4 ;  /* 0x0000b300ff054a19 */ /* 0x000fe40000011604 */
[----:B------:R-:W-:Y:S02]  /*0ea0*/  SHF.R.S32.HI R4, RZ, 0x1f, R2 ;  /* 0x0000001fff047819 */ /* 0x000fe40000011402 */
[----:B------:R-:W-:Y:S02]  /*0eb0*/  IADD3 R5, R3, R5, RZ ;  /* 0x0000000503057210 */ /* 0x000fe40007ffe0ff */
[----:B------:R-:W-:Y:S01]  /*0ec0*/  LEA.HI R4, R4, R2, RZ, 0x6 ;  /* 0x0000000204047211 */ /* 0x000fe200078f30ff */
[----:B------:R-:W-:Y:S01]  /*0ed0*/  IMAD.MOV R2, RZ, RZ, -R14 ;  /* 0x000000ffff027224 */ /* 0x000fe200078e0a0e */
[----:B------:R-:W-:Y:S02]  /*0ee0*/  SHF.R.S32.HI R3, RZ, 0x1f, R5 ;  /* 0x0000001fff037819 */ /* 0x000fe40000011405 */
[----:B------:R-:W-:Y:S01]  /*0ef0*/  SHF.R.S32.HI R4, RZ, 0x6, R4 ;  /* 0x00000006ff047819 */ /* 0x000fe20000011404 */
[----:B------:R-:W-:Y:S01]  /*0f00*/  IMAD R7, R2, c[0x0][0x548], R0 ;  /* 0x0001520002077a24 */ /* 0x000fe200078e0200 */
[----:B------:R-:W-:-:S04]  /*0f10*/  LEA.HI R3, R3, R5, RZ, 0x6 ;  /* 0x0000000503037211 */ /* 0x000fc800078f30ff */
[----:B------:R-:W-:-:S04]  /*0f20*/  SHF.R.S32.HI R3, RZ, 0x6, R3 ;  /* 0x00000006ff037819 */ /* 0x000fc80000011403 */
[----:B------:R-:W-:Y:S01]  /*0f30*/  IMNMX R64, R4, R3, PT ;  /* 0x0000000304407217 */ /* 0x000fe20003800200 */
[----:B------:R-:W-:-:S03]  /*0f40*/  IMAD.MOV.U32 R3, RZ, RZ, RZ ;  /* 0x000000ffff037224 */ /* 0x000fc600078e00ff */
[----:B------:R-:W-:Y:S01]  /*0f50*/  ISETP.GE.AND P0, PT, R64, 0x1, PT ;  /* 0x000000014000780c */ /* 0x000fe20003f06270 */
[----:B---3--:R1:W-:Y:S04]  /*0f60*/  STL [R1+0xbc], R6 ;  /* 0x0000bc0601007387 */ /* 0x0083e80000100800 */
[----:B------:R1:W-:Y:S08]  /*0f70*/  STL [R1+0xb0], R7 ;  /* 0x0000b00701007387 */ /* 0x0003f00000100800 */
[----:B------:R-:W-:Y:S05]  /*0f80*/  @!P0 BRA `(.L_x_1202) ;  /* 0x000001d000008947 */ /* 0x000fea0003800000 */
[----:B------:R-:W-:-:S04]  /*0f90*/  SHF.R.U32.HI R3, RZ, 0x10, R10 ;  /* 0x00000010ff037819 */ /* 0x000fc8000001160a */
[----:B------:R-:W-:-:S04]  /*0fa0*/  ISETP.NE.AND P0, PT, R3, RZ, PT ;  /* 0x000000ff0300720c */ /* 0x000fc80003f05270 */
[----:B------:R-:W-:-:S04]  /*0fb0*/  SEL R3, R3, c[0x0][0x338], P0 ;  /* 0x0000ce0003037a07 */ /* 0x000fc80000000000 */
[-C--:B------:R-:W-:Y:S02]  /*0fc0*/  IABS R5, R3.reuse ;  /* 0x0000000300057213 */ /* 0x080fe40000000000 */
[----:B-1----:R-:W-:Y:S02]  /*0fd0*/  IADD3 R6, R3, -0x1, R64 ;  /* 0xffffffff03067810 */ /* 0x002fe40007ffe040 */
[----:B------:R-:W1:Y:S01]  /*0fe0*/  I2F.RP R8, R5 ;  /* 0x0000000500087306 */ /* 0x000e620000209400 */
[-C--:B------:R-:W-:Y:S02]  /*0ff0*/  IABS R0, R3.reuse ;  /* 0x0000000300007213 */ /* 0x080fe40000000000 */
[----:B------:R-:W-:Y:S02]  /*1000*/  IABS R2, R6 ;  /* 0x0000000600027213 */ /* 0x000fe40000000000 */
[----:B------:R-:W-:Y:S01]  /*1010*/  LOP3.LUT R6, R6, R3, RZ, 0x3c, !PT ;  /* 0x0000000306067212 */ /* 0x000fe200078e3cff */
        /* <DEDUP_REMOVED lines=18> */
[----:B------:R-:W-:-:S05]  /*1140*/  @!P1 LOP3.LUT R4, RZ, R3, RZ, 0x33, !PT ;  /* 0x00000003ff049212 */ /* 0x000fca00078e33ff */
[----:B------:R-:W-:Y:S02]  /*1150*/  IMAD.MOV.U32 R3, RZ, RZ, R4 ;  /* 0x000000ffff037224 */ /* 0x000fe400078e0004 */
.L_x_1202:
[----:B------:R-:W-:Y:S05]  /*1160*/  BSYNC B0 ;  /* 0x0000000000007941 */ /* 0x000fea0003800000 */
.L_x_1201:
[----:B------:R-:W-:Y:S01]  /*1170*/  LOP3.LUT R0, R10, 0xffff, RZ, 0xc0, !PT ;  /* 0x0000ffff0a007812 */ /* 0x000fe200078ec0ff */
[----:B------:R-:W-:Y:S01]  /*1180*/  IMAD.MOV.U32 R12, RZ, RZ, RZ ;  /* 0x000000ffff0c7224 */ /* 0x000fe200078e00ff */
[----:B------:R-:W-:Y:S01]  /*1190*/  PRMT R2, RZ, 0x7610, R2 ;  /* 0x00007610ff027816 */ /* 0x000fe20000000002 */
[----:B-1----:R-:W-:Y:S01]  /*11a0*/  CS2R R10, SRZ ;  /* 0x00000000000a7805 */ /* 0x002fe2000001ff00 */
[----:B------:R-:W-:Y:S01]  /*11b0*/  CS2R R126, SRZ ;  /* 0x00000000007e7805 */ /* 0x000fe2000001ff00 */
[----:B------:R-:W-:Y:S01]  /*11c0*/  IMAD R4, R0, R3, RZ ;  /* 0x0000000300047224 */ /* 0x000fe200078e02ff */
[----:B------:R-:W-:Y:S01]  /*11d0*/  CS2R R124, SRZ ;  /* 0x00000000007c7805 */ /* 0x000fe2000001ff00 */
[----:B------:R-:W-:Y:S01]  /*11e0*/  IMAD.MOV.U32 R0, RZ, RZ, RZ ;  /* 0x000000ffff007224 */ /* 0x000fe200078e00ff */
        /* <DEDUP_REMOVED lines=67> */
[----:B-1----:R-:W-:Y:S01]  /*1620*/  ISETP.NE.U32.AND P1, PT, RZ, c[0x0][0x340], PT ;  /* 0x0000d000ff007a0c */ /* 0x002fe20003f25070 */
[----:B------:R-:W2:Y:S03]  /*1630*/  LDL R15, [R1+0x18] ;  /* 0x00001800010f7983 */ /* 0x000ea60000100800 */
[----:B------:R-:W-:Y:S01]  /*1640*/  ISETP.NE.AND.EX P1, PT, RZ, c[0x0][0x344], PT, P1 ;  /* 0x0000d100ff007a0c */ /* 0x000fe20003f25310 */
[----:B------:R-:W3:Y:S04]  /*1650*/  LDL R9, [R1+0x4] ;  /* 0x0000040001097983 */ /* 0x000ee80000100800 */
[----:B------:R-:W1:Y:S08]  /*1660*/  S2R R6, SR_TID.X ;  /* 0x0000000000067919 */ /* 0x000e700000002100 */
[----:B------:R-:W-:-:S04]  /*1670*/  @P1 IMAD.MOV.U32 R0, RZ, RZ, 0x4 ;  /* 0x00000004ff001424 */ /* 0x000fc800078e00ff */
[----:B------:R-:W-:-:S05]  /*1680*/  @P1 IMAD.WIDE R2, R14, R0, c[0x0][0x340] ;  /* 0x0000d0000e021625 */ /* 0x000fca00078e0200 */
[----:B------:R4:W5:Y:S01]  /*1690*/  @P1 LDG.E R0, [R2.64] ;  /* 0x0000000802001981 */ /* 0x000962000c1e1900 */
[--C-:B-1----:R-:W-:Y:S02]  /*16a0*/  SHF.R.S32.HI R4, RZ, 0x1f, R6.reuse ;  /* 0x0000001fff047819 */ /* 0x102fe40000011406 */
[----:B------:R-:W-:Y:S02]  /*16b0*/  SHF.R.S32.HI R5, RZ, 0x1f, R6 ;  /* 0x0000001fff057819 */ /* 0x000fe40000011406 */
[-C--:B------:R-:W-:Y:S02]  /*16c0*/  LEA.HI R4, R4, R6.reuse, RZ, 0x3 ;  /* 0x0000000604047211 */ /* 0x080fe400078f18ff */
[----:B------:R-:W-:Y:S02]  /*16d0*/  LEA.HI R5, R5, R6, RZ, 0x3 ;  /* 0x0000000605057211 */ /* 0x000fe400078f18ff */
[----:B------:R-:W-:Y:S02]  /*16e0*/  LOP3.LUT R4, R4, 0xfffffff8, RZ, 0xc0, !PT ;  /* 0xfffffff804047812 */ /* 0x000fe400078ec0ff */
[----:B------:R-:W-:-:S03]  /*16f0*/  SHF.R.S32.HI R5, RZ, 0x3, R5 ;  /* 0x00000003ff057819 */ /* 0x000fc60000011405 */
[----:B------:R-:W-:Y:S01]  /*1700*/  IMAD.IADD R4, R6, 0x1, -R4 ;  /* 0x0000000106047824 */ /* 0x000fe200078e0a04 */
[----:B------:R-:W-:-:S04]  /*1710*/  SHF.R.S32.HI R10, RZ, 0x1f, R7 ;  /* 0x0000001fff0a7819 */ /* 0x000fc80000011407 */
[----:B----4-:R-:W-:Y:S01]  /*1720*/  LEA R2, R4, R5, 0x4 ;  /* 0x0000000504027211 */ /* 0x010fe200078e20ff */
[----:B------:R-:W-:Y:S01]  /*1730*/  IMAD R6, R10, c[0x0][0x1b8], RZ ;  /* 0x00006e000a067a24 */ /* 0x000fe200078e02ff */
[----:B------:R-:W-:Y:S01]  /*1740*/  SHF.R.S32.HI R8, RZ, 0x1f, R14 ;  /* 0x0000001fff087819 */ /* 0x000fe2000001140e */
[----:B------:R-:W-:-:S04]  /*1750*/  IMAD.WIDE.U32 R12, R7, c[0x0][0x1b8], RZ ;  /* 0x00006e00070c7a25 */ /* 0x000fc800078e00ff */
[----:B------:R-:W-:Y:S02]  /*1760*/  IMAD.IADD R2, R16, 0x1, R2 ;  /* 0x0000000110027824 */ /* 0x000fe400078e0202 */
[----:B------:R-:W-:Y:S02]  /*1770*/  IMAD R6, R7, c[0x0][0x1bc], R6 ;  /* 0x00006f0007067a24 */ /* 0x000fe400078e0206 */
[----:B------:R-:W-:Y:S01]  /*1780*/  @P4 IMAD.HI.U32 R3, R2, c[0x0][0x2c8], RZ ;  /* 0x0000b20002034a27 */ /* 0x000fe200078e00ff */
[----:B------:R-:W-:-:S03]  /*1790*/  MOV R5, R2 ;  /* 0x0000000200057202 */ /* 0x000fc60000000f00 */
[----:B------:R-:W-:Y:S01]  /*17a0*/  IMAD.IADD R7, R13, 0x1, R6 ;  /* 0x000000010d077824 */ /* 0x000fe200078e0206 */
[----:B------:R-:W-:Y:S01]  /*17b0*/  MOV R6, R12 ;  /* 0x0000000c00067202 */ /* 0x000fe20000000f00 */
[----:B------:R-:W-:Y:S01]  /*17c0*/  IMAD R8, R8, c[0x0][0x1c0], RZ ;  /* 0x0000700008087a24 */ /* 0x000fe200078e02ff */
[----:B------:R-:W-:-:S03]  /*17d0*/  @P4 SHF.R.U32.HI R5, RZ, c[0x0][0x2cc], R3 ;  /* 0x0000b300ff054a19 */ /* 0x000fc60000011603 */
[C---:B------:R-:W-:Y:S01]  /*17e0*/  IMAD R8, R14.reuse, c[0x0][0x1c4], R8 ;  /* 0x000071000e087a24 */ /* 0x040fe200078e0208 */
[----:B------:R-:W-:Y:S01]  /*17f0*/  SHF.R.S32.HI R4, RZ, 0x1f, R5 ;  /* 0x0000001fff047819 */ /* 0x000fe20000011405 */
[----:B------:R-:W-:-:S04]  /*1800*/  IMAD.WIDE.U32 R6, R14, c[0x0][0x1c0], R6 ;  /* 0x000070000e067a25 */ /* 0x000fc800078e0006 */
[----:B------:R-:W-:Y:S01]  /*1810*/  IMAD.MOV R3, RZ, RZ, -R5 ;  /* 0x000000ffff037224 */ /* 0x000fe200078e0a05 */
[----:B------:R-:W-:Y:S01]  /*1820*/  IADD3 R7, R7, R8, RZ ;  /* 0x0000000807077210 */ /* 0x000fe20007ffe0ff */
[----:B------:R-:W-:Y:S02]  /*1830*/  IMAD R4, R4, c[0x0][0x1b0], RZ ;  /* 0x00006c0004047a24 */ /* 0x000fe400078e02ff */
[----:B------:R-:W-:Y:S02]  /*1840*/  IMAD R3, R3, c[0x0][0x2c4], R2 ;  /* 0x0000b10003037a24 */ /* 0x000fe400078e0202 */
[C---:B------:R-:W-:Y:S02]  /*1850*/  IMAD R4, R5.reuse, c[0x0][0x1b4], R4 ;  /* 0x00006d0005047a24 */ /* 0x040fe400078e0204 */
[----:B------:R-:W-:Y:S01]  /*1860*/  IMAD.WIDE.U32 R6, R5, c[0x0][0x1b0], R6 ;  /* 0x00006c0005067a25 */ /* 0x000fe200078e0006 */
[----:B------:R-:W-:-:S03]  /*1870*/  SHF.R.S32.HI R2, RZ, 0x1f, R3 ;  /* 0x0000001fff027819 */ /* 0x000fc60000011403 */
[----:B------:R-:W-:Y:S01]  /*1880*/  IMAD.IADD R5, R7, 0x1, R4 ;  /* 0x0000000107057824 */ /* 0x000fe200078e0204 */
[----:B------:R-:W-:Y:S01]  /*1890*/  MOV R4, R6 ;  /* 0x0000000600047202 */ /* 0x000fe20000000f00 */
[----:B------:R-:W-:-:S04]  /*18a0*/  IMAD R2, R2, c[0x0][0x1a8], RZ ;  /* 0x00006a0002027a24 */ /* 0x000fc800078e02ff */
[C---:B------:R-:W-:Y:S02]  /*18b0*/  IMAD R2, R3.reuse, c[0x0][0x1ac], R2 ;  /* 0x00006b0003027a24 */ /* 0x040fe400078e0202 */
[----:B------:R-:W-:-:S04]  /*18c0*/  IMAD.WIDE.U32 R4, R3, c[0x0][0x1a8], R4 ;  /* 0x00006a0003047a25 */ /* 0x000fc800078e0004 */
[----:B------:R-:W-:Y:S01]  /*18d0*/  IMAD.IADD R2, R5, 0x1, R2 ;  /* 0x0000000105027824 */ /* 0x000fe200078e0202 */
[----:B------:R-:W-:Y:S02]  /*18e0*/  LEA R12, P0, R4, c[0x0][0x160], 0x1 ;  /* 0x00005800040c7a11 */ /* 0x000fe400078008ff */
[----:B------:R-:W-:Y:S02]  /*18f0*/  IADD3 R3, R64, -0x1, RZ ;  /* 0xffffffff40037810 */ /* 0x000fe40007ffe0ff */
[----:B------:R-:W-:Y:S02]  /*1900*/  LEA.HI.X R11, R4, c[0x0][0x164], R2, 0x1, P0 ;  /* 0x00005900040b7a11 */ /* 0x000fe400000f0c02 */
[----:B--2---:R-:W-:Y:S02]  /*1910*/  ISETP.GE.AND P5, PT, R15, c[0x0][0x198], PT ;  /* 0x000066000f007a0c */ /* 0x004fe40003fa6270 */
[----:B---3--:R-:W-:Y:S02]  /*1920*/  ISETP.GE.AND P3, PT, R9, c[0x0][0x198], PT ;  /* 0x0000660009007a0c */ /* 0x008fe40003f66270 */
[----:B------:R-:W-:Y:S01]  /*1930*/  @!P1 MOV R0, R14 ;  /* 0x0000000e00009202 */ /* 0x000fe20000000f00 */
[----:B------:R-:W-:Y:S08]  /*1940*/  BRA.DIV ~URZ, `(.L_x_1204) ;  /* 0x00011e427f007947 */ /* 0x000ff0000b800000 */
[----:B------:R1:W2:Y:S02]  /*1950*/  SHFL.IDX PT, R13, R11, RZ, 0x181f ;  /* 0x00181fff0b0d7589 */ /* 0x0002a400000e0000 */
.L_x_1274:
[----:B------:R-:W-:Y:S05]  /*1960*/  BRA.DIV ~URZ, `(.L_x_1205) ;  /* 0x00011e927f007947 */ /* 0x000fea000b800000 */
[----:B------:R3:W4:Y:S02]  /*1970*/  SHFL.IDX PT, R4, R12, RZ, 0x181f ;  /* 0x00181fff0c047589 */ /* 0x00072400000e0000 */
.L_x_1275:
[----:B---3--:R-:W3:Y:S04]  /*1980*/  LDL R5, [R1+0xac] ;  /* 0x0000ac0001057983 */ /* 0x008ee80000100800 */
[----:B------:R-:W1:Y:S01]  /*1990*/  S2R R6, SR_TID.X ;  /* 0x0000000000067919 */ /* 0x000e620000002100 */
[----:B------:R-:W-:-:S04]  /*19a0*/  IMAD.MOV.U32 R14, RZ, RZ, c[0x0][0x2c4] ;  /* 0x0000b100ff0e7624 */ /* 0x000fc800078e00ff */
[----:B------:R-:W-:Y:S01]  /*19b0*/  IMAD R14, R14, c[0x0][0x168], RZ ;  /* 0x00005a000e0e7a24 */ /* 0x000fe200078e02ff */
[----:B-1----:R-:W-:-:S04]  /*19c0*/  SHF.R.S32.HI R2, RZ, 0x1f, R6 ;  /* 0x0000001fff027819 */ /* 0x002fc80000011406 */
[----:B------:R-:W-:-:S04]  /*19d0*/  LEA.HI R2, R2, R6, RZ, 0x3 ;  /* 0x0000000602027211 */ /* 0x000fc800078f18ff */
[----:B------:R-:W-:Y:S01]  /*19e0*/  SHF.R.S32.HI R2, RZ, 0x3, R2 ;  /* 0x00000003ff027819 */ /* 0x000fe20000011402 */
[----:B------:R-:W-:Y:S04]  /*19f0*/  BSSY B0, `(.L_x_1206) ;  /* 0x0000011000007945 */ /* 0x000fe80003800000 */
[----:B---3--:R-:W-:-:S05]  /*1a00*/  IMAD.IADD R2, R2, 0x1, R5 ;  /* 0x0000000102027824 */ /* 0x008fca00078e0205 */
[----:B------:R-:W-:-:S13]  /*1a10*/  ISETP.GE.AND P0, PT, R2, R14, PT ;  /* 0x0000000e0200720c */ /* 0x000fda0003f06270 */
[----:B------:R-:W-:Y:S05]  /*1a20*/  @P0 BRA `(.L_x_1207) ;  /* 0x000000d000000947 */ /* 0x000fea0003800000 */
[----:B------:R-:W3:Y:S04]  /*1a30*/  LDL R15, [R1+0x18] ;  /* 0x00001800010f7983 */ /* 0x000ee80000100800 */
[----:B----4-:R-:W4:Y:S04]  /*1a40*/  LDL R9, [R1+0x4] ;  /* 0x0000040001097983 */ /* 0x010f280000100800 */
[----:B--2---:R-:W2:Y:S04]  /*1a50*/  LDL R16, [R1] ;  /* 0x0000000001107983 */ /* 0x004ea80000100800 */
[----:B------:R-:W2:Y:S01]  /*1a60*/  LDL R8, [R1+0x8] ;  /* 0x0000080001087983 */ /* 0x000ea20000100800 */
[----:B---3--:R-:W-:-:S02]  /*1a70*/  LEA R6, P1, R15, R4, 0x1 ;  /* 0x000000040f067211 */ /* 0x008fc400078208ff */
[----:B----4-:R-:W-:Y:S02]  /*1a80*/  LEA R4, P0, R9, R4, 0x1 ;  /* 0x0000000409047211 */ /* 0x010fe400078008ff */
[-C--:B--2---:R-:W-:Y:S02]  /*1a90*/  LEA.HI.X R7, R15, R13.reuse, R16, 0x1, P1 ;  /* 0x0000000d0f077211 */ /* 0x084fe400008f0c10 */
[----:B------:R-:W-:-:S03]  /*1aa0*/  LEA.HI.X R5, R9, R13, R252, 0x1, P0 ;  /* 0x0000000d09057211 */ /* 0x000fc600000f0cfc */
[----:B------:R-:W-:Y:S01]  /*1ab0*/  @!PT LDS RZ, [RZ] ;  /* 0x00000000fffff984 */ /* 0x000fe20000000800 */
[----:B------:R-:W-:Y:S01]  /*1ac0*/  @!PT LDS RZ, [RZ] ;  /* 0x00000000fffff984 */ /* 0x000fe20000000800 */
[----:B------:R-:W-:Y:S01]  /*1ad0*/  @!PT LDS RZ, [RZ] ;  /* 0x00000000fffff984 */ /* 0x000fe20000000800 */
[----:B------:R1:W-:Y:S04]  /*1ae0*/  LDGSTS.E.BYPASS.LTC128B.128 [R8+0x8100], [R6.64], !P5 ;  /* 0x0810000006087fae */ /* 0x0003e8000e901d48 */
[----:B------:R1:W-:Y:S02]  /*1af0*/  LDGSTS.E.BYPASS.LTC128B.128 [R8+0xc100], [R4.64], !P3 ;  /* 0x0c10000004087fae */ /* 0x0003e4000d901d48 */
.L_x_1207:
[----:B------:R-:W-:Y:S05]  /*1b00*/  BSYNC B0 ;  /* 0x0000000000007941 */ /* 0x000fea0003800000 */
.L_x_1206:
[----:B------:R-:W-:Y:S05]  /*1b10*/  BRA.DIV ~URZ, `(.L_x_1208) ;  /* 0x00011d527f007947 */ /* 0x000fea000b800000 */
[----:B--2---:R2:W3:Y:S04]  /*1b20*/  SHFL.IDX PT, R13, R11, 0x1, 0x181f ;  /* 0x00381f000b0d7f89 */ /* 0x0044e800000e0000 */
[----:B-1--4-:R2:W1:Y:S02]  /*1b30*/  SHFL.IDX PT, R4, R12, 0x1, 0x181f ;  /* 0x00381f000c047f89 */ /* 0x01246400000e0000 */
.L_x_1276:
[----:B------:R-:W-:Y:S01]  /*1b40*/  IADD3 R5, R2, 0x10, RZ ;  /* 0x0000001002057810 */ /* 0x000fe20007ffe0ff */
[----:B------:R-:W-:Y:S03]  /*1b50*/  BSSY B0, `(.L_x_1209) ;  /* 0x0000010000007945 */ /* 0x000fe60003800000 */
[----:B------:R-:W-:-:S13]  /*1b60*/  ISETP.GE.AND P0, PT, R5, R14, PT ;  /* 0x0000000e0500720c */ /* 0x000fda0003f06270 */
[----:B------:R-:W-:Y:S05]  /*1b70*/  @P0 BRA `(.L_x_1210) ;  /* 0x000000d000000947 */ /* 0x000fea0003800000 */
[----:B------:R-:W4:Y:S04]  /*1b80*/  LDL R15, [R1+0x18] ;  /* 0x00001800010f7983 */ /* 0x000f280000100800 */
[----:B--2---:R-:W2:Y:S04]  /*1b90*/  LDL R9, [R1+0x4] ;  /* 0x0000040001097983 */ /* 0x004ea80000100800 */
[----:B---3--:R-:W3:Y:S04]  /*1ba0*/  LDL R16, [R1] ;  /* 0x0000000001107983 */ /* 0x008ee80000100800 */
[----:B------:R-:W3:Y:S01]  /*1bb0*/  LDL R8, [R1+0x8] ;  /* 0x0000080001087983 */ /* 0x000ee20000100800 */
[----:B-1--4-:R-:W-:-:S02]  /*1bc0*/  LEA R6, P1, R15, R4, 0x1 ;  /* 0x000000040f067211 */ /* 0x012fc400078208ff */
[----:B--2---:R-:W-:Y:S02]  /*1bd0*/  LEA R4, P0, R9, R4, 0x1 ;  /* 0x0000000409047211 */ /* 0x004fe400078008ff */
[-C--:B---3--:R-:W-:Y:S02]  /*1be0*/  LEA.HI.X R7, R15, R13.reuse, R16, 0x1, P1 ;  /* 0x0000000d0f077211 */ /* 0x088fe400008f0c10 */
[----:B------:R-:W-:-:S03]  /*1bf0*/  LEA.HI.X R5, R9, R13, R252, 0x1, P0 ;  /* 0x0000000d09057211 */ /* 0x000fc600000f0cfc */
[----:B------:R-:W-:Y:S01]  /*1c00*/  @!PT LDS RZ, [RZ] ;  /* 0x00000000fffff984 */ /* 0x000fe20000000800 */
[----:B------:R-:W-:Y:S01]  /*1c10*/  @!PT LDS RZ, [RZ] ;  /* 0x00000000fffff984 */ /* 0x000fe20000000800 */
[----:B------:R-:W-:Y:S01]  /*1c20*/  @!PT LDS RZ, [RZ] ;  /* 0x00000000fffff984 */ /* 0x000fe20000000800 */
[----:B------:R1:W-:Y:S04]  /*1c30*/  LDGSTS.E.BYPASS.LTC128B.128 [R8+0x8900], [R6.64], !P5 ;  /* 0x0890000006087fae */ /* 0x0003e8000e901d48 */
[----:B------:R1:W-:Y:S02]  /*1c40*/  LDGSTS.E.BYPASS.LTC128B.128 [R8+0xc900], [R4.64], !P3 ;  /* 0x0c90000004087fae */ /* 0x0003e4000d901d48 */
.L_x_1210:
[----:B------:R-:W-:Y:S05]  /*1c50*/  BSYNC B0 ;  /* 0x0000000000007941 */ /* 0x000fea0003800000 */
.L_x_1209:
[----:B------:R-:W-:Y:S05]  /*1c60*/  BRA.DIV ~URZ, `(.L_x_1211) ;  /* 0x00011cd27f007947 */ /* 0x000fea000b800000 */
[----:B---3--:R3:W4:Y:S02]  /*1c70*/  SHFL.IDX PT, R13, R11, 0x2, 0x181f ;  /* 0x00581f000b0d7f89 */ /* 0x00872400000e0000 */
.L_x_1277:
[----:B------:R-:W-:Y:S05]  /*1c80*/  BRA.DIV ~URZ, `(.L_x_1212) ;  /* 0x00011d227f007947 */ /* 0x000fea000b800000 */
[----:B-1----:R1:W2:Y:S02]  /*1c90*/  SHFL.IDX PT, R4, R12, 0x2, 0x181f ;  /* 0x00581f000c047f89 */ /* 0x0022a400000e0000 */
.L_x_1278:
[----:B------:R-:W-:Y:S01]  /*1ca0*/  IADD3 R5, R2, 0x20, RZ ;  /* 0x0000002002057810 */ /* 0x000fe20007ffe0ff */
[----:B------:R-:W-:Y:S03]  /*1cb0*/  BSSY B0, `(.L_x_1213) ;  /* 0x0000010000007945 */ /* 0x000fe60003800000 */
[----:B------:R-:W-:-:S13]  /*1cc0*/  ISETP.GE.AND P0, PT, R5, R14, PT ;  /* 0x0000000e0500720c */ /* 0x000fda0003f06270 */
[----:B------:R-:W-:Y:S05]  /*1cd0*/  @P0 BRA `(.L_x_1214) ;  /* 0x000000d000000947 */ /* 0x000fea0003800000 */
[----:B---3--:R-:W3:Y:S04]  /*1ce0*/  LDL R15, [R1+0x18] ;  /* 0x00001800010f7983 */ /* 0x008ee80000100800 */
        /* <DEDUP_REMOVED lines=12> */
.L_x_1214:
[----:B------:R-:W-:Y:S05]  /*1db0*/  BSYNC B0 ;  /* 0x0000000000007941 */ /* 0x000fea0003800000 */
.L_x_1213:
[----:B------:R-:W-:Y:S05]  /*1dc0*/  BRA.DIV ~URZ, `(.L_x_1215) ;  /* 0x00011c527f007947 */ /* 0x000fea000b800000 */
[----:B----4-:R4:W1:Y:S04]  /*1dd0*/  SHFL.IDX PT, R13, R11, 0x3, 0x181f ;  /* 0x00781f000b0d7f89 */ /* 0x01086800000e0000 */
[----:B--2---:R4:W2:Y:S02]  /*1de0*/  SHFL.IDX PT, R4, R12, 0x3, 0x181f ;  /* 0x00781f000c047f89 */ /* 0x0048a400000e0000 */
.L_x_1279:
        /* <DEDUP_REMOVED lines=10> */
[-C--:B-12---:R-:W-:Y:S02]  /*1e90*/  LEA.HI.X R7, R15, R13.reuse, R16, 0x1, P1 ;  /* 0x0000000d0f077211 */ /* 0x086fe400008f0c10 */
[----:B------:R-:W-:-:S03]  /*1ea0*/  LEA.HI.X R5, R9, R13, R252, 0x1, P0 ;  /* 0x0000000d09057211 */ /* 0x000fc600000f0cfc */
[----:B------:R-:W-:Y:S01]  /*1eb0*/  @!PT LDS RZ, [RZ] ;  /* 0x00000000fffff984 */ /* 0x000fe20000000800 */
[----:B------:R-:W-:Y:S01]  /*1ec0*/  @!PT LDS RZ, [RZ] ;  /* 0x00000000fffff984 */ /* 0x000fe20000000800 */
[----:B------:R-:W-:Y:S01]  /*1ed0*/  @!PT LDS RZ, [RZ] ;  /* 0x00000000fffff984 */ /* 0x000fe20000000800 */
[----:B------:R1:W-:Y:S04]  /*1ee0*/  LDGSTS.E.BYPASS.LTC128B.128 [R8+0x9900], [R6.64], !P5 ;  /* 0x0990000006087fae */ /* 0x0003e8000e901d48 */
[----:B------:R1:W-:Y:S02]  /*1ef0*/  LDGSTS.E.BYPASS.LTC128B.128 [R8+0xd900], [R4.64], !P3 ;  /* 0x0d90000004087fae */ /* 0x0003e4000d901d48 */
.L_x_1217:
[----:B------:R-:W-:Y:S05]  /*1f00*/  BSYNC B0 ;  /* 0x0000000000007941 */ /* 0x000fea0003800000 */
.L_x_1216:
[----:B------:R-:W-:Y:S05]  /*1f10*/  BRA.DIV ~URZ, `(.L_x_1218) ;  /* 0x00011bd27f007947 */ /* 0x000fea000b800000 */
[----:B-1----:R1:W3:Y:S02]  /*1f20*/  SHFL.IDX PT, R13, R11, 0x4, 0x181f ;  /* 0x00981f000b0d7f89 */ /* 0x0022e400000e0000 */
.L_x_1280:
[----:B------:R-:W-:Y:S05]  /*1f30*/  BRA.DIV ~URZ, `(.L_x_1219) ;  /* 0x00011c227f007947 */ /* 0x000fea000b800000 */
[----:B--2---:R2:W1:Y:S02]  /*1f40*/  SHFL.IDX PT, R4, R12, 0x4, 0x181f ;  /* 0x00981f000c047f89 */ /* 0x00446400000e0000 */
.L_x_1281:
[----:B------:R-:W-:Y:S01]  /*1f50*/  IADD3 R5, R2, 0x40, RZ ;  /* 0x0000004002057810 */ /* 0x000fe20007ffe0ff */
[----:B------:R-:W-:Y:S03]  /*1f60*/  BSSY B0, `(.L_x_1220) ;  /* 0x0000010000007945 */ /* 0x000fe60003800000 */
[----:B------:R-:W-:-:S13]  /*1f70*/  ISETP.GE.AND P0, PT, R5, R14, PT ;  /* 0x0000000e0500720c */ /* 0x000fda0003f06270 */
[----:B------:R-:W-:Y:S05]  /*1f80*/  @P0 BRA `(.L_x_1221) ;  /* 0x000000d000000947 */ /* 0x000fea0003800000 */
[----:B--2---:R-:W2:Y:S04]  /*1f90*/  LDL R15, [R1+0x18] ;  /* 0x00001800010f7983 */ /* 0x004ea80000100800 */
[----:B----4-:R-:W4:Y:S04]  /*1fa0*/  LDL R9, [R1+0x4] ;  /* 0x0000040001097983 */ /* 0x010f280000100800 */
[----:B---3--:R-:W3:Y:S04]  /*1fb0*/  LDL R16, [R1] ;  /* 0x0000000001107983 */ /* 0x008ee80000100800 */
[----:B------:R-:W3:Y:S01]  /*1fc0*/  LDL R8, [R1+0x8] ;  /* 0x0000080001087983 */ /* 0x000ee20000100800 */
[----:B-12---:R-:W-:-:S02]  /*1fd0*/  LEA R6, P1, R15, R4, 0x1 ;  /* 0x000000040f067211 */ /* 0x006fc400078208ff */
[----:B----4-:R-:W-:Y:S02]  /*1fe0*/  LEA R4, P0, R9, R4, 0x1 ;  /* 0x0000000409047211 */ /* 0x010fe400078008ff */
[-C--:B---3--:R-:W-:Y:S02]  /*1ff0*/  LEA.HI.X R7, R15, R13.reuse, R16, 0x1, P1 ;  /* 0x0000000d0f077211 */ /* 0x088fe400008f0c10 */
[----:B------:R-:W-:-:S03]  /*2000*/  LEA.HI.X R5, R9, R13, R252, 0x1, P0 ;  /* 0x0000000d09057211 */ /* 0x000fc600000f0cfc */
[----:B------:R-:W-:Y:S01]  /*2010*/  @!PT LDS RZ, [RZ] ;  /* 0x00000000fffff984 */ /* 0x000fe20000000800 */
[----:B------:R-:W-:Y:S01]  /*2020*/  @!PT LDS RZ, [RZ] ;  /* 0x00000000fffff984 */ /* 0x000fe20000000800 */
[----:B------:R-:W-:Y:S01]  /*2030*/  @!PT LDS RZ, [RZ] ;  /* 0x00000000fffff984 */ /* 0x000fe20000000800 */
[----:B------:R1:W-:Y:S04]  /*2040*/  LDGSTS.E.BYPASS.LTC128B.128 [R8+0xa100], [R6.64], !P5 ;  /* 0x0a10000006087fae */ /* 0x0003e8000e901d48 */
[----:B------:R1:W-:Y:S02]  /*2050*/  LDGSTS.E.BYPASS.LTC128B.128 [R8+0xe100], [R4.64], !P3 ;  /* 0x0e10000004087fae */ /* 0x0003e4000d901d48 */
.L_x_1221:
[----:B------:R-:W-:Y:S05]  /*2060*/  BSYNC B0 ;  /* 0x0000000000007941 */ /* 0x000fea0003800000 */
.L_x_1220:
[----:B------:R-:W-:Y:S05]  /*2070*/  BRA.DIV ~URZ, `(.L_x_1222) ;  /* 0x00011b527f007947 */ /* 0x000fea000b800000 */
[----:B---3--:R3:W2:Y:S04]  /*2080*/  SHFL.IDX PT, R13, R11, 0x5, 0x181f ;  /* 0x00b81f000b0d7f89 */ /* 0x0086a800000e0000 */
[----:B-1----:R3:W1:Y:S02]  /*2090*/  SHFL.IDX PT, R4, R12, 0x5, 0x181f ;  /* 0x00b81f000c047f89 */ /* 0x00266400000e0000 */
.L_x_1282:
        /* <DEDUP_REMOVED lines=8> */
[----:B-1-3--:R-:W-:-:S02]  /*2120*/  LEA R6, P1, R15, R4, 0x1 ;  /* 0x000000040f067211 */ /* 0x00afc400078208ff */
        /* <DEDUP_REMOVED lines=8> */
.L_x_1224:
[----:B------:R-:W-:Y:S05]  /*21b0*/  BSYNC B0 ;  /* 0x0000000000007941 */ /* 0x000fea0003800000 */
.L_x_1223:
[----:B------:R-:W-:Y:S05]  /*21c0*/  BRA.DIV ~URZ, `(.L_x_1225) ;  /* 0x00011ad27f007947 */ /* 0x000fea000b800000 */
[----:B--2---:R2:W3:Y:S02]  /*21d0*/  SHFL.IDX PT, R13, R11, 0x6, 0x181f ;  /* 0x00d81f000b0d7f89 */ /* 0x0044e400000e0000 */
.L_x_1283:
[----:B------:R-:W-:Y:S05]  /*21e0*/  BRA.DIV ~URZ, `(.L_x_1226) ;  /* 0x00011b227f007947 */ /* 0x000fea000b800000 */
[----:B-1----:R1:W2:Y:S02]  /*21f0*/  SHFL.IDX PT, R4, R12, 0x6, 0x181f ;  /* 0x00d81f000c047f89 */ /* 0x0022a400000e0000 */
.L_x_1284:
[----:B------:R-:W-:Y:S01]  /*2200*/  IADD3 R5, R2, 0x60, RZ ;  /* 0x0000006002057810 */ /* 0x000fe20007ffe0ff */
[----:B------:R-:W-:Y:S03]  /*2210*/  BSSY B0, `(.L_x_1227) ;  /* 0x0000010000007945 */ /* 0x000fe60003800000 */
[----:B------:R-:W-:-:S13]  /*2220*/  ISETP.GE.AND P0, PT, R5, R14, PT ;  /* 0x0000000e0500720c */ /* 0x000fda0003f06270 */
[----:B------:R-:W-:Y:S05]  /*2230*/  @P0 BRA `(.L_x_1228) ;  /* 0x000000d000000947 */ /* 0x000fea0003800000 */
[----:B----4-:R-:W4:Y:S04]  /*2240*/  LDL R15, [R1+0x18] ;  /* 0x00001800010f7983 */ /* 0x010f280000100800 */
[----:B---3--:R-:W3:Y:S04]  /*2250*/  LDL R9, [R1+0x4] ;  /* 0x0000040001097983 */ /* 0x008ee80000100800 */
[----:B--2---:R-:W2:Y:S04]  /*2260*/  LDL R16, [R1] ;  /* 0x0000000001107983 */ /* 0x004ea80000100800 */
[----:B------:R-:W2:Y:S01]  /*2270*/  LDL R8, [R1+0x8] ;  /* 0x0000080001087983 */ /* 0x000ea20000100800 */
[----:B----4-:R-:W-:-:S02]  /*2280*/  LEA R6, P1, R15, R4, 0x1 ;  /* 0x000000040f067211 */ /* 0x010fc400078208ff */
[----:B---3--:R-:W-:Y:S02]  /*2290*/  LEA R4, P0, R9, R4, 0x1 ;  /* 0x0000000409047211 */ /* 0x008fe400078008ff */
[-C--:B--2---:R-:W-:Y:S02]  /*22a0*/  LEA.HI.X R7, R15, R13.reuse, R16, 0x1, P1 ;  /* 0x0000000d0f077211 */ /* 0x084fe400008f0c10 */
[----:B------:R-:W-:-:S03]  /*22b0*/  LEA.HI.X R5, R9, R13, R252, 0x1, P0 ;  /* 0x0000000d09057211 */ /* 0x000fc600000f0cfc */
[----:B------:R-:W-:Y:S01]  /*22c0*/  @!PT LDS RZ, [RZ] ;  /* 0x00000000fffff984 */ /* 0x000fe20000000800 */
[----:B------:R-:W-:Y:S01]  /*22d0*/  @!PT LDS RZ, [RZ] ;  /* 0x00000000fffff984 */ /* 0x000fe20000000800 */
[----:B------:R-:W-:Y:S01]  /*22e0*/  @!PT LDS RZ, [RZ] ;  /* 0x00000000fffff984 */ /* 0x000fe20000000800 */
[----:B------:R2:W-:Y:S04]  /*22f0*/  LDGSTS.E.BYPASS.LTC128B.128 [R8+0xb100], [R6.64], !P5 ;  /* 0x0b10000006087fae */ /* 0x0005e8000e901d48 */
[----:B------:R2:W-:Y:S02]  /*2300*/  LDGSTS.E.BYPASS.LTC128B.128 [R8+0xf100], [R4.64], !P3 ;  /* 0x0f10000004087fae */ /* 0x0005e4000d901d48 */
.L_x_1228:
[----:B------:R-:W-:Y:S05]  /*2310*/  BSYNC B0 ;  /* 0x0000000000007941 */ /* 0x000fea0003800000 */
.L_x_1227:
[----:B------:R-:W-:Y:S05]  /*2320*/  BRA.DIV ~URZ, `(.L_x_1229) ;  /* 0x00011a527f007947 */ /* 0x000fea000b800000 */
[----:B--234-:R-:W2:Y:S04]  /*2330*/  SHFL.IDX PT, R11, R11, 0x7, 0x181f ;  /* 0x00f81f000b0b7f89 */ /* 0x01cea800000e0000 */
[----:B-1----:R-:W1:Y:S02]  /*2340*/  SHFL.IDX PT, R12, R12, 0x7, 0x181f ;  /* 0x00f81f000c0c7f89 */ /* 0x002e6400000e0000 */
.L_x_1285:
[----:B------:R-:W3:Y:S04]  /*2350*/  LDL R25, [R1+0x18] ;  /* 0x0000180001197983 */ /* 0x000ee80000100800 */
[----:B------:R-:W4:Y:S04]  /*2360*/  LDL R85, [R1+0x4] ;  /* 0x0000040001557983 */ /* 0x000f280000100800 */
[----:B--2---:R-:W2:Y:S04]  /*2370*/  LDL R26, [R1] ;  /* 0x00000000011a7983 */ /* 0x004ea80000100800 */
[----:B------:R-:W2:Y:S01]  /*2380*/  LDL R84, [R1+0x8] ;  /* 0x0000080001547983 */ /* 0x000ea20000100800 */
[----:B------:R-:W-:-:S03]  /*2390*/  IADD3 R2, R2, 0x70, RZ ;  /* 0x0000007002027810 */ /* 0x000fc60007ffe0ff */
[----:B------:R-:W1:Y:S01]  /*23a0*/  S2R R6, SR_TID.X ;  /* 0x0000000000067919 */ /* 0x000e620000002100 */
[----:B------:R-:W-:Y:S02]  /*23b0*/  ISETP.GE.AND P2, PT, R2, R14, PT ;  /* 0x0000000e0200720c */ /* 0x000fe40003f46270 */
[----:B-----5:R-:W-:Y:S01]  /*23c0*/  SHF.R.S32.HI R2, RZ, 0x1f, R0 ;  /* 0x0000001fff027819 */ /* 0x020fe20000011400 */
[----:B------:R-:W-:-:S04]  /*23d0*/  IMAD.WIDE.U32 R144, R0, c[0x0][0x2b0], RZ ;  /* 0x0000ac0000907a25 */ /* 0x000fc800078e00ff */
[----:B------:R-:W-:-:S04]  /*23e0*/  IMAD R2, R2, c[0x0][0x2b0], RZ ;  /* 0x0000ac0002027a24 */ /* 0x000fc800078e02ff */
[----:B------:R-:W-:-:S04]  /*23f0*/  IMAD R0, R0, c[0x0][0x2b4], R2 ;  /* 0x0000ad0000007a24 */ /* 0x000fc800078e0202 */
[----:B------:R-:W-:Y:S01]  /*2400*/  IMAD.IADD R142, R145, 0x1, R0 ;  /* 0x00000001918e7824 */ /* 0x000fe200078e0200 */
[----:B------:R2:W-:Y:S04]  /*2410*/  STL.64 [R1+0xd8], R144 ;  /* 0x0000d89001007387 */ /* 0x0005e80000100a00 */
[----:B------:R2:W-:Y:S01]  /*2420*/  STL [R1+0xa4], R142 ;  /* 0x0000a48e01007387 */ /* 0x0005e20000100800 */
[--C-:B-1----:R-:W-:Y:S02]  /*2430*/  SHF.R.S32.HI R19, RZ, 0x1f, R6.reuse ;  /* 0x0000001fff137819 */ /* 0x102fe40000011406 */
[----:B------:R-:W-:Y:S02]  /*2440*/  SHF.R.S32.HI R15, RZ, 0x1f, R6 ;  /* 0x0000001fff0f7819 */ /* 0x000fe40000011406 */
[----:B------:R-:W-:-:S02]  /*2450*/  LEA.HI R19, R19, R6, RZ, 0x3 ;  /* 0x0000000613137211 */ /* 0x000fc400078f18ff */
[----:B------:R-:W-:Y:S02]  /*2460*/  LEA.HI R15, R15, R6, RZ, 0x3 ;  /* 0x000000060f0f7211 */ /* 0x000fe400078f18ff */
[----:B------:R-:W-:Y:S02]  /*2470*/  LOP3.LUT R19, R19, 0xfffffff8, RZ, 0xc0, !PT ;  /* 0xfffffff813137812 */ /* 0x000fe400078ec0ff */
[----:B------:R-:W-:-:S03]  /*2480*/  SHF.R.S32.HI R15, RZ, 0x3, R15 ;  /* 0x00000003ff0f7819 */ /* 0x000fc6000001140f */
[----:B------:R-:W-:-:S04]  /*2490*/  IMAD.IADD R19, R6, 0x1, -R19 ;  /* 0x0000000106137824 */ /* 0x000fc800078e0a13 */
[----:B------:R-:W-:Y:S01]  /*24a0*/  IMAD R66, R19, 0x10, R15 ;  /* 0x0000001013427824 */ /* 0x000fe200078e020f */
[-C--:B---3--:R-:W-:Y:S02]  /*24b0*/  @!P2 LEA R4, P1, R25, R12.reuse, 0x1 ;  /* 0x0000000c1904a211 */ /* 0x088fe400078208ff */
[----:B----4-:R-:W-:Y:S02]  /*24c0*/  @!P2 LEA R12, P0, R85, R12, 0x1 ;  /* 0x0000000c550ca211 */ /* 0x010fe400078008ff */
[-C--:B--2---:R-:W-:Y:S02]  /*24d0*/  @!P2 LEA.HI.X R5, R25, R11.reuse, R26, 0x1, P1 ;  /* 0x0000000b1905a211 */ /* 0x084fe400008f0c1a */
[----:B------:R-:W-:-:S03]  /*24e0*/  @!P2 LEA.HI.X R13, R85, R11, R252, 0x1, P0 ;  /* 0x0000000b550da211 */ /* 0x000fc600000f0cfc */
[----:B------:R-:W-:Y:S01]  /*24f0*/  @!PT LDS RZ, [RZ] ;  /* 0x00000000fffff984 */ /* 0x000fe20000000800 */
[----:B------:R-:W-:Y:S01]  /*2500*/  @!PT LDS RZ, [RZ] ;  /* 0x00000000fffff984 */ /* 0x000fe20000000800 */
[----:B------:R-:W-:Y:S01]  /*2510*/  @!PT LDS RZ, [RZ] ;  /* 0x00000000fffff984 */ /* 0x000fe20000000800 */
[----:B------:R1:W-:Y:S04]  /*2520*/  @!P2 LDGSTS.E.BYPASS.LTC128B.128 [R84+0xb900], [R4.64], !P5 ;  /* 0x0b9000000454afae */ /* 0x0003e8000e901d48 */
[----:B------:R1:W-:Y:S04]  /*2530*/  @!P2 LDGSTS.E.BYPASS.LTC128B.128 [R84+0xf900], [R12.64], !P3 ;  /* 0x0f9000000c54afae */ /* 0x0003e8000d901d48 */
[----:B------:R-:W0:Y:S01]  /*2540*/  LDGDEPBAR ;  /* 0x00000000000079af */ /* 0x000e220000000000 */
[----:B------:R-:W-:Y:S02]  /*2550*/  WARPSYNC 0xffffffff ;  /* 0xffffffff00007948 */ /* 0x000fe40003800000 */
[----:B------:R-:W2:Y:S01]  /*2560*/  LDL R143, [R1+0xbc] ;  /* 0x0000bc00018f7983 */ /* 0x000ea20000100800 */
[----:B------:R-:W-:-:S03]  /*2570*/  MOV R0, c[0x0][0x2b8] ;  /* 0x0000ae0000007a02 */ /* 0x000fc60000000f00 */
[----:B------:R-:W3:Y:S01]  /*2580*/  LDL R20, [R1+0xb0] ;  /* 0x0000b00001147983 */ /* 0x000ee20000100800 */
[----:B------:R-:W-:Y:S01]  /*2590*/  ISETP.NE.AND P3, PT, R0, 0x1, PT ;  /* 0x000000010000780c */ /* 0x000fe20003f65270 */
[----:B------:R-:W-:-:S05]  /*25a0*/  IMAD R0, R3, 0x40, R66 ;  /* 0x0000004003007824 */ /* 0x000fca00078e0242 */
[----:B------:R-:W-:-:S04]  /*25b0*/  ISETP.GE.AND P1, PT, R0, R65, PT ;  /* 0x000000410000720c */ /* 0x000fc80003f26270 */
[----:B------:R-:W-:Y:S02]  /*25c0*/  ISETP.GT.OR P1, PT, R66, 0x3f, P1 ;  /* 0x0000003f4200780c */ /* 0x000fe40000f24670 */
[----:B------:R-:W-:Y:S01]  /*25d0*/  MOV R18, RZ ;  /* 0x000000ff00127202 */ /* 0x000fe20000000f00 */
[----:B------:R-:W-:Y:S01]  /*25e0*/  BAR.SYNC.DEFER_BLOCKING 0x0 ;  /* 0x0000000000007b1d */ /* 0x000fe20000010000 */
[----:B--2---:R-:W-:-:S05]  /*25f0*/  IADD3 R0, R0, R143, RZ ;  /* 0x0000008f00007210 */ /* 0x004fca0007ffe0ff */
[----:B-1----:R-:W-:-:S04]  /*2600*/  @P3 IMAD.HI.U32 R4, R0, c[0x0][0x2bc], RZ ;  /* 0x0000af0000043a27 */ /* 0x002fc800078e00ff */
[----:B------:R-:W-:Y:S01]  /*2610*/  IMAD.MOV.U32 R2, RZ, RZ, R0 ;  /* 0x000000ffff027224 */ /* 0x000fe200078e0000 */
        /* <DEDUP_REMOVED lines=9> */
[----:B------:R-:W-:-:S04]  /*26b0*/  IMAD R4, R9, c[0x0][0x1e0], RZ ;  /* 0x0000780009047a24 */ /* 0x000fc800078e02ff */
[C---:B------:R-:W-:Y:S02]  /*26c0*/  IMAD R4, R21.reuse, c[0x0][0x1e4], R4 ;  /* 0x0000790015047a24 */ /* 0x040fe400078e0204 */
[----:B-1----:R-:W-:-:S04]  /*26d0*/  IMAD.WIDE.U32 R6, R21, c[0x0][0x1e0], RZ ;  /* 0x0000780015067a25 */ /* 0x002fc800078e00ff */
[----:B------:R-:W-:Y:S01]  /*26e0*/  IMAD R0, R10, c[0x0][0x1e8], RZ ;  /* 0x00007a000a007a24 */ /* 0x000fe200078e02ff */
[----:B------:R-:W-:Y:S01]  /*26f0*/  IADD3 R5, R7, R4, RZ ;  /* 0x0000000407057210 */ /* 0x000fe20007ffe0ff */
[----:B------:R-:W-:Y:S02]  /*2700*/  IMAD.MOV.U32 R4, RZ, RZ, R6 ;  /* 0x000000ffff047224 */ /* 0x000fe400078e0006 */
[----:B---3--:R-:W-:-:S04]  /*2710*/  IMAD.WIDE.U32 R140, R20, c[0x0][0x1e8], RZ ;  /* 0x00007a00148c7a25 */ /* 0x008fc800078e00ff */
[----:B------:R-:W-:-:S05]  /*2720*/  IMAD R0, R20, c[0x0][0x1ec], R0 ;  /* 0x00007b0014007a24 */ /* 0x000fca00078e0200 */
[----:B------:R-:W-:Y:S01]  /*2730*/  IADD3 R139, R141, R0, RZ ;  /* 0x000000008d8b7210 */ /* 0x000fe20007ffe0ff */
[----:B------:R-:W-:Y:S02]  /*2740*/  IMAD R2, R3, -0x40, R65 ;  /* 0xffffffc003027824 */ /* 0x000fe400078e0241 */
[----:B------:R-:W-:-:S04]  /*2750*/  IMAD R9, R9, c[0x0][0x208], RZ ;  /* 0x0000820009097a24 */ /* 0x000fc800078e02ff */
[----:B------:R-:W-:Y:S02]  /*2760*/  IMAD R9, R21, c[0x0][0x20c], R9 ;  /* 0x0000830015097a24 */ /* 0x000fe400078e0209 */
[----:B------:R-:W-:Y:S01]  /*2770*/  IMAD R10, R10, c[0x0][0x210], RZ ;  /* 0x000084000a0a7a24 */ /* 0x000fe200078e02ff */
[----:B------:R-:W-:Y:S03]  /*2780*/  STL [R1+0xb8], R21 ;  /* 0x0000b81501007387 */ /* 0x000fe60000100800 */
[----:B------:R-:W-:Y:S01]  /*2790*/  IMAD R10, R20, c[0x0][0x214], R10 ;  /* 0x00008500140a7a24 */ /* 0x000fe200078e020a */
[----:B------:R-:W-:Y:S01]  /*27a0*/  SHF.L.U32 R136, R25, 0x1, RZ ;  /* 0x0000000119887819 */ /* 0x000fe200000006ff */
[----:B------:R-:W-:Y:S01]  /*27b0*/  IMAD.SHL.U32 R138, R85, 0x2, RZ ;  /* 0x00000002558a7824 */ /* 0x000fe200078e00ff */
[----:B------:R-:W-:Y:S02]  /*27c0*/  IADD3 R242, R250, 0x20, RZ ;  /* 0x00000020faf27810 */ /* 0x000fe40007ffe0ff */
[----:B------:R-:W-:-:S02]  /*27d0*/  SHF.L.U64.HI R67, R25, 0x1, R26 ;  /* 0x0000000119437819 */ /* 0x000fc4000001021a */
[----:B------:R-:W-:Y:S02]  /*27e0*/  SHF.L.U64.HI R137, R85, 0x1, R252 ;  /* 0x0000000155897819 */ /* 0x000fe400000102fc */
[----:B--2---:R-:W-:Y:S01]  /*27f0*/  SHF.R.S32.HI R8, RZ, 0x1f, R18 ;  /* 0x0000001fff087819 */ /* 0x004fe20000011412 */
[----:B------:R-:W-:-:S04]  /*2800*/  IMAD.WIDE.U32 R4, R18, c[0x0][0x1f0], R4 ;  /* 0x00007c0012047a25 */ /* 0x000fc800078e0004 */
[----:B------:R-:W-:Y:S01]  /*2810*/  IMAD R12, R8, c[0x0][0x1f0], RZ ;  /* 0x00007c00080c7a24 */ /* 0x000fe200078e02ff */
[----:B------:R-:W-:-:S03]  /*2820*/  IADD3 R0, P0, R4, R140, RZ ;  /* 0x0000008c04007210 */ /* 0x000fc60007f1e0ff */
[----:B------:R-:W-:-:S05]  /*2830*/  IMAD R12, R18, c[0x0][0x1f4], R12 ;  /* 0x00007d00120c7a24 */ /* 0x000fca00078e020c */
[----:B------:R-:W-:Y:S02]  /*2840*/  IADD3.X R12, R139, R5, R12, P0, !PT ;  /* 0x000000058b0c7210 */ /* 0x000fe400007fe40c */
[----:B------:R-:W-:-:S04]  /*2850*/  LEA R13, P0, R0, c[0x0][0x1c8], 0x1 ;  /* 0x00007200000d7a11 */ /* 0x000fc800078008ff */
[----:B------:R-:W-:Y:S01]  /*2860*/  LEA.HI.X R12, R0, c[0x0][0x1cc], R12, 0x1, P0 ;  /* 0x00007300000c7a11 */ /* 0x000fe200000f0c0c */
[----:B------:R-:W1:Y:S01]  /*2870*/  SHFL.IDX PT, R16, R13, RZ, 0x181f ;  /* 0x00181fff0d107589 */ /* 0x000e6200000e0000 */
[----:B------:R-:W-:-:S03]  /*2880*/  IADD3 R0, -R15, R2, RZ ;  /* 0x000000020f007210 */ /* 0x000fc60007ffe1ff */
[----:B------:R-:W2:Y:S01]  /*2890*/  SHFL.IDX PT, R11, R12, RZ, 0x181f ;  /* 0x00181fff0c0b7589 */ /* 0x000ea200000e0000 */
[----:B------:R-:W-:-:S03]  /*28a0*/  ISETP.GE.AND P5, PT, R0, 0x1, PT ;  /* 0x000000010000780c */ /* 0x000fc60003fa6270 */
[----:B------:R-:W3:Y:S04]  /*28b0*/  SHFL.IDX PT, R6, R13, 0x1, 0x181f ;  /* 0x00381f000d067f89 */ /* 0x000ee800000e0000 */
[----:B------:R-:W4:Y:S01]  /*28c0*/  SHFL.IDX PT, R7, R12, 0x1, 0x181f ;  /* 0x00381f000c077f89 */ /* 0x000f2200000e0000 */
[----:B------:R-:W-:-:S05]  /*28d0*/  ISETP.GE.AND P2, PT, R0, 0x11, PT ;  /* 0x000000110000780c */ /* 0x000fca0003f46270 */
[C---:B------:R-:W-:Y:S01]  /*28e0*/  @P5 ISETP.GE.AND P1, PT, R25.reuse, c[0x0][0x1d4], PT ;  /* 0x0000750019005a0c */ /* 0x040fe20003f26270 */
[----:B------:R-:W5:Y:S01]  /*28f0*/  SHFL.IDX PT, R4, R13, 0x2, 0x181f ;  /* 0x00581f000d047f89 */ /* 0x000f6200000e0000 */
[----:B-1----:R-:W-:-:S04]  /*2900*/  @P5 LEA R14, P0, R25, R16, 0x1 ;  /* 0x00000010190e5211 */ /* 0x002fc800078008ff */
[----:B--2---:R-:W-:Y:S01]  /*2910*/  @P5 LEA.HI.X R15, R25, R11, R26, 0x1, P0 ;  /* 0x0000000b190f5211 */ /* 0x004fe200000f0c1a */
[----:B------:R-:W1:Y:S06]  /*2920*/  SHFL.IDX PT, R5, R12, 0x2, 0x181f ;  /* 0x00581f000c057f89 */ /* 0x000e6c00000e0000 */
[----:B------:R3:W-:Y:S01]  /*2930*/  @P5 LDGSTS.E.BYPASS.LTC128B.128 [R84+0x4100], [R14.64], !P1 ;  /* 0x041000000e545fae */ /* 0x0007e2000c901d48 */
[C---:B------:R-:W-:Y:S02]  /*2940*/  @P5 LEA R16, P1, R85.reuse, R16, 0x1 ;  /* 0x0000001055105211 */ /* 0x040fe400078208ff */
[----:B------:R-:W-:-:S02]  /*2950*/  @P5 ISETP.GE.AND P0, PT, R85, c[0x0][0x1d4], PT ;  /* 0x0000750055005a0c */ /* 0x000fc40003f06270 */
[----:B------:R-:W-:Y:S02]  /*2960*/  @P5 LEA.HI.X R17, R85, R11, R252, 0x1, P1 ;  /* 0x0000000b55115211 */ /* 0x000fe400008f0cfc */
[C---:B------:R-:W-:Y:S01]  /*2970*/  @P2 ISETP.GE.AND P1, PT, R25.reuse, c[0x0][0x1d4], PT ;  /* 0x0000750019002a0c */ /* 0x040fe20003f26270 */
[----:B------:R-:W2:Y:S04]  /*2980*/  SHFL.IDX PT, R13, R13, 0x3, 0x181f ;  /* 0x00781f000d0d7f89 */ /* 0x000ea800000e0000 */
[----:B------:R-:W1:Y:S04]  /*2990*/  SHFL.IDX PT, R12, R12, 0x3, 0x181f ;  /* 0x00781f000c0c7f89 */ /* 0x000e6800000e0000 */
[----:B------:R1:W-:Y:S01]  /*29a0*/  @P5 LDGSTS.E.BYPASS.LTC128B.128 [R84+0x6100], [R16.64], !P0 ;  /* 0x0610000010545fae */ /* 0x0003e2000c101d48 */
[----:B---3--:R-:W-:-:S04]  /*29b0*/  @P2 LEA R14, P6, R25, R6, 0x1 ;  /* 0x00000006190e2211 */ /* 0x008fc800078c08ff */
[-C--:B----4-:R-:W-:Y:S02]  /*29c0*/  @P2 LEA.HI.X R15, R25, R7.reuse, R26, 0x1, P6 ;  /* 0x00000007190f2211 */ /* 0x090fe400030f0c1a */
[----:B------:R-:W-:Y:S02]  /*29d0*/  ISETP.GE.AND P6, PT, R0, 0x21, PT ;  /* 0x000000210000780c */ /* 0x000fe40003fc6270 */
[C---:B------:R-:W-:Y:S01]  /*29e0*/  @P2 LEA R6, P0, R85.reuse, R6, 0x1 ;  /* 0x0000000655062211 */ /* 0x040fe200078008ff */
[----:B------:R5:W-:Y:S01]  /*29f0*/  @P2 LDGSTS.E.BYPASS.LTC128B.128 [R84+0x4900], [R14.64], !P1 ;  /* 0x049000000e542fae */ /* 0x000be2000c901d48 */
[C---:B------:R-:W-:Y:S02]  /*2a00*/  @P2 ISETP.GE.AND P1, PT, R85.reuse, c[0x0][0x1d4], PT ;  /* 0x0000750055002a0c */ /* 0x040fe40003f26270 */
[----:B------:R-:W-:-:S07]  /*2a10*/  @P2 LEA.HI.X R7, R85, R7, R252, 0x1, P0 ;  /* 0x0000000755072211 */ /* 0x000fce00000f0cfc */
[----:B------:R-:W-:-:S04]  /*2a20*/  @P6 ISETP.GE.AND P0, PT, R25, c[0x0][0x1d4], PT ;  /* 0x0000750019006a0c */ /* 0x000fc80003f06270 */
[----:B------:R2:W-:Y:S01]  /*2a30*/  @P2 LDGSTS.E.BYPASS.LTC128B.128 [R84+0x6900], [R6.64], !P1 ;  /* 0x0690000006542fae */ /* 0x0005e2000c901d48 */
[----:B-----5:R-:W-:-:S04]  /*2a40*/  @P6 LEA R14, P5, R25, R4, 0x1 ;  /* 0x00000004190e6211 */ /* 0x020fc800078a08ff */
[-C--:B-1----:R-:W-:Y:S02]  /*2a50*/  @P6 LEA.HI.X R15, R25, R5.reuse, R26, 0x1, P5 ;  /* 0x00000005190f6211 */ /* 0x082fe400028f0c1a */
[----:B------:R-:W-:Y:S02]  /*2a60*/  ISETP.GE.AND P5, PT, R0, 0x31, PT ;  /* 0x000000310000780c */ /* 0x000fe40003fa6270 */
[C---:B------:R-:W-:Y:S01]  /*2a70*/  @P6 LEA R4, P2, R85.reuse, R4, 0x1 ;  /* 0x0000000455046211 */ /* 0x040fe200078408ff */
[----:B------:R1:W-:Y:S03]  /*2a80*/  @P6 LDGSTS.E.BYPASS.LTC128B.128 [R84+0x5100], [R14.64], !P0 ;  /* 0x051000000e546fae */ /* 0x0003e6000c101d48 */
[C---:B------:R-:W-:Y:S02]  /*2a90*/  @P6 LEA.HI.X R5, R85.reuse, R5, R252, 0x1, P2 ;  /* 0x0000000555056211 */ /* 0x040fe400010f0cfc */
[----:B------:R-:W-:-:S05]  /*2aa0*/  @P6 ISETP.GE.AND P2, PT, R85, c[0x0][0x1d4], PT ;  /* 0x0000750055006a0c */ /* 0x000fca0003f46270 */
[----:B--2---:R-:W-:-:S04]  /*2ab0*/  @P5 LEA R6, P1, R25, R13, 0x1 ;  /* 0x0000000d19065211 */ /* 0x004fc800078208ff */
[C---:B------:R-:W-:Y:S02]  /*2ac0*/  @P5 LEA.HI.X R7, R25.reuse, R12, R26, 0x1, P1 ;  /* 0x0000000c19075211 */ /* 0x040fe400008f0c1a */
[----:B------:R-:W-:Y:S02]  /*2ad0*/  @P5 ISETP.GE.AND P1, PT, R25, c[0x0][0x1d4], PT ;  /* 0x0000750019005a0c */ /* 0x000fe40003f26270 */
[----:B------:R2:W-:Y:S01]  /*2ae0*/  @P6 LDGSTS.E.BYPASS.LTC128B.128 [R84+0x7100], [R4.64], !P2 ;  /* 0x0710000004546fae */ /* 0x0005e2000d101d48 */
[----:B-1----:R-:W-:-:S10]  /*2af0*/  @P5 LEA R14, P0, R85, R13, 0x1 ;  /* 0x0000000d550e5211 */ /* 0x002fd400078008ff */
[----:B------:R2:W-:Y:S01]  /*2b00*/  @P5 LDGSTS.E.BYPASS.LTC128B.128 [R84+0x5900], [R6.64], !P1 ;  /* 0x0590000006545fae */ /* 0x0005e2000c901d48 */
[C---:B------:R-:W-:Y:S02]  /*2b10*/  @P5 LEA.HI.X R15, R85.reuse, R12, R252, 0x1, P0 ;  /* 0x0000000c550f5211 */ /* 0x040fe400000f0cfc */
[----:B------:R-:W-:-:S13]  /*2b20*/  @P5 ISETP.GE.AND P0, PT, R85, c[0x0][0x1d4], PT ;  /* 0x0000750055005a0c */ /* 0x000fda0003f06270 */
[----:B------:R1:W-:Y:S04]  /*2b30*/  @P5 LDGSTS.E.BYPASS.LTC128B.128 [R84+0x7900], [R14.64], !P0 ;  /* 0x079000000e545fae */ /* 0x0003e8000c101d48 */
[----:B------:R-:W0:Y:S01]  /*2b40*/  LDGDEPBAR ;  /* 0x00000000000079af */ /* 0x000e220000000000 */
[----:B------:R-:W-:-:S04]  /*2b50*/  DEPBAR.LE SB0, 0x1 ;  /* 0x000080400000791a */ /* 0x000fc80000000000 */
[----:B------:R-:W-:-:S04]  /*2b60*/  DEPBAR.LE SB0, 0x0 ;  /* 0x000080000000791a */ /* 0x000fc80000000000 */
[----:B------:R-:W-:Y:S01]  /*2b70*/  BAR.SYNC.DEFER_BLOCKING 0x0 ;  /* 0x0000000000007b1d */ /* 0x000fe20000010000 */
[----:B------:R-:W-:-:S04]  /*2b80*/  IMAD.WIDE.U32 R12, R21, c[0x0][0x208], RZ ;  /* 0x00008200150c7a25 */ /* 0x000fc800078e00ff */
[----:B------:R-:W-:Y:S02]  /*2b90*/  IMAD.IADD R13, R13, 0x1, R9 ;  /* 0x000000010d0d7824 */ /* 0x000fe400078e0209 */
[----:B------:R-:W-:Y:S02]  /*2ba0*/  IMAD R21, R8, c[0x0][0x218], RZ ;  /* 0x0000860008157a24 */ /* 0x000fe400078e02ff */
[----:B-1----:R-:W-:Y:S01]  /*2bb0*/  IMAD.WIDE.U32 R14, R20, c[0x0][0x210], RZ ;  /* 0x00008400140e7a25 */ /* 0x002fe200078e00ff */
[----:B------:R-:W-:Y:S04]  /*2bc0*/  LDSM.16.M88.4 R28, [R251+0x2000] ;  /* 0x00200000fb1c783b */ /* 0x000fe80000000200 */
[----:B--2---:R-:W1:Y:S04]  /*2bd0*/  LDSM.16.M88.4 R4, [R250+0x1800] ;  /* 0x00180000fa04783b */ /* 0x004e680000000200 */
[----:B------:R-:W2:Y:S01]  /*2be0*/  LDSM.16.M88.4 R88, [R251] ;  /* 0x00000000fb58783b */ /* 0x000ea20000000200 */
[----:B------:R-:W-:Y:S01]  /*2bf0*/  IMAD.WIDE.U32 R8, R18, c[0x0][0x218], R12 ;  /* 0x0000860012087a25 */ /* 0x000fe200078e000c */
[----:B------:R-:W-:-:S02]  /*2c00*/  R2P PR, R19, 0x6 ;  /* 0x0000000613007804 */ /* 0x000fc40000000000 */
[----:B------:R-:W-:Y:S01]  /*2c10*/  IADD3 R10, R15, R10, RZ ;  /* 0x0000000a0f0a7210 */ /* 0x000fe20007ffe0ff */
[----:B------:R-:W-:Y:S01]  /*2c20*/  IMAD R21, R18, c[0x0][0x21c], R21 ;  /* 0x0000870012157a24 */ /* 0x000fe200078e0215 */
[----:B------:R-:W-:Y:S01]  /*2c30*/  IADD3 R8, P0, R8, R14, RZ ;  /* 0x0000000e08087210 */ /* 0x000fe20007f1e0ff */
[----:B------:R-:W-:Y:S03]  /*2c40*/  LDSM.16.M88.4 R112, [R250] ;  /* 0x00000000fa70783b */ /* 0x000fe60000000200 */
[----:B------:R-:W-:Y:S01]  /*2c50*/  IADD3.X R21, R10, R9, R21, P0, !PT ;  /* 0x000000090a157210 */ /* 0x000fe200007fe415 */
[----:B------:R-:W-:Y:S01]  /*2c60*/  LDSM.16.M88.4 R68, [R250+0x800] ;  /* 0x00080000fa44783b */ /* 0x000fe20000000200 */
[----:B------:R-:W-:-:S03]  /*2c70*/  LEA R20, P0, R8, c[0x0][0x1f8], 0x1 ;  /* 0x00007e0008147a11 */ /* 0x000fc600078008ff */
[----:B------:R-:W-:Y:S01]  /*2c80*/  LDSM.16.M88.4 R120, [R250+0x1000] ;  /* 0x00100000fa78783b */ /* 0x000fe20000000200 */
[----:B------:R-:W-:-:S03]  /*2c90*/  LEA.HI.X R21, R8, c[0x0][0x1fc], R21, 0x1, P0 ;  /* 0x00007f0008157a11 */ /* 0x000fc600000f0c15 */
[----:B------:R-:W3:Y:S04]  /*2ca0*/  SHFL.IDX PT, R60, R20, RZ, 0x181f ;  /* 0x00181fff143c7589 */ /* 0x000ee800000e0000 */
[----:B------:R-:W4:Y:S04]  /*2cb0*/  SHFL.IDX PT, R36, R20, 0x1, 0x181f ;  /* 0x00381f0014247f89 */ /* 0x000f2800000e0000 */
[----:B------:R-:W5:Y:S04]  /*2cc0*/  SHFL.IDX PT, R23, R21, RZ, 0x181f ;  /* 0x00181fff15177589 */ /* 0x000f6800000e0000 */
[----:B------:R-:W-:Y:S04]  /*2cd0*/  SHFL.IDX PT, R24, R20, 0x2, 0x181f ;  /* 0x00581f0014187f89 */ /* 0x000fe800000e0000 */
[----:B------:R-:W5:Y:S01]  /*2ce0*/  SHFL.IDX PT, R22, R21, 0x1, 0x181f ;  /* 0x00381f0015167f89 */ /* 0x000f6200000e0000 */
[-C--:B-1----:R-:W-:Y:S03]  /*2cf0*/  HMMA.16816.F32 R32, R28, R4.reuse, RZ ;  /* 0x000000041c20723c */ /* 0x082fe600000018ff */
[----:B------:R-:W-:Y:S05]  /*2d00*/  SHFL.IDX PT, R20, R20, 0x3, 0x181f ;  /* 0x00781f0014147f89 */ /* 0x000fea00000e0000 */
[----:B--2---:R-:W-:Y:S01]  /*2d10*/  HMMA.16816.F32 R92, R88, R4, RZ ;  /* 0x00000004585c723c */ /* 0x004fe200000018ff */
[----:B------:R-:W1:Y:S04]  /*2d20*/  SHFL.IDX PT, R4, R21, 0x2, 0x181f ;  /* 0x00581f0015047f89 */ /* 0x000e6800000e0000 */
[----:B------:R-:W2:Y:S01]  /*2d30*/  SHFL.IDX PT, R21, R21, 0x3, 0x181f ;  /* 0x00781f0015157f89 */ /* 0x000ea200000e0000 */
[----:B---3--:R-:W-:-:S02]  /*2d40*/  IADD3 R62, P0, R60, R136, RZ ;  /* 0x000000883c3e7210 */ /* 0x008fc40007f1e0ff */
[----:B------:R-:W-:Y:S02]  /*2d50*/  @P1 IADD3 R242, R250, -0x20, RZ ;  /* 0xffffffe0faf21810 */ /* 0x000fe40007ffe0ff */
[----:B------:R-:W-:Y:S02]  /*2d60*/  IADD3 R60, P5, R60, R138, RZ ;  /* 0x0000008a3c3c7210 */ /* 0x000fe40007fbe0ff */
[C---:B----4-:R-:W-:Y:S02]  /*2d70*/  IADD3 R38, P1, R36.reuse, R136, RZ ;  /* 0x0000008824267210 */ /* 0x050fe40007f3e0ff */
[----:B------:R-:W-:Y:S01]  /*2d80*/  ISETP.GE.AND P6, PT, R25, c[0x0][0x1d4], PT ;  /* 0x0000750019007a0c */ /* 0x000fe20003fc6270 */
[----:B------:R-:W-:Y:S01]  /*2d90*/  STL [R1+0xb4], R18 ;  /* 0x0000b41201007387 */ /* 0x000fe20000100800 */
[C---:B-----5:R-:W-:Y:S02]  /*2da0*/  IADD3.X R63, R23.reuse, R67, RZ, P0, !PT ;  /* 0x00000043173f7210 */ /* 0x060fe400007fe4ff */
[----:B------:R-:W-:Y:S01]  /*2db0*/  IADD3 R36, P0, R36, R138, RZ ;  /* 0x0000008a24247210 */ /* 0x000fe20007f1e0ff */
[----:B------:R-:W-:Y:S01]  /*2dc0*/  IMAD.X R39, R22, 0x1, R67, P1 ;  /* 0x0000000116277824 */ /* 0x000fe200008e0643 */
[----:B------:R-:W-:Y:S01]  /*2dd0*/  IADD3.X R61, R23, R137, RZ, P5, !PT ;  /* 0x00000089173d7210 */ /* 0x000fe20002ffe4ff */
[----:B------:R-:W-:Y:S01]  /*2de0*/  HMMA.16816.F32 R108, R28, R112, RZ ;  /* 0x000000701c6c723c */ /* 0x000fe200000018ff */
[C---:B------:R-:W-:Y:S01]  /*2df0*/  IADD3 R26, P5, R24.reuse, R136, RZ ;  /* 0x00000088181a7210 */ /* 0x040fe20007fbe0ff */
[----:B------:R-:W-:Y:S01]  /*2e00*/  LDSM.16.M88.4 R16, [R249+0x2000] ;  /* 0x00200000f910783b */ /* 0x000fe20000000200 */
[----:B------:R-:W-:-:S02]  /*2e10*/  IADD3 R24, P1, R24, R138, RZ ;  /* 0x0000008a18187210 */ /* 0x000fc40007f3e0ff */
[----:B------:R-:W-:Y:S01]  /*2e20*/  IADD3.X R37, R22, R137, RZ, P0, !PT ;  /* 0x0000008916257210 */ /* 0x000fe200007fe4ff */
[----:B------:R-:W3:Y:S01]  /*2e30*/  LDSM.16.M88.4 R96, [R242] ;  /* 0x00000000f260783b */ /* 0x000ee20000000200 */
[----:B------:R-:W-:Y:S01]  /*2e40*/  ISETP.LT.OR P0, PT, R0, 0x1, P6 ;  /* 0x000000010000780c */ /* 0x000fe20003701670 */
[C---:B-1----:R-:W-:Y:S01]  /*2e50*/  IMAD.X R25, R4.reuse, 0x1, R137, P1 ;  /* 0x0000000104197824 */ /* 0x042fe200008e0689 */
[-C--:B------:R-:W-:Y:S01]  /*2e60*/  IADD3.X R27, R4, R67.reuse, RZ, P5, !PT ;  /* 0x00000043041b7210 */ /* 0x080fe20002ffe4ff */
[C---:B------:R-:W-:Y:S01]  /*2e70*/  HMMA.16816.F32 R76, R28.reuse, R68, RZ ;  /* 0x000000441c4c723c */ /* 0x040fe200000018ff */
[----:B------:R-:W-:Y:S01]  /*2e80*/  IADD3 R22, P5, R20, R136, RZ ;  /* 0x0000008814167210 */ /* 0x000fe20007fbe0ff */
[----:B------:R-:W1:Y:S01]  /*2e90*/  LDSM.16.M88.4 R40, [R242+0x800] ;  /* 0x00080000f228783b */ /* 0x000e620000000200 */
[----:B------:R-:W-:Y:S02]  /*2ea0*/  ISETP.GE.AND P1, PT, R85, c[0x0][0x1d4], PT ;  /* 0x0000750055007a0c */ /* 0x000fe40003f26270 */
[----:B--2---:R-:W-:Y:S01]  /*2eb0*/  IADD3.X R23, R21, R67, RZ, P5, !PT ;  /* 0x0000004315177210 */ /* 0x004fe20002ffe4ff */
[----:B------:R-:W-:Y:S01]  /*2ec0*/  STL.64 [R1+0xd0], R140 ;  /* 0x0000d08c01007387 */ /* 0x000fe20000100a00 */
[----:B------:R-:W-:Y:S01]  /*2ed0*/  ISETP.LT.OR P5, PT, R0, 0x1, P1 ;  /* 0x000000010000780c */ /* 0x000fe20000fa1670 */
[C---:B------:R-:W-:Y:S02]  /*2ee0*/  HMMA.16816.F32 R48, R28.reuse, R120, RZ ;  /* 0x000000781c30723c */ /* 0x040fe400000018ff */
[----:B------:R-:W-:Y:S04]  /*2ef0*/  STL [R1+0xa0], R139 ;  /* 0x0000a08b01007387 */ /* 0x000fe80000100800 */
[----:B------:R-:W-:Y:S02]  /*2f00*/  STL.64 [R1+0xc8], R14 ;  /* 0x0000c80e01007387 */ /* 0x000fe40000100a00 */
[C---:B------:R-:W-:Y:S02]  /*2f10*/  HMMA.16816.F32 R116, R28.reuse, R114, RZ ;  /* 0x000000721c74723c */ /* 0x040fe400000018ff */
[----:B------:R-:W-:Y:S04]  /*2f20*/  STL [R1+0x9c], R10 ;  /* 0x00009c0a01007387 */ /* 0x000fe80000100800 */
[----:B------:R-:W2:Y:S02]  /*2f30*/  LDSM.16.M88.4 R12, [R242+0x1000] ;  /* 0x00100000f20c783b */ /* 0x000ea40000000200 */
[C---:B------:R-:W-:Y:S02]  /*2f40*/  HMMA.16816.F32 R72, R28.reuse, R70, RZ ;  /* 0x000000461c48723c */ /* 0x040fe400000018ff */
[----:B------:R-:W4:Y:S06]  /*2f50*/  LDSM.16.M88.4 R8, [R242+0x1800] ;  /* 0x00180000f208783b */ /* 0x000f2c0000000200 */
[----:B------:R-:W-:Y:S08]  /*2f60*/  HMMA.16816.F32 R44, R28, R122, RZ ;  /* 0x0000007a1c2c723c */ /* 0x000ff000000018ff */
[C---:B------:R-:W-:Y:S08]  /*2f70*/  HMMA.16816.F32 R56, R88.reuse, R112, RZ ;  /* 0x000000705838723c */ /* 0x040ff000000018ff */
[C---:B------:R-:W-:Y:S08]  /*2f80*/  HMMA.16816.F32 R80, R88.reuse, R68, RZ ;  /* 0x000000445850723c */ /* 0x040ff000000018ff */
[C---:B------:R-:W-:Y:S01]  /*2f90*/  HMMA.16816.F32 R52, R88.reuse, R120, RZ ;  /* 0x000000785834723c */ /* 0x040fe200000018ff */
[----:B------:R-:W-:Y:S01]  /*2fa0*/  IADD3 R239, R242, 0x2000, RZ ;  /* 0x00002000f2ef7810 */ /* 0x000fe20007ffe0ff */
[----:B------:R-:W5:Y:S06]  /*2fb0*/  LDL R146, [R1+0xa8] ;  /* 0x0000a80001927983 */ /* 0x000f6c0000100800 */
[C---:B------:R-:W-:Y:S08]  /*2fc0*/  HMMA.16816.F32 R112, R88.reuse, R114, RZ ;  /* 0x000000725870723c */ /* 0x040ff000000018ff */
[C---:B------:R-:W-:Y:S08]  /*2fd0*/  HMMA.16816.F32 R68, R88.reuse, R70, RZ ;  /* 0x000000465844723c */ /* 0x040ff000000018ff */
[----:B------:R-:W-:Y:S08]  /*2fe0*/  HMMA.16816.F32 R120, R88, R122, RZ ;  /* 0x0000007a5878723c */ /* 0x000ff000000018ff */
[-C--:B------:R-:W-:Y:S08]  /*2ff0*/  HMMA.16816.F32 R28, R28, R6.reuse, RZ ;  /* 0x000000061c1c723c */ /* 0x080ff000000018ff */
[----:B------:R-:W-:Y:S01]  /*3000*/  HMMA.16816.F32 R88, R88, R6, RZ ;  /* 0x000000065858723c */ /* 0x000fe200000018ff */
[----:B------:R-:W1:Y:S04]  /*3010*/  LDSM.16.M88.4 R4, [R249] ;  /* 0x00000000f904783b */ /* 0x000e680000000200 */
[----:B------:R-:W-:Y:S01]  /*3020*/  @!PT LDS RZ, [RZ] ;  /* 0x00000000fffff984 */ /* 0x000fe20000000800 */
[----:B------:R-:W-:Y:S01]  /*3030*/  @!PT LDS RZ, [RZ] ;  /* 0x00000000fffff984 */ /* 0x000fe20000000800 */
[----:B------:R-:W-:Y:S01]  /*3040*/  @!PT LDS RZ, [RZ] ;  /* 0x00000000fffff984 */ /* 0x000fe20000000800 */
[----:B------:R1:W-:Y:S01]  /*3050*/  LDGSTS.E.BYPASS.LTC128B.128 [R84+0x100], [R62.64], !P0 ;  /* 0x001000003e547fae */ /* 0x0003e2000c101d48 */
[----:B------:R-:W-:-:S03]  /*3060*/  ISETP.LT.OR P0, PT, R0, 0x11, P6 ;  /* 0x000000110000780c */ /* 0x000fc60003701670 */
[----:B------:R1:W-:Y:S01]  /*3070*/  LDGSTS.E.BYPASS.LTC128B.128 [R84+0x2100], [R60.64], !P5 ;  /* 0x021000003c547fae */ /* 0x0003e2000e901d48 */
[----:B------:R-:W-:-:S09]  /*3080*/  ISETP.LT.OR P5, PT, R0, 0x11, P1 ;  /* 0x000000110000780c */ /* 0x000fd20000fa1670 */
[----:B------:R1:W-:Y:S01]  /*3090*/  LDGSTS.E.BYPASS.LTC128B.128 [R84+0x900], [R38.64], !P0 ;  /* 0x0090000026547fae */ /* 0x0003e2000c101d48 */
[----:B------:R-:W-:-:S03]  /*30a0*/  ISETP.LT.OR P0, PT, R0, 0x21, P6 ;  /* 0x000000210000780c */ /* 0x000fc60003701670 */
[----:B------:R1:W-:Y:S01]  /*30b0*/  LDGSTS.E.BYPASS.LTC128B.128 [R84+0x2900], [R36.64], !P5 ;  /* 0x0290000024547fae */ /* 0x0003e2000e901d48 */
[C---:B------:R-:W-:Y:S02]  /*30c0*/  ISETP.LT.OR P5, PT, R0.reuse, 0x31, P6 ;  /* 0x000000310000780c */ /* 0x040fe400037a1670 */
[C---:B------:R-:W-:Y:S02]  /*30d0*/  ISETP.LT.OR P6, PT, R0.reuse, 0x21, P1 ;  /* 0x000000210000780c */ /* 0x040fe40000fc1670 */
[----:B------:R-:W-:Y:S02]  /*30e0*/  ISETP.LT.OR P1, PT, R0, 0x31, P1 ;  /* 0x000000310000780c */ /* 0x000fe40000f21670 */
[----:B------:R-:W-:-:S03]  /*30f0*/  MOV R0, 0x40 ;  /* 0x0000004000007802 */ /* 0x000fc60000000f00 */
[----:B------:R4:W-:Y:S01]  /*3100*/  LDGSTS.E.BYPASS.LTC128B.128 [R84+0x1100], [R26.64], !P0 ;  /* 0x011000001a547fae */ /* 0x0009e2000c101d48 */
[----:B------:R-:W-:Y:S02]  /*3110*/  IADD3 R20, P0, R20, R138, RZ ;  /* 0x0000008a14147210 */ /* 0x000fe40007f1e0ff */
[----:B------:R-:W-:-:S03]  /*3120*/  SEL R0, R0, 0xffffffc0, !P2 ;  /* 0xffffffc000007807 */ /* 0x000fc60005000000 */
[----:B------:R-:W-:Y:S01]  /*3130*/  IMAD.X R21, R21, 0x1, R137, P0 ;  /* 0x0000000115157824 */ /* 0x000fe200000e0689 */
[-C--:B------:R-:W-:Y:S01]  /*3140*/  IADD3 R241, R250, R0.reuse, RZ ;  /* 0x00000000faf17210 */ /* 0x080fe20007ffe0ff */
[----:B------:R4:W-:Y:S01]  /*3150*/  LDGSTS.E.BYPASS.LTC128B.128 [R84+0x3100], [R24.64], !P6 ;  /* 0x0310000018547fae */ /* 0x0009e2000f101d48 */
[C---:B---3--:R-:W-:Y:S03]  /*3160*/  HMMA.16816.F32 R108, R16.reuse, R96, R108 ;  /* 0x00000060106c723c */ /* 0x048fe6000000186c */
[----:B------:R3:W-:Y:S04]  /*3170*/  LDGSTS.E.BYPASS.LTC128B.128 [R84+0x1900], [R22.64], !P5 ;  /* 0x0190000016547fae */ /* 0x0007e8000e901d48 */
[----:B------:R3:W-:Y:S01]  /*3180*/  LDGSTS.E.BYPASS.LTC128B.128 [R84+0x3900], [R20.64], !P1 ;  /* 0x0390000014547fae */ /* 0x0007e2000c901d48 */
[C---:B-1----:R-:W-:Y:S08]  /*3190*/  HMMA.16816.F32 R76, R16.reuse, R40, R76 ;  /* 0x00000028104c723c */ /* 0x042ff0000000184c */
[C---:B--2---:R-:W-:Y:S08]  /*31a0*/  HMMA.16816.F32 R48, R16.reuse, R12, R48 ;  /* 0x0000000c1030723c */ /* 0x044ff00000001830 */
[C---:B----4-:R-:W-:Y:S08]  /*31b0*/  HMMA.16816.F32 R32, R16.reuse, R8, R32 ;  /* 0x000000081020723c */ /* 0x050ff00000001820 */
[C---:B------:R-:W-:Y:S08]  /*31c0*/  HMMA.16816.F32 R116, R16.reuse, R98, R116 ;  /* 0x000000621074723c */ /* 0x040ff00000001874 */
[C---:B------:R-:W-:Y:S01]  /*31d0*/  HMMA.16816.F32 R72, R16.reuse, R42, R72 ;  /* 0x0000002a1048723c */ /* 0x040fe20000001848 */
[----:B---3--:R-:W-:Y:S07]  /*31e0*/  LDSM.16.M88.4 R84, [R241] ;  /* 0x00000000f154783b */ /* 0x008fee0000000200 */
[C---:B------:R-:W-:Y:S08]  /*31f0*/  HMMA.16816.F32 R44, R16.reuse, R14, R44 ;  /* 0x0000000e102c723c */ /* 0x040ff0000000182c */
[----:B------:R-:W-:Y:S01]  /*3200*/  HMMA.16816.F32 R28, R16, R10, R28 ;  /* 0x0000000a101c723c */ /* 0x000fe2000000181c */
[----:B------:R-:W1:Y:S01]  /*3210*/  LDSM.16.M88.4 R16, [R248] ;  /* 0x00000000f810783b */ /* 0x000e620000000200 */
[----:B------:R-:W-:-:S03]  /*3220*/  IADD3 R238, R239, R0, RZ ;  /* 0x00000000efee7210 */ /* 0x000fc60007ffe0ff */
[----:B------:R-:W-:Y:S03]  /*3230*/  LDSM.16.M88.4 R100, [R247] ;  /* 0x00000000f764783b */ /* 0x000fe60000000200 */
[C---:B------:R-:W-:Y:S01]  /*3240*/  HMMA.16816.F32 R56, R4.reuse, R96, R56 ;  /* 0x000000600438723c */ /* 0x040fe20000001838 */
[----:B------:R-:W-:Y:S04]  /*3250*/  LDSM.16.M88.4 R60, [R248+0x2000] ;  /* 0x00200000f83c783b */ /* 0x000fe80000000200 */
[----:B------:R-:W-:Y:S03]  /*3260*/  LDSM.16.M88.4 R24, [R241+0x1000] ;  /* 0x00100000f118783b */ /* 0x000fe60000000200 */
[C---:B------:R-:W-:Y:S01]  /*3270*/  HMMA.16816.F32 R52, R4.reuse, R12, R52 ;  /* 0x0000000c0434723c */ /* 0x040fe20000001834 */
[----:B------:R-:W-:Y:S04]  /*3280*/  LDSM.16.M88.4 R132, [R250+0x2000] ;  /* 0x00200000fa84783b */ /* 0x000fe80000000200 */
[----:B------:R-:W-:Y:S03]  /*3290*/  LDSM.16.M88.4 R36, [R241+0x800] ;  /* 0x00080000f124783b */ /* 0x000fe60000000200 */
[C---:B------:R-:W-:Y:S01]  /*32a0*/  HMMA.16816.F32 R120, R4.reuse, R14, R120 ;  /* 0x0000000e0478723c */ /* 0x040fe20000001878 */
[----:B------:R-:W2:Y:S04]  /*32b0*/  LDSM.16.M88.4 R12, [R238+-0x2000] ;  /* 0xffe00000ee0c783b */ /* 0x000ea80000000200 */
[----:B------:R-:W-:Y:S03]  /*32c0*/  LDSM.16.M88.4 R20, [R241+0x1800] ;  /* 0x00180000f114783b */ /* 0x000fe60000000200 */
[----:B------:R-:W-:Y:S01]  /*32d0*/  HMMA.16816.F32 R80, R4, R40, R80 ;  /* 0x000000280450723c */ /* 0x000fe20000001850 */
[----:B------:R-:W-:Y:S04]  /*32e0*/  LDSM.16.M88.4 R128, [R239] ;  /* 0x00000000ef80783b */ /* 0x000fe80000000200 */
[----:B------:R-:W-:Y:S03]  /*32f0*/  LDSM.16.M88.4 R124, [R238+-0x1000] ;  /* 0xfff00000ee7c783b */ /* 0x000fe60000000200 */
[----:B-1----:R-:W-:Y:S01]  /*3300*/  HMMA.16816.F32 R56, R16, R84, R56 ;  /* 0x000000541038723c */ /* 0x002fe20000001838 */
[----:B------:R-:W-:Y:S01]  /*3310*/  LDSM.16.M88.4 R104, [R241+0x2000] ;  /* 0x00200000f168783b */ /* 0x000fe20000000200 */
[----:B------:R-:W-:-:S02]  /*3320*/  IADD3 R235, R242, 0x2800, RZ ;  /* 0x00002800f2eb7810 */ /* 0x000fc40007ffe0ff */
[----:B------:R-:W-:Y:S01]  /*3330*/  IADD3 R236, R242, 0x3000, RZ ;  /* 0x00003000f2ec7810 */ /* 0x000fe20007ffe0ff */
[----:B------:R-:W0:Y:S03]  /*3340*/  LDGDEPBAR ;  /* 0x00000000000079af */ /* 0x000e260000000000 */
[C---:B------:R-:W-:Y:S01]  /*3350*/  HMMA.16816.F32 R68, R4.reuse, R42, R68 ;  /* 0x0000002a0444723c */ /* 0x040fe20000001844 */
[----:B------:R-:W1:Y:S07]  /*3360*/  LDSM.16.M88.4 R40, [R251+0x4000] ;  /* 0x00400000fb28783b */ /* 0x000e6e0000000200 */
[----:B------:R-:W-:Y:S01]  /*3370*/  HMMA.16816.F32 R112, R4, R98, R112 ;  /* 0x000000620470723c */ /* 0x000fe20000001870 */
[----:B------:R-:W-:Y:S07]  /*3380*/  LDSM.16.M88.4 R96, [R238+-0x800] ;  /* 0xfff80000ee60783b */ /* 0x000fee0000000200 */
[----:B--2---:R-:W-:Y:S08]  /*3390*/  HMMA.16816.F32 R56, R100, R12, R56 ;  /* 0x0000000c6438723c */ /* 0x004ff00000001838 */
[C---:B------:R-:W-:Y:S08]  /*33a0*/  HMMA.16816.F32 R92, R4.reuse, R8, R92 ;  /* 0x00000008045c723c */ /* 0x040ff0000000185c */
[----:B------:R-:W-:Y:S01]  /*33b0*/  HMMA.16816.F32 R88, R4, R10, R88 ;  /* 0x0000000a0458723c */ /* 0x000fe20000001858 */
[----:B------:R-:W-:Y:S04]  /*33c0*/  LDSM.16.M88.4 R8, [R247+0x2000] ;  /* 0x00200000f708783b */ /* 0x000fe80000000200 */
[----:B------:R-:W-:Y:S03]  /*33d0*/  LDSM.16.M88.4 R4, [R238+-0x1800] ;  /* 0xffe80000ee04783b */ /* 0x000fe60000000200 */
[C---:B------:R-:W-:Y:S08]  /*33e0*/  HMMA.16816.F32 R48, R60.reuse, R24, R48 ;  /* 0x000000183c30723c */ /* 0x040ff00000001830 */
[----:B------:R-:W-:Y:S08]  /*33f0*/  HMMA.16816.F32 R44, R60, R26, R44 ;  /* 0x0000001a3c2c723c */ /* 0x000ff0000000182c */
[C---:B------:R-:W-:Y:S08]  /*3400*/  HMMA.16816.F32 R52, R16.reuse, R24, R52 ;  /* 0x000000181034723c */ /* 0x040ff00000001834 */
[----:B------:R-:W-:Y:S01]  /*3410*/  HMMA.16816.F32 R120, R16, R26, R120 ;  /* 0x0000001a1078723c */ /* 0x000fe20000001878 */
[----:B------:R-:W2:Y:S07]  /*3420*/  LDSM.16.M88.4 R24, [R249+0x4000] ;  /* 0x00400000f918783b */ /* 0x000eae0000000200 */
[----:B-1----:R-:W-:Y:S08]  /*3430*/  HMMA.16816.F32 R56, R40, R132, R56 ;  /* 0x000000842838723c */ /* 0x002ff00000001838 */
[C---:B------:R-:W-:Y:S08]  /*3440*/  HMMA.16816.F32 R108, R60.reuse, R84, R108 ;  /* 0x000000543c6c723c */ /* 0x040ff0000000186c */
[-C--:B------:R-:W-:Y:S08]  /*3450*/  HMMA.16816.F32 R116, R60, R86.reuse, R116 ;  /* 0x000000563c74723c */ /* 0x080ff00000001874 */
[----:B------:R-:W-:Y:S01]  /*3460*/  HMMA.16816.F32 R112, R16, R86, R112 ;  /* 0x000000561070723c */ /* 0x000fe20000001870 */
[----:B------:R-:W-:Y:S07]  /*3470*/  LDSM.16.M88.4 R84, [R250+0x2800] ;  /* 0x00280000fa54783b */ /* 0x000fee0000000200 */
[C---:B------:R-:W-:Y:S08]  /*3480*/  HMMA.16816.F32 R76, R60.reuse, R36, R76 ;  /* 0x000000243c4c723c */ /* 0x040ff0000000184c */
[C---:B------:R-:W-:Y:S08]  /*3490*/  HMMA.16816.F32 R32, R60.reuse, R20, R32 ;  /* 0x000000143c20723c */ /* 0x040ff00000001820 */
[C---:B------:R-:W-:Y:S08]  /*34a0*/  HMMA.16816.F32 R72, R60.reuse, R38, R72 ;  /* 0x000000263c48723c */ /* 0x040ff00000001848 */
[----:B------:R-:W-:Y:S01]  /*34b0*/  HMMA.16816.F32 R28, R60, R22, R28 ;  /* 0x000000163c1c723c */ /* 0x000fe2000000181c */
[----:B------:R-:W-:Y:S07]  /*34c0*/  LDSM.16.M88.4 R60, [R238] ;  /* 0x00000000ee3c783b */ /* 0x000fee0000000200 */
[C---:B------:R-:W-:Y:S08]  /*34d0*/  HMMA.16816.F32 R80, R16.reuse, R36, R80 ;  /* 0x000000241050723c */ /* 0x040ff00000001850 */
[C---:B------:R-:W-:Y:S01]  /*34e0*/  HMMA.16816.F32 R68, R16.reuse, R38, R68 ;  /* 0x000000261044723c */ /* 0x040fe20000001844 */
[----:B------:R-:W-:Y:S07]  /*34f0*/  LDSM.16.M88.4 R36, [R251+0x6000] ;  /* 0x00600000fb24783b */ /* 0x000fee0000000200 */
[C---:B------:R-:W-:Y:S08]  /*3500*/  HMMA.16816.F32 R92, R16.reuse, R20, R92 ;  /* 0x00000014105c723c */ /* 0x040ff0000000185c */
[----:B------:R-:W-:Y:S01]  /*3510*/  HMMA.16816.F32 R88, R16, R22, R88 ;  /* 0x000000161058723c */ /* 0x000fe20000001858 */
[----:B------:R-:W1:Y:S04]  /*3520*/  LDSM.16.M88.4 R16, [R248+0x4000] ;  /* 0x00400000f810783b */ /* 0x000e680000000200 */
[----:B------:R-:W-:Y:S03]  /*3530*/  LDSM.16.M88.4 R20, [R249+0x6000] ;  /* 0x00600000f914783b */ /* 0x000fe60000000200 */
[----:B--2---:R-:W-:Y:S08]  /*3540*/  HMMA.16816.F32 R56, R24, R128, R56 ;  /* 0x000000801838723c */ /* 0x004ff00000001838 */
[C---:B------:R-:W-:Y:S08]  /*3550*/  HMMA.16816.F32 R108, R8.reuse, R12, R108 ;  /* 0x0000000c086c723c */ /* 0x040ff0000000186c */
[-C--:B------:R-:W-:Y:S08]  /*3560*/  HMMA.16816.F32 R116, R8, R14.reuse, R116 ;  /* 0x0000000e0874723c */ /* 0x080ff00000001874 */
[----:B------:R-:W-:Y:S01]  /*3570*/  HMMA.16816.F32 R112, R100, R14, R112 ;  /* 0x0000000e6470723c */ /* 0x000fe20000001870 */
[----:B------:R-:W-:Y:S07]  /*3580*/  LDSM.16.M88.4 R12, [R248+0x6000] ;  /* 0x00600000f80c783b */ /* 0x000fee0000000200 */
[C---:B------:R-:W-:Y:S08]  /*3590*/  HMMA.16816.F32 R76, R8.reuse, R4, R76 ;  /* 0x00000004084c723c */ /* 0x040ff0000000184c */
[C---:B------:R-:W-:Y:S08]  /*35a0*/  HMMA.16816.F32 R72, R8.reuse, R6, R72 ;  /* 0x000000060848723c */ /* 0x040ff00000001848 */
[C---:B------:R-:W-:Y:S08]  /*35b0*/  HMMA.16816.F32 R48, R8.reuse, R124, R48 ;  /* 0x0000007c0830723c */ /* 0x040ff00000001830 */
[C---:B------:R-:W-:Y:S08]  /*35c0*/  HMMA.16816.F32 R44, R8.reuse, R126, R44 ;  /* 0x0000007e082c723c */ /* 0x040ff0000000182c */
[C---:B------:R-:W-:Y:S08]  /*35d0*/  HMMA.16816.F32 R32, R8.reuse, R96, R32 ;  /* 0x000000600820723c */ /* 0x040ff00000001820 */
[----:B------:R-:W-:Y:S01]  /*35e0*/  HMMA.16816.F32 R28, R8, R98, R28 ;  /* 0x00000062081c723c */ /* 0x000fe2000000181c */
[----:B------:R-:W2:Y:S07]  /*35f0*/  LDSM.16.M88.4 R8, [R247+0x4000] ;  /* 0x00400000f708783b */ /* 0x000eae0000000200 */
[----:B-1----:R-:W-:Y:S08]  /*3600*/  HMMA.16816.F32 R56, R16, R104, R56 ;  /* 0x000000681038723c */ /* 0x002ff00000001838 */
[----:B------:R-:W-:Y:S08]  /*3610*/  HMMA.16816.F32 R108, R36, R132, R108 ;  /* 0x00000084246c723c */ /* 0x000ff0000000186c */
[-C--:B------:R-:W-:Y:S08]  /*3620*/  HMMA.16816.F32 R112, R40, R134.reuse, R112 ;  /* 0x000000862870723c */ /* 0x080ff00000001870 */
[----:B------:R-:W-:Y:S08]  /*3630*/  HMMA.16816.F32 R116, R36, R134, R116 ;  /* 0x000000862474723c */ /* 0x000ff00000001874 */
[C---:B------:R-:W-:Y:S08]  /*3640*/  HMMA.16816.F32 R80, R100.reuse, R4, R80 ;  /* 0x000000046450723c */ /* 0x040ff00000001850 */
[C---:B------:R-:W-:Y:S01]  /*3650*/  HMMA.16816.F32 R68, R100.reuse, R6, R68 ;  /* 0x000000066444723c */ /* 0x040fe20000001844 */
[----:B------:R-:W-:Y:S07]  /*3660*/  LDSM.16.M88.4 R4, [R240+0x6000] ;  /* 0x00600000f004783b */ /* 0x000fee0000000200 */
[C---:B------:R-:W-:Y:S08]  /*3670*/  HMMA.16816.F32 R52, R100.reuse, R124, R52 ;  /* 0x0000007c6434723c */ /* 0x040ff00000001834 */
[----:B------:R-:W-:Y:S08]  /*3680*/  HMMA.16816.F32 R120, R100, R126, R120 ;  /* 0x0000007e6478723c */ /* 0x000ff00000001878 */
[----:B--2---:R-:W-:Y:S01]  /*3690*/  HMMA.16816.F32 R124, R8, R60, R56 ;  /* 0x0000003c087c723c */ /* 0x004fe20000001838 */
[----:B------:R-:W1:Y:S07]  /*36a0*/  LDSM.16.M88.4 R56, [R235] ;  /* 0x00000000eb38783b */ /* 0x000e6e0000000200 */
[----:B------:R-:W-:Y:S08]  /*36b0*/  HMMA.16816.F32 R108, R20, R128, R108 ;  /* 0x00000080146c723c */ /* 0x000ff0000000186c */
[-C--:B------:R-:W-:Y:S08]  /*36c0*/  HMMA.16816.F32 R112, R24, R130.reuse, R112 ;  /* 0x000000821870723c */ /* 0x080ff00000001870 */
[----:B------:R-:W-:Y:S08]  /*36d0*/  HMMA.16816.F32 R116, R20, R130, R116 ;  /* 0x000000821474723c */ /* 0x000ff00000001874 */
[-C--:B------:R-:W-:Y:S08]  /*36e0*/  HMMA.16816.F32 R80, R40, R84.reuse, R80 ;  /* 0x000000542850723c */ /* 0x080ff00000001850 */
[----:B------:R-:W-:Y:S08]  /*36f0*/  HMMA.16816.F32 R76, R36, R84, R76 ;  /* 0x00000054244c723c */ /* 0x000ff0000000184c */
[-C--:B------:R-:W-:Y:S08]  /*3700*/  HMMA.16816.F32 R68, R40, R86.reuse, R68 ;  /* 0x000000562844723c */ /* 0x080ff00000001844 */
[----:B------:R-:W-:Y:S01]  /*3710*/  HMMA.16816.F32 R72, R36, R86, R72 ;  /* 0x000000562448723c */ /* 0x000fe20000001848 */
[----:B------:R-:W-:Y:S07]  /*3720*/  LDSM.16.M88.4 R84, [R236] ;  /* 0x00000000ec54783b */ /* 0x000fee0000000200 */
[C---:B------:R-:W-:Y:S08]  /*3730*/  HMMA.16816.F32 R92, R100.reuse, R96, R92 ;  /* 0x00000060645c723c */ /* 0x040ff0000000185c */
[----:B------:R-:W-:Y:S01]  /*3740*/  HMMA.16816.F32 R88, R100, R98, R88 ;  /* 0x000000626458723c */ /* 0x000fe20000001858 */
[----:B------:R-:W2:Y:S07]  /*3750*/  LDSM.16.M88.4 R96, [R241+0x2800] ;  /* 0x00280000f160783b */ /* 0x000eae0000000200 */
[----:B------:R-:W-:Y:S08]  /*3760*/  HMMA.16816.F32 R108, R12, R104, R108 ;  /* 0x000000680c6c723c */ /* 0x000ff0000000186c */
[-C--:B------:R-:W-:Y:S08]  /*3770*/  HMMA.16816.F32 R112, R16, R106.reuse, R112 ;  /* 0x0000006a1070723c */ /* 0x080ff00000001870 */
[----:B------:R-:W-:Y:S08]  /*3780*/  HMMA.16816.F32 R116, R12, R106, R116 ;  /* 0x0000006a0c74723c */ /* 0x000ff00000001874 */
[-C--:B-1----:R-:W-:Y:S08]  /*3790*/  HMMA.16816.F32 R80, R24, R56.reuse, R80 ;  /* 0x000000381850723c */ /* 0x082ff00000001850 */
[----:B------:R-:W-:Y:S01]  /*37a0*/  HMMA.16816.F32 R100, R20, R56, R76 ;  /* 0x000000381464723c */ /* 0x000fe2000000184c */
[----:B------:R-:W1:Y:S07]  /*37b0*/  LDSM.16.M88.4 R76, [R238+0x800] ;  /* 0x00080000ee4c783b */ /* 0x000e6e0000000200 */
[-C--:B------:R-:W-:Y:S08]  /*37c0*/  HMMA.16816.F32 R68, R24, R58.reuse, R68 ;  /* 0x0000003a1844723c */ /* 0x080ff00000001844 */
[----:B------:R-:W-:Y:S01]  /*37d0*/  HMMA.16816.F32 R72, R20, R58, R72 ;  /* 0x0000003a1448723c */ /* 0x000fe20000001848 */
[----:B------:R-:W-:Y:S07]  /*37e0*/  LDSM.16.M88.4 R56, [R241+0x3000] ;  /* 0x00300000f138783b */ /* 0x000fee0000000200 */
[----:B------:R-:W-:Y:S08]  /*37f0*/  HMMA.16816.F32 R108, R4, R60, R108 ;  /* 0x0000003c046c723c */ /* 0x000ff0000000186c */
[-C--:B------:R-:W-:Y:S08]  /*3800*/  HMMA.16816.F32 R112, R8, R62.reuse, R112 ;  /* 0x0000003e0870723c */ /* 0x080ff00000001870 */
[----:B------:R-:W-:Y:S01]  /*3810*/  HMMA.16816.F32 R116, R4, R62, R116 ;  /* 0x0000003e0474723c */ /* 0x000fe20000001874 */
[----:B------:R-:W3:Y:S07]  /*3820*/  LDSM.16.M88.4 R60, [R250+0x3000] ;  /* 0x00300000fa3c783b */ /* 0x000eee0000000200 */
[-C--:B--2---:R-:W-:Y:S08]  /*3830*/  HMMA.16816.F32 R80, R16, R96.reuse, R80 ;  /* 0x000000601050723c */ /* 0x084ff00000001850 */
[----:B------:R-:W-:Y:S08]  /*3840*/  HMMA.16816.F32 R100, R12, R96, R100 ;  /* 0x000000600c64723c */ /* 0x000ff00000001864 */
[-C--:B------:R-:W-:Y:S08]  /*3850*/  HMMA.16816.F32 R68, R16, R98.reuse, R68 ;  /* 0x000000621044723c */ /* 0x080ff00000001844 */
[----:B------:R-:W-:Y:S08]  /*3860*/  HMMA.16816.F32 R72, R12, R98, R72 ;  /* 0x000000620c48723c */ /* 0x000ff00000001848 */
[----:B-1----:R-:W-:Y:S08]  /*3870*/  HMMA.16816.F32 R80, R8, R76, R80 ;  /* 0x0000004c0850723c */ /* 0x002ff00000001850 */
[-C--:B---3--:R-:W-:Y:S08]  /*3880*/  HMMA.16816.F32 R52, R40, R60.reuse, R52 ;  /* 0x0000003c2834723c */ /* 0x088ff00000001834 */
[----:B------:R-:W-:Y:S08]  /*3890*/  HMMA.16816.F32 R48, R36, R60, R48 ;  /* 0x0000003c2430723c */ /* 0x000ff00000001830 */
[----:B------:R-:W-:Y:S08]  /*38a0*/  HMMA.16816.F32 R100, R4, R76, R100 ;  /* 0x0000004c0464723c */ /* 0x000ff00000001864 */
[-C--:B------:R-:W-:Y:S08]  /*38b0*/  HMMA.16816.F32 R68, R8, R78.reuse, R68 ;  /* 0x0000004e0844723c */ /* 0x080ff00000001844 */
[----:B------:R-:W-:Y:S01]  /*38c0*/  HMMA.16816.F32 R72, R4, R78, R72 ;  /* 0x0000004e0448723c */ /* 0x000fe20000001848 */
[----:B------:R-:W1:Y:S01]  /*38d0*/  LDSM.16.M88.4 R76, [R250+0x3800] ;  /* 0x00380000fa4c783b */ /* 0x000e620000000200 */
[----:B------:R-:W-:-:S02]  /*38e0*/  FMUL.FTZ R80, R80, c[0x0][0x320] ;  /* 0x0000c80050507a20 */ /* 0x000fc40000410000 */
[----:B------:R-:W-:Y:S02]  /*38f0*/  FMUL.FTZ R81, R81, c[0x0][0x320] ;  /* 0x0000c80051517a20 */ /* 0x000fe40000410000 */
[----:B------:R-:W-:Y:S02]  /*3900*/  FMUL.FTZ R82, R82, c[0x0][0x320] ;  /* 0x0000c80052527a20 */ /* 0x000fe40000410000 */
[----:B------:R-:W-:Y:S01]  /*3910*/  FMUL.FTZ R83, R83, c[0x0][0x320] ;  /* 0x0000c80053537a20 */ /* 0x000fe20000410000 */
[----:B------:R-:W-:Y:S01]  /*3920*/  IADD3 R237, R242, 0x3800, RZ ;  /* 0x00003800f2ed7810 */ /* 0x000fe20007ffe0ff */
[----:B------:R-:W-:Y:S02]  /*3930*/  FMUL.FTZ R96, R114, c[0x0][0x320] ;  /* 0x0000c80072607a20 */ /* 0x000fe40000410000 */
[----:B------:R-:W-:Y:S01]  /*3940*/  FMUL.FTZ R97, R115, c[0x0][0x320] ;  /* 0x0000c80073617a20 */ /* 0x000fe20000410000 */
[----:B------:R-:W2:Y:S01]  /*3950*/  MUFU.TANH R98, R82 ;  /* 0x0000005200627308 */ /* 0x000ea20000002400 */
[----:B------:R-:W-:-:S02]  /*3960*/  FMUL.FTZ R114, R117, c[0x0][0x320] ;  /* 0x0000c80075727a20 */ /* 0x000fc40000410000 */
[----:B------:R-:W-:Y:S01]  /*3970*/  FMUL.FTZ R115, R118, c[0x0][0x320] ;  /* 0x0000c80076737a20 */ /* 0x000fe20000410000 */
[----:B------:R-:W-:Y:S04]  /*3980*/  HMMA.16816.F32 R52, R24, R84, R52 ;  /* 0x000000541834723c */ /* 0x000fe80000001834 */
[----:B------:R-:W3:Y:S04]  /*3990*/  MUFU.TANH R117, R80 ;  /* 0x0000005000757308 */ /* 0x000ee80000002400 */
[-C--:B------:R-:W-:Y:S04]  /*39a0*/  HMMA.16816.F32 R120, R40, R62.reuse, R120 ;  /* 0x0000003e2878723c */ /* 0x080fe80000001878 */
[----:B------:R-:W4:Y:S04]  /*39b0*/  MUFU.TANH R118, R81 ;  /* 0x0000005100767308 */ /* 0x000f280000002400 */
[----:B------:R-:W-:Y:S01]  /*39c0*/  HMMA.16816.F32 R44, R36, R62, R44 ;  /* 0x0000003e242c723c */ /* 0x000fe2000000182c */
[----:B------:R-:W2:Y:S03]  /*39d0*/  LDSM.16.M88.4 R60, [R237] ;  /* 0x00000000ed3c783b */ /* 0x000ea60000000200 */
[----:B------:R1:W1:Y:S04]  /*39e0*/  MUFU.TANH R99, R83 ;  /* 0x0000005300637308 */ /* 0x0002680000002400 */
[----:B-1----:R-:W-:Y:S01]  /*39f0*/  HMMA.16816.F32 R80, R20, R84, R48 ;  /* 0x000000541450723c */ /* 0x002fe20000001830 */
[----:B------:R-:W-:Y:S01]  /*3a00*/  FMUL.FTZ R68, R68, c[0x0][0x320] ;  /* 0x0000c80044447a20 */ /* 0x000fe20000410000 */
[----:B------:R-:W1:Y:S01]  /*3a10*/  LDSM.16.M88.4 R48, [R238+0x1000] ;  /* 0x00100000ee30783b */ /* 0x000e620000000200 */
[----:B------:R-:W-:-:S05]  /*3a20*/  FMUL.FTZ R69, R69, c[0x0][0x320] ;  /* 0x0000c80045457a20 */ /* 0x000fca0000410000 */
[-C--:B------:R-:W-:Y:S01]  /*3a30*/  HMMA.16816.F32 R32, R36, R76.reuse, R32 ;  /* 0x0000004c2420723c */ /* 0x080fe20000001820 */
[----:B------:R-:W-:Y:S02]  /*3a40*/  FMUL.FTZ R84, R101, c[0x0][0x320] ;  /* 0x0000c80065547a20 */ /* 0x000fe40000410000 */
[----:B------:R-:W-:Y:S02]  /*3a50*/  FMUL.FTZ R85, R102, c[0x0][0x320] ;  /* 0x0000c80066557a20 */ /* 0x000fe40000410000 */
[----:B------:R-:W-:Y:S01]  /*3a60*/  FMUL.FTZ R101, R103, c[0x0][0x320] ;  /* 0x0000c80067657a20 */ /* 0x000fe20000410000 */
[----:B------:R-:W1:Y:S02]  /*3a70*/  MUFU.TANH R102, R68 ;  /* 0x0000004400667308 */ /* 0x000e640000002400 */
[C---:B------:R-:W-:Y:S06]  /*3a80*/  HMMA.16816.F32 R92, R40.reuse, R76, R92 ;  /* 0x0000004c285c723c */ /* 0x040fec000000185c */
[----:B------:R1:W1:Y:S02]  /*3a90*/  MUFU.TANH R103, R69 ;  /* 0x0000004500677308 */ /* 0x0002640000002400 */
[----:B------:R-:W-:Y:S01]  /*3aa0*/  HMMA.16816.F32 R88, R40, R78, R88 ;  /* 0x0000004e2858723c */ /* 0x000fe20000001858 */
[----:B------:R-:W-:Y:S07]  /*3ab0*/  LDSM.16.M88.4 R40, [R238+0x1800] ;  /* 0x00180000ee28783b */ /* 0x000fee0000000200 */
[-C--:B------:R-:W-:Y:S08]  /*3ac0*/  HMMA.16816.F32 R52, R16, R56.reuse, R52 ;  /* 0x000000381034723c */ /* 0x080ff00000001834 */
[----:B------:R-:W-:Y:S07]  /*3ad0*/  HMMA.16816.F32 R80, R12, R56, R80 ;  /* 0x000000380c50723c */ /* 0x000fee0000001850 */
[----:B------:R-:W-:Y:S01]  /*3ae0*/  FMUL.FTZ R56, R70, c[0x0][0x320] ;  /* 0x0000c80046387a20 */ /* 0x000fe20000410000 */
[----:B------:R-:W-:Y:S01]  /*3af0*/  HMMA.16816.F32 R28, R36, R78, R28 ;  /* 0x0000004e241c723c */ /* 0x000fe2000000181c */
[----:B------:R-:W-:-:S02]  /*3b00*/  FMUL.FTZ R57, R71, c[0x0][0x320] ;  /* 0x0000c80047397a20 */ /* 0x000fc40000410000 */
[----:B-1----:R-:W1:Y:S05]  /*3b10*/  LDSM.16.M88.4 R68, [R241+0x3800] ;  /* 0x00380000f144783b */ /* 0x002e6a0000000200 */
[C---:B--2---:R-:W-:Y:S08]  /*3b20*/  HMMA.16816.F32 R32, R20.reuse, R60, R32 ;  /* 0x0000003c1420723c */ /* 0x044ff00000001820 */
[-C--:B------:R-:W-:Y:S08]  /*3b30*/  HMMA.16816.F32 R44, R20, R86.reuse, R44 ;  /* 0x00000056142c723c */ /* 0x080ff0000000182c */
[C---:B------:R-:W-:Y:S08]  /*3b40*/  HMMA.16816.F32 R120, R24.reuse, R86, R120 ;  /* 0x000000561878723c */ /* 0x040ff00000001878 */
[C---:B------:R-:W-:Y:S08]  /*3b50*/  HMMA.16816.F32 R92, R24.reuse, R60, R92 ;  /* 0x0000003c185c723c */ /* 0x040ff0000000185c */
[-C--:B------:R-:W-:Y:S08]  /*3b60*/  HMMA.16816.F32 R88, R24, R62.reuse, R88 ;  /* 0x0000003e1858723c */ /* 0x080ff00000001858 */
[----:B------:R-:W-:Y:S08]  /*3b70*/  HMMA.16816.F32 R28, R20, R62, R28 ;  /* 0x0000003e141c723c */ /* 0x000ff0000000181c */
[-C--:B------:R-:W-:Y:S08]  /*3b80*/  HMMA.16816.F32 R52, R8, R48.reuse, R52 ;  /* 0x000000300834723c */ /* 0x080ff00000001834 */
[----:B------:R-:W-:Y:S01]  /*3b90*/  HMMA.16816.F32 R80, R4, R48, R80 ;  /* 0x000000300450723c */ /* 0x000fe20000001850 */
[----:B------:R-:W-:-:S02]  /*3ba0*/  FMUL.FTZ R107, R108, c[0x0][0x320] ;  /* 0x0000c8006c6b7a20 */ /* 0x000fc40000410000 */
[----:B------:R-:W-:Y:S02]  /*3bb0*/  FMUL.FTZ R0, R124, c[0x0][0x320] ;  /* 0x0000c8007c007a20 */ /* 0x000fe40000410000 */
[----:B------:R-:W-:Y:S02]  /*3bc0*/  FMUL.FTZ R104, R125, c[0x0][0x320] ;  /* 0x0000c8007d687a20 */ /* 0x000fe40000410000 */
[----:B------:R-:W-:Y:S01]  /*3bd0*/  FMUL.FTZ R105, R126, c[0x0][0x320] ;  /* 0x0000c8007e697a20 */ /* 0x000fe20000410000 */
[----:B-1----:R-:W-:Y:S01]  /*3be0*/  HMMA.16816.F32 R32, R12, R68, R32 ;  /* 0x000000440c20723c */ /* 0x002fe20000001820 */
[----:B------:R-:W-:Y:S02]  /*3bf0*/  FMUL.FTZ R106, R127, c[0x0][0x320] ;  /* 0x0000c8007f6a7a20 */ /* 0x000fe40000410000 */
[----:B------:R-:W-:Y:S02]  /*3c00*/  FMUL.FTZ R100, R100, c[0x0][0x320] ;  /* 0x0000c80064647a20 */ /* 0x000fe40000410000 */
[----:B------:R-:W-:-:S02]  /*3c10*/  FMUL.FTZ R72, R72, c[0x0][0x320] ;  /* 0x0000c80048487a20 */ /* 0x000fc40000410000 */
[----:B------:R-:W-:Y:S01]  /*3c20*/  FMUL.FTZ R73, R73, c[0x0][0x320] ;  /* 0x0000c80049497a20 */ /* 0x000fe20000410000 */
[----:B------:R-:W-:Y:S01]  /*3c30*/  HMMA.16816.F32 R44, R12, R58, R44 ;  /* 0x0000003a0c2c723c */ /* 0x000fe2000000182c */
[----:B-----5:R-:W-:Y:S01]  /*3c40*/  ISETP.GT.AND P0, PT, R3, R146, PT ;  /* 0x000000920300720c */ /* 0x020fe20003f04270 */
[----:B------:R-:W1:Y:S01]  /*3c50*/  MUFU.TANH R96, R96 ;  /* 0x0000006000607308 */ /* 0x000e620000002400 */
[----:B------:R-:W-:-:S05]  /*3c60*/  DEPBAR.LE SB0, 0x0 ;  /* 0x000080000000791a */ /* 0x000fca0000000000 */
[C---:B------:R-:W-:Y:S08]  /*3c70*/  HMMA.16816.F32 R120, R16.reuse, R58, R120 ;  /* 0x0000003a1078723c */ /* 0x040ff00000001878 */
[C---:B------:R-:W-:Y:S08]  /*3c80*/  HMMA.16816.F32 R92, R16.reuse, R68, R92 ;  /* 0x00000044105c723c */ /* 0x040ff0000000185c */
[-C--:B------:R-:W-:Y:S08]  /*3c90*/  HMMA.16816.F32 R88, R16, R70.reuse, R88 ;  /* 0x000000461058723c */ /* 0x080ff00000001858 */
[----:B------:R-:W-:Y:S08]  /*3ca0*/  HMMA.16816.F32 R28, R12, R70, R28 ;  /* 0x000000460c1c723c */ /* 0x000ff0000000181c */
[C---:B------:R-:W-:Y:S08]  /*3cb0*/  HMMA.16816.F32 R32, R4.reuse, R40, R32 ;  /* 0x000000280420723c */ /* 0x040ff00000001820 */
[-C--:B------:R-:W-:Y:S08]  /*3cc0*/  HMMA.16816.F32 R44, R4, R50.reuse, R44 ;  /* 0x00000032042c723c */ /* 0x080ff0000000182c */
[C---:B------:R-:W-:Y:S08]  /*3cd0*/  HMMA.16816.F32 R120, R8.reuse, R50, R120 ;  /* 0x000000320878723c */ /* 0x040ff00000001878 */
[C---:B------:R-:W-:Y:S08]  /*3ce0*/  HMMA.16816.F32 R92, R8.reuse, R40, R92 ;  /* 0x00000028085c723c */ /* 0x040ff0000000185c */
[-C--:B------:R-:W-:Y:S08]  /*3cf0*/  HMMA.16816.F32 R88, R8, R42.reuse, R88 ;  /* 0x0000002a0858723c */ /* 0x080ff00000001858 */
[----:B------:R-:W-:Y:S01]  /*3d00*/  HMMA.16816.F32 R28, R4, R42, R28 ;  /* 0x0000002a041c723c */ /* 0x000fe2000000181c */
[----:B------:R-:W-:-:S02]  /*3d10*/  FMUL.FTZ R108, R109, c[0x0][0x320] ;  /* 0x0000c8006d6c7a20 */ /* 0x000fc40000410000 */
[----:B------:R-:W-:Y:S02]  /*3d20*/  FMUL.FTZ R52, R52, c[0x0][0x320] ;  /* 0x0000c80034347a20 */ /* 0x000fe40000410000 */
[----:B------:R-:W-:Y:S02]  /*3d30*/  FMUL.FTZ R53, R53, c[0x0][0x320] ;  /* 0x0000c80035357a20 */ /* 0x000fe40000410000 */
[----:B------:R-:W-:Y:S02]  /*3d40*/  FMUL.FTZ R109, R110, c[0x0][0x320] ;  /* 0x0000c8006e6d7a20 */ /* 0x000fe40000410000 */
[----:B------:R-:W-:Y:S02]  /*3d50*/  FMUL.FTZ R32, R32, c[0x0][0x320] ;  /* 0x0000c80020207a20 */ /* 0x000fe40000410000 */
[----:B------:R-:W-:Y:S02]  /*3d60*/  FMUL.FTZ R110, R111, c[0x0][0x320] ;  /* 0x0000c8006f6e7a20 */ /* 0x000fe40000410000 */
[----:B------:R-:W-:-:S02]  /*3d70*/  FMUL.FTZ R111, R112, c[0x0][0x320] ;  /* 0x0000c800706f7a20 */ /* 0x000fc40000410000 */
[----:B------:R-:W-:Y:S02]  /*3d80*/  FMUL.FTZ R48, R74, c[0x0][0x320] ;  /* 0x0000c8004a307a20 */ /* 0x000fe40000410000 */
[----:B------:R-:W-:Y:S01]  /*3d90*/  FMUL.FTZ R49, R75, c[0x0][0x320] ;  /* 0x0000c8004b317a20 */ /* 0x000fe20000410000 */
[----:B------:R2:W1:Y:S01]  /*3da0*/  MUFU.TANH R74, R52 ;  /* 0x00000034004a7308 */ /* 0x0004620000002400 */
[----:B------:R-:W-:Y:S02]  /*3db0*/  FMUL.FTZ R112, R113, c[0x0][0x320] ;  /* 0x0000c80071707a20 */ /* 0x000fe40000410000 */
[----:B------:R-:W-:Y:S02]  /*3dc0*/  FMUL.FTZ R113, R116, c[0x0][0x320] ;  /* 0x0000c80074717a20 */ /* 0x000fe40000410000 */
[----:B------:R-:W-:-:S03]  /*3dd0*/  FMUL.FTZ R20, R46, c[0x0][0x320] ;  /* 0x0000c8002e147a20 */ /* 0x000fc60000410000 */
[----:B------:R5:W1:Y:S01]  /*3de0*/  MUFU.TANH R75, R53 ;  /* 0x00000035004b7308 */ /* 0x000a620000002400 */
[----:B------:R-:W-:Y:S02]  /*3df0*/  FMUL.FTZ R116, R119, c[0x0][0x320] ;  /* 0x0000c80077747a20 */ /* 0x000fe40000410000 */
[----:B------:R-:W-:Y:S02]  /*3e00*/  FMUL.FTZ R58, R81, c[0x0][0x320] ;  /* 0x0000c800513a7a20 */ /* 0x000fe40000410000 */
[----:B------:R-:W-:Y:S02]  /*3e10*/  FMUL.FTZ R50, R83, c[0x0][0x320] ;  /* 0x0000c80053327a20 */ /* 0x000fe40000410000 */
[----:B------:R-:W-:Y:S01]  /*3e20*/  FMUL.FTZ R51, R120, c[0x0][0x320] ;  /* 0x0000c80078337a20 */ /* 0x000fe20000410000 */
[----:B------:R1:W1:Y:S01]  /*3e30*/  MUFU.TANH R40, R32 ;  /* 0x0000002000287308 */ /* 0x0002620000002400 */
[----:B--2---:R-:W-:Y:S02]  /*3e40*/  FMUL.FTZ R52, R54, c[0x0][0x320] ;  /* 0x0000c80036347a20 */ /* 0x004fe40000410000 */
[----:B------:R-:W-:-:S02]  /*3e50*/  FMUL.FTZ R54, R80, c[0x0][0x320] ;  /* 0x0000c80050367a20 */ /* 0x000fc40000410000 */
[----:B------:R-:W-:Y:S02]  /*3e60*/  FMUL.FTZ R36, R121, c[0x0][0x320] ;  /* 0x0000c80079247a20 */ /* 0x000fe40000410000 */
[----:B------:R-:W-:Y:S02]  /*3e70*/  FMUL.FTZ R25, R122, c[0x0][0x320] ;  /* 0x0000c8007a197a20 */ /* 0x000fe40000410000 */
[----:B-----5:R-:W-:Y:S02]  /*3e80*/  FMUL.FTZ R53, R55, c[0x0][0x320] ;  /* 0x0000c80037357a20 */ /* 0x020fe40000410000 */
[----:B------:R-:W-:Y:S02]  /*3e90*/  FMUL.FTZ R55, R82, c[0x0][0x320] ;  /* 0x0000c80052377a20 */ /* 0x000fe40000410000 */
[----:B------:R-:W-:Y:S02]  /*3ea0*/  FMUL.FTZ R79, R123, c[0x0][0x320] ;  /* 0x0000c8007b4f7a20 */ /* 0x000fe40000410000 */
[----:B------:R-:W-:-:S02]  /*3eb0*/  FMUL.FTZ R37, R44, c[0x0][0x320] ;  /* 0x0000c8002c257a20 */ /* 0x000fc40000410000 */
[----:B------:R-:W-:Y:S02]  /*3ec0*/  FMUL.FTZ R26, R45, c[0x0][0x320] ;  /* 0x0000c8002d1a7a20 */ /* 0x000fe40000410000 */
[----:B------:R-:W-:Y:S02]  /*3ed0*/  FMUL.FTZ R27, R47, c[0x0][0x320] ;  /* 0x0000c8002f1b7a20 */ /* 0x000fe40000410000 */
[----:B------:R-:W-:Y:S02]  /*3ee0*/  FMUL.FTZ R19, R92, c[0x0][0x320] ;  /* 0x0000c8005c137a20 */ /* 0x000fe40000410000 */
[----:B------:R-:W-:Y:S02]  /*3ef0*/  FMUL.FTZ R18, R93, c[0x0][0x320] ;  /* 0x0000c8005d127a20 */ /* 0x000fe40000410000 */
[----:B------:R-:W-:Y:S02]  /*3f00*/  FMUL.FTZ R78, R94, c[0x0][0x320] ;  /* 0x0000c8005e4e7a20 */ /* 0x000fe40000410000 */
[----:B------:R-:W-:-:S02]  /*3f10*/  FMUL.FTZ R77, R95, c[0x0][0x320] ;  /* 0x0000c8005f4d7a20 */ /* 0x000fc40000410000 */
[----:B-1----:R-:W-:Y:S02]  /*3f20*/  FMUL.FTZ R32, R33, c[0x0][0x320] ;  /* 0x0000c80021207a20 */ /* 0x002fe40000410000 */
[----:B------:R-:W-:Y:S02]  /*3f30*/  FMUL.FTZ R11, R34, c[0x0][0x320] ;  /* 0x0000c800220b7a20 */ /* 0x000fe40000410000 */
[----:B------:R-:W-:Y:S02]  /*3f40*/  FMUL.FTZ R10, R35, c[0x0][0x320] ;  /* 0x0000c800230a7a20 */ /* 0x000fe40000410000 */
[----:B------:R-:W-:Y:S02]  /*3f50*/  FMUL.FTZ R17, R88, c[0x0][0x320] ;  /* 0x0000c80058117a20 */ /* 0x000fe40000410000 */
[----:B------:R-:W-:Y:S02]  /*3f60*/  FMUL.FTZ R16, R89, c[0x0][0x320] ;  /* 0x0000c80059107a20 */ /* 0x000fe40000410000 */
[----:B------:R-:W-:-:S02]  /*3f70*/  FMUL.FTZ R76, R90, c[0x0][0x320] ;  /* 0x0000c8005a4c7a20 */ /* 0x000fc40000410000 */
[----:B------:R-:W-:Y:S02]  /*3f80*/  FMUL.FTZ R46, R91, c[0x0][0x320] ;  /* 0x0000c8005b2e7a20 */ /* 0x000fe40000410000 */
[----:B------:R-:W-:Y:S02]  /*3f90*/  FMUL.FTZ R28, R28, c[0x0][0x320] ;  /* 0x0000c8001c1c7a20 */ /* 0x000fe40000410000 */
[----:B------:R-:W-:Y:S02]  /*3fa0*/  FMUL.FTZ R29, R29, c[0x0][0x320] ;  /* 0x0000c8001d1d7a20 */ /* 0x000fe40000410000 */
[----:B------:R-:W-:Y:S02]  /*3fb0*/  FMUL.FTZ R30, R30, c[0x0][0x320] ;  /* 0x0000c8001e1e7a20 */ /* 0x000fe40000410000 */
[----:B------:R-:W-:Y:S01]  /*3fc0*/  FMUL.FTZ R31, R31, c[0x0][0x320] ;  /* 0x0000c8001f1f7a20 */ /* 0x000fe20000410000 */
[----:B------:R-:W1:Y:S08]  /*3fd0*/  MUFU.TANH R0, R0 ;  /* 0x0000000000007308 */ /* 0x000e700000002400 */
[----:B------:R-:W2:Y:S08]  /*3fe0*/  MUFU.TANH R104, R104 ;  /* 0x0000006800687308 */ /* 0x000eb00000002400 */
[----:B------:R-:W1:Y:S08]  /*3ff0*/  MUFU.TANH R105, R105 ;  /* 0x0000006900697308 */ /* 0x000e700000002400 */
        /* <DEDUP_REMOVED lines=47> */
[----:B------:R1:W1:Y:S08]  /*42f0*/  MUFU.TANH R33, R28 ;  /* 0x0000001c00217308 */ /* 0x0002700000002400 */
[----:B------:R1:W1:Y:S08]  /*4300*/  MUFU.TANH R47, R29 ;  /* 0x0000001d002f7308 */ /* 0x0002700000002400 */
[----:B------:R1:W1:Y:S08]  /*4310*/  MUFU.TANH R45, R30 ;  /* 0x0000001e002d7308 */ /* 0x0002700000002400 */
[----:B------:R1:W1:Y:S01]  /*4320*/  MUFU.TANH R44, R31 ;  /* 0x0000001f002c7308 */ /* 0x0002620000002400 */
[----:B------:R-:W-:Y:S01]  /*4330*/  BSSY B0, `(.L_x_1230) ;  /* 0x0000056000007945 */ /* 0x000fe20003800000 */
[----:B------:R-:W-:Y:S01]  /*4340*/  BAR.SYNC.DEFER_BLOCKING 0x0 ;  /* 0x0000000000007b1d */ /* 0x000fe20000010000 */
[----:B------:R-:W-:-:S02]  /*4350*/  ISETP.GT.AND P1, PT, R66, 0x3f, PT ;  /* 0x0000003f4200780c */ /* 0x000fc40003f24270 */
[C---:B------:R-:W-:Y:S02]  /*4360*/  IADD3 R234, R242.reuse, 0x1800, RZ ;  /* 0x00001800f2ea7810 */ /* 0x040fe40007ffe0ff */
[C---:B------:R-:W-:Y:S02]  /*4370*/  IADD3 R233, R242.reuse, 0x1000, RZ ;  /* 0x00001000f2e97810 */ /* 0x040fe40007ffe0ff */
[----:B------:R-:W-:Y:S01]  /*4380*/  IADD3 R232, R242, 0x800, RZ ;  /* 0x00000800f2e87810 */ /* 0x000fe20007ffe0ff */
[----:B------:R-:W-:Y:S05]  /*4390*/  @!P0 BRA `(.L_x_1231) ;  /* 0x000004f000008947 */ /* 0x000fea0003800000 */
[----:B--234-:R-:W-:Y:S01]  /*43a0*/  IMAD R4, R3, 0x40, R143 ;  /* 0x0000004003047824 */ /* 0x01cfe200078e028f */
[----:B------:R-:W-:-:S04]  /*43b0*/  MOV R13, RZ ;  /* 0x000000ff000d7202 */ /* 0x000fc80000000f00 */
[----:B------:R-:W-:-:S05]  /*43c0*/  IADD3 R66, R4, -0x40, R66 ;  /* 0xffffffc004427810 */ /* 0x000fca0007ffe042 */
[----:B------:R-:W-:-:S04]  /*43d0*/  @P3 IMAD.HI.U32 R5, R66, c[0x0][0x2bc], RZ ;  /* 0x0000af0042053a27 */ /* 0x000fc800078e00ff */
[----:B------:R-:W-:Y:S01]  /*43e0*/  IMAD.MOV.U32 R4, RZ, RZ, R66 ;  /* 0x000000ffff047224 */ /* 0x000fe200078e0042 */
        /* <DEDUP_REMOVED lines=9> */
[----:B------:R-:W-:Y:S01]  /*4480*/  SHF.R.S32.HI R4, RZ, 0x1f, R12 ;  /* 0x0000001fff047819 */ /* 0x000fe2000001140c */
[----:B------:R3:W-:Y:S04]  /*4490*/  STL [R1+0xb8], R12 ;  /* 0x0000b80c01007387 */ /* 0x0007e80000100800 */
[----:B------:R-:W-:-:S04]  /*44a0*/  IMAD R4, R4, c[0x0][0x1e0], RZ ;  /* 0x0000780004047a24 */ /* 0x000fc800078e02ff */
[----:B------:R-:W-:-:S05]  /*44b0*/  IMAD R4, R12, c[0x0][0x1e4], R4 ;  /* 0x000079000c047a24 */ /* 0x000fca00078e0204 */
[----:B------:R-:W-:Y:S02]  /*44c0*/  IADD3 R7, R7, R4, RZ ;  /* 0x0000000407077210 */ /* 0x000fe40007ffe0ff */
[----:B--2---:R-:W-:-:S03]  /*44d0*/  SHF.R.S32.HI R4, RZ, 0x1f, R13 ;  /* 0x0000001fff047819 */ /* 0x004fc6000001140d */
[----:B------:R-:W-:Y:S01]  /*44e0*/  IMAD.WIDE.U32 R6, R13, c[0x0][0x1f0], R6 ;  /* 0x00007c000d067a25 */ /* 0x000fe200078e0006 */
[----:B------:R2:W-:Y:S03]  /*44f0*/  STL [R1+0xb4], R13 ;  /* 0x0000b40d01007387 */ /* 0x0005e60000100800 */
[----:B------:R-:W-:Y:S01]  /*4500*/  IMAD R4, R4, c[0x0][0x1f0], RZ ;  /* 0x00007c0004047a24 */ /* 0x000fe200078e02ff */
[----:B---3--:R-:W-:-:S03]  /*4510*/  IADD3 R12, P2, R140, R6, RZ ;  /* 0x000000068c0c7210 */ /* 0x008fc60007f5e0ff */
[----:B------:R-:W-:-:S05]  /*4520*/  IMAD R4, R13, c[0x0][0x1f4], R4 ;  /* 0x00007d000d047a24 */ /* 0x000fca00078e0204 */
[----:B------:R-:W-:Y:S02]  /*4530*/  IADD3.X R4, R139, R7, R4, P2, !PT ;  /* 0x000000078b047210 */ /* 0x000fe400017fe404 */
[----:B--2---:R-:W-:-:S04]  /*4540*/  LEA R13, P0, R12, c[0x0][0x1c8], 0x1 ;  /* 0x000072000c0d7a11 */ /* 0x004fc800078008ff */
[----:B------:R-:W-:Y:S01]  /*4550*/  LEA.HI.X R12, R12, c[0x0][0x1cc], R4, 0x1, P0 ;  /* 0x000073000c0c7a11 */ /* 0x000fe200000f0c04 */
[----:B------:R-:W-:Y:S06]  /*4560*/  BRA.DIV ~URZ, `(.L_x_1232) ;  /* 0x0000f8e27f007947 */ /* 0x000fec000b800000 */
[----:B------:R2:W3:Y:S02]  /*4570*/  SHFL.IDX PT, R14, R12, RZ, 0x181f ;  /* 0x00181fff0c0e7589 */ /* 0x0004e400000e0000 */
.L_x_1286:
[----:B------:R-:W-:Y:S05]  /*4580*/  BRA.DIV ~URZ, `(.L_x_1233) ;  /* 0x0000f9327f007947 */ /* 0x000fea000b800000 */
[----:B------:R-:W4:Y:S04]  /*4590*/  LDL R22, [R1+0x18] ;  /* 0x0000180001167983 */ /* 0x000f280000100800 */
[----:B------:R-:W5:Y:S04]  /*45a0*/  LDL R9, [R1+0x4] ;  /* 0x0000040001097983 */ /* 0x000f680000100800 */
[----:B--2---:R-:W2:Y:S04]  /*45b0*/  LDL R24, [R1+0x8] ;  /* 0x0000080001187983 */ /* 0x004ea80000100800 */
[----:B------:R-:W3:Y:S04]  /*45c0*/  SHFL.IDX PT, R8, R13, RZ, 0x181f ;  /* 0x00181fff0d087589 */ /* 0x000ee800000e0000 */
[----:B------:R-:W1:Y:S04]  /*45d0*/  SHFL.IDX PT, R6, R13, 0x1, 0x181f ;  /* 0x00381f000d067f89 */ /* 0x000e6800000e0000 */
[----:B------:R-:W1:Y:S04]  /*45e0*/  SHFL.IDX PT, R7, R12, 0x1, 0x181f ;  /* 0x00381f000c077f89 */ /* 0x000e6800000e0000 */
[----:B------:R-:W1:Y:S04]  /*45f0*/  SHFL.IDX PT, R4, R13, 0x2, 0x181f ;  /* 0x00581f000d047f89 */ /* 0x000e6800000e0000 */
[----:B------:R-:W1:Y:S04]  /*4600*/  SHFL.IDX PT, R5, R12, 0x2, 0x181f ;  /* 0x00581f000c057f89 */ /* 0x000e6800000e0000 */
[----:B------:R-:W1:Y:S02]  /*4610*/  SHFL.IDX PT, R12, R12, 0x3, 0x181f ;  /* 0x00781f000c0c7f89 */ /* 0x000e6400000e0000 */
[----:B-1-3--:R-:W-:-:S02]  /*4620*/  IADD3 R28, P5, R8, R138, RZ ;  /* 0x0000008a081c7210 */ /* 0x00afc40007fbe0ff */
[----:B------:R-:W1:Y:S03]  /*4630*/  SHFL.IDX PT, R13, R13, 0x3, 0x181f ;  /* 0x00781f000d0d7f89 */ /* 0x000e6600000e0000 */
[----:B------:R-:W-:Y:S01]  /*4640*/  IMAD.X R29, R14, 0x1, R137, P5 ;  /* 0x000000010e1d7824 */ /* 0x000fe200028e0689 */
[----:B----4-:R-:W-:Y:S02]  /*4650*/  ISETP.GE.AND P2, PT, R22, c[0x0][0x1d4], PT ;  /* 0x0000750016007a0c */ /* 0x010fe40003f46270 */
[-C--:B------:R-:W-:Y:S02]  /*4660*/  IADD3 R22, P6, R8, R136.reuse, RZ ;  /* 0x0000008808167210 */ /* 0x080fe40007fde0ff */
[----:B-----5:R-:W-:Y:S02]  /*4670*/  ISETP.GE.AND P0, PT, R9, c[0x0][0x1d4], PT ;  /* 0x0000750009007a0c */ /* 0x020fe40003f06270 */
[----:B------:R-:W-:Y:S01]  /*4680*/  SEL R21, RZ, 0x10, P2 ;  /* 0x00000010ff157807 */ /* 0x000fe20001000000 */
[----:B------:R-:W-:Y:S01]  /*4690*/  IMAD.X R23, R14, 0x1, R67, P6 ;  /* 0x000000010e177824 */ /* 0x000fe200030e0643 */
[----:B------:R-:W-:-:S02]  /*46a0*/  IADD3 R8, P6, R6, R136, RZ ;  /* 0x0000008806087210 */ /* 0x000fc40007fde0ff */
[----:B------:R-:W-:-:S03]  /*46b0*/  IADD3 R14, P5, R6, R138, RZ ;  /* 0x0000008a060e7210 */ /* 0x000fc60007fbe0ff */
[C---:B------:R-:W-:Y:S01]  /*46c0*/  IMAD.X R9, R7.reuse, 0x1, R67, P6 ;  /* 0x0000000107097824 */ /* 0x040fe200030e0643 */
[C---:B------:R-:W-:Y:S01]  /*46d0*/  IADD3 R6, P6, R4.reuse, R136, RZ ;  /* 0x0000008804067210 */ /* 0x040fe20007fde0ff */
[----:B------:R-:W-:Y:S01]  /*46e0*/  IMAD.X R15, R7, 0x1, R137, P5 ;  /* 0x00000001070f7824 */ /* 0x000fe200028e0689 */
[----:B------:R-:W-:Y:S01]  /*46f0*/  IADD3 R4, P5, R4, R138, RZ ;  /* 0x0000008a04047210 */ /* 0x000fe20007fbe0ff */
[----:B--2---:R2:W-:Y:S02]  /*4700*/  LDGSTS.E.BYPASS.LTC128B.128 [R24+0x4100], [R22.64], !P2 ;  /* 0x0410000016187fae */ /* 0x0045e4000d101d48 */
[C---:B------:R-:W-:Y:S02]  /*4710*/  IMAD.X R7, R5.reuse, 0x1, R67, P6 ;  /* 0x0000000105077824 */ /* 0x040fe400030e0643 */
[----:B------:R-:W-:Y:S01]  /*4720*/  IMAD.X R5, R5, 0x1, R137, P5 ;  /* 0x0000000105057824 */ /* 0x000fe200028e0689 */
[----:B------:R2:W-:Y:S04]  /*4730*/  LDGSTS.E.BYPASS.LTC128B.128 [R24+0x6100], [R28.64], !P0 ;  /* 0x061000001c187fae */ /* 0x0005e8000c101d48 */
[----:B------:R2:W-:Y:S04]  /*4740*/  LDGSTS.E.BYPASS.LTC128B.128 [R24+0x4900], [R8.64], !P2 ;  /* 0x0490000008187fae */ /* 0x0005e8000d101d48 */
[----:B------:R3:W-:Y:S04]  /*4750*/  LDGSTS.E.BYPASS.LTC128B.128 [R24+0x6900], [R14.64], !P0 ;  /* 0x069000000e187fae */ /* 0x0007e8000c101d48 */
[----:B------:R2:W-:Y:S04]  /*4760*/  LDGSTS.E.BYPASS.LTC128B.128 [R24+0x5100], [R6.64], !P2 ;  /* 0x0510000006187fae */ /* 0x0005e8000d101d48 */
[----:B------:R2:W-:Y:S01]  /*4770*/  LDGSTS.E.BYPASS.LTC128B.128 [R24+0x7100], [R4.64], !P0 ;  /* 0x0710000004187fae */ /* 0x0005e2000c101d48 */
[----:B---3--:R-:W-:-:S03]  /*4780*/  SEL R15, RZ, 0x10, P0 ;  /* 0x00000010ff0f7807 */ /* 0x008fc60000000000 */
.L_x_1287:
[----:B-12---:R-:W2:Y:S01]  /*4790*/  LDL R8, [R1+0x8] ;  /* 0x0000080001087983 */ /* 0x006ea20000100800 */
[----:B------:R-:W-:-:S02]  /*47a0*/  IADD3 R5, -R21, 0x10, RZ ;  /* 0x0000001015057810 */ /* 0x000fc40007ffe1ff */
[----:B------:R-:W-:Y:S02]  /*47b0*/  IADD3 R4, -R15, 0x10, RZ ;  /* 0x000000100f047810 */ /* 0x000fe40007ffe1ff */
[----:B------:R-:W-:Y:S02]  /*47c0*/  LOP3.LUT R5, R5, 0xf, RZ, 0xc0, !PT ;  /* 0x0000000f05057812 */ /* 0x000fe400078ec0ff */
[----:B------:R-:W-:Y:S02]  /*47d0*/  ISETP.NE.U32.AND P6, PT, R21, RZ, PT ;  /* 0x000000ff1500720c */ /* 0x000fe40003fc5070 */
[----:B------:R-:W-:Y:S02]  /*47e0*/  IADD3 R6, P2, P0, R5, R13, R136 ;  /* 0x0000000d05067210 */ /* 0x000fe4000785e088 */
[----:B------:R-:W-:Y:S02]  /*47f0*/  LOP3.LUT R4, R4, 0xf, RZ, 0xc0, !PT ;  /* 0x0000000f04047812 */ /* 0x000fe400078ec0ff */
[----:B------:R-:W-:-:S02]  /*4800*/  ISETP.NE.U32.AND P5, PT, R15, RZ, PT ;  /* 0x000000ff0f00720c */ /* 0x000fc40003fa5070 */
[----:B------:R-:W-:Y:S02]  /*4810*/  IADD3.X R7, RZ, R12, R67, P2, P0 ;  /* 0x0000000cff077210 */ /* 0x000fe400017e0443 */
[----:B------:R-:W-:-:S04]  /*4820*/  IADD3 R4, P2, P0, R4, R13, R138 ;  /* 0x0000000d04047210 */ /* 0x000fc8000785e08a */
[----:B------:R-:W-:Y:S01]  /*4830*/  IADD3.X R5, RZ, R12, R137, P2, P0 ;  /* 0x0000000cff057210 */ /* 0x000fe200017e0489 */
[----:B------:R-:W-:Y:S01]  /*4840*/  @!PT LDS RZ, [RZ] ;  /* 0x00000000fffff984 */ /* 0x000fe20000000800 */
[----:B------:R-:W-:Y:S01]  /*4850*/  @!PT LDS RZ, [RZ] ;  /* 0x00000000fffff984 */ /* 0x000fe20000000800 */
[----:B------:R-:W-:Y:S01]  /*4860*/  @!PT LDS RZ, [RZ] ;  /* 0x00000000fffff984 */ /* 0x000fe20000000800 */
[----:B--2---:R1:W-:Y:S04]  /*4870*/  LDGSTS.E.BYPASS.LTC128B.128.ZFILL [R8+0x5900], [R6.64], P6 ;  /* 0x0590000006087fae */ /* 0x0043e8000b141d48 */
[----:B------:R1:W-:Y:S04]  /*4880*/  LDGSTS.E.BYPASS.LTC128B.128.ZFILL [R8+0x7900], [R4.64], P5 ;  /* 0x0790000004087fae */ /* 0x0003e8000a941d48 */
.L_x_1231:
[----:B--234-:R-:W-:Y:S05]  /*4890*/  BSYNC B0 ;  /* 0x0000000000007941 */ /* 0x01cfea0003800000 */
.L_x_1230:
[----:B-1----:R-:W2:Y:S04]  /*48a0*/  LDL R7, [R1+0xac] ;  /* 0x0000ac0001077983 */ /* 0x002ea80000100800 */
[----:B------:R-:W2:Y:S04]  /*48b0*/  LDL R4, [R1+0x10] ;  /* 0x0000100001047983 */ /* 0x000ea80000100800 */
[----:B------:R-:W3:Y:S01]  /*48c0*/  LDL R6, [R1+0xc] ;  /* 0x00000c0001067983 */ /* 0x000ee20000100800 */
[----:B------:R-:W-:-:S03]  /*48d0*/  MOV R5, 0xffffffc0 ;  /* 0xffffffc000057802 */ /* 0x000fc60000000f00 */
[----:B------:R-:W0:Y:S02]  /*48e0*/  LDGDEPBAR ;  /* 0x00000000000079af */ /* 0x000e240000000000 */
[----:B------:R-:W-:Y:S01]  /*48f0*/  IMAD R5, R3, R5, 0x1 ;  /* 0x0000000103057424 */ /* 0x000fe200078e0205 */
[----:B--2---:R-:W-:Y:S02]  /*4900*/  IADD3 R7, R4, R7, RZ ;  /* 0x0000000704077210 */ /* 0x004fe40007ffe0ff */
[----:B------:R-:W-:-:S03]  /*4910*/  MOV R4, c[0x0][0x2ac] ;  /* 0x0000ab0000047a02 */ /* 0x000fc60000000f00 */
[----:B------:R-:W-:Y:S01]  /*4920*/  @P4 IMAD.HI.U32 R3, R7, c[0x0][0x2c8], RZ ;  /* 0x0000b20007034a27 */ /* 0x000fe200078e00ff */
[----:B------:R1:W-:Y:S03]  /*4930*/  STL [R1+0xf0], R7 ;  /* 0x0000f00701007387 */ /* 0x0003e60000100800 */
[----:B------:R-:W-:Y:S01]  /*4940*/  IMAD R4, R4, c[0x0][0x1d0], R5 ;  /* 0x0000740004047a24 */ /* 0x000fe200078e0205 */
[----:B-1----:R-:W-:Y:S02]  /*4950*/  @P4 SHF.R.U32.HI R7, RZ, c[0x0][0x2cc], R3 ;  /* 0x0000b300ff074a19 */ /* 0x002fe40000011603 */
[----:B---3--:R-:W-:Y:S02]  /*4960*/  IADD3 R3, -R6, R2, RZ ;  /* 0x0000000206037210 */ /* 0x008fe40007ffe1ff */
[----:B------:R-:W-:Y:S01]  /*4970*/  IADD3 R2, R4, -c[0x0][0x168], -R6 ;  /* 0x80005a0004027a10 */ /* 0x000fe20007ffe806 */
[----:B------:R-:W-:Y:S05]  /*4980*/  BRA.DIV ~URZ, `(.L_x_1234) ;  /* 0x0000fab27f007947 */ /* 0x000fea000b800000 */
[----:B------:R1:W2:Y:S02]  /*4990*/  SHFL.IDX PT, R4, R7, RZ, 0x1c1f ;  /* 0x001c1fff07047589 */ /* 0x0002a400000e0000 */
.L_x_1288:
        /* <DEDUP_REMOVED lines=33> */
[----:B------:R-:W-:Y:S01]  /*4bb0*/  FSEL R16, R16, -INF , P0 ;  /* 0xff80000010107808 */ /* 0x000fe20000000000 */
[----:B------:R-:W-:Y:S05]  /*4bc0*/  BRA.DIV ~URZ, `(.L_x_1235) ;  /* 0x0000f8d27f007947 */ /* 0x000fea000b800000 */
[----:B------:R-:W2:Y:S04]  /*4bd0*/  SHFL.IDX PT, R5, R7, 0x2, 0x1c1f ;  /* 0x005c1f0007057f89 */ /* 0x000ea800000e0000 */
[----:B------:R-:W3:Y:S04]  /*4be0*/  SHFL.IDX PT, R0, R7, 0x1, 0x1c1f ;  /* 0x003c1f0007007f89 */ /* 0x000ee800000e0000 */
[----:B------:R-:W4:Y:S01]  /*4bf0*/  SHFL.IDX PT, R4, R7, 0x3, 0x1c1f ;  /* 0x007c1f0007047f89 */ /* 0x000f2200000e0000 */
[----:B--2---:R-:W-:-:S02]  /*4c00*/  IMAD.IADD R5, R2, 0x1, R5 ;  /* 0x0000000102057824 */ /* 0x004fc400078e0205 */
[C---:B---3--:R-:W-:Y:S02]  /*4c10*/  IMAD.IADD R0, R2.reuse, 0x1, R0 ;  /* 0x0000000102007824 */ /* 0x048fe400078e0200 */
[----:B----4-:R-:W-:Y:S01]  /*4c20*/  IMAD.IADD R4, R2, 0x1, R4 ;  /* 0x0000000102047824 */ /* 0x010fe200078e0204 */
[C---:B------:R-:W-:Y:S02]  /*4c30*/  IMNMX R2, R3.reuse, R5, PT ;  /* 0x0000000503027217 */ /* 0x040fe40003800200 */
[----:B------:R-:W-:Y:S02]  /*4c40*/  IMNMX R0, R3, R0, PT ;  /* 0x0000000003007217 */ /* 0x000fe40003800200 */
[C---:B------:R-:W-:Y:S02]  /*4c50*/  ISETP.GT.AND P6, PT, R2.reuse, RZ, PT ;  /* 0x000000ff0200720c */ /* 0x040fe40003fc4270 */
[C---:B------:R-:W-:Y:S02]  /*4c60*/  ISETP.GT.AND P5, PT, R2.reuse, 0x1, PT ;  /* 0x000000010200780c */ /* 0x040fe40003fa4270 */
[----:B------:R-:W-:-:S02]  /*4c70*/  ISETP.GT.AND P2, PT, R2, 0x8, PT ;  /* 0x000000080200780c */ /* 0x000fc40003f44270 */
[----:B------:R-:W-:Y:S02]  /*4c80*/  ISETP.GT.AND P0, PT, R2, 0x9, PT ;  /* 0x000000090200780c */ /* 0x000fe40003f04270 */
[----:B------:R-:W-:Y:S02]  /*4c90*/  FSEL R15, R107, -INF , P6 ;  /* 0xff8000006b0f7808 */ /* 0x000fe40003000000 */
[----:B------:R-:W-:Y:S02]  /*4ca0*/  FSEL R108, R108, -INF , P5 ;  /* 0xff8000006c6c7808 */ /* 0x000fe40002800000 */
[C---:B------:R-:W-:Y:S02]  /*4cb0*/  ISETP.GT.AND P6, PT, R2.reuse, 0x10, PT ;  /* 0x000000100200780c */ /* 0x040fe40003fc4270 */
[----:B------:R-:W-:Y:S02]  /*4cc0*/  ISETP.GT.AND P5, PT, R2, 0x11, PT ;  /* 0x000000110200780c */ /* 0x000fe40003fa4270 */
[----:B------:R-:W-:-:S02]  /*4cd0*/  FSEL R14, R113, -INF , P2 ;  /* 0xff800000710e7808 */ /* 0x000fc40001000000 */
[----:B------:R-:W-:Y:S02]  /*4ce0*/  FSEL R13, R114, -INF , P0 ;  /* 0xff800000720d7808 */ /* 0x000fe40000000000 */
[C---:B------:R-:W-:Y:S02]  /*4cf0*/  ISETP.GT.AND P2, PT, R2.reuse, 0x18, PT ;  /* 0x000000180200780c */ /* 0x040fe40003f44270 */
[----:B------:R-:W-:Y:S02]  /*4d00*/  ISETP.GT.AND P0, PT, R2, 0x19, PT ;  /* 0x000000190200780c */ /* 0x000fe40003f04270 */
[----:B------:R-:W-:Y:S02]  /*4d10*/  FSEL R12, R100, -INF , P6 ;  /* 0xff800000640c7808 */ /* 0x000fe40003000000 */
[----:B------:R-:W-:Y:S02]  /*4d20*/  FSEL R84, R84, -INF , P5 ;  /* 0xff80000054547808 */ /* 0x000fe40002800000 */
        /* <DEDUP_REMOVED lines=16> */
[C---:B------:R-:W-:Y:S02]  /*4e30*/  ISETP.GT.AND P6, PT, R0.reuse, RZ, PT ;  /* 0x000000ff0000720c */ /* 0x040fe40003fc4270 */
        /* <DEDUP_REMOVED lines=25> */
[----:B------:R-:W-:-:S02]  /*4fd0*/  IMNMX R3, R3, R4, PT ;  /* 0x0000000403037217 */ /* 0x000fc40003800200 */
[----:B------:R-:W-:Y:S02]  /*4fe0*/  FSEL R92, R25, -INF , P2 ;  /* 0xff800000195c7808 */ /* 0x000fe40001000000 */
[----:B------:R-:W-:Y:S02]  /*4ff0*/  FSEL R79, R79, -INF , P0 ;  /* 0xff8000004f4f7808 */ /* 0x000fe40000000000 */
[----:B------:R-:W-:Y:S02]  /*5000*/  FMNMX.FTZ R4, R41, R31, !PT ;  /* 0x0000001f29047209 */ /* 0x000fe40007810000 */
[C---:B------:R-:W-:Y:S02]  /*5010*/  ISETP.GT.AND P2, PT, R0.reuse, 0x38, PT ;  /* 0x000000380000780c */ /* 0x040fe40003f44270 */
[----:B------:R-:W-:Y:S02]  /*5020*/  ISETP.GT.AND P0, PT, R0, 0x39, PT ;  /* 0x000000390000780c */ /* 0x000fe40003f04270 */
[----:B------:R-:W-:-:S02]  /*5030*/  FSEL R78, R78, -INF , P6 ;  /* 0xff8000004e4e7808 */ /* 0x000fc40003000000 */
[----:B------:R-:W-:Y:S02]  /*5040*/  FSEL R77, R77, -INF , P5 ;  /* 0xff8000004d4d7808 */ /* 0x000fe40002800000 */
[C---:B------:R-:W-:Y:S02]  /*5050*/  ISETP.GT.AND P6, PT, R3.reuse, RZ, PT ;  /* 0x000000ff0300720c */ /* 0x040fe40003fc4270 */
[----:B------:R-:W-:Y:S02]  /*5060*/  ISETP.GT.AND P5, PT, R3, 0x1, PT ;  /* 0x000000010300780c */ /* 0x000fe40003fa4270 */
[----:B------:R-:W-:Y:S02]  /*5070*/  FMNMX.FTZ R2, R111, R4, !PT ;  /* 0x000000046f027209 */ /* 0x000fe40007810000 */
[----:B------:R-:W-:Y:S02]  /*5080*/  FSEL R76, R76, -INF , P2 ;  /* 0xff8000004c4c7808 */ /* 0x000fe40001000000 */
[----:B------:R-:W-:-:S02]  /*5090*/  FSEL R67, R46, -INF , P0 ;  /* 0xff8000002e437808 */ /* 0x000fc40000000000 */
[----:B------:R-:W-:Y:S02]  /*50a0*/  ISETP.GT.AND P2, PT, R3, 0x8, PT ;  /* 0x000000080300780c */ /* 0x000fe40003f44270 */
[----:B------:R-:W-:Y:S02]  /*50b0*/  FSEL R47, R109, -INF , P6 ;  /* 0xff8000006d2f7808 */ /* 0x000fe40003000000 */
[----:B------:R-:W-:Y:S02]  /*50c0*/  FSEL R46, R110, -INF , P5 ;  /* 0xff8000006e2e7808 */ /* 0x000fe40002800000 */
[----:B------:R-:W-:Y:S02]  /*50d0*/  FMNMX.FTZ R6, R43, R42, !PT ;  /* 0x0000002a2b067209 */ /* 0x000fe40007810000 */
[----:B------:R-:W-:Y:S02]  /*50e0*/  FMNMX.FTZ R4, R15, R108, !PT ;  /* 0x0000006c0f047209 */ /* 0x000fe40007810000 */
[----:B------:R-:W-:-:S02]  /*50f0*/  ISETP.GT.AND P0, PT, R3, 0x9, PT ;  /* 0x000000090300780c */ /* 0x000fc40003f04270 */
[----:B------:R-:W-:Y:S02]  /*5100*/  FSEL R115, R115, -INF , P2 ;  /* 0xff80000073737808 */ /* 0x000fe40001000000 */
[----:B------:R-:W-:Y:S02]  /*5110*/  FMNMX.FTZ R6, R96, R6, !PT ;  /* 0x0000000660067209 */ /* 0x000fe40007810000 */
[----:B------:R-:W-:Y:S02]  /*5120*/  FMNMX.FTZ R4, R14, R4, !PT ;  /* 0x000000040e047209 */ /* 0x000fe40007810000 */
[----:B------:R-:W-:Y:S02]  /*5130*/  FMNMX.FTZ R5, R47, R46, !PT ;  /* 0x0000002e2f057209 */ /* 0x000fe40007810000 */
[----:B------:R-:W-:Y:S02]  /*5140*/  FMNMX.FTZ R2, R112, R2, !PT ;  /* 0x0000000270027209 */ /* 0x000fe40007810000 */
[----:B------:R-:W-:-:S02]  /*5150*/  ISETP.GT.AND P6, PT, R3, 0x10, PT ;  /* 0x000000100300780c */ /* 0x000fc40003fc4270 */
[----:B------:R-:W-:Y:S02]  /*5160*/  FSEL R25, R116, -INF , P0 ;  /* 0xff80000074197808 */ /* 0x000fe40000000000 */
[----:B------:R-:W-:Y:S02]  /*5170*/  FMNMX.FTZ R6, R97, R6, !PT ;  /* 0x0000000661067209 */ /* 0x000fe40007810000 */
[----:B------:R-:W-:Y:S02]  /*5180*/  FMNMX.FTZ R4, R13, R4, !PT ;  /* 0x000000040d047209 */ /* 0x000fe40007810000 */
[----:B------:R-:W-:Y:S02]  /*5190*/  FMNMX.FTZ R5, R115, R5, !PT ;  /* 0x0000000573057209 */ /* 0x000fe40007810000 */
[----:B------:R-:W-:Y:S02]  /*51a0*/  ISETP.GT.AND P5, PT, R3, 0x11, PT ;  /* 0x000000110300780c */ /* 0x000fe40003fa4270 */
[----:B------:R-:W-:-:S02]  /*51b0*/  FSEL R85, R85, -INF , P6 ;  /* 0xff80000055557808 */ /* 0x000fc40003000000 */
[----:B------:R-:W-:Y:S02]  /*51c0*/  FMNMX.FTZ R2, R117, R2, !PT ;  /* 0x0000000275027209 */ /* 0x000fe40007810000 */
[----:B------:R-:W-:Y:S02]  /*51d0*/  FMNMX.FTZ R6, R98, R6, !PT ;  /* 0x0000000662067209 */ /* 0x000fe40007810000 */
[----:B------:R-:W-:Y:S02]  /*51e0*/  FMNMX.FTZ R4, R12, R4, !PT ;  /* 0x000000040c047209 */ /* 0x000fe40007810000 */
[----:B------:R-:W-:Y:S02]  /*51f0*/  FMNMX.FTZ R5, R25, R5, !PT ;  /* 0x0000000519057209 */ /* 0x000fe40007810000 */
[----:B------:R-:W-:Y:S02]  /*5200*/  ISETP.GT.AND P2, PT, R3, 0x18, PT ;  /* 0x000000180300780c */ /* 0x000fe40003f44270 */
[----:B------:R-:W-:-:S02]  /*5210*/  FSEL R40, R101, -INF , P5 ;  /* 0xff80000065287808 */ /* 0x000fc40002800000 */
[----:B-1----:R-:W-:Y:S02]  /*5220*/  FMNMX.FTZ R7, R30, R2, !PT ;  /* 0x000000021e077209 */ /* 0x002fe40007810000 */
        /* <DEDUP_REMOVED lines=57> */
[----:B------:R-:W-:Y:S02]  /*55c0*/  FMNMX.FTZ R7, R16, R7, !PT ;  /* 0x0000000710077209 */ /* 0x000fe40007810000 */
[----:B------:R-:W-:-:S02]  /*55d0*/  FMNMX.FTZ R6, R67, R6, !PT ;  /* 0x0000000643067209 */ /* 0x000fc40007810000 */
[----:B------:R-:W-:Y:S01]  /*55e0*/  FMNMX.FTZ R4, R32, R4, !PT ;  /* 0x0000000420047209 */ /* 0x000fe20007810000 */
[----:B------:R-:W1:Y:S01]  /*55f0*/  SHFL.BFLY PT, R3, R7, 0x2, 0x1f ;  /* 0x0c401f0007037f89 */ /* 0x000e6200000e0000 */
[----:B------:R-:W-:Y:S02]  /*5600*/  FSEL R100, R44, -INF , P0 ;  /* 0xff8000002c647808 */ /* 0x000fe40000000000 */
[----:B------:R-:W-:Y:S01]  /*5610*/  FMNMX.FTZ R5, R101, R5, !PT ;  /* 0x0000000565057209 */ /* 0x000fe20007810000 */
[----:B------:R-:W2:Y:S03]  /*5620*/  SHFL.BFLY PT, R2, R6, 0x2, 0x1f ;  /* 0x0c401f0006027f89 */ /* 0x000ea600000e0000 */
[----:B------:R-:W-:Y:S01]  /*5630*/  FMNMX.FTZ R5, R100, R5, !PT ;  /* 0x0000000564057209 */ /* 0x000fe20007810000 */
[----:B------:R-:W3:Y:S04]  /*5640*/  SHFL.BFLY PT, R0, R4, 0x2, 0x1f ;  /* 0x0c401f0004007f89 */ /* 0x000ee800000e0000 */
[----:B------:R-:W4:Y:S01]  /*5650*/  SHFL.BFLY PT, R196, R5, 0x2, 0x1f ;  /* 0x0c401f0005c47f89 */ /* 0x000f2200000e0000 */
[----:B-1----:R-:W-:-:S02]  /*5660*/  FMNMX.FTZ R7, R3, R7, !PT ;  /* 0x0000000703077209 */ /* 0x002fc40007810000 */
[----:B--2---:R-:W-:-:S03]  /*5670*/  FMNMX.FTZ R6, R6, R2, !PT ;  /* 0x0000000206067209 */ /* 0x004fc60007810000 */
[----:B------:R-:W1:Y:S01]  /*5680*/  SHFL.BFLY PT, R3, R7, 0x1, 0x1f ;  /* 0x0c201f0007037f89 */ /* 0x000e6200000e0000 */
[----:B---3--:R-:W-:-:S03]  /*5690*/  FMNMX.FTZ R4, R4, R0, !PT ;  /* 0x0000000004047209 */ /* 0x008fc60007810000 */
[----:B------:R-:W2:Y:S01]  /*56a0*/  SHFL.BFLY PT, R2, R6, 0x1, 0x1f ;  /* 0x0c201f0006027f89 */ /* 0x000ea200000e0000 */
[----:B----4-:R-:W-:-:S03]  /*56b0*/  FMNMX.FTZ R196, R5, R196, !PT ;  /* 0x000000c405c47209 */ /* 0x010fc60007810000 */
[----:B------:R-:W3:Y:S04]  /*56c0*/  SHFL.BFLY PT, R0, R4, 0x1, 0x1f ;  /* 0x0c201f0004007f89 */ /* 0x000ee800000e0000 */
[----:B------:R4:W4:Y:S01]  /*56d0*/  SHFL.BFLY PT, R5, R196, 0x1, 0x1f ;  /* 0x0c201f00c4057f89 */ /* 0x00092200000e0000 */
[----:B-1----:R-:W-:Y:S02]  /*56e0*/  FMNMX.FTZ R3, R7, R3, !PT ;  /* 0x0000000307037209 */ /* 0x002fe40007810000 */
[----:B--2---:R-:W-:Y:S02]  /*56f0*/  FMNMX.FTZ R2, R6, R2, !PT ;  /* 0x0000000206027209 */ /* 0x004fe40007810000 */
[----:B---3--:R-:W-:Y:S02]  /*5700*/  FMNMX.FTZ R0, R4, R0, !PT ;  /* 0x0000000004007209 */ /* 0x008fe40007810000 */
.L_x_1289:
[C---:B------:R-:W-:Y:S01]  /*5710*/  FMUL.FTZ R114, R3.reuse, c[0x0][0x2d0] ;  /* 0x0000b40003727a20 */ /* 0x040fe20000410000 */
[----:B------:R-:W-:Y:S01]  /*5720*/  FSETP.NEU.FTZ.AND P0, PT, R3, -INF , PT ;  /* 0xff8000000300780b */ /* 0x000fe20003f1d000 */
[----:B------:R-:W-:Y:S01]  /*5730*/  FMUL.FTZ R113, R2, c[0x0][0x2d0] ;  /* 0x0000b40002717a20 */ /* 0x000fe20000410000 */
[----:B----4-:R-:W-:Y:S01]  /*5740*/  FMNMX.FTZ R196, R5, R196, !PT ;  /* 0x000000c405c47209 */ /* 0x010fe20007810000 */
[----:B------:R-:W-:Y:S01]  /*5750*/  WARPSYNC 0xffffffff ;  /* 0xffffffff00007948 */ /* 0x000fe20003800000 */
[----:B------:R-:W-:Y:S01]  /*5760*/  FSEL R114, R114, RZ, P0 ;  /* 0x000000ff72727208 */ /* 0x000fe20000000000 */
[----:B------:R-:W1:Y:S01]  /*5770*/  LDSM.16.MT88.4 R156, [R246] ;  /* 0x00000000f69c783b */ /* 0x000e620000004200 */
[----:B------:R-:W-:Y:S01]  /*5780*/  FSETP.NEU.FTZ.AND P0, PT, R2, -INF , PT ;  /* 0xff8000000200780b */ /* 0x000fe20003f1d000 */
[----:B------:R-:W-:-:S02]  /*5790*/  FMUL.FTZ R168, R196, c[0x0][0x2d0] ;  /* 0x0000b400c4a87a20 */ /* 0x000fc40000410000 */
[--C-:B------:R-:W-:Y:S01]  /*57a0*/  FFMA.FTZ R118, R112, c[0x0][0x2d0], -R114.reuse ;  /* 0x0000b40070767a23 */ /* 0x100fe20000010872 */
[----:B------:R-:W-:Y:S01]  /*57b0*/  FSEL R113, R113, RZ, P0 ;  /* 0x000000ff71717208 */ /* 0x000fe20000000000 */
[C---:B------:R-:W-:Y:S01]  /*57c0*/  FMUL.FTZ R112, R0.reuse, c[0x0][0x2d0] ;  /* 0x0000b40000707a20 */ /* 0x040fe20000410000 */
[----:B------:R-:W-:Y:S01]  /*57d0*/  FSETP.NEU.FTZ.AND P0, PT, R0, -INF , PT ;  /* 0xff8000000000780b */ /* 0x000fe20003f1d000 */
[----:B------:R-:W2:Y:S01]  /*57e0*/  LDSM.16.MT88.4 R148, [R245] ;  /* 0x00000000f594783b */ /* 0x000ea20000004200 */
[--C-:B------:R-:W-:Y:S01]  /*57f0*/  FFMA.FTZ R123, R111, c[0x0][0x2d0], -R114.reuse ;  /* 0x0000b4006f7b7a23 */ /* 0x100fe20000010872 */
[----:B------:R-:W-:Y:S01]  /*5800*/  MUFU.EX2 R118, R118 ;  /* 0x0000007600767308 */ /* 0x000fe20000000800 */
[----:B------:R-:W-:Y:S01]  /*5810*/  FSEL R112, R112, RZ, P0 ;  /* 0x000000ff70707208 */ /* 0x000fe20000000000 */
[----:B------:R-:W3:Y:S01]  /*5820*/  LDSM.16.MT88.4 R140, [R244] ;  /* 0x00000000f48c783b */ /* 0x000ee20000004200 */
[----:B------:R-:W-:Y:S01]  /*5830*/  FSETP.NEU.FTZ.AND P0, PT, R196, -INF , PT ;  /* 0xff800000c400780b */ /* 0x000fe20003f1d000 */
[----:B------:R-:W-:-:S02]  /*5840*/  FFMA.FTZ R110, R117, c[0x0][0x2d0], -R114 ;  /* 0x0000b400756e7a23 */ /* 0x000fc40000010872 */
[----:B------:R-:W4:Y:S01]  /*5850*/  LDSM.16.MT88.4 R132, [R243] ;  /* 0x00000000f384783b */ /* 0x000f220000004200 */
[----:B------:R-:W-:Y:S01]  /*5860*/  FSEL R168, R168, RZ, P0 ;  /* 0x000000ffa8a87208 */ /* 0x000fe20000000000 */
[--C-:B------:R-:W-:Y:S01]  /*5870*/  FFMA.FTZ R178, R41, c[0x0][0x2d0], -R114.reuse ;  /* 0x0000b40029b27a23 */ /* 0x100fe20000010872 */
[----:B------:R-:W5:Y:S01]  /*5880*/  MUFU.EX2 R123, R123 ;  /* 0x0000007b007b7308 */ /* 0x000f620000000800 */
[----:B------:R-:W1:Y:S01]  /*5890*/  LDSM.16.MT88.4 R80, [R246+0x2000] ;  /* 0x00200000f650783b */ /* 0x000e620000004200 */
[----:B------:R-:W-:Y:S02]  /*58a0*/  FFMA.FTZ R177, R31, c[0x0][0x2d0], -R114 ;  /* 0x0000b4001fb17a23 */ /* 0x000fe40000010872 */
[--C-:B------:R-:W-:Y:S01]  /*58b0*/  FFMA.FTZ R176, R43, c[0x0][0x2d0], -R113.reuse ;  /* 0x0000b4002bb07a23 */ /* 0x100fe20000010871 */
[----:B------:R-:W-:Y:S01]  /*58c0*/  LDSM.16.MT88.4 R60, [R246+0x800] ;  /* 0x00080000f63c783b */ /* 0x000fe20000004200 */
[--C-:B------:R-:W-:Y:S02]  /*58d0*/  FFMA.FTZ R171, R42, c[0x0][0x2d0], -R113.reuse ;  /* 0x0000b4002aab7a23 */ /* 0x100fe40000010871 */
[--C-:B------:R-:W-:Y:S01]  /*58e0*/  FFMA.FTZ R122, R96, c[0x0][0x2d0], -R113.reuse ;  /* 0x0000b400607a7a23 */ /* 0x100fe20000010871 */
[----:B------:R-:W-:Y:S01]  /*58f0*/  MUFU.EX2 R178, R178 ;  /* 0x000000b200b27308 */ /* 0x000fe20000000800 */
[----:B------:R-:W-:Y:S01]  /*5900*/  FFMA.FTZ R117, R97, c[0x0][0x2d0], -R113 ;  /* 0x0000b40061757a23 */ /* 0x000fe20000010871 */
[----:B------:R-:W-:Y:S01]  /*5910*/  LDSM.16.MT88.4 R52, [R244+0x800] ;  /* 0x00080000f434783b */ /* 0x000fe20000004200 */
[----:B------:R-:W-:-:S02]  /*5920*/  FFMA.FTZ R170, R15, c[0x0][0x2d0], -R112 ;  /* 0x0000b4000faa7a23 */ /* 0x000fc40000010870 */
[--C-:B------:R-:W-:Y:S02]  /*5930*/  FFMA.FTZ R169, R108, c[0x0][0x2d0], -R112.reuse ;  /* 0x0000b4006ca97a23 */ /* 0x100fe40000010870 */
[--C-:B------:R-:W-:Y:S01]  /*5940*/  FFMA.FTZ R121, R14, c[0x0][0x2d0], -R112.reuse ;  /* 0x0000b4000e797a23 */ /* 0x100fe20000010870 */
[----:B------:R-:W2:Y:S01]  /*5950*/  MUFU.EX2 R177, R177 ;  /* 0x000000b100b17308 */ /* 0x000ea20000000800 */
[----:B------:R-:W-:Y:S01]  /*5960*/  FFMA.FTZ R116, R13, c[0x0][0x2d0], -R112 ;  /* 0x0000b4000d747a23 */ /* 0x000fe20000010870 */
[----:B-----5:R-:W-:Y:S01]  /*5970*/  F2FP.PACK_AB R130, R118, R123 ;  /* 0x0000007b7682723e */ /* 0x020fe200000000ff */
[--C-:B------:R-:W-:Y:S02]  /*5980*/  FFMA.FTZ R120, R47, c[0x0][0x2d0], -R168.reuse ;  /* 0x0000b4002f787a23 */ /* 0x100fe400000108a8 */
        /* <DEDUP_REMOVED lines=8> */
[----:B------:R-:W5:Y:S01]  /*5a10*/  MUFU.EX2 R171, R171 ;  /* 0x000000ab00ab7308 */ /* 0x000f620000000800 */
[----:B------:R-:W-:Y:S01]  /*5a20*/  FFMA.FTZ R8, R57, c[0x0][0x2d0], -R113 ;  /* 0x0000b40039087a23 */ /* 0x000fe20000010871 */
[----:B------:R-:W3:Y:S01]  /*5a30*/  LDSM.16.MT88.4 R96, [R245+0x2000] ;  /* 0x00200000f560783b */ /* 0x000ee20000004200 */
[--C-:B------:R-:W-:Y:S01]  /*5a40*/  FFMA.FTZ R4, R48, c[0x0][0x2d0], -R168.reuse ;  /* 0x0000b40030047a23 */ /* 0x100fe200000108a8 */
[----:B--2---:R-:W-:Y:S01]  /*5a50*/  F2FP.PACK_AB R128, R177, R178 ;  /* 0x000000b2b180723e */ /* 0x004fe200000000ff */
[----:B------:R-:W-:Y:S01]  /*5a60*/  FFMA.FTZ R20, R49, c[0x0][0x2d0], -R168 ;  /* 0x0000b40031147a23 */ /* 0x000fe200000108a8 */
[----:B------:R-:W2:Y:S01]  /*5a70*/  LDSM.16.MT88.4 R56, [R245+0x800] ;  /* 0x00080000f538783b */ /* 0x000ea20000004200 */
[--C-:B------:R-:W-:Y:S01]  /*5a80*/  FFMA.FTZ R66, R30, c[0x0][0x2d0], -R114.reuse ;  /* 0x0000b4001e427a23 */ /* 0x100fe20000010872 */
[----:B------:R-:W-:Y:S01]  /*5a90*/  MUFU.EX2 R122, R122 ;  /* 0x0000007a007a7308 */ /* 0x000fe20000000800 */
[--C-:B------:R-:W-:Y:S01]  /*5aa0*/  FFMA.FTZ R11, R29, c[0x0][0x2d0], -R114.reuse ;  /* 0x0000b4001d0b7a23 */ /* 0x100fe20000010872 */
[----:B------:R-:W2:Y:S01]  /*5ab0*/  LDSM.16.MT88.4 R48, [R243+0x800] ;  /* 0x00080000f330783b */ /* 0x000ea20000004200 */
[----:B------:R-:W-:-:S02]  /*5ac0*/  FFMA.FTZ R10, R28, c[0x0][0x2d0], -R114 ;  /* 0x0000b4001c0a7a23 */ /* 0x000fc40000010872 */
[--C-:B------:R-:W-:Y:S02]  /*5ad0*/  FFMA.FTZ R108, R12, c[0x0][0x2d0], -R112.reuse ;  /* 0x0000b4000c6c7a23 */ /* 0x100fe40000010870 */
[--C-:B------:R-:W-:Y:S01]  /*5ae0*/  FFMA.FTZ R26, R84, c[0x0][0x2d0], -R112.reuse ;  /* 0x0000b400541a7a23 */ /* 0x100fe20000010870 */
[----:B------:R-:W1:Y:S01]  /*5af0*/  MUFU.EX2 R117, R117 ;  /* 0x0000007500757308 */ /* 0x000e620000000800 */
[----:B-----5:R-:W-:Y:S01]  /*5b00*/  F2FP.PACK_AB R129, R171, R176 ;  /* 0x000000b0ab81723e */ /* 0x020fe200000000ff */
[--C-:B------:R-:W-:Y:S02]  /*5b10*/  FFMA.FTZ R7, R72, c[0x0][0x2d0], -R112.reuse ;  /* 0x0000b40048077a23 */ /* 0x100fe40000010870 */
[----:B------:R-:W-:Y:S02]  /*5b20*/  FFMA.FTZ R6, R73, c[0x0][0x2d0], -R112 ;  /* 0x0000b40049067a23 */ /* 0x000fe40000010870 */
[--C-:B------:R-:W-:Y:S02]  /*5b30*/  FFMA.FTZ R25, R85, c[0x0][0x2d0], -R168.reuse ;  /* 0x0000b40055197a23 */ /* 0x100fe400000108a8 */
[----:B------:R-:W-:Y:S01]  /*5b40*/  MUFU.EX2 R170, R170 ;  /* 0x000000aa00aa7308 */ /* 0x000fe20000000800 */
[----:B------:R-:W-:-:S02]  /*5b50*/  FFMA.FTZ R5, R40, c[0x0][0x2d0], -R168 ;  /* 0x0000b40028057a23 */ /* 0x000fc400000108a8 */
[----:B------:R-:W5:Y:S01]  /*5b60*/  LDSM.16.MT88.4 R40, [R245+0x2800] ;  /* 0x00280000f528783b */ /* 0x000f620000004200 */
[--C-:B------:R-:W-:Y:S02]  /*5b70*/  FFMA.FTZ R19, R19, c[0x0][0x2d0], -R114.reuse ;  /* 0x0000b40013137a23 */ /* 0x100fe40000010872 */
[--C-:B------:R-:W-:Y:S02]  /*5b80*/  FFMA.FTZ R18, R18, c[0x0][0x2d0], -R114.reuse ;  /* 0x0000b40012127a23 */ /* 0x100fe40000010872 */
[----:B------:R-:W3:Y:S01]  /*5b90*/  MUFU.EX2 R169, R169 ;  /* 0x000000a900a97308 */ /* 0x000ee20000000800 */
[----:B-1----:R-:W-:Y:S01]  /*5ba0*/  F2FP.PACK_AB R131, R117, R122 ;  /* 0x0000007a7583723e */ /* 0x002fe200000000ff */
[--C-:B------:R-:W-:Y:S02]  /*5bb0*/  FFMA.FTZ R17, R17, c[0x0][0x2d0], -R114.reuse ;  /* 0x0000b40011117a23 */ /* 0x100fe40000010872 */
[----:B------:R-:W-:Y:S02]  /*5bc0*/  FFMA.FTZ R16, R16, c[0x0][0x2d0], -R114 ;  /* 0x0000b40010107a23 */ /* 0x000fe40000010872 */
[----:B------:R-:W-:-:S02]  /*5bd0*/  FFMA.FTZ R94, R94, c[0x0][0x2d0], -R113 ;  /* 0x0000b4005e5e7a23 */ /* 0x000fc40000010871 */
[----:B------:R-:W-:Y:S01]  /*5be0*/  MUFU.EX2 R121, R121 ;  /* 0x0000007900797308 */ /* 0x000fe20000000800 */
[C---:B------:R-:W-:Y:S01]  /*5bf0*/  HMMA.16816.F32 R160, R128.reuse, R156, RZ ;  /* 0x0000009c80a0723c */ /* 0x040fe200000018ff */
[--C-:B------:R-:W-:Y:S02]  /*5c00*/  FFMA.FTZ R93, R93, c[0x0][0x2d0], -R113.reuse ;  /* 0x0000b4005d5d7a23 */ /* 0x100fe40000010871 */
[--C-:B------:R-:W-:Y:S02]  /*5c10*/  FFMA.FTZ R92, R92, c[0x0][0x2d0], -R113.reuse ;  /* 0x0000b4005c5c7a23 */ /* 0x100fe40000010871 */
[--C-:B------:R-:W-:Y:S02]  /*5c20*/  FFMA.FTZ R79, R79, c[0x0][0x2d0], -R113.reuse ;  /* 0x0000b4004f4f7a23 */ /* 0x100fe40000010871 */
[----:B------:R-:W1:Y:S01]  /*5c30*/  MUFU.EX2 R116, R116 ;  /* 0x0000007400747308 */ /* 0x000e620000000800 */
[----:B---3--:R-:W-:Y:S01]  /*5c40*/  F2FP.PACK_AB R28, R169, R170 ;  /* 0x000000aaa91c723e */ /* 0x008fe200000000ff */
[----:B------:R-:W-:Y:S01]  /*5c50*/  HMMA.16816.F32 R152, R128, R148, RZ ;  /* 0x000000948098723c */ /* 0x000fe200000018ff */
[----:B------:R-:W-:-:S02]  /*5c60*/  FFMA.FTZ R78, R78, c[0x0][0x2d0], -R113 ;  /* 0x0000b4004e4e7a23 */ /* 0x000fc40000010871 */
[--C-:B------:R-:W-:Y:S02]  /*5c70*/  FFMA.FTZ R77, R77, c[0x0][0x2d0], -R113.reuse ;  /* 0x0000b4004d4d7a23 */ /* 0x100fe40000010871 */
[--C-:B------:R-:W-:Y:S01]  /*5c80*/  FFMA.FTZ R76, R76, c[0x0][0x2d0], -R113.reuse ;  /* 0x0000b4004c4c7a23 */ /* 0x100fe20000010871 */
[----:B------:R-:W-:Y:S01]  /*5c90*/  MUFU.EX2 R120, R120 ;  /* 0x0000007800787308 */ /* 0x000fe20000000800 */
[----:B------:R-:W-:Y:S01]  /*5ca0*/  FFMA.FTZ R67, R67, c[0x0][0x2d0], -R113 ;  /* 0x0000b40043437a23 */ /* 0x000fe20000010871 */
[C---:B------:R-:W-:Y:S01]  /*5cb0*/  HMMA.16816.F32 R144, R128.reuse, R140, RZ ;  /* 0x0000008c8090723c */ /* 0x040fe200000018ff */
[----:B------:R-:W-:Y:S02]  /*5cc0*/  FADD.FTZ R177, R178, R177 ;  /* 0x000000b1b2b17221 */ /* 0x000fe40000010000 */
[----:B------:R-:W-:Y:S02]  /*5cd0*/  FADD.FTZ R169, R170, R169 ;  /* 0x000000a9aaa97221 */ /* 0x000fe40000010000 */
[----:B------:R-:W-:Y:S01]  /*5ce0*/  FADD.FTZ R123, R123, R177 ;  /* 0x000000b17b7b7221 */ /* 0x000fe20000010000 */
[----:B------:R-:W3:Y:S01]  /*5cf0*/  MUFU.EX2 R119, R119 ;  /* 0x0000007700777308 */ /* 0x000ee20000000800 */
[----:B-1----:R-:W-:Y:S01]  /*5d00*/  F2FP.PACK_AB R30, R116, R121 ;  /* 0x00000079741e723e */ /* 0x002fe200000000ff */
[----:B----4-:R-:W-:Y:S01]  /*5d10*/  HMMA.16816.F32 R136, R128, R132, RZ ;  /* 0x000000848088723c */ /* 0x010fe200000018ff */
[----:B------:R-:W-:-:S02]  /*5d20*/  FADD.FTZ R123, R118, R123 ;  /* 0x0000007b767b7221 */ /* 0x000fc40000010000 */
[----:B------:R-:W-:Y:S02]  /*5d30*/  FADD.FTZ R121, R121, R169 ;  /* 0x000000a979797221 */ /* 0x000fe40000010000 */
[----:B------:R-:W-:Y:S01]  /*5d40*/  FADD.FTZ R171, R176, R171 ;  /* 0x000000abb0ab7221 */ /* 0x000fe20000010000 */
[----:B------:R-:W1:Y:S01]  /*5d50*/  MUFU.EX2 R111, R111 ;  /* 0x0000006f006f7308 */ /* 0x000e620000000800 */
[----:B------:R-:W-:Y:S01]  /*5d60*/  FADD.FTZ R121, R116, R121 ;  /* 0x0000007974797221 */ /* 0x000fe20000010000 */
[----:B------:R-:W-:Y:S01]  /*5d70*/  HMMA.16816.F32 R68, R128, R80, RZ ;  /* 0x000000508044723c */ /* 0x000fe200000018ff */
[----:B------:R-:W-:-:S04]  /*5d80*/  FADD.FTZ R122, R122, R171 ;  /* 0x000000ab7a7a7221 */ /* 0x000fc80000010000 */
[----:B------:R-:W-:Y:S01]  /*5d90*/  FADD.FTZ R122, R117, R122 ;  /* 0x0000007a757a7221 */ /* 0x000fe20000010000 */
[----:B------:R-:W4:Y:S01]  /*5da0*/  MUFU.EX2 R95, R95 ;  /* 0x0000005f005f7308 */ /* 0x000f220000000800 */
[----:B---3--:R-:W-:Y:S01]  /*5db0*/  F2FP.PACK_AB R29, R119, R120 ;  /* 0x00000078771d723e */ /* 0x008fe200000000ff */
[----:B------:R-:W-:Y:S01]  /*5dc0*/  HMMA.16816.F32 R84, R128, R96, RZ ;  /* 0x000000608054723c */ /* 0x000fe200000018ff */
[----:B------:R-:W-:-:S05]  /*5dd0*/  FADD.FTZ R119, R120, R119 ;  /* 0x0000007778777221 */ /* 0x000fca0000010000 */
[----:B------:R-:W3:Y:S01]  /*5de0*/  MUFU.EX2 R110, R110 ;  /* 0x0000006e006e7308 */ /* 0x000ee20000000800 */
[----:B-1----:R-:W-:Y:S01]  /*5df0*/  FADD.FTZ R119, R111, R119 ;  /* 0x000000776f777221 */ /* 0x002fe20000010000 */
[----:B----4-:R-:W-:-:S06]  /*5e00*/  F2FP.PACK_AB R31, R95, R111 ;  /* 0x0000006f5f1f723e */ /* 0x010fcc00000000ff */
[----:B------:R-:W1:Y:S01]  /*5e10*/  MUFU.EX2 R66, R66 ;  /* 0x0000004200427308 */ /* 0x000e620000000800 */
[----:B------:R-:W-:Y:S01]  /*5e20*/  HMMA.16816.F32 R164, R28, R156, RZ ;  /* 0x0000009c1ca4723c */ /* 0x000fe200000018ff */
[----:B---3--:R-:W-:-:S06]  /*5e30*/  FADD.FTZ R123, R110, R123 ;  /* 0x0000007b6e7b7221 */ /* 0x008fcc0000010000 */
[----:B------:R-:W3:Y:S01]  /*5e40*/  MUFU.EX2 R11, R11 ;  /* 0x0000000b000b7308 */ /* 0x000ee20000000800 */
[C---:B------:R-:W-:Y:S07]  /*5e50*/  HMMA.16816.F32 R172, R28.reuse, R148, RZ ;  /* 0x000000941cac723c */ /* 0x040fee00000018ff */
[----:B------:R-:W4:Y:S01]  /*5e60*/  MUFU.EX2 R10, R10 ;  /* 0x0000000a000a7308 */ /* 0x000f220000000800 */
[C---:B-1----:R-:W-:Y:S01]  /*5e70*/  F2FP.PACK_AB R12, R66.reuse, R110 ;  /* 0x0000006e420c723e */ /* 0x042fe200000000ff */
[----:B------:R-:W-:Y:S01]  /*5e80*/  FADD.FTZ R66, R66, R123 ;  /* 0x0000007b42427221 */ /* 0x000fe20000010000 */
[----:B------:R-:W-:Y:S05]  /*5e90*/  HMMA.16816.F32 R180, R28, R140, RZ ;  /* 0x0000008c1cb4723c */ /* 0x000fea00000018ff */
[----:B------:R-:W1:Y:S01]  /*5ea0*/  MUFU.EX2 R109, R109 ;  /* 0x0000006d006d7308 */ /* 0x000e620000000800 */
[----:B---3--:R-:W-:-:S02]  /*5eb0*/  FADD.FTZ R66, R11, R66 ;  /* 0x000000420b427221 */ /* 0x008fc40000010000 */
[C---:B------:R-:W-:Y:S05]  /*5ec0*/  HMMA.16816.F32 R188, R28.reuse, R132, RZ ;  /* 0x000000841cbc723c */ /* 0x040fea00000018ff */
[----:B------:R-:W3:Y:S01]  /*5ed0*/  MUFU.EX2 R27, R27 ;  /* 0x0000001b001b7308 */ /* 0x000ee20000000800 */
[C---:B----4-:R-:W-:Y:S01]  /*5ee0*/  F2FP.PACK_AB R14, R10.reuse, R11 ;  /* 0x0000000b0a0e723e */ /* 0x050fe200000000ff */
[----:B------:R-:W-:Y:S01]  /*5ef0*/  FADD.FTZ R66, R10, R66 ;  /* 0x000000420a427221 */ /* 0x000fe20000010000 */
[----:B------:R-:W-:Y:S05]  /*5f00*/  HMMA.16816.F32 R72, R28, R80, RZ ;  /* 0x000000501c48723c */ /* 0x000fea00000018ff */
[----:B------:R-:W-:Y:S01]  /*5f10*/  MUFU.EX2 R9, R9 ;  /* 0x0000000900097308 */ /* 0x000fe20000000800 */
[----:B-1----:R-:W-:-:S02]  /*5f20*/  FADD.FTZ R122, R109, R122 ;  /* 0x0000007a6d7a7221 */ /* 0x002fc40000010000 */
[--C-:B------:R-:W-:Y:S01]  /*5f30*/  FFMA.FTZ R80, R24, c[0x0][0x2d0], -R114.reuse ;  /* 0x0000b40018507a23 */ /* 0x100fe20000010872 */
[----:B------:R-:W-:Y:S01]  /*5f40*/  HMMA.16816.F32 R88, R28, R96, RZ ;  /* 0x000000601c58723c */ /* 0x000fe200000018ff */
[----:B------:R-:W-:-:S03]  /*5f50*/  FFMA.FTZ R81, R23, c[0x0][0x2d0], -R114 ;  /* 0x0000b40017517a23 */ /* 0x000fc60000010872 */
[----:B------:R-:W1:Y:S01]  /*5f60*/  MUFU.EX2 R8, R8 ;  /* 0x0000000800087308 */ /* 0x000e620000000800 */
[----:B---3--:R-:W-:Y:S01]  /*5f70*/  F2FP.PACK_AB R13, R27, R109 ;  /* 0x0000006d1b0d723e */ /* 0x008fe200000000ff */
[--C-:B------:R-:W-:Y:S02]  /*5f80*/  FFMA.FTZ R23, R104, c[0x0][0x2d0], -R168.reuse ;  /* 0x0000b40068177a23 */ /* 0x100fe400000108a8 */
[----:B------:R-:W-:Y:S02]  /*5f90*/  FFMA.FTZ R24, R102, c[0x0][0x2d0], -R168 ;  /* 0x0000b40066187a23 */ /* 0x000fe400000108a8 */
[----:B------:R-:W-:Y:S02]  /*5fa0*/  FFMA.FTZ R96, R22, c[0x0][0x2d0], -R114 ;  /* 0x0000b40016607a23 */ /* 0x000fe40000010872 */
[----:B------:R-:W3:Y:S01]  /*5fb0*/  MUFU.EX2 R108, R108 ;  /* 0x0000006c006c7308 */ /* 0x000ee20000000800 */
[----:B------:R-:W-:-:S07]  /*5fc0*/  FFMA.FTZ R22, R107, c[0x0][0x2d0], -R168 ;  /* 0x0000b4006b167a23 */ /* 0x000fce00000108a8 */
[----:B------:R-:W4:Y:S01]  /*5fd0*/  MUFU.EX2 R26, R26 ;  /* 0x0000001a001a7308 */ /* 0x000f220000000800 */
[----:B-1----:R-:W-:-:S07]  /*5fe0*/  F2FP.PACK_AB R15, R8, R9 ;  /* 0x00000009080f723e */ /* 0x002fce00000000ff */
[----:B------:R-:W1:Y:S01]  /*5ff0*/  MUFU.EX2 R7, R7 ;  /* 0x0000000700077308 */ /* 0x000e620000000800 */
[----:B------:R-:W-:Y:S01]  /*6000*/  HMMA.16816.F32 R160, R12, R60, R160 ;  /* 0x0000003c0ca0723c */ /* 0x000fe200000018a0 */
[----:B---3--:R-:W-:-:S06]  /*6010*/  FADD.FTZ R121, R108, R121 ;  /* 0x000000796c797221 */ /* 0x008fcc0000010000 */
[----:B------:R-:W3:Y:S01]  /*6020*/  MUFU.EX2 R6, R6 ;  /* 0x0000000600067308 */ /* 0x000ee20000000800 */
[C---:B----4-:R-:W-:Y:S01]  /*6030*/  F2FP.PACK_AB R124, R26.reuse, R108 ;  /* 0x0000006c1a7c723e */ /* 0x050fe200000000ff */
[C---:B--2---:R-:W-:Y:S01]  /*6040*/  HMMA.16816.F32 R152, R12.reuse, R56, R152 ;  /* 0x000000380c98723c */ /* 0x044fe20000001898 */
[----:B------:R-:W-:Y:S02]  /*6050*/  FADD.FTZ R108, R95, R119 ;  /* 0x000000775f6c7221 */ /* 0x000fe40000010000 */
[----:B------:R-:W-:Y:S02]  /*6060*/  FADD.FTZ R26, R26, R121 ;  /* 0x000000791a1a7221 */ /* 0x000fe40000010000 */
[----:B------:R-:W-:Y:S01]  /*6070*/  FADD.FTZ R95, R27, R122 ;  /* 0x0000007a1b5f7221 */ /* 0x000fe20000010000 */
[----:B------:R-:W2:Y:S01]  /*6080*/  MUFU.EX2 R25, R25 ;  /* 0x0000001900197308 */ /* 0x000ea20000000800 */
[----:B-1----:R-:W-:Y:S01]  /*6090*/  FADD.FTZ R26, R7, R26 ;  /* 0x0000001a071a7221 */ /* 0x002fe20000010000 */
[----:B------:R-:W-:Y:S01]  /*60a0*/  HMMA.16816.F32 R144, R12, R52, R144 ;  /* 0x000000340c90723c */ /* 0x000fe20000001890 */
[----:B------:R-:W-:-:S04]  /*60b0*/  FADD.FTZ R95, R9, R95 ;  /* 0x0000005f095f7221 */ /* 0x000fc80000010000 */
[----:B------:R-:W-:Y:S01]  /*60c0*/  FADD.FTZ R95, R8, R95 ;  /* 0x0000005f085f7221 */ /* 0x000fe20000010000 */
[----:B------:R-:W1:Y:S01]  /*60d0*/  MUFU.EX2 R5, R5 ;  /* 0x0000000500057308 */ /* 0x000e620000000800 */
[C---:B---3--:R-:W-:Y:S01]  /*60e0*/  F2FP.PACK_AB R126, R6.reuse, R7 ;  /* 0x00000007067e723e */ /* 0x048fe200000000ff */
[----:B------:R-:W-:Y:S01]  /*60f0*/  HMMA.16816.F32 R136, R12, R48, R136 ;  /* 0x000000300c88723c */ /* 0x000fe20000001888 */
[----:B------:R-:W-:-:S05]  /*6100*/  FADD.FTZ R26, R6, R26 ;  /* 0x0000001a061a7221 */ /* 0x000fca0000010000 */
[----:B------:R-:W-:Y:S01]  /*6110*/  MUFU.EX2 R4, R4 ;  /* 0x0000000400047308 */ /* 0x000fe20000000800 */
[----:B--2---:R-:W-:Y:S01]  /*6120*/  FADD.FTZ R108, R25, R108 ;  /* 0x0000006c196c7221 */ /* 0x004fe20000010000 */
[C---:B------:R-:W-:Y:S06]  /*6130*/  HMMA.16816.F32 R68, R12.reuse, R44, R68 ;  /* 0x0000002c0c44723c */ /* 0x040fec0000001844 */
[----:B------:R-:W2:Y:S01]  /*6140*/  MUFU.EX2 R20, R20 ;  /* 0x0000001400147308 */ /* 0x000ea20000000800 */
[C---:B-1----:R-:W-:Y:S01]  /*6150*/  F2FP.PACK_AB R125, R5.reuse, R25 ;  /* 0x00000019057d723e */ /* 0x042fe200000000ff */
[----:B-----5:R-:W-:Y:S01]  /*6160*/  HMMA.16816.F32 R84, R12, R40, R84 ;  /* 0x000000280c54723c */ /* 0x020fe20000001854 */
[----:B------:R-:W-:-:S05]  /*6170*/  FADD.FTZ R108, R5, R108 ;  /* 0x0000006c056c7221 */ /* 0x000fca0000010000 */
[----:B------:R-:W1:Y:S01]  /*6180*/  MUFU.EX2 R80, R80 ;  /* 0x0000005000507308 */ /* 0x000e620000000800 */
[----:B--2---:R-:W-:-:S07]  /*6190*/  F2FP.PACK_AB R127, R20, R4 ;  /* 0x00000004147f723e */ /* 0x004fce00000000ff */
[----:B------:R-:W2:Y:S01]  /*61a0*/  MUFU.EX2 R81, R81 ;  /* 0x0000005100517308 */ /* 0x000ea20000000800 */
[----:B------:R-:W-:-:S07]  /*61b0*/  FADD.FTZ R4, R4, R108 ;  /* 0x0000006c04047221 */ /* 0x000fce0000010000 */
[----:B------:R-:W-:Y:S01]  /*61c0*/  MUFU.EX2 R111, R18 ;  /* 0x00000012006f7308 */ /* 0x000fe20000000800 */
[----:B------:R-:W-:Y:S01]  /*61d0*/  HMMA.16816.F32 R164, R124, R60, R164 ;  /* 0x0000003c7ca4723c */ /* 0x000fe200000018a4 */
[----:B-1----:R-:W-:Y:S02]  /*61e0*/  FADD.FTZ R5, R80, R66 ;  /* 0x0000004250057221 */ /* 0x002fe40000010000 */
[----:B------:R-:W-:-:S04]  /*61f0*/  FADD.FTZ R4, R20, R4 ;  /* 0x0000000414047221 */ /* 0x000fc80000010000 */
[----:B------:R-:W-:Y:S01]  /*6200*/  FFMA.FTZ R60, R21, c[0x0][0x2d0], -R114 ;  /* 0x0000b400153c7a23 */ /* 0x000fe20000010872 */
[C---:B------:R-:W-:Y:S01]  /*6210*/  HMMA.16816.F32 R172, R124.reuse, R56, R172 ;  /* 0x000000387cac723c */ /* 0x040fe200000018ac */
[--C-:B------:R-:W-:Y:S01]  /*6220*/  FFMA.FTZ R21, R39, c[0x0][0x2d0], -R112.reuse ;  /* 0x0000b40027157a23 */ /* 0x100fe20000010870 */
[----:B------:R-:W-:Y:S01]  /*6230*/  MUFU.EX2 R97, R17 ;  /* 0x0000001100617308 */ /* 0x000fe20000000800 */
[--C-:B------:R-:W-:Y:S01]  /*6240*/  FFMA.FTZ R61, R33, c[0x0][0x2d0], -R112.reuse ;  /* 0x0000b400213d7a23 */ /* 0x100fe20000010870 */
[C---:B--2---:R-:W-:Y:S01]  /*6250*/  F2FP.PACK_AB R20, R81.reuse, R80 ;  /* 0x000000505114723e */ /* 0x044fe200000000ff */
[----:B------:R-:W-:Y:S02]  /*6260*/  FADD.FTZ R5, R81, R5 ;  /* 0x0000000551057221 */ /* 0x000fe40000010000 */
[--C-:B------:R-:W-:Y:S01]  /*6270*/  FFMA.FTZ R56, R35, c[0x0][0x2d0], -R112.reuse ;  /* 0x0000b40023387a23 */ /* 0x100fe20000010870 */
[C---:B------:R-:W-:Y:S01]  /*6280*/  HMMA.16816.F32 R180, R124.reuse, R52, R180 ;  /* 0x000000347cb4723c */ /* 0x040fe200000018b4 */
[--C-:B------:R-:W-:Y:S01]  /*6290*/  FFMA.FTZ R57, R34, c[0x0][0x2d0], -R112.reuse ;  /* 0x0000b40022397a23 */ /* 0x100fe20000010870 */
[----:B------:R-:W1:Y:S05]  /*62a0*/  MUFU.EX2 R96, R96 ;  /* 0x0000006000607308 */ /* 0x000e6a0000000800 */
[--C-:B------:R-:W-:Y:S01]  /*62b0*/  FFMA.FTZ R52, R36, c[0x0][0x2d0], -R112.reuse ;  /* 0x0000b40024347a23 */ /* 0x100fe20000010870 */
[C---:B------:R-:W-:Y:S01]  /*62c0*/  HMMA.16816.F32 R188, R124.reuse, R48, R188 ;  /* 0x000000307cbc723c */ /* 0x040fe200000018bc */
[--C-:B------:R-:W-:Y:S01]  /*62d0*/  FFMA.FTZ R53, R32, c[0x0][0x2d0], -R112.reuse ;  /* 0x0000b40020357a23 */ /* 0x100fe20000010870 */
[----:B------:R-:W2:Y:S01]  /*62e0*/  MUFU.EX2 R60, R60 ;  /* 0x0000003c003c7308 */ /* 0x000ea20000000800 */
[----:B------:R-:W3:Y:S04]  /*62f0*/  LDSM.16.MT88.4 R32, [R243+0x2000] ;  /* 0x00200000f320783b */ /* 0x000ee80000004200 */
[----:B------:R-:W-:Y:S01]  /*6300*/  FFMA.FTZ R49, R37, c[0x0][0x2d0], -R112 ;  /* 0x0000b40025317a23 */ /* 0x000fe20000010870 */
[----:B------:R-:W-:Y:S01]  /*6310*/  HMMA.16816.F32 R72, R124, R44, R72 ;  /* 0x0000002c7c48723c */ /* 0x000fe20000001848 */
[----:B------:R-:W-:Y:S01]  /*6320*/  FFMA.FTZ R48, R106, c[0x0][0x2d0], -R168 ;  /* 0x0000b4006a307a23 */ /* 0x000fe200000108a8 */
[----:B------:R-:W4:Y:S01]  /*6330*/  MUFU.EX2 R94, R94 ;  /* 0x0000005e005e7308 */ /* 0x000f220000000800 */
[----:B-1----:R-:W-:-:S04]  /*6340*/  FADD.FTZ R6, R96, R5 ;  /* 0x0000000560067221 */ /* 0x002fc80000010000 */
[----:B------:R-:W-:Y:S01]  /*6350*/  FFMA.FTZ R44, R38, c[0x0][0x2d0], -R112 ;  /* 0x0000b400262c7a23 */ /* 0x000fe20000010870 */
[----:B------:R-:W-:Y:S01]  /*6360*/  HMMA.16816.F32 R88, R124, R40, R88 ;  /* 0x000000287c58723c */ /* 0x000fe20000001858 */
[----:B------:R-:W1:Y:S01]  /*6370*/  LDSM.16.MT88.4 R112, [R244+0x2000] ;  /* 0x00200000f470783b */ /* 0x000e620000004200 */
[----:B------:R-:W-:Y:S01]  /*6380*/  FFMA.FTZ R45, R105, c[0x0][0x2d0], -R168 ;  /* 0x0000b400692d7a23 */ /* 0x000fe200000108a8 */
[----:B------:R-:W5:Y:S01]  /*6390*/  MUFU.EX2 R93, R93 ;  /* 0x0000005d005d7308 */ /* 0x000f620000000800 */
[----:B--2---:R-:W-:Y:S01]  /*63a0*/  FADD.FTZ R6, R60, R6 ;  /* 0x000000063c067221 */ /* 0x004fe20000010000 */
[----:B------:R-:W2:Y:S02]  /*63b0*/  LDSM.16.MT88.4 R36, [R244+0x2800] ;  /* 0x00280000f424783b */ /* 0x000ea40000004200 */
[--C-:B------:R-:W-:Y:S02]  /*63c0*/  FFMA.FTZ R41, R103, c[0x0][0x2d0], -R168.reuse ;  /* 0x0000b40067297a23 */ /* 0x100fe400000108a8 */
[----:B------:R-:W-:-:S02]  /*63d0*/  FFMA.FTZ R40, R101, c[0x0][0x2d0], -R168 ;  /* 0x0000b40065287a23 */ /* 0x000fc400000108a8 */
[----:B------:R-:W-:Y:S01]  /*63e0*/  FFMA.FTZ R168, R100, c[0x0][0x2d0], -R168 ;  /* 0x0000b40064a87a23 */ /* 0x000fe200000108a8 */
[----:B------:R-:W-:Y:S01]  /*63f0*/  MUFU.EX2 R44, R44 ;  /* 0x0000002c002c7308 */ /* 0x000fe20000000800 */
[----:B----4-:R-:W-:-:S04]  /*6400*/  FADD.FTZ R95, R94, R95 ;  /* 0x0000005f5e5f7221 */ /* 0x010fc80000010000 */
[----:B-----5:R-:W-:-:S03]  /*6410*/  FADD.FTZ R5, R93, R95 ;  /* 0x0000005f5d057221 */ /* 0x020fc60000010000 */
[----:B------:R-:W-:Y:S01]  /*6420*/  MUFU.EX2 R49, R49 ;  /* 0x0000003100317308 */ /* 0x000fe20000000800 */
[-C--:B---3--:R-:W-:Y:S07]  /*6430*/  HMMA.16816.F32 R116, R128, R32.reuse, RZ ;  /* 0x000000208074723c */ /* 0x088fee00000018ff */
[----:B------:R-:W3:Y:S01]  /*6440*/  MUFU.EX2 R92, R92 ;  /* 0x0000005c005c7308 */ /* 0x000ee20000000800 */
[----:B------:R-:W-:Y:S07]  /*6450*/  HMMA.16816.F32 R120, R28, R32, RZ ;  /* 0x000000201c78723c */ /* 0x000fee00000018ff */
[----:B------:R-:W4:Y:S01]  /*6460*/  MUFU.EX2 R32, R21 ;  /* 0x0000001500207308 */ /* 0x000f220000000800 */
[-C--:B-1----:R-:W-:Y:S07]  /*6470*/  HMMA.16816.F32 R100, R128, R112.reuse, RZ ;  /* 0x000000708064723c */ /* 0x082fee00000018ff */
[----:B------:R-:W-:Y:S01]  /*6480*/  MUFU.EX2 R52, R52 ;  /* 0x0000003400347308 */ /* 0x000fe20000000800 */
[----:B---3--:R-:W-:Y:S01]  /*6490*/  FADD.FTZ R5, R92, R5 ;  /* 0x000000055c057221 */ /* 0x008fe20000010000 */
[----:B------:R-:W-:Y:S06]  /*64a0*/  HMMA.16816.F32 R104, R28, R112, RZ ;  /* 0x000000701c68723c */ /* 0x000fec00000018ff */
[----:B------:R-:W1:Y:S01]  /*64b0*/  MUFU.EX2 R79, R79 ;  /* 0x0000004f004f7308 */ /* 0x000e620000000800 */
[----:B----4-:R-:W-:Y:S01]  /*64c0*/  FADD.FTZ R8, R32, R26 ;  /* 0x0000001a20087221 */ /* 0x010fe20000010000 */
[----:B------:R-:W-:-:S03]  /*64d0*/  F2FP.PACK_AB R21, R93, R94 ;  /* 0x0000005e5d15723e */ /* 0x000fc600000000ff */
[----:B------:R-:W-:-:S03]  /*64e0*/  FADD.FTZ R8, R44, R8 ;  /* 0x000000082c087221 */ /* 0x000fc60000010000 */
[----:B------:R-:W-:Y:S08]  /*64f0*/  MUFU.EX2 R56, R56 ;  /* 0x0000003800387308 */ /* 0x000ff00000000800 */
[----:B------:R-:W-:Y:S01]  /*6500*/  MUFU.EX2 R77, R77 ;  /* 0x0000004d004d7308 */ /* 0x000fe20000000800 */
[----:B--2---:R-:W-:Y:S01]  /*6510*/  HMMA.16816.F32 R100, R12, R36, R100 ;  /* 0x000000240c64723c */ /* 0x004fe20000001864 */
[----:B-1----:R-:W-:Y:S01]  /*6520*/  FADD.FTZ R26, R79, R5 ;  /* 0x000000054f1a7221 */ /* 0x002fe20000010000 */
[----:B------:R-:W-:-:S05]  /*6530*/  F2FP.PACK_AB R10, R52, R49 ;  /* 0x00000031340a723e */ /* 0x000fca00000000ff */
[----:B------:R-:W1:Y:S01]  /*6540*/  MUFU.EX2 R25, R78 ;  /* 0x0000004e00197308 */ /* 0x000e620000000800 */
[----:B------:R-:W-:Y:S07]  /*6550*/  HMMA.16816.F32 R104, R124, R36, R104 ;  /* 0x000000247c68723c */ /* 0x000fee0000001868 */
[----:B------:R-:W2:Y:S08]  /*6560*/  MUFU.EX2 R36, R19 ;  /* 0x0000001300247308 */ /* 0x000eb00000000800 */
[----:B------:R3:W4:Y:S01]  /*6570*/  MUFU.EX2 R37, R16 ;  /* 0x0000001000257308 */ /* 0x0007220000000800 */
[----:B-1----:R-:W-:Y:S01]  /*6580*/  FADD.FTZ R26, R25, R26 ;  /* 0x0000001a191a7221 */ /* 0x002fe20000010000 */
[----:B------:R-:W-:Y:S01]  /*6590*/  F2FP.PACK_AB R25, R77, R25 ;  /* 0x000000194d19723e */ /* 0x000fe200000000ff */
[----:B--2---:R-:W-:-:S05]  /*65a0*/  FADD.FTZ R6, R36, R6 ;  /* 0x0000000624067221 */ /* 0x004fca0000010000 */
[----:B------:R-:W-:Y:S01]  /*65b0*/  MUFU.EX2 R57, R57 ;  /* 0x0000003900397308 */ /* 0x000fe20000000800 */
[----:B------:R-:W-:Y:S01]  /*65c0*/  FADD.FTZ R6, R111, R6 ;  /* 0x000000066f067221 */ /* 0x000fe20000010000 */
[----:B---3--:R-:W1:Y:S03]  /*65d0*/  LDSM.16.MT88.4 R16, [R243+0x2800] ;  /* 0x00280000f310783b */ /* 0x008e660000004200 */
[----:B------:R-:W-:-:S03]  /*65e0*/  FADD.FTZ R6, R97, R6 ;  /* 0x0000000661067221 */ /* 0x000fc60000010000 */
[----:B------:R2:W3:Y:S01]  /*65f0*/  MUFU.EX2 R9, R22 ;  /* 0x0000001600097308 */ /* 0x0004e20000000800 */
[----:B----4-:R-:W-:-:S05]  /*6600*/  FADD.FTZ R6, R37, R6 ;  /* 0x0000000625067221 */ /* 0x010fca0000010000 */
[----:B------:R5:W-:Y:S02]  /*6610*/  STL [R1+0xe0], R6 ;  /* 0x0000e00601007387 */ /* 0x000be40000100800 */
[----:B------:R5:W-:Y:S01]  /*6620*/  MUFU.EX2 R7, R23 ;  /* 0x0000001700077308 */ /* 0x000be20000000800 */
[----:B------:R-:W-:Y:S01]  /*6630*/  HMMA.16816.F32 R176, R28, R150, RZ ;  /* 0x000000961cb0723c */ /* 0x000fe200000018ff */
[----:B------:R-:W4:Y:S01]  /*6640*/  LDL R33, [R1+0xa8] ;  /* 0x0000a80001217983 */ /* 0x000f220000100800 */
[----:B--2---:R-:W-:-:S05]  /*6650*/  F2FP.PACK_AB R22, R60, R96 ;  /* 0x000000603c16723e */ /* 0x004fca00000000ff */
[----:B------:R-:W-:Y:S01]  /*6660*/  MUFU.EX2 R27, R76 ;  /* 0x0000004c001b7308 */ /* 0x000fe20000000800 */
[----:B------:R-:W-:Y:S01]  /*6670*/  HMMA.16816.F32 R184, R28, R142, RZ ;  /* 0x0000008e1cb8723c */ /* 0x000fe200000018ff */
[----:B---3--:R-:W-:-:S06]  /*6680*/  FADD.FTZ R4, R9, R4 ;  /* 0x0000000409047221 */ /* 0x008fcc0000010000 */
[----:B------:R-:W2:Y:S01]  /*6690*/  MUFU.EX2 R48, R48 ;  /* 0x0000003000307308 */ /* 0x000ea20000000800 */
[----:B-----5:R-:W-:Y:S01]  /*66a0*/  F2FP.PACK_AB R23, R79, R92 ;  /* 0x0000005c4f17723e */ /* 0x020fe200000000ff */
[----:B------:R-:W-:Y:S06]  /*66b0*/  HMMA.16816.F32 R192, R28, R134, RZ ;  /* 0x000000861cc0723c */ /* 0x000fec00000018ff */
[----:B------:R-:W3:Y:S02]  /*66c0*/  MUFU.EX2 R11, R45 ;  /* 0x0000002d000b7308 */ /* 0x000ee40000000800 */
[-C--:B-1----:R-:W-:Y:S06]  /*66d0*/  HMMA.16816.F32 R116, R12, R16.reuse, R116 ;  /* 0x000000100c74723c */ /* 0x082fec0000001874 */
[----:B------:R-:W1:Y:S01]  /*66e0*/  MUFU.EX2 R67, R67 ;  /* 0x0000004300437308 */ /* 0x000e620000000800 */
[----:B--2---:R-:W-:Y:S01]  /*66f0*/  FADD.FTZ R4, R48, R4 ;  /* 0x0000000430047221 */ /* 0x004fe20000010000 */
[----:B------:R-:W-:Y:S06]  /*6700*/  HMMA.16816.F32 R120, R124, R16, R120 ;  /* 0x000000107c78723c */ /* 0x000fec0000001878 */
[----:B------:R2:W-:Y:S01]  /*6710*/  MUFU.EX2 R16, R24 ;  /* 0x0000001800107308 */ /* 0x0005e20000000800 */
[----:B---3--:R-:W-:-:S02]  /*6720*/  FADD.FTZ R4, R11, R4 ;  /* 0x000000040b047221 */ /* 0x008fc40000010000 */
[----:B------:R-:W-:Y:S01]  /*6730*/  FADD.FTZ R17, R49, R8 ;  /* 0x0000000831117221 */ /* 0x000fe20000010000 */
[----:B------:R-:W-:Y:S01]  /*6740*/  F2FP.PACK_AB R8, R44, R32 ;  /* 0x000000202c08723e */ /* 0x000fe200000000ff */
[----:B------:R-:W-:Y:S01]  /*6750*/  FADD.FTZ R32, R77, R26 ;  /* 0x0000001a4d207221 */ /* 0x000fe20000010000 */
[----:B------:R-:W-:Y:S01]  /*6760*/  F2FP.PACK_AB R26, R37, R97 ;  /* 0x00000061251a723e */ /* 0x000fe200000000ff */
[----:B------:R-:W-:Y:S01]  /*6770*/  FADD.FTZ R17, R52, R17 ;  /* 0x0000001134117221 */ /* 0x000fe20000010000 */
[----:B------:R-:W3:Y:S01]  /*6780*/  MUFU.EX2 R5, R41 ;  /* 0x0000002900057308 */ /* 0x000ee20000000800 */
[----:B--2---:R-:W-:Y:S02]  /*6790*/  F2FP.PACK_AB R24, R111, R36 ;  /* 0x000000246f18723e */ /* 0x004fe400000000ff */
[----:B------:R-:W-:Y:S01]  /*67a0*/  FADD.FTZ R17, R56, R17 ;  /* 0x0000001138117221 */ /* 0x000fe20000010000 */
[----:B------:R-:W2:Y:S01]  /*67b0*/  LDL R36, [R1+0xac] ;  /* 0x0000ac0001247983 */ /* 0x000ea20000100800 */
[----:B------:R-:W-:Y:S01]  /*67c0*/  HMMA.16816.F32 R76, R28, R82, RZ ;  /* 0x000000521c4c723c */ /* 0x000fe200000018ff */
[----:B------:R-:W-:-:S02]  /*67d0*/  FADD.FTZ R32, R27, R32 ;  /* 0x000000201b207221 */ /* 0x000fc40000010000 */
[----:B------:R-:W5:Y:S01]  /*67e0*/  MUFU.EX2 R40, R40 ;  /* 0x0000002800287308 */ /* 0x000f620000000800 */
[----:B------:R-:W-:Y:S02]  /*67f0*/  FADD.FTZ R203, R57, R17 ;  /* 0x0000001139cb7221 */ /* 0x000fe40000010000 */
[----:B-1----:R-:W-:Y:S02]  /*6800*/  FADD.FTZ R6, R67, R32 ;  /* 0x0000002043067221 */ /* 0x002fe40000010000 */
[C---:B------:R-:W-:Y:S03]  /*6810*/  HMMA.16816.F32 R92, R28.reuse, R98, RZ ;  /* 0x000000621c5c723c */ /* 0x040fe600000018ff */
[----:B------:R1:W1:Y:S05]  /*6820*/  MUFU.EX2 R17, R168 ;  /* 0x000000a800117308 */ /* 0x00026a0000000800 */
[----:B------:R-:W-:Y:S03]  /*6830*/  HMMA.16816.F32 R108, R28, R114, RZ ;  /* 0x000000721c6c723c */ /* 0x000fe600000018ff */
[----:B------:R-:W-:Y:S05]  /*6840*/  MUFU.EX2 R61, R61 ;  /* 0x0000003d003d7308 */ /* 0x000fea0000000800 */
[----:B------:R-:W-:Y:S03]  /*6850*/  HMMA.16816.F32 R148, R128, R150, RZ ;  /* 0x000000968094723c */ /* 0x000fe600000018ff */
[----:B------:R-:W2:Y:S05]  /*6860*/  MUFU.EX2 R53, R53 ;  /* 0x0000003500357308 */ /* 0x000eaa0000000800 */
[-C--:B-1----:R-:W-:Y:S08]  /*6870*/  HMMA.16816.F32 R168, R28, R158.reuse, RZ ;  /* 0x0000009e1ca8723c */ /* 0x082ff000000018ff */
[C---:B------:R-:W-:Y:S08]  /*6880*/  HMMA.16816.F32 R156, R128.reuse, R158, RZ ;  /* 0x0000009e809c723c */ /* 0x040ff000000018ff */
[C---:B------:R-:W-:Y:S08]  /*6890*/  HMMA.16816.F32 R140, R128.reuse, R142, RZ ;  /* 0x0000008e808c723c */ /* 0x040ff000000018ff */
[C---:B------:R-:W-:Y:S08]  /*68a0*/  HMMA.16816.F32 R132, R128.reuse, R134, RZ ;  /* 0x000000868084723c */ /* 0x040ff000000018ff */
[C---:B------:R-:W-:Y:S08]  /*68b0*/  HMMA.16816.F32 R80, R128.reuse, R82, RZ ;  /* 0x000000528050723c */ /* 0x040ff000000018ff */
[C---:B------:R-:W-:Y:S08]  /*68c0*/  HMMA.16816.F32 R96, R128.reuse, R98, RZ ;  /* 0x000000628060723c */ /* 0x040ff000000018ff */
[C---:B------:R-:W-:Y:S08]  /*68d0*/  HMMA.16816.F32 R112, R128.reuse, R114, RZ ;  /* 0x000000728070723c */ /* 0x040ff000000018ff */
[-C--:B------:R-:W-:Y:S08]  /*68e0*/  HMMA.16816.F32 R128, R128, R34.reuse, RZ ;  /* 0x000000228080723c */ /* 0x080ff000000018ff */
[----:B------:R-:W-:Y:S01]  /*68f0*/  HMMA.16816.F32 R28, R28, R34, RZ ;  /* 0x000000221c1c723c */ /* 0x000fe200000018ff */
[----:B------:R-:W-:-:S04]  /*6900*/  FADD.FTZ R32, R7, R4 ;  /* 0x0000000407207221 */ /* 0x000fc80000010000 */
[----:B---3--:R-:W-:-:S03]  /*6910*/  FADD.FTZ R32, R5, R32 ;  /* 0x0000002005207221 */ /* 0x008fc60000010000 */
[----:B------:R-:W-:Y:S01]  /*6920*/  HMMA.16816.F32 R156, R12, R62, R156 ;  /* 0x0000003e0c9c723c */ /* 0x000fe2000000189c */
[----:B------:R-:W-:-:S07]  /*6930*/  FADD.FTZ R32, R16, R32 ;  /* 0x0000002010207221 */ /* 0x000fce0000010000 */
[C---:B------:R-:W-:Y:S08]  /*6940*/  HMMA.16816.F32 R148, R12.reuse, R58, R148 ;  /* 0x0000003a0c94723c */ /* 0x040ff00000001894 */
[C---:B------:R-:W-:Y:S08]  /*6950*/  HMMA.16816.F32 R140, R12.reuse, R54, R140 ;  /* 0x000000360c8c723c */ /* 0x040ff0000000188c */
[C---:B------:R-:W-:Y:S08]  /*6960*/  HMMA.16816.F32 R132, R12.reuse, R50, R132 ;  /* 0x000000320c84723c */ /* 0x040ff00000001884 */
[C---:B------:R-:W-:Y:S08]  /*6970*/  HMMA.16816.F32 R80, R12.reuse, R46, R80 ;  /* 0x0000002e0c50723c */ /* 0x040ff00000001850 */
[C---:B------:R-:W-:Y:S08]  /*6980*/  HMMA.16816.F32 R96, R12.reuse, R42, R96 ;  /* 0x0000002a0c60723c */ /* 0x040ff00000001860 */
[C---:B------:R-:W-:Y:S08]  /*6990*/  HMMA.16816.F32 R112, R12.reuse, R38, R112 ;  /* 0x000000260c70723c */ /* 0x040ff00000001870 */
[----:B------:R-:W-:Y:S01]  /*69a0*/  HMMA.16816.F32 R128, R12, R18, R128 ;  /* 0x000000120c80723c */ /* 0x000fe20000001880 */
[----:B------:R-:W1:Y:S01]  /*69b0*/  LDSM.16.MT88.4 R12, [R245+0x1000] ;  /* 0x00100000f50c783b */ /* 0x000e620000004200 */
[----:B-----5:R-:W-:Y:S01]  /*69c0*/  FADD.FTZ R32, R40, R32 ;  /* 0x0000002028207221 */ /* 0x020fe20000010000 */
[----:B------:R-:W-:-:S02]  /*69d0*/  F2FP.PACK_AB R11, R7, R11 ;  /* 0x0000000b070b723e */ /* 0x000fc400000000ff */
[----:B------:R-:W-:Y:S01]  /*69e0*/  F2FP.PACK_AB R5, R16, R5 ;  /* 0x000000051005723e */ /* 0x000fe200000000ff */
[C---:B------:R-:W-:Y:S01]  /*69f0*/  FADD.FTZ R202, R17.reuse, R32 ;  /* 0x0000002011ca7221 */ /* 0x040fe20000010000 */
[----:B------:R-:W-:Y:S01]  /*6a00*/  F2FP.PACK_AB R7, R17, R40 ;  /* 0x000000281107723e */ /* 0x000fe200000000ff */
        /* <DEDUP_REMOVED lines=8> */
[----:B------:R-:W3:Y:S01]  /*6a90*/  LDSM.16.MT88.4 R16, [R246+0x1000] ;  /* 0x00100000f610783b */ /* 0x000ee20000004200 */
[----:B------:R-:W-:-:S06]  /*6aa0*/  F2FP.PACK_AB R9, R48, R9 ;  /* 0x000000093009723e */ /* 0x000fcc00000000ff */
[-C--:B-1----:R-:W-:Y:S08]  /*6ab0*/  HMMA.16816.F32 R152, R20, R12.reuse, R152 ;  /* 0x0000000c1498723c */ /* 0x082ff00000001898 */
[----:B------:R-:W-:Y:S08]  /*6ac0*/  HMMA.16816.F32 R172, R8, R12, R172 ;  /* 0x0000000c08ac723c */ /* 0x000ff000000018ac */
[-C--:B------:R-:W-:Y:S08]  /*6ad0*/  HMMA.16816.F32 R148, R20, R14.reuse, R148 ;  /* 0x0000000e1494723c */ /* 0x080ff00000001894 */
[----:B------:R-:W-:Y:S01]  /*6ae0*/  HMMA.16816.F32 R176, R8, R14, R176 ;  /* 0x0000000e08b0723c */ /* 0x000fe200000018b0 */
[----:B------:R-:W1:Y:S07]  /*6af0*/  LDSM.16.MT88.4 R12, [R243+0x1000] ;  /* 0x00100000f30c783b */ /* 0x000e6e0000004200 */
[-C--:B---3--:R-:W-:Y:S08]  /*6b00*/  HMMA.16816.F32 R160, R20, R16.reuse, R160 ;  /* 0x0000001014a0723c */ /* 0x088ff000000018a0 */
[----:B------:R-:W-:Y:S08]  /*6b10*/  HMMA.16816.F32 R164, R8, R16, R164 ;  /* 0x0000001008a4723c */ /* 0x000ff000000018a4 */
[-C--:B------:R-:W-:Y:S08]  /*6b20*/  HMMA.16816.F32 R156, R20, R18.reuse, R156 ;  /* 0x00000012149c723c */ /* 0x080ff0000000189c */
[----:B------:R-:W-:Y:S01]  /*6b30*/  HMMA.16816.F32 R168, R8, R18, R168 ;  /* 0x0000001208a8723c */ /* 0x000fe200000018a8 */
[----:B------:R-:W3:Y:S07]  /*6b40*/  LDSM.16.MT88.4 R16, [R244+0x1000] ;  /* 0x00100000f410783b */ /* 0x000eee0000004200 */
        /* <DEDUP_REMOVED lines=20> */
[C---:B-1----:R-:W-:Y:S08]  /*6c90*/  HMMA.16816.F32 R116, R20.reuse, R12, R116 ;  /* 0x0000000c1474723c */ /* 0x042ff00000001874 */
[----:B------:R-:W-:Y:S08]  /*6ca0*/  HMMA.16816.F32 R128, R20, R14, R128 ;  /* 0x0000000e1480723c */ /* 0x000ff00000001880 */
[C---:B------:R-:W-:Y:S08]  /*6cb0*/  HMMA.16816.F32 R120, R8.reuse, R12, R120 ;  /* 0x0000000c0878723c */ /* 0x040ff00000001878 */
[C---:B------:R-:W-:Y:S01]  /*6cc0*/  HMMA.16816.F32 R124, R8.reuse, R14, R124 ;  /* 0x0000000e087c723c */ /* 0x040fe2000000187c */
[----:B------:R-:W1:Y:S07]  /*6cd0*/  LDSM.16.MT88.4 R12, [R244+0x1800] ;  /* 0x00180000f40c783b */ /* 0x000e6e0000004200 */
[C---:B---3--:R-:W-:Y:S08]  /*6ce0*/  HMMA.16816.F32 R104, R8.reuse, R16, R104 ;  /* 0x000000100868723c */ /* 0x048ff00000001868 */
[----:B------:R-:W-:Y:S01]  /*6cf0*/  HMMA.16816.F32 R108, R8, R18, R108 ;  /* 0x00000012086c723c */ /* 0x000fe2000000186c */
[----:B------:R-:W3:Y:S01]  /*6d00*/  LDSM.16.MT88.4 R8, [R243+0x1800] ;  /* 0x00180000f308783b */ /* 0x000ee20000004200 */
[----:B------:R-:W-:-:S02]  /*6d10*/  F2FP.PACK_AB R27, R67, R27 ;  /* 0x0000001b431b723e */ /* 0x000fc400000000ff */
[----:B------:R-:W-:Y:S01]  /*6d20*/  F2FP.PACK_AB R4, R57, R56 ;  /* 0x000000383904723e */ /* 0x000fe200000000ff */
[----:B------:R2:W-:Y:S03]  /*6d30*/  STL [R1+0xe4], R6 ;  /* 0x0000e40601007387 */ /* 0x0005e60000100800 */
[C---:B------:R-:W-:Y:S08]  /*6d40*/  HMMA.16816.F32 R100, R20.reuse, R16, R100 ;  /* 0x000000101464723c */ /* 0x040ff00000001864 */
[----:B------:R-:W-:Y:S01]  /*6d50*/  HMMA.16816.F32 R112, R20, R18, R112 ;  /* 0x000000121470723c */ /* 0x000fe20000001870 */
[----:B------:R-:W-:Y:S04]  /*6d60*/  LDSM.16.MT88.4 R20, [R246+0x1800] ;  /* 0x00180000f614783b */ /* 0x000fe80000004200 */
[----:B------:R-:W-:Y:S01]  /*6d70*/  LDSM.16.MT88.4 R16, [R245+0x1800] ;  /* 0x00180000f510783b */ /* 0x000fe20000004200 */
[----:B--2---:R-:W-:-:S02]  /*6d80*/  F2FP.PACK_AB R6, R53, R61 ;  /* 0x0000003d3506723e */ /* 0x004fc400000000ff */
        /* <DEDUP_REMOVED lines=9> */
[----:B------:R-:W2:Y:S07]  /*6e20*/  LDSM.16.MT88.4 R8, [R243+0x3800] ;  /* 0x00380000f308783b */ /* 0x000eae0000004200 */
[-C--:B-1----:R-:W-:Y:S08]  /*6e30*/  HMMA.16816.F32 R100, R24, R12.reuse, R100 ;  /* 0x0000000c1864723c */ /* 0x082ff00000001864 */
[----:B------:R-:W-:Y:S07]  /*6e40*/  HMMA.16816.F32 R104, R4, R12, R104 ;  /* 0x0000000c0468723c */ /* 0x000fee0000001868 */
[----:B------:R-:W-:Y:S01]  /*6e50*/  @P4 IMAD.HI.U32 R12, R36, c[0x0][0x2c8], RZ ;  /* 0x0000b200240c4a27 */ /* 0x000fe200078e00ff */
[----:B------:R-:W-:Y:S01]  /*6e60*/  MOV R13, R36 ;  /* 0x00000024000d7202 */ /* 0x000fe20000000f00 */
[----:B------:R-:W-:Y:S03]  /*6e70*/  HMMA.16816.F32 R160, R24, R20, R160 ;  /* 0x0000001418a0723c */ /* 0x000fe600000018a0 */
[----:B------:R-:W-:-:S05]  /*6e80*/  @P4 SHF.R.U32.HI R13, RZ, c[0x0][0x2cc], R12 ;  /* 0x0000b300ff0d4a19 */ /* 0x000fca000001160c */
[----:B------:R-:W-:Y:S01]  /*6e90*/  HMMA.16816.F32 R164, R4, R20, R164 ;  /* 0x0000001404a4723c */ /* 0x000fe200000018a4 */
[----:B------:R-:W-:-:S07]  /*6ea0*/  IADD3 R65, R13, -c[0x0][0x168], R65 ;  /* 0x80005a000d417a10 */ /* 0x000fce0007ffe041 */
[-C--:B------:R-:W-:Y:S08]  /*6eb0*/  HMMA.16816.F32 R156, R24, R22.reuse, R156 ;  /* 0x00000016189c723c */ /* 0x080ff0000000189c */
[----:B------:R-:W-:Y:S01]  /*6ec0*/  HMMA.16816.F32 R168, R4, R22, R168 ;  /* 0x0000001604a8723c */ /* 0x000fe200000018a8 */
[----:B------:R-:W1:Y:S07]  /*6ed0*/  LDSM.16.MT88.4 R20, [R246+0x3800] ;  /* 0x00380000f614783b */ /* 0x000e6e0000004200 */
[-C--:B------:R-:W-:Y:S08]  /*6ee0*/  HMMA.16816.F32 R152, R24, R16.reuse, R152 ;  /* 0x000000101898723c */ /* 0x080ff00000001898 */
[----:B------:R-:W-:Y:S08]  /*6ef0*/  HMMA.16816.F32 R172, R4, R16, R172 ;  /* 0x0000001004ac723c */ /* 0x000ff000000018ac */
[-C--:B------:R-:W-:Y:S08]  /*6f00*/  HMMA.16816.F32 R148, R24, R18.reuse, R148 ;  /* 0x000000121894723c */ /* 0x080ff00000001894 */
[----:B------:R-:W-:Y:S01]  /*6f10*/  HMMA.16816.F32 R176, R4, R18, R176 ;  /* 0x0000001204b0723c */ /* 0x000fe200000018b0 */
[----:B------:R-:W3:Y:S07]  /*6f20*/  LDSM.16.MT88.4 R16, [R245+0x3800] ;  /* 0x00380000f510783b */ /* 0x000eee0000004200 */
[-C--:B--2---:R-:W-:Y:S08]  /*6f30*/  HMMA.16816.F32 R116, R24, R8.reuse, R116 ;  /* 0x000000081874723c */ /* 0x084ff00000001874 */
[----:B------:R-:W-:Y:S07]  /*6f40*/  HMMA.16816.F32 R120, R4, R8, R120 ;  /* 0x000000080478723c */ /* 0x000fee0000001878 */
[----:B------:R-:W-:-:S04]  /*6f50*/  SHF.R.S32.HI R8, RZ, 0x1f, R65 ;  /* 0x0000001fff087819 */ /* 0x000fc80000011441 */
[----:B------:R-:W-:Y:S01]  /*6f60*/  LEA.HI R65, R8, R65, RZ, 0x6 ;  /* 0x0000004108417211 */ /* 0x000fe200078f30ff */
[----:B------:R-:W-:Y:S03]  /*6f70*/  HMMA.16816.F32 R112, R24, R14, R112 ;  /* 0x0000000e1870723c */ /* 0x000fe60000001870 */
[----:B------:R-:W-:-:S05]  /*6f80*/  SHF.R.S32.HI R65, RZ, 0x6, R65 ;  /* 0x00000006ff417819 */ /* 0x000fca0000011441 */
[----:B------:R-:W-:Y:S07]  /*6f90*/  HMMA.16816.F32 R108, R4, R14, R108 ;  /* 0x0000000e046c723c */ /* 0x000fee000000186c */
[----:B------:R-:W-:Y:S02]  /*6fa0*/  IADD3 R14, R64, -0x2, RZ ;  /* 0xfffffffe400e7810 */ /* 0x000fe40007ffe0ff */
[----:B----4-:R-:W-:-:S03]  /*6fb0*/  IMNMX R15, R33, R65, !PT ;  /* 0x00000041210f7217 */ /* 0x010fc60007800200 */
[----:B------:R2:W-:Y:S04]  /*6fc0*/  STL [R1+0xe8], R14 ;  /* 0x0000e80e01007387 */ /* 0x0005e80000100800 */
[----:B------:R2:W-:Y:S01]  /*6fd0*/  STL [R1+0xec], R15 ;  /* 0x0000ec0f01007387 */ /* 0x0005e20000100800 */
[----:B------:R-:W-:Y:S01]  /*6fe0*/  ISETP.GE.AND P0, PT, R14, R15, PT ;  /* 0x0000000f0e00720c */ /* 0x000fe20003f06270 */
[----:B------:R-:W-:Y:S01]  /*6ff0*/  FADD.FTZ R203, R61, R203 ;  /* 0x000000cb3dcb7221 */ /* 0x000fe20000010000 */
[----:B-1----:R-:W-:Y:S03]  /*7000*/  HMMA.16816.F32 R68, R24, R20, R68 ;  /* 0x000000141844723c */ /* 0x002fe60000001844 */
[----:B------:R-:W-:-:S05]  /*7010*/  FADD.FTZ R203, R53, R203 ;  /* 0x000000cb35cb7221 */ /* 0x000fca0000010000 */
[C---:B------:R-:W-:Y:S08]  /*7020*/  HMMA.16816.F32 R80, R24.reuse, R22, R80 ;  /* 0x000000161850723c */ /* 0x040ff00000001850 */
[C---:B---3--:R-:W-:Y:S08]  /*7030*/  HMMA.16816.F32 R84, R24.reuse, R16, R84 ;  /* 0x000000101854723c */ /* 0x048ff00000001854 */
[C---:B------:R-:W-:Y:S08]  /*7040*/  HMMA.16816.F32 R96, R24.reuse, R18, R96 ;  /* 0x000000121860723c */ /* 0x040ff00000001860 */
[----:B------:R-:W-:Y:S08]  /*7050*/  HMMA.16816.F32 R128, R24, R10, R128 ;  /* 0x0000000a1880723c */ /* 0x000ff00000001880 */
[C---:B------:R-:W-:Y:S08]  /*7060*/  HMMA.16816.F32 R72, R4.reuse, R20, R72 ;  /* 0x000000140448723c */ /* 0x040ff00000001848 */
[C---:B------:R-:W-:Y:S08]  /*7070*/  HMMA.16816.F32 R76, R4.reuse, R22, R76 ;  /* 0x00000016044c723c */ /* 0x040ff0000000184c */
[C---:B------:R-:W-:Y:S08]  /*7080*/  HMMA.16816.F32 R88, R4.reuse, R16, R88 ;  /* 0x000000100458723c */ /* 0x040ff00000001858 */
[C---:B------:R-:W-:Y:S08]  /*7090*/  HMMA.16816.F32 R92, R4.reuse, R18, R92 ;  /* 0x00000012045c723c */ /* 0x040ff0000000185c */
[----:B------:R-:W-:Y:S01]  /*70a0*/  HMMA.16816.F32 R124, R4, R10, R124 ;  /* 0x0000000a047c723c */ /* 0x000fe2000000187c */
[----:B------:R-:W-:Y:S01]  /*70b0*/  @!UPT UIADD3 URZ, URZ, URZ, URZ ;  /* 0x0000003f3f3ff290 */ /* 0x000fe2000fffe03f */
[----:B------:R-:W-:Y:S11]  /*70c0*/  @!P0 BRA `(.L_x_1236) ;  /* 0x0000533000008947 */ /* 0x000ff60003800000 */
[----:B--2---:R-:W-:Y:S01]  /*70d0*/  MOV R197, R0 ;  /* 0x0000000000c57202 */ /* 0x004fe20000000f00 */
[----:B------:R-:W-:Y:S01]  /*70e0*/  IMAD.MOV.U32 R0, RZ, RZ, R14 ;  /* 0x000000ffff007224 */ /* 0x000fe200078e000e */
[----:B------:R-:W-:Y:S01]  /*70f0*/  MOV R200, R2 ;  /* 0x0000000200c87202 */ /* 0x000fe20000000f00 */
[----:B------:R-:W-:Y:S01]  /*7100*/  IMAD.MOV.U32 R198, RZ, RZ, R196 ;  /* 0x000000ffffc67224 */ /* 0x000fe200078e00c4 */
[----:B------:R-:W-:-:S02]  /*7110*/  MOV R199, R3 ;  /* 0x0000000300c77202 */ /* 0x000fc40000000f00 */
[----:B------:R1:W-:Y:S05]  /*7120*/  STL [R1+0xe8], R0 ;  /* 0x0000e80001007387 */ /* 0x0003ea0000100800 */
.L_x_1247:
[----:B------:R-:W2:Y:S01]  /*7130*/  LDL R2, [R1+0xe8] ;  /* 0x0000e80001027983 */ /* 0x000ea20000100800 */
[----:B------:R-:W-:Y:S04]  /*7140*/  DEPBAR.LE SB0, 0x0 ;  /* 0x000080000000791a */ /* 0x000fe80000000000 */
[----:B-1----:R-:W2:Y:S01]  /*7150*/  LDL R0, [R1+0xa8] ;  /* 0x0000a80001007983 */ /* 0x002ea20000100800 */
[----:B------:R-:W-:Y:S01]  /*7160*/  WARPSYNC 0xffffffff ;  /* 0xffffffff00007948 */ /* 0x000fe20003800000 */
[----:B------:R-:W-:Y:S02]  /*7170*/  BSSY B0, `(.L_x_1237) ;  /* 0x000005f000007945 */ /* 0x000fe40003800000 */
[----:B------:R-:W-:Y:S06]  /*7180*/  BAR.SYNC.DEFER_BLOCKING 0x0 ;  /* 0x0000000000007b1d */ /* 0x000fec0000010000 */
[----:B------:R1:W3:Y:S04]  /*7190*/  LDSM.16.M88.4 R64, [R251] ;  /* 0x00000000fb40783b */ /* 0x0002e80000000200 */
[----:B------:R1:W4:Y:S04]  /*71a0*/  LDSM.16.M88.4 R60, [R251+0x2000] ;  /* 0x00200000fb3c783b */ /* 0x0003280000000200 */
[----:B------:R1:W1:Y:S04]  /*71b0*/  LDSM.16.M88.4 R16, [R250] ;  /* 0x00000000fa10783b */ /* 0x0002680000000200 */
[----:B------:R1:W1:Y:S04]  /*71c0*/  LDSM.16.M88.4 R32, [R250+0x800] ;  /* 0x00080000fa20783b */ /* 0x0002680000000200 */
[----:B------:R1:W1:Y:S04]  /*71d0*/  LDSM.16.M88.4 R48, [R250+0x1000] ;  /* 0x00100000fa30783b */ /* 0x0002680000000200 */
[----:B------:R1:W1:Y:S04]  /*71e0*/  LDSM.16.M88.4 R204, [R250+0x1800] ;  /* 0x00180000facc783b */ /* 0x0002680000000200 */
[----:B------:R1:W1:Y:S04]  /*71f0*/  LDSM.16.M88.4 R208, [R249] ;  /* 0x00000000f9d0783b */ /* 0x0002680000000200 */
[----:B------:R1:W1:Y:S04]  /*7200*/  LDSM.16.M88.4 R216, [R249+0x2000] ;  /* 0x00200000f9d8783b */ /* 0x0002680000000200 */
[----:B------:R1:W1:Y:S04]  /*7210*/  LDSM.16.M88.4 R212, [R242] ;  /* 0x00000000f2d4783b */ /* 0x0002680000000200 */
[----:B------:R1:W1:Y:S04]  /*7220*/  LDSM.16.M88.4 R220, [R232] ;  /* 0x00000000e8dc783b */ /* 0x0002680000000200 */
[----:B------:R1:W1:Y:S04]  /*7230*/  LDSM.16.M88.4 R224, [R233] ;  /* 0x00000000e9e0783b */ /* 0x0002680000000200 */
[----:B------:R1:W1:Y:S01]  /*7240*/  LDSM.16.M88.4 R228, [R234] ;  /* 0x00000000eae4783b */ /* 0x0002620000000200 */
[----:B--2---:R-:W-:Y:S11]  /*7250*/  ISETP.GT.AND P0, PT, R0, R2, PT ;  /* 0x000000020000720c */ /* 0x004ff60003f04270 */
[----:B------:R-:W-:Y:S02]  /*7260*/  @!UPT UIADD3 URZ, URZ, URZ, URZ ;  /* 0x0000003f3f3ff290 */ /* 0x000fe4000fffe03f */
[----:B------:R-:W-:-:S05]  /*7270*/  @P0 BRA `(.L_x_1238) ;  /* 0x000004e000000947 */ /* 0x000fca0003800000 */
[----:B-1-34-:R-:W2:Y:S04]  /*7280*/  LDL R11, [R1+0xb8] ;  /* 0x0000b800010b7983 */ /* 0x01aea80000100800 */
[----:B------:R-:W3:Y:S04]  /*7290*/  LDL R10, [R1+0xb4] ;  /* 0x0000b400010a7983 */ /* 0x000ee80000100800 */
[----:B------:R-:W4:Y:S04]  /*72a0*/  LDL.64 R8, [R1+0xc8] ;  /* 0x0000c80001087983 */ /* 0x000f280000100a00 */
[----:B------:R-:W5:Y:S04]  /*72b0*/  LDL R7, [R1+0x9c] ;  /* 0x00009c0001077983 */ /* 0x000f680000100800 */
[----:B------:R-:W4:Y:S04]  /*72c0*/  LDL R6, [R1+0x4] ;  /* 0x0000040001067983 */ /* 0x000f280000100800 */
[----:B------:R-:W4:Y:S04]  /*72d0*/  LDL R5, [R1] ;  /* 0x0000000001057983 */ /* 0x000f280000100800 */
[----:B------:R-:W5:Y:S01]  /*72e0*/  LDL R4, [R1+0x18] ;  /* 0x0000180001047983 */ /* 0x000f620000100800 */
[C---:B--2---:R-:W-:Y:S01]  /*72f0*/  IMAD.WIDE.U32 R2, R11.reuse, c[0x0][0x208], RZ ;  /* 0x000082000b027a25 */ /* 0x044fe200078e00ff */
[----:B------:R-:W-:Y:S05]  /*7300*/  SHF.R.S32.HI R0, RZ, 0x1f, R11 ;  /* 0x0000001fff007819 */ /* 0x000fea000001140b */
[----:B------:R-:W-:Y:S04]  /*7310*/  IMAD R0, R0, c[0x0][0x208], RZ ;  /* 0x0000820000007a24 */ /* 0x000fe800078e02ff */
[----:B------:R-:W-:Y:S01]  /*7320*/  IMAD R0, R11, c[0x0][0x20c], R0 ;  /* 0x000083000b007a24 */ /* 0x000fe200078e0200 */
[----:B---3--:R-:W-:Y:S03]  /*7330*/  SHF.R.S32.HI R11, RZ, 0x1f, R10 ;  /* 0x0000001fff0b7819 */ /* 0x008fe6000001140a */
[----:B------:R-:W-:Y:S02]  /*7340*/  IMAD.IADD R3, R3, 0x1, R0 ;  /* 0x0000000103037824 */ /* 0x000fe400078e0200 */
[----:B------:R-:W-:Y:S02]  /*7350*/  IMAD R11, R11, c[0x0][0x218], RZ ;  /* 0x000086000b0b7a24 */ /* 0x000fe400078e02ff */
[C---:B------:R-:W-:Y:S04]  /*7360*/  IMAD.WIDE.U32 R2, R10.reuse, c[0x0][0x218], R2 ;  /* 0x000086000a027a25 */ /* 0x040fe800078e0002 */
[----:B------:R-:W-:Y:S01]  /*7370*/  IMAD R11, R10, c[0x0][0x21c], R11 ;  /* 0x000087000a0b7a24 */ /* 0x000fe200078e020b */
[----:B----4-:R-:W-:Y:S02]  /*7380*/  IADD3 R0, P0, R8, R2, RZ ;  /* 0x0000000208007210 */ /* 0x010fe40007f1e0ff */
[----:B------:R-:W-:Y:S02]  /*7390*/  SHF.L.U64.HI R10, R6, 0x1, R252 ;  /* 0x00000001060a7819 */ /* 0x000fe400000102fc */
[----:B-----5:R-:W-:Y:S02]  /*73a0*/  IADD3.X R11, R7, R3, R11, P0, !PT ;  /* 0x00000003070b7210 */ /* 0x020fe400007fe40b */
[----:B------:R-:W-:Y:S02]  /*73b0*/  LEA R12, P0, R0, c[0x0][0x1f8], 0x1 ;  /* 0x00007e00000c7a11 */ /* 0x000fe400078008ff */
[----:B------:R-:W-:Y:S02]  /*73c0*/  SHF.L.U32 R3, R6, 0x1, RZ ;  /* 0x0000000106037819 */ /* 0x000fe400000006ff */
[----:B------:R-:W-:Y:S01]  /*73d0*/  LEA.HI.X R11, R0, c[0x0][0x1fc], R11, 0x1, P0 ;  /* 0x00007f00000b7a11 */ /* 0x000fe200000f0c0b */
[C---:B------:R-:W-:Y:S01]  /*73e0*/  IMAD.SHL.U32 R0, R4.reuse, 0x2, RZ ;  /* 0x0000000204007824 */ /* 0x040fe200078e00ff */
[----:B------:R-:W-:Y:S01]  /*73f0*/  SHF.L.U64.HI R2, R4, 0x1, R5 ;  /* 0x0000000104027819 */ /* 0x000fe20000010205 */
[----:B------:R-:W-:-:S05]  /*7400*/  BRA.DIV ~URZ, `(.L_x_1239) ;  /* 0x0000ddf27f007947 */ /* 0x000fca000b800000 */
[----:B------:R1:W2:Y:S02]  /*7410*/  SHFL.IDX PT, R13, R11, RZ, 0x181f ;  /* 0x00181fff0b0d7589 */ /* 0x0002a400000e0000 */
.L_x_1290:
[----:B------:R-:W-:-:S05]  /*7420*/  BRA.DIV ~URZ, `(.L_x_1240) ;  /* 0x0000de427f007947 */ /* 0x000fca000b800000 */
[----:B------:R-:W3:Y:S04]  /*7430*/  LDL R4, [R1+0x18] ;  /* 0x0000180001047983 */ /* 0x000ee80000100800 */
[----:B------:R-:W4:Y:S04]  /*7440*/  LDL R20, [R1+0x8] ;  /* 0x0000080001147983 */ /* 0x000f280000100800 */
[----:B------:R-:W5:Y:S04]  /*7450*/  LDL R7, [R1+0x4] ;  /* 0x0000040001077983 */ /* 0x000f680000100800 */
[----:B------:R-:W1:Y:S02]  /*7460*/  SHFL.IDX PT, R6, R12, RZ, 0x181f ;  /* 0x00181fff0c067589 */ /* 0x000e6400000e0000 */
[-C--:B-1----:R-:W-:Y:S05]  /*7470*/  IADD3 R8, P5, R6, R3.reuse, RZ ;  /* 0x0000000306087210 */ /* 0x082fea0007fbe0ff */
[C---:B--2---:R-:W-:Y:S01]  /*7480*/  IMAD.X R9, R13.reuse, 0x1, R10, P5 ;  /* 0x000000010d097824 */ /* 0x044fe200028e060a */
[----:B---3--:R-:W-:Y:S02]  /*7490*/  ISETP.GE.AND P2, PT, R4, c[0x0][0x1d4], PT ;  /* 0x0000750004007a0c */ /* 0x008fe40003f46270 */
[-C--:B------:R-:W-:Y:S05]  /*74a0*/  IADD3 R4, P0, R6, R0.reuse, RZ ;  /* 0x0000000006047210 */ /* 0x080fea0007f1e0ff */
[--C-:B------:R-:W-:Y:S01]  /*74b0*/  IMAD.X R5, R13, 0x1, R2.reuse, P0 ;  /* 0x000000010d057824 */ /* 0x100fe200000e0602 */
[----:B-----5:R-:W-:Y:S05]  /*74c0*/  ISETP.GE.AND P0, PT, R7, c[0x0][0x1d4], PT ;  /* 0x0000750007007a0c */ /* 0x020fea0003f06270 */
[----:B------:R-:W-:Y:S01]  /*74d0*/  @!PT LDS RZ, [RZ] ;  /* 0x00000000fffff984 */ /* 0x000fe20000000800 */
[----:B------:R-:W-:Y:S01]  /*74e0*/  @!PT LDS RZ, [RZ] ;  /* 0x00000000fffff984 */ /* 0x000fe20000000800 */
[----:B----4-:R1:W-:Y:S08]  /*74f0*/  LDGSTS.E.BYPASS.LTC128B.128 [R20+0x100], [R4.64], !P2 ;  /* 0x0010000004147fae */ /* 0x0103f0000d101d48 */
[----:B------:R2:W-:Y:S04]  /*7500*/  LDGSTS.E.BYPASS.LTC128B.128 [R20+0x2100], [R8.64], !P0 ;  /* 0x0210000008147fae */ /* 0x0005e8000c101d48 */
[----:B-1----:R-:W1:Y:S04]  /*7510*/  SHFL.IDX PT, R4, R12, 0x1, 0x181f ;  /* 0x00381f000c047f89 */ /* 0x002e6800000e0000 */
[----:B------:R-:W3:Y:S01]  /*7520*/  SHFL.IDX PT, R5, R11, 0x1, 0x181f ;  /* 0x00381f000b057f89 */ /* 0x000ee200000e0000 */
[CC--:B-1----:R-:W-:Y:S02]  /*7530*/  IADD3 R6, P6, R4.reuse, R0.reuse, RZ ;  /* 0x0000000004067210 */ /* 0x0c2fe40007fde0ff */
[-C--:B------:R-:W-:Y:S02]  /*7540*/  IADD3 R14, P5, R4, R3.reuse, RZ ;  /* 0x00000003040e7210 */ /* 0x080fe40007fbe0ff */
[----:B------:R-:W1:Y:S01]  /*7550*/  SHFL.IDX PT, R4, R12, 0x2, 0x181f ;  /* 0x00581f000c047f89 */ /* 0x000e6200000e0000 */
[C---:B---3--:R-:W-:Y:S02]  /*7560*/  IMAD.X R7, R5.reuse, 0x1, R2, P6 ;  /* 0x0000000105077824 */ /* 0x048fe400030e0602 */
[----:B------:R-:W-:Y:S02]  /*7570*/  IMAD.X R15, R5, 0x1, R10, P5 ;  /* 0x00000001050f7824 */ /* 0x000fe400028e060a */
[----:B------:R-:W3:Y:S04]  /*7580*/  SHFL.IDX PT, R5, R11, 0x2, 0x181f ;  /* 0x00581f000b057f89 */ /* 0x000ee800000e0000 */
[----:B------:R1:W-:Y:S04]  /*7590*/  LDGSTS.E.BYPASS.LTC128B.128 [R20+0x900], [R6.64], !P2 ;  /* 0x0090000006147fae */ /* 0x0003e8000d101d48 */
[----:B------:R4:W-:Y:S04]  /*75a0*/  LDGSTS.E.BYPASS.LTC128B.128 [R20+0x2900], [R14.64], !P0 ;  /* 0x029000000e147fae */ /* 0x0009e8000c101d48 */
[----:B------:R-:W2:Y:S01]  /*75b0*/  SHFL.IDX PT, R11, R11, 0x3, 0x181f ;  /* 0x00781f000b0b7f89 */ /* 0x000ea200000e0000 */
[C---:B-1----:R-:W-:Y:S02]  /*75c0*/  IADD3 R6, P5, R4.reuse, R0, RZ ;  /* 0x0000000004067210 */ /* 0x042fe40007fbe0ff */
[----:B----4-:R-:W-:Y:S03]  /*75d0*/  SEL R15, RZ, 0x10, P2 ;  /* 0x00000010ff0f7807 */ /* 0x010fe60001000000 */
[C---:B---3--:R-:W-:Y:S01]  /*75e0*/  IMAD.X R7, R5.reuse, 0x1, R2, P5 ;  /* 0x0000000105077824 */ /* 0x048fe200028e0602 */
[----:B------:R-:W-:Y:S04]  /*75f0*/  SEL R14, RZ, 0x10, P0 ;  /* 0x00000010ff0e7807 */ /* 0x000fe80000000000 */
[----:B------:R1:W-:Y:S02]  /*7600*/  LDGSTS.E.BYPASS.LTC128B.128 [R20+0x1100], [R6.64], !P2 ;  /* 0x0110000006147fae */ /* 0x0003e4000d101d48 */
[----:B-1----:R-:W-:Y:S05]  /*7610*/  IADD3 R6, P5, R4, R3, RZ ;  /* 0x0000000304067210 */ /* 0x002fea0007fbe0ff */
[----:B------:R-:W-:Y:S02]  /*7620*/  IMAD.X R7, R5, 0x1, R10, P5 ;  /* 0x0000000105077824 */ /* 0x000fe400028e060a */
[----:B------:R1:W3:Y:S04]  /*7630*/  SHFL.IDX PT, R5, R12, 0x3, 0x181f ;  /* 0x00781f000c057f89 */ /* 0x0002e800000e0000 */
[----:B------:R1:W-:Y:S02]  /*7640*/  LDGSTS.E.BYPASS.LTC128B.128 [R20+0x3100], [R6.64], !P0 ;  /* 0x0310000006147fae */ /* 0x0003e4000c101d48 */
.L_x_1291:
[C---:B--2---:R-:W-:Y:S01]  /*7650*/  IADD3 R4, -R15.reuse, 0x10, RZ ;  /* 0x000000100f047810 */ /* 0x044fe20007ffe1ff */
[----:B------:R-:W2:Y:S01]  /*7660*/  LDL R8, [R1+0x8] ;  /* 0x0000080001087983 */ /* 0x000ea20000100800 */
[----:B------:R-:W-:Y:S02]  /*7670*/  ISETP.NE.U32.AND P5, PT, R15, RZ, PT ;  /* 0x000000ff0f00720c */ /* 0x000fe40003fa5070 */
[----:B------:R-:W-:Y:S04]  /*7680*/  LOP3.LUT R4, R4, 0xf, RZ, 0xc0, !PT ;  /* 0x0000000f04047812 */ /* 0x000fe800078ec0ff */
[----:B-1-3--:R-:W-:Y:S02]  /*7690*/  IADD3 R6, P2, P0, R4, R5, R0 ;  /* 0x0000000504067210 */ /* 0x00afe4000785e000 */
[----:B------:R-:W-:Y:S02]  /*76a0*/  IADD3 R0, -R14, 0x10, RZ ;  /* 0x000000100e007810 */ /* 0x000fe40007ffe1ff */
[----:B------:R-:W-:Y:S02]  /*76b0*/  IADD3.X R7, RZ, R11, R2, P2, P0 ;  /* 0x0000000bff077210 */ /* 0x000fe400017e0402 */
[----:B------:R-:W-:Y:S04]  /*76c0*/  LOP3.LUT R0, R0, 0xf, RZ, 0xc0, !PT ;  /* 0x0000000f00007812 */ /* 0x000fe800078ec0ff */
[----:B------:R-:W-:Y:S04]  /*76d0*/  IADD3 R2, P2, P0, R0, R5, R3 ;  /* 0x0000000500027210 */ /* 0x000fe8000785e003 */
[----:B------:R-:W-:Y:S01]  /*76e0*/  IADD3.X R3, RZ, R11, R10, P2, P0 ;  /* 0x0000000bff037210 */ /* 0x000fe200017e040a */
[----:B------:R-:W-:Y:S01]  /*76f0*/  @!PT LDS RZ, [RZ] ;  /* 0x00000000fffff984 */ /* 0x000fe20000000800 */
[----:B------:R-:W-:Y:S01]  /*7700*/  @!PT LDS RZ, [RZ] ;  /* 0x00000000fffff984 */ /* 0x000fe20000000800 */
[----:B------:R-:W-:Y:S01]  /*7710*/  @!PT LDS RZ, [RZ] ;  /* 0x00000000fffff984 */ /* 0x000fe20000000800 */
[----:B--2---:R1:W-:Y:S01]  /*7720*/  LDGSTS.E.BYPASS.LTC128B.128.ZFILL [R8+0x1900], [R6.64], P5 ;  /* 0x0190000006087fae */ /* 0x0043e2000a941d48 */
[----:B------:R-:W-:Y:S11]  /*7730*/  ISETP.NE.U32.AND P5, PT, R14, RZ, PT ;  /* 0x000000ff0e00720c */ /* 0x000ff60003fa5070 */
[----:B------:R-:W-:Y:S02]  /*7740*/  @!UPT UIADD3 URZ, URZ, URZ, URZ ;  /* 0x0000003f3f3ff290 */ /* 0x000fe4000fffe03f */
[----:B------:R1:W-:Y:S02]  /*7750*/  LDGSTS.E.BYPASS.LTC128B.128.ZFILL [R8+0x3900], [R2.64], P5 ;  /* 0x0390000002087fae */ /* 0x0003e4000a941d48 */
.L_x_1238:
[----:B-1-34-:R-:W-:Y:S05]  /*7760*/  BSYNC B0 ;  /* 0x0000000000007941 */ /* 0x01afea0003800000 */
.L_x_1237:
[----:B------:R-:W0:Y:S01]  /*7770*/  LDGDEPBAR ;  /* 0x00000000000079af */ /* 0x000e220000000000 */
[----:B------:R-:W-:Y:S01]  /*7780*/  WARPSYNC 0xffffffff ;  /* 0xffffffff00007948 */ /* 0x000fe20003800000 */
[-C--:B------:R-:W-:Y:S01]  /*7790*/  HMMA.16816.F32 R4, R64, R16.reuse, RZ ;  /* 0x000000104004723c */ /* 0x080fe200000018ff */
[----:B------:R-:W-:Y:S07]  /*77a0*/  BSSY B0, `(.L_x_1241) ;  /* 0x0000191000007945 */ /* 0x000fee0003800000 */
        /* <DEDUP_REMOVED lines=15> */
[----:B------:R-:W-:Y:S07]  /*78a0*/  LDSM.16.M88.4 R204, [R248] ;  /* 0x00000000f8cc783b */ /* 0x000fee0000000200 */
[-C--:B------:R-:W-:Y:S08]  /*78b0*/  HMMA.16816.F32 R4, R208, R212.reuse, R4 ;  /* 0x000000d4d004723c */ /* 0x080ff00000001804 */
[C---:B------:R-:W-:Y:S08]  /*78c0*/  HMMA.16816.F32 R8, R216.reuse, R212, R8 ;  /* 0x000000d4d808723c */ /* 0x040ff00000001808 */
[-C--:B------:R-:W-:Y:S08]  /*78d0*/  HMMA.16816.F32 R12, R216, R214.reuse, R12 ;  /* 0x000000d6d80c723c */ /* 0x080ff0000000180c */
[C---:B------:R-:W-:Y:S01]  /*78e0*/  HMMA.16816.F32 R16, R208.reuse, R214, R16 ;  /* 0x000000d6d010723c */ /* 0x040fe20000001810 */
[----:B------:R-:W1:Y:S07]  /*78f0*/  LDSM.16.M88.4 R212, [R241] ;  /* 0x00000000f1d4783b */ /* 0x000e6e0000000200 */
        /* <DEDUP_REMOVED lines=11> */
[C---:B------:R-:W-:Y:S01]  /*79b0*/  HMMA.16816.F32 R56, R216.reuse, R228, R56 ;  /* 0x000000e4d838723c */ /* 0x040fe20000001838 */
[----:B------:R-:W3:Y:S07]  /*79c0*/  LDL R229, [R1+0xa8] ;  /* 0x0000a80001e57983 */ /* 0x000eee0000100800 */
[-C--:B------:R-:W-:Y:S01]  /*79d0*/  HMMA.16816.F32 R60, R216, R230.reuse, R60 ;  /* 0x000000e6d83c723c */ /* 0x080fe2000000183c */
[----:B------:R-:W-:Y:S07]  /*79e0*/  LDSM.16.M88.4 R216, [R241+0x1000] ;  /* 0x00100000f1d8783b */ /* 0x000fee0000000200 */
[----:B------:R-:W-:Y:S01]  /*79f0*/  HMMA.16816.F32 R64, R208, R230, R64 ;  /* 0x000000e6d040723c */ /* 0x000fe20000001840 */
[----:B------:R-:W4:Y:S07]  /*7a00*/  LDSM.16.M88.4 R208, [R241+0x800] ;  /* 0x00080000f1d0783b */ /* 0x000f2e0000000200 */
[-C--:B-1----:R-:W-:Y:S08]  /*7a10*/  HMMA.16816.F32 R4, R204, R212.reuse, R4 ;  /* 0x000000d4cc04723c */ /* 0x082ff00000001804 */
[C---:B--2---:R-:W-:Y:S08]  /*7a20*/  HMMA.16816.F32 R8, R220.reuse, R212, R8 ;  /* 0x000000d4dc08723c */ /* 0x044ff00000001808 */
[-C--:B------:R-:W-:Y:S08]  /*7a30*/  HMMA.16816.F32 R12, R220, R214.reuse, R12 ;  /* 0x000000d6dc0c723c */ /* 0x080ff0000000180c */
[C---:B------:R-:W-:Y:S01]  /*7a40*/  HMMA.16816.F32 R16, R204.reuse, R214, R16 ;  /* 0x000000d6cc10723c */ /* 0x040fe20000001810 */
[----:B------:R-:W-:Y:S07]  /*7a50*/  LDSM.16.M88.4 R212, [R238+-0x2000] ;  /* 0xffe00000eed4783b */ /* 0x000fee0000000200 */
[-C--:B----4-:R-:W-:Y:S08]  /*7a60*/  HMMA.16816.F32 R20, R204, R208.reuse, R20 ;  /* 0x000000d0cc14723c */ /* 0x090ff00000001814 */
        /* <DEDUP_REMOVED lines=12> */
[----:B------:R-:W-:Y:S07]  /*7b30*/  LDSM.16.M88.4 R220, [R238+-0x1000] ;  /* 0xfff00000eedc783b */ /* 0x000fee0000000200 */
[----:B------:R-:W-:Y:S01]  /*7b40*/  HMMA.16816.F32 R64, R204, R226, R64 ;  /* 0x000000e2cc40723c */ /* 0x000fe20000001840 */
[----:B------:R-:W4:Y:S07]  /*7b50*/  LDSM.16.M88.4 R204, [R238+-0x1800] ;  /* 0xffe80000eecc783b */ /* 0x000f2e0000000200 */
[-C--:B-1----:R-:W-:Y:S01]  /*7b60*/  HMMA.16816.F32 R4, R208, R212.reuse, R4 ;  /* 0x000000d4d004723c */ /* 0x082fe20000001804 */
[----:B------:R-:W1:Y:S07]  /*7b70*/  LDSM.16.M88.4 R224, [R238+-0x800] ;  /* 0xfff80000eee0783b */ /* 0x000e6e0000000200 */
[C---:B--2---:R-:W-:Y:S08]  /*7b80*/  HMMA.16816.F32 R8, R216.reuse, R212, R8 ;  /* 0x000000d4d808723c */ /* 0x044ff00000001808 */
[-C--:B------:R-:W-:Y:S08]  /*7b90*/  HMMA.16816.F32 R12, R216, R214.reuse, R12 ;  /* 0x000000d6d80c723c */ /* 0x080ff0000000180c */
[C---:B------:R-:W-:Y:S01]  /*7ba0*/  HMMA.16816.F32 R16, R208.reuse, R214, R16 ;  /* 0x000000d6d010723c */ /* 0x040fe20000001810 */
[----:B------:R-:W-:Y:S07]  /*7bb0*/  LDSM.16.M88.4 R212, [R250+0x2000] ;  /* 0x00200000fad4783b */ /* 0x000fee0000000200 */
[-C--:B----4-:R-:W-:Y:S08]  /*7bc0*/  HMMA.16816.F32 R20, R208, R204.reuse, R20 ;  /* 0x000000ccd014723c */ /* 0x090ff00000001814 */
        /* <DEDUP_REMOVED lines=8> */
[----:B------:R-:W4:Y:S07]  /*7c50*/  LDSM.16.M88.4 R220, [R251+0x6000] ;  /* 0x00600000fbdc783b */ /* 0x000f2e0000000200 */
        /* <DEDUP_REMOVED lines=8> */
[C---:B----4-:R-:W-:Y:S08]  /*7ce0*/  HMMA.16816.F32 R8, R220.reuse, R212, R8 ;  /* 0x000000d4dc08723c */ /* 0x050ff00000001808 */
        /* <DEDUP_REMOVED lines=12> */
[----:B------:R-:W4:Y:S07]  /*7db0*/  LDSM.16.M88.4 R216, [R249+0x6000] ;  /* 0x00600000f9d8783b */ /* 0x000f2e0000000200 */
        /* <DEDUP_REMOVED lines=8> */
[C---:B----4-:R-:W-:Y:S08]  /*7e40*/  HMMA.16816.F32 R8, R216.reuse, R212, R8 ;  /* 0x000000d4d808723c */ /* 0x050ff00000001808 */
        /* <DEDUP_REMOVED lines=16> */
[----:B------:R-:W1:Y:S07]  /*7f50*/  LDSM.16.M88.4 R216, [R241+0x2800] ;  /* 0x00280000f1d8783b */ /* 0x000e6e0000000200 */
[----:B------:R-:W-:Y:S01]  /*7f60*/  HMMA.16816.F32 R64, R208, R226, R64 ;  /* 0x000000e2d040723c */ /* 0x000fe20000001840 */
[----:B------:R-:W5:Y:S07]  /*7f70*/  LDSM.16.M88.4 R208, [R241+0x3000] ;  /* 0x00300000f1d0783b */ /* 0x000f6e0000000200 */
[-C--:B--2---:R-:W-:Y:S01]  /*7f80*/  HMMA.16816.F32 R4, R204, R212.reuse, R4 ;  /* 0x000000d4cc04723c */ /* 0x084fe20000001804 */
[----:B------:R-:W2:Y:S07]  /*7f90*/  LDSM.16.M88.4 R224, [R241+0x3800] ;  /* 0x00380000f1e0783b */ /* 0x000eae0000000200 */
[C---:B----4-:R-:W-:Y:S08]  /*7fa0*/  HMMA.16816.F32 R8, R220.reuse, R212, R8 ;  /* 0x000000d4dc08723c */ /* 0x050ff00000001808 */
[-C--:B------:R-:W-:Y:S08]  /*7fb0*/  HMMA.16816.F32 R12, R220, R214.reuse, R12 ;  /* 0x000000d6dc0c723c */ /* 0x080ff0000000180c */
[C---:B------:R-:W-:Y:S01]  /*7fc0*/  HMMA.16816.F32 R16, R204.reuse, R214, R16 ;  /* 0x000000d6cc10723c */ /* 0x040fe20000001810 */
[----:B------:R-:W-:Y:S07]  /*7fd0*/  LDSM.16.M88.4 R212, [R247+0x4000] ;  /* 0x00400000f7d4783b */ /* 0x000fee0000000200 */
[-C--:B-1----:R-:W-:Y:S08]  /*7fe0*/  HMMA.16816.F32 R20, R204, R216.reuse, R20 ;  /* 0x000000d8cc14723c */ /* 0x082ff00000001814 */
[C---:B------:R-:W-:Y:S08]  /*7ff0*/  HMMA.16816.F32 R24, R220.reuse, R216, R24 ;  /* 0x000000d8dc18723c */ /* 0x040ff00000001818 */
[-C--:B------:R-:W-:Y:S08]  /*8000*/  HMMA.16816.F32 R28, R220, R218.reuse, R28 ;  /* 0x000000dadc1c723c */ /* 0x080ff0000000181c */
[C---:B------:R-:W-:Y:S01]  /*8010*/  HMMA.16816.F32 R32, R204.reuse, R218, R32 ;  /* 0x000000dacc20723c */ /* 0x040fe20000001820 */
[----:B------:R-:W1:Y:S07]  /*8020*/  LDSM.16.M88.4 R216, [R238] ;  /* 0x00000000eed8783b */ /* 0x000e6e0000000200 */
[-C--:B-----5:R-:W-:Y:S08]  /*8030*/  HMMA.16816.F32 R36, R204, R208.reuse, R36 ;  /* 0x000000d0cc24723c */ /* 0x0a0ff00000001824 */
[C---:B------:R-:W-:Y:S08]  /*8040*/  HMMA.16816.F32 R40, R220.reuse, R208, R40 ;  /* 0x000000d0dc28723c */ /* 0x040ff00000001828 */
[-C--:B------:R-:W-:Y:S08]  /*8050*/  HMMA.16816.F32 R44, R220, R210.reuse, R44 ;  /* 0x000000d2dc2c723c */ /* 0x080ff0000000182c */
[C---:B------:R-:W-:Y:S01]  /*8060*/  HMMA.16816.F32 R48, R204.reuse, R210, R48 ;  /* 0x000000d2cc30723c */ /* 0x040fe20000001830 */
[----:B------:R-:W4:Y:S07]  /*8070*/  LDSM.16.M88.4 R208, [R240+0x6000] ;  /* 0x00600000f0d0783b */ /* 0x000f2e0000000200 */
[-C--:B--2---:R-:W-:Y:S08]  /*8080*/  HMMA.16816.F32 R52, R204, R224.reuse, R52 ;  /* 0x000000e0cc34723c */ /* 0x084ff00000001834 */
[C---:B------:R-:W-:Y:S01]  /*8090*/  HMMA.16816.F32 R56, R220.reuse, R224, R56 ;  /* 0x000000e0dc38723c */ /* 0x040fe20000001838 */
[----:B------:R-:W3:Y:S07]  /*80a0*/  LDL R225, [R1+0xe8] ;  /* 0x0000e80001e17983 */ /* 0x000eee0000100800 */
[-C--:B------:R-:W-:Y:S08]  /*80b0*/  HMMA.16816.F32 R60, R220, R226.reuse, R60 ;  /* 0x000000e2dc3c723c */ /* 0x080ff0000000183c */
[----:B------:R-:W-:Y:S08]  /*80c0*/  HMMA.16816.F32 R64, R204, R226, R64 ;  /* 0x000000e2cc40723c */ /* 0x000ff00000001840 */
[-C--:B-1----:R-:W-:Y:S08]  /*80d0*/  HMMA.16816.F32 R4, R212, R216.reuse, R4 ;  /* 0x000000d8d404723c */ /* 0x082ff00000001804 */
[C---:B----4-:R-:W-:Y:S08]  /*80e0*/  HMMA.16816.F32 R8, R208.reuse, R216, R8 ;  /* 0x000000d8d008723c */ /* 0x050ff00000001808 */
[-C--:B------:R-:W-:Y:S08]  /*80f0*/  HMMA.16816.F32 R12, R208, R218.reuse, R12 ;  /* 0x000000dad00c723c */ /* 0x080ff0000000180c */
[----:B------:R-:W-:Y:S01]  /*8100*/  FMUL.FTZ R7, R7, c[0x0][0x320] ;  /* 0x0000c80007077a20 */ /* 0x000fe20000410000 */
[C---:B------:R-:W-:Y:S03]  /*8110*/  HMMA.16816.F32 R16, R212.reuse, R218, R16 ;  /* 0x000000dad410723c */ /* 0x040fe60000001810 */
[----:B------:R1:W2:Y:S01]  /*8120*/  MUFU.TANH R196, R7 ;  /* 0x0000000700c47308 */ /* 0x0002a20000002400 */
[----:B------:R-:W-:Y:S02]  /*8130*/  FMUL.FTZ R0, R4, c[0x0][0x320] ;  /* 0x0000c80004007a20 */ /* 0x000fe40000410000 */
[----:B------:R-:W-:Y:S02]  /*8140*/  FMUL.FTZ R2, R5, c[0x0][0x320] ;  /* 0x0000c80005027a20 */ /* 0x000fe40000410000 */
[----:B------:R-:W-:Y:S04]  /*8150*/  FMUL.FTZ R3, R6, c[0x0][0x320] ;  /* 0x0000c80006037a20 */ /* 0x000fe80000410000 */
[----:B------:R-:W-:Y:S01]  /*8160*/  FMUL.FTZ R8, R8, c[0x0][0x320] ;  /* 0x0000c80008087a20 */ /* 0x000fe20000410000 */
[----:B------:R-:W4:Y:S01]  /*8170*/  MUFU.TANH R0, R0 ;  /* 0x0000000000007308 */ /* 0x000f220000002400 */
        /* <DEDUP_REMOVED lines=8> */
[----:B-1----:R-:W1:Y:S01]  /*8200*/  LDSM.16.M88.4 R4, [R238+0x800] ;  /* 0x00080000ee04783b */ /* 0x002e620000000200 */
[----:B------:R-:W-:Y:S02]  /*8210*/  FMUL.FTZ R16, R16, c[0x0][0x320] ;  /* 0x0000c80010107a20 */ /* 0x000fe40000410000 */
[----:B------:R-:W-:Y:S02]  /*8220*/  FMUL.FTZ R17, R17, c[0x0][0x320] ;  /* 0x0000c80011117a20 */ /* 0x000fe40000410000 */
[----:B------:R-:W-:Y:S01]  /*8230*/  FMUL.FTZ R18, R18, c[0x0][0x320] ;  /* 0x0000c80012127a20 */ /* 0x000fe20000410000 */
[----:B------:R-:W1:Y:S01]  /*8240*/  MUFU.TANH R204, R9 ;  /* 0x0000000900cc7308 */ /* 0x000e620000002400 */
[----:B------:R-:W-:Y:S09]  /*8250*/  FMUL.FTZ R19, R19, c[0x0][0x320] ;  /* 0x0000c80013137a20 */ /* 0x000ff20000410000 */
[----:B------:R-:W1:Y:S10]  /*8260*/  MUFU.TANH R205, R10 ;  /* 0x0000000a00cd7308 */ /* 0x000e740000002400 */
[----:B------:R5:W2:Y:S10]  /*8270*/  MUFU.TANH R206, R11 ;  /* 0x0000000b00ce7308 */ /* 0x000ab40000002400 */
[----:B------:R-:W2:Y:S01]  /*8280*/  MUFU.TANH R2, R2 ;  /* 0x0000000200027308 */ /* 0x000ea20000002400 */
[-C--:B-1----:R-:W-:Y:S09]  /*8290*/  HMMA.16816.F32 R20, R212, R4.reuse, R20 ;  /* 0x00000004d414723c */ /* 0x082ff20000001814 */
[----:B------:R-:W1:Y:S01]  /*82a0*/  MUFU.TANH R3, R3 ;  /* 0x0000000300037308 */ /* 0x000e620000002400 */
[C---:B------:R-:W-:Y:S01]  /*82b0*/  HMMA.16816.F32 R24, R208.reuse, R4, R24 ;  /* 0x00000004d018723c */ /* 0x040fe20000001818 */
[----:B-----5:R-:W5:Y:S08]  /*82c0*/  LDSM.16.M88.4 R8, [R238+0x1000] ;  /* 0x00100000ee08783b */ /* 0x020f700000000200 */
[----:B------:R-:W1:Y:S01]  /*82d0*/  MUFU.TANH R12, R12 ;  /* 0x0000000c000c7308 */ /* 0x000e620000002400 */
[-C--:B------:R-:W-:Y:S04]  /*82e0*/  HMMA.16816.F32 R28, R208, R6.reuse, R28 ;  /* 0x00000006d01c723c */ /* 0x080fe8000000181c */
[----:B------:R-:W-:Y:S04]  /*82f0*/  FMUL.FTZ R20, R20, c[0x0][0x320] ;  /* 0x0000c80014147a20 */ /* 0x000fe80000410000 */
[C---:B------:R-:W-:Y:S01]  /*8300*/  HMMA.16816.F32 R32, R212.reuse, R6, R32 ;  /* 0x00000006d420723c */ /* 0x040fe20000001820 */
[----:B------:R-:W1:Y:S01]  /*8310*/  MUFU.TANH R13, R13 ;  /* 0x0000000d000d7308 */ /* 0x000e620000002400 */
[----:B------:R-:W1:Y:S01]  /*8320*/  LDSM.16.M88.4 R4, [R238+0x1800] ;  /* 0x00180000ee04783b */ /* 0x000e620000000200 */
[----:B------:R-:W-:Y:S04]  /*8330*/  DEPBAR.LE SB0, 0x0 ;  /* 0x000080000000791a */ /* 0x000fe80000000000 */
[----:B------:R-:W-:Y:S02]  /*8340*/  FMUL.FTZ R21, R21, c[0x0][0x320] ;  /* 0x0000c80015157a20 */ /* 0x000fe40000410000 */
[----:B------:R-:W-:Y:S02]  /*8350*/  FMUL.FTZ R22, R22, c[0x0][0x320] ;  /* 0x0000c80016167a20 */ /* 0x000fe40000410000 */
[----:B------:R-:W1:Y:S01]  /*8360*/  MUFU.TANH R14, R14 ;  /* 0x0000000e000e7308 */ /* 0x000e620000002400 */
[----:B------:R-:W-:Y:S01]  /*8370*/  BAR.SYNC.DEFER_BLOCKING 0x0 ;  /* 0x0000000000007b1d */ /* 0x000fe20000010000 */
[----:B------:R-:W-:Y:S02]  /*8380*/  FMUL.FTZ R23, R23, c[0x0][0x320] ;  /* 0x0000c80017177a20 */ /* 0x000fe40000410000 */
[----:B------:R-:W-:Y:S02]  /*8390*/  FMUL.FTZ R24, R24, c[0x0][0x320] ;  /* 0x0000c80018187a20 */ /* 0x000fe40000410000 */
[----:B------:R-:W-:Y:S02]  /*83a0*/  FMUL.FTZ R25, R25, c[0x0][0x320] ;  /* 0x0000c80019197a20 */ /* 0x000fe40000410000 */
[----:B------:R-:W-:Y:S02]  /*83b0*/  FMUL.FTZ R26, R26, c[0x0][0x320] ;  /* 0x0000c8001a1a7a20 */ /* 0x000fe40000410000 */
[----:B------:R-:W1:Y:S01]  /*83c0*/  MUFU.TANH R15, R15 ;  /* 0x0000000f000f7308 */ /* 0x000e620000002400 */
[----:B------:R-:W-:Y:S02]  /*83d0*/  FMUL.FTZ R27, R27, c[0x0][0x320] ;  /* 0x0000c8001b1b7a20 */ /* 0x000fe40000410000 */
[----:B------:R-:W-:Y:S01]  /*83e0*/  FMUL.FTZ R28, R28, c[0x0][0x320] ;  /* 0x0000c8001c1c7a20 */ /* 0x000fe20000410000 */
[-C--:B-----5:R-:W-:Y:S05]  /*83f0*/  HMMA.16816.F32 R36, R212, R8.reuse, R36 ;  /* 0x00000008d424723c */ /* 0x0a0fea0000001824 */
[----:B------:R-:W-:Y:S01]  /*8400*/  FMUL.FTZ R29, R29, c[0x0][0x320] ;  /* 0x0000c8001d1d7a20 */ /* 0x000fe20000410000 */
[----:B------:R-:W1:Y:S01]  /*8410*/  MUFU.TANH R16, R16 ;  /* 0x0000001000107308 */ /* 0x000e620000002400 */
[----:B------:R-:W-:Y:S01]  /*8420*/  FMUL.FTZ R30, R30, c[0x0][0x320] ;  /* 0x0000c8001e1e7a20 */ /* 0x000fe20000410000 */
[C---:B------:R-:W-:Y:S04]  /*8430*/  HMMA.16816.F32 R40, R208.reuse, R8, R40 ;  /* 0x00000008d028723c */ /* 0x040fe80000001828 */
[----:B------:R-:W-:Y:S02]  /*8440*/  FMUL.FTZ R31, R31, c[0x0][0x320] ;  /* 0x0000c8001f1f7a20 */ /* 0x000fe40000410000 */
[----:B------:R-:W-:Y:S02]  /*8450*/  FMUL.FTZ R32, R32, c[0x0][0x320] ;  /* 0x0000c80020207a20 */ /* 0x000fe40000410000 */
[----:B------:R-:W2:Y:S01]  /*8460*/  MUFU.TANH R17, R17 ;  /* 0x0000001100117308 */ /* 0x000ea20000002400 */
[-C--:B------:R-:W-:Y:S03]  /*8470*/  HMMA.16816.F32 R44, R208, R10.reuse, R44 ;  /* 0x0000000ad02c723c */ /* 0x080fe6000000182c */
[----:B------:R-:W-:Y:S02]  /*8480*/  FMUL.FTZ R33, R33, c[0x0][0x320] ;  /* 0x0000c80021217a20 */ /* 0x000fe40000410000 */
[----:B------:R-:W-:Y:S02]  /*8490*/  FMUL.FTZ R34, R34, c[0x0][0x320] ;  /* 0x0000c80022227a20 */ /* 0x000fe40000410000 */
[----:B------:R-:W-:Y:S01]  /*84a0*/  FMUL.FTZ R35, R35, c[0x0][0x320] ;  /* 0x0000c80023237a20 */ /* 0x000fe20000410000 */
[C---:B------:R-:W-:Y:S01]  /*84b0*/  HMMA.16816.F32 R48, R212.reuse, R10, R48 ;  /* 0x0000000ad430723c */ /* 0x040fe20000001830 */
[----:B------:R-:W2:Y:S03]  /*84c0*/  MUFU.TANH R18, R18 ;  /* 0x0000001200127308 */ /* 0x000ea60000002400 */
[----:B------:R-:W-:Y:S02]  /*84d0*/  FMUL.FTZ R36, R36, c[0x0][0x320] ;  /* 0x0000c80024247a20 */ /* 0x000fe40000410000 */
[----:B------:R-:W-:Y:S02]  /*84e0*/  FMUL.FTZ R37, R37, c[0x0][0x320] ;  /* 0x0000c80025257a20 */ /* 0x000fe40000410000 */
[-C--:B-1----:R-:W-:Y:S03]  /*84f0*/  HMMA.16816.F32 R52, R212, R4.reuse, R52 ;  /* 0x00000004d434723c */ /* 0x082fe60000001834 */
[----:B------:R-:W1:Y:S01]  /*8500*/  MUFU.TANH R19, R19 ;  /* 0x0000001300137308 */ /* 0x000e620000002400 */
[----:B------:R-:W-:Y:S02]  /*8510*/  FMUL.FTZ R38, R38, c[0x0][0x320] ;  /* 0x0000c80026267a20 */ /* 0x000fe40000410000 */
[----:B------:R-:W-:Y:S02]  /*8520*/  FMUL.FTZ R39, R39, c[0x0][0x320] ;  /* 0x0000c80027277a20 */ /* 0x000fe40000410000 */
[C---:B------:R-:W-:Y:S04]  /*8530*/  HMMA.16816.F32 R56, R208.reuse, R4, R56 ;  /* 0x00000004d038723c */ /* 0x040fe80000001838 */
[----:B------:R-:W-:Y:S01]  /*8540*/  FMUL.FTZ R40, R40, c[0x0][0x320] ;  /* 0x0000c80028287a20 */ /* 0x000fe20000410000 */
[----:B------:R-:W1:Y:S01]  /*8550*/  MUFU.TANH R20, R20 ;  /* 0x0000001400147308 */ /* 0x000e620000002400 */
[----:B------:R-:W-:Y:S02]  /*8560*/  FMUL.FTZ R41, R41, c[0x0][0x320] ;  /* 0x0000c80029297a20 */ /* 0x000fe40000410000 */
[-C--:B------:R-:W-:Y:S04]  /*8570*/  HMMA.16816.F32 R60, R208, R6.reuse, R60 ;  /* 0x00000006d03c723c */ /* 0x080fe8000000183c */
[----:B------:R-:W-:Y:S02]  /*8580*/  FMUL.FTZ R49, R49, c[0x0][0x320] ;  /* 0x0000c80031317a20 */ /* 0x000fe40000410000 */
[----:B------:R-:W-:Y:S01]  /*8590*/  FMUL.FTZ R42, R42, c[0x0][0x320] ;  /* 0x0000c8002a2a7a20 */ /* 0x000fe20000410000 */
[----:B------:R-:W1:Y:S01]  /*85a0*/  MUFU.TANH R21, R21 ;  /* 0x0000001500157308 */ /* 0x000e620000002400 */
[----:B------:R-:W-:Y:S04]  /*85b0*/  HMMA.16816.F32 R64, R212, R6, R64 ;  /* 0x00000006d440723c */ /* 0x000fe80000001840 */
[----:B------:R-:W-:Y:S02]  /*85c0*/  FMUL.FTZ R43, R43, c[0x0][0x320] ;  /* 0x0000c8002b2b7a20 */ /* 0x000fe40000410000 */
[----:B------:R-:W-:Y:S02]  /*85d0*/  FMUL.FTZ R10, R44, c[0x0][0x320] ;  /* 0x0000c8002c0a7a20 */ /* 0x000fe40000410000 */
[----:B------:R-:W-:Y:S01]  /*85e0*/  FMUL.FTZ R11, R45, c[0x0][0x320] ;  /* 0x0000c8002d0b7a20 */ /* 0x000fe20000410000 */
        /* <DEDUP_REMOVED lines=20> */
[----:B------:R-:W-:Y:S02]  /*8730*/  FMUL.FTZ R57, R57, c[0x0][0x320] ;  /* 0x0000c80039397a20 */ /* 0x000fe40000410000 */
[----:B------:R-:W-:Y:S02]  /*8740*/  FMUL.FTZ R58, R58, c[0x0][0x320] ;  /* 0x0000c8003a3a7a20 */ /* 0x000fe40000410000 */
[----:B------:R-:W-:Y:S01]  /*8750*/  FMUL.FTZ R64, R64, c[0x0][0x320] ;  /* 0x0000c80040407a20 */ /* 0x000fe20000410000 */
[----:B------:R-:W2:Y:S01]  /*8760*/  MUFU.TANH R24, R24 ;  /* 0x0000001800187308 */ /* 0x000ea20000002400 */
[----:B------:R-:W-:Y:S02]  /*8770*/  FMUL.FTZ R66, R66, c[0x0][0x320] ;  /* 0x0000c80042427a20 */ /* 0x000fe40000410000 */
[----:B-1----:R-:W-:Y:S07]  /*8780*/  FMUL.FTZ R60, R62, c[0x0][0x320] ;  /* 0x0000c8003e3c7a20 */ /* 0x002fee0000410000 */
[----:B------:R-:W1:Y:S10]  /*8790*/  MUFU.TANH R25, R25 ;  /* 0x0000001900197308 */ /* 0x000e740000002400 */
[----:B------:R-:W1:Y:S01]  /*87a0*/  MUFU.TANH R26, R26 ;  /* 0x0000001a001a7308 */ /* 0x000e620000002400 */
[----:B---3--:R-:W-:Y:S09]  /*87b0*/  ISETP.GT.AND P0, PT, R225, R229, PT ;  /* 0x000000e5e100720c */ /* 0x008ff20003f04270 */
        /* <DEDUP_REMOVED lines=33> */
[----:B------:R-:W1:Y:S10]  /*89d0*/  MUFU.TANH R60, R60 ;  /* 0x0000003c003c7308 */ /* 0x000e740000002400 */
[----:B------:R-:W1:Y:S10]  /*89e0*/  MUFU.TANH R59, R59 ;  /* 0x0000003b003b7308 */ /* 0x000e740000002400 */
[----:B------:R1:W1:Y:S10]  /*89f0*/  MUFU.TANH R218, R64 ;  /* 0x0000004000da7308 */ /* 0x0002740000002400 */
[----:B------:R-:W1:Y:S10]  /*8a00*/  MUFU.TANH R49, R49 ;  /* 0x0000003100317308 */ /* 0x000e740000002400 */
[----:B------:R1:W1:Y:S10]  /*8a10*/  MUFU.TANH R214, R66 ;  /* 0x0000004200d67308 */ /* 0x0002740000002400 */
[----:B------:R-:W1:Y:S01]  /*8a20*/  MUFU.TANH R63, R63 ;  /* 0x0000003f003f7308 */ /* 0x000e620000002400 */
[----:B------:R-:W-:-:S05]  /*8a30*/  @!P0 BRA `(.L_x_1242) ;  /* 0x0000067000008947 */ /* 0x000fca0003800000 */
[----:B--234-:R-:W2:Y:S01]  /*8a40*/  LDL R220, [R1+0xbc] ;  /* 0x0000bc0001dc7983 */ /* 0x01cea20000100800 */
[----:B-1----:R-:W-:Y:S03]  /*8a50*/  IMAD.MOV.U32 R54, RZ, RZ, RZ ;  /* 0x000000ffff367224 */ /* 0x002fe600078e00ff */
[----:B------:R-:W3:Y:S04]  /*8a60*/  LDL.64 R226, [R1+0xd8] ;  /* 0x0000d80001e27983 */ /* 0x000ee80000100a00 */
[----:B------:R-:W4:Y:S04]  /*8a70*/  LDL R230, [R1+0xa4] ;  /* 0x0000a40001e67983 */ /* 0x000f280000100800 */
[----:B------:R-:W1:Y:S04]  /*8a80*/  S2R R229, SR_TID.X ;  /* 0x0000000000e57919 */ /* 0x000e680000002100 */
[----:B------:R-:W5:Y:S04]  /*8a90*/  LDL.64 R52, [R1+0xd0] ;  /* 0x0000d00001347983 */ /* 0x000f680000100a00 */
[----:B------:R-:W4:Y:S04]  /*8aa0*/  LDL R50, [R1+0xa0] ;  /* 0x0000a00001327983 */ /* 0x000f280000100800 */
[----:B------:R-:W5:Y:S04]  /*8ab0*/  LDL R228, [R1+0x4] ;  /* 0x0000040001e47983 */ /* 0x000f680000100800 */
[----:B------:R-:W5:Y:S01]  /*8ac0*/  LDL R51, [R1] ;  /* 0x0000000001337983 */ /* 0x000f620000100800 */
[--C-:B-1----:R-:W-:Y:S02]  /*8ad0*/  SHF.R.S32.HI R219, RZ, 0x1f, R229.reuse ;  /* 0x0000001fffdb7819 */ /* 0x102fe400000114e5 */
        /* <DEDUP_REMOVED lines=16> */
[----:B------:R-:W-:Y:S01]  /*8be0*/  @!P1 LEA R8, P0, R7, c[0x0][0x2a0], 0x2 ;  /* 0x0000a80007089a11 */ /* 0x000fe200078010ff */
[----:B-----5:R-:W-:Y:S02]  /*8bf0*/  IMAD.SHL.U32 R53, R228, 0x2, RZ ;  /* 0x00000002e4357824 */ /* 0x020fe400078e00ff */
[----:B------:R-:W-:Y:S01]  /*8c00*/  IMAD R48, R5, c[0x0][0x2b8], R4 ;  /* 0x0000ae0005307a24 */ /* 0x000fe200078e0204 */
[----:B------:R-:W-:Y:S03]  /*8c10*/  @!P1 LEA.HI.X R9, R7, c[0x0][0x2a4], R6, 0x2, P0 ;  /* 0x0000a90007099a11 */ /* 0x000fe600000f1406 */
[----:B------:R-:W-:Y:S01]  /*8c20*/  IMAD.WIDE.U32 R4, R48, c[0x0][0x1e0], RZ ;  /* 0x0000780030047a25 */ /* 0x000fe200078e00ff */
[----:B------:R-:W-:Y:S01]  /*8c30*/  SHF.R.S32.HI R6, RZ, 0x1f, R48 ;  /* 0x0000001fff067819 */ /* 0x000fe20000011430 */
[----:B------:R-:W2:Y:S04]  /*8c40*/  @!P1 LDG.E R54, [R8.64] ;  /* 0x0000000808369981 */ /* 0x000ea8000c1e1900 */
[----:B------:R-:W-:Y:S01]  /*8c50*/  IMAD R6, R6, c[0x0][0x1e0], RZ ;  /* 0x0000780006067a24 */ /* 0x000fe200078e02ff */
[----:B------:R2:W-:Y:S03]  /*8c60*/  STL [R1+0xb8], R48 ;  /* 0x0000b83001007387 */ /* 0x0005e60000100800 */
[----:B------:R-:W-:Y:S04]  /*8c70*/  IMAD R6, R48, c[0x0][0x1e4], R6 ;  /* 0x0000790030067a24 */ /* 0x000fe800078e0206 */
[----:B------:R-:W-:Y:S01]  /*8c80*/  IMAD.IADD R5, R5, 0x1, R6 ;  /* 0x0000000105057824 */ /* 0x000fe200078e0206 */
[----:B--2---:R-:W-:Y:S01]  /*8c90*/  SHF.R.S32.HI R48, RZ, 0x1f, R54 ;  /* 0x0000001fff307819 */ /* 0x004fe20000011436 */
[----:B------:R1:W-:Y:S02]  /*8ca0*/  STL [R1+0xb4], R54 ;  /* 0x0000b43601007387 */ /* 0x0003e40000100800 */
[----:B------:R-:W-:Y:S04]  /*8cb0*/  IMAD.WIDE.U32 R4, R54, c[0x0][0x1f0], R4 ;  /* 0x00007c0036047a25 */ /* 0x000fe800078e0004 */
[----:B------:R-:W-:Y:S01]  /*8cc0*/  IMAD R48, R48, c[0x0][0x1f0], RZ ;  /* 0x00007c0030307a24 */ /* 0x000fe200078e02ff */
[----:B------:R-:W-:Y:S02]  /*8cd0*/  IADD3 R4, P0, R52, R4, RZ ;  /* 0x0000000434047210 */ /* 0x000fe40007f1e0ff */
[C---:B------:R-:W-:Y:S01]  /*8ce0*/  SHF.L.U64.HI R52, R229.reuse, 0x1, R51 ;  /* 0x00000001e5347819 */ /* 0x040fe20000010233 */
[----:B------:R-:W-:Y:S02]  /*8cf0*/  IMAD R48, R54, c[0x0][0x1f4], R48 ;  /* 0x00007d0036307a24 */ /* 0x000fe400078e0230 */
[----:B------:R-:W-:Y:S03]  /*8d00*/  IMAD.SHL.U32 R51, R229, 0x2, RZ ;  /* 0x00000002e5337824 */ /* 0x000fe600078e00ff */
[----:B------:R-:W-:Y:S02]  /*8d10*/  IADD3.X R48, R50, R5, R48, P0, !PT ;  /* 0x0000000532307210 */ /* 0x000fe400007fe430 */
[C---:B------:R-:W-:Y:S04]  /*8d20*/  LEA R50, P0, R4.reuse, c[0x0][0x1c8], 0x1 ;  /* 0x0000720004327a11 */ /* 0x040fe800078008ff */
[----:B------:R-:W-:Y:S02]  /*8d30*/  LEA.HI.X R48, R4, c[0x0][0x1cc], R48, 0x1, P0 ;  /* 0x0000730004307a11 */ /* 0x000fe400000f0c30 */
[----:B-1----:R-:W-:Y:S01]  /*8d40*/  SHF.L.U64.HI R54, R228, 0x1, R252 ;  /* 0x00000001e4367819 */ /* 0x002fe200000102fc */
[----:B------:R-:W-:-:S05]  /*8d50*/  BRA.DIV ~URZ, `(.L_x_1243) ;  /* 0x0000caa27f007947 */ /* 0x000fca000b800000 */
[----:B------:R1:W2:Y:S02]  /*8d60*/  SHFL.IDX PT, R55, R48, RZ, 0x181f ;  /* 0x00181fff30377589 */ /* 0x0002a400000e0000 */
.L_x_1292:
[----:B------:R-:W-:-:S05]  /*8d70*/  BRA.DIV ~URZ, `(.L_x_1244) ;  /* 0x0000caf27f007947 */ /* 0x000fca000b800000 */
[----:B------:R-:W3:Y:S04]  /*8d80*/  LDL R4, [R1+0x18] ;  /* 0x0000180001047983 */ /* 0x000ee80000100800 */
[----:B------:R-:W4:Y:S04]  /*8d90*/  LDL R58, [R1+0x8] ;  /* 0x00000800013a7983 */ /* 0x000f280000100800 */
[----:B------:R-:W5:Y:S04]  /*8da0*/  LDL R7, [R1+0x4] ;  /* 0x0000040001077983 */ /* 0x000f680000100800 */
[----:B------:R-:W1:Y:S02]  /*8db0*/  SHFL.IDX PT, R6, R50, RZ, 0x181f ;  /* 0x00181fff32067589 */ /* 0x000e6400000e0000 */
[----:B-1----:R-:W-:Y:S05]  /*8dc0*/  IADD3 R8, P5, R6, R53, RZ ;  /* 0x0000003506087210 */ /* 0x002fea0007fbe0ff */
        /* <DEDUP_REMOVED lines=11> */
[C---:B-1----:R-:W-:Y:S02]  /*8e80*/  IADD3 R6, P6, R4.reuse, R51, RZ ;  /* 0x0000003304067210 */ /* 0x042fe40007fde0ff */
[----:B------:R-:W-:Y:S02]  /*8e90*/  IADD3 R56, P5, R4, R53, RZ ;  /* 0x0000003504387210 */ /* 0x000fe40007fbe0ff */
        /* <DEDUP_REMOVED lines=16> */
.L_x_1293:
[C---:B--2---:R-:W-:Y:S01]  /*8fa0*/  IADD3 R4, -R57.reuse, 0x10, RZ ;  /* 0x0000001039047810 */ /* 0x044fe20007ffe1ff */
[----:B------:R-:W2:Y:S01]  /*8fb0*/  LDL R8, [R1+0x8] ;  /* 0x0000080001087983 */ /* 0x000ea20000100800 */
[----:B------:R-:W-:Y:S02]  /*8fc0*/  ISETP.NE.U32.AND P5, PT, R57, RZ, PT ;  /* 0x000000ff3900720c */ /* 0x000fe40003fa5070 */
[----:B------:R-:W-:Y:S04]  /*8fd0*/  LOP3.LUT R4, R4, 0xf, RZ, 0xc0, !PT ;  /* 0x0000000f04047812 */ /* 0x000fe800078ec0ff */
[-C--:B-1-3--:R-:W-:Y:S02]  /*8fe0*/  IADD3 R6, P2, P0, R4, R5.reuse, R51 ;  /* 0x0000000504067210 */ /* 0x08afe4000785e033 */
[----:B------:R-:W-:Y:S02]  /*8ff0*/  IADD3 R4, -R56, 0x10, RZ ;  /* 0x0000001038047810 */ /* 0x000fe40007ffe1ff */
[-C--:B------:R-:W-:Y:S02]  /*9000*/  IADD3.X R7, RZ, R48.reuse, R52, P2, P0 ;  /* 0x00000030ff077210 */ /* 0x080fe400017e0434 */
        /* <DEDUP_REMOVED lines=10> */
.L_x_1242:
[----:B--234-:R-:W-:Y:S05]  /*90b0*/  BSYNC B0 ;  /* 0x0000000000007941 */ /* 0x01cfea0003800000 */
.L_x_1241:
[----:B-1----:R-:W2:Y:S04]  /*90c0*/  LDL R5, [R1+0xf0] ;  /* 0x0000f00001057983 */ /* 0x002ea80000100800 */
[----:B------:R-:W3:Y:S04]  /*90d0*/  LDL R8, [R1+0xe8] ;  /* 0x0000e80001087983 */ /* 0x000ee80000100800 */
[----:B------:R-:W4:Y:S04]  /*90e0*/  LDL R6, [R1+0xc] ;  /* 0x00000c0001067983 */ /* 0x000f280000100800 */
[----:B------:R-:W0:Y:S01]  /*90f0*/  LDGDEPBAR ;  /* 0x00000000000079af */ /* 0x000e220000000000 */
[----:B--2---:R-:W-:Y:S01]  /*9100*/  MOV R7, R5 ;  /* 0x0000000500077202 */ /* 0x004fe20000000f00 */
[----:B------:R-:W-:Y:S01]  /*9110*/  @P4 IMAD.HI.U32 R4, R5, c[0x0][0x2c8], RZ ;  /* 0x0000b20005044a27 */ /* 0x000fe200078e00ff */
[----:B------:R-:W-:Y:S04]  /*9120*/  MOV R5, 0xffffffc0 ;  /* 0xffffffc000057802 */ /* 0x000fe80000000f00 */
[----:B------:R-:W-:Y:S01]  /*9130*/  @P4 SHF.R.U32.HI R7, RZ, c[0x0][0x2cc], R4 ;  /* 0x0000b300ff074a19 */ /* 0x000fe20000011604 */
[----:B---3--:R-:W-:Y:S01]  /*9140*/  IMAD R5, R8, R5, 0x1 ;  /* 0x0000000108057424 */ /* 0x008fe200078e0205 */
[----:B------:R-:W-:Y:S04]  /*9150*/  MOV R4, c[0x0][0x2ac] ;  /* 0x0000ab0000047a02 */ /* 0x000fe80000000f00 */
[----:B----4-:R-:W-:Y:S05]  /*9160*/  IADD3 R5, -R6, R5, RZ ;  /* 0x0000000506057210 */ /* 0x010fea0007ffe1ff */
[----:B------:R-:W-:Y:S05]  /*9170*/  IMAD R5, R4, c[0x0][0x1d0], R5 ;  /* 0x0000740004057a24 */ /* 0x000fea00078e0205 */
[----:B------:R-:W-:Y:S01]  /*9180*/  IADD3 R62, R5, -c[0x0][0x168], RZ ;  /* 0x80005a00053e7a10 */ /* 0x000fe20007ffe0ff */
[----:B------:R-:W-:-:S05]  /*9190*/  BRA.DIV ~URZ, `(.L_x_1245) ;  /* 0x0000cc627f007947 */ /* 0x000fca000b800000 */
[----:B------:R1:W2:Y:S02]  /*91a0*/  SHFL.IDX PT, R5, R7, RZ, 0x1c1f ;  /* 0x001c1fff07057589 */ /* 0x0002a400000e0000 */
.L_x_1294:
[----:B--2---:R-:W-:Y:S05]  /*91b0*/  IMAD.IADD R5, R62, 0x1, R5 ;  /* 0x000000013e057824 */ /* 0x004fea00078e0205 */
[C---:B------:R-:W-:Y:S02]  /*91c0*/  ISETP.GT.AND P6, PT, R5.reuse, RZ, PT ;  /* 0x000000ff0500720c */ /* 0x040fe40003fc4270 */
[C---:B------:R-:W-:Y:S02]  /*91d0*/  ISETP.GT.AND P5, PT, R5.reuse, 0x1, PT ;  /* 0x000000010500780c */ /* 0x040fe40003fa4270 */
[C---:B------:R-:W-:Y:S02]  /*91e0*/  ISETP.GT.AND P2, PT, R5.reuse, 0x8, PT ;  /* 0x000000080500780c */ /* 0x040fe40003f44270 */
[C---:B------:R-:W-:Y:S02]  /*91f0*/  ISETP.GT.AND P0, PT, R5.reuse, 0x9, PT ;  /* 0x000000090500780c */ /* 0x040fe40003f04270 */
        /* <DEDUP_REMOVED lines=24> */
[----:B------:R-:W-:Y:S02]  /*9380*/  FSEL R222, R222, -INF , P6 ;  /* 0xff800000dede7808 */ /* 0x000fe40003000000 */
[----:B------:R-:W-:Y:S02]  /*9390*/  FSEL R221, R221, -INF , P5 ;  /* 0xff800000dddd7808 */ /* 0x000fe40002800000 */
[----:B------:R-:W-:Y:S02]  /*93a0*/  FSEL R218, R218, -INF , P2 ;  /* 0xff800000dada7808 */ /* 0x000fe40001000000 */
[----:B------:R-:W-:Y:S01]  /*93b0*/  FSEL R49, R49, -INF , P0 ;  /* 0xff80000031317808 */ /* 0x000fe20000000000 */
[----:B------:R-:W-:-:S05]  /*93c0*/  BRA.DIV ~URZ, `(.L_x_1246) ;  /* 0x0000ca827f007947 */ /* 0x000fca000b800000 */
[----:B------:R-:W2:Y:S08]  /*93d0*/  SHFL.IDX PT, R2, R7, 0x1, 0x1c1f ;  /* 0x003c1f0007027f89 */ /* 0x000eb000000e0000 */
[----:B------:R-:W3:Y:S08]  /*93e0*/  SHFL.IDX PT, R0, R7, 0x2, 0x1c1f ;  /* 0x005c1f0007007f89 */ /* 0x000ef000000e0000 */
[----:B------:R-:W4:Y:S01]  /*93f0*/  SHFL.IDX PT, R4, R7, 0x3, 0x1c1f ;  /* 0x007c1f0007047f89 */ /* 0x000f2200000e0000 */
[----:B--2---:R-:W-:Y:S05]  /*9400*/  IMAD.IADD R2, R62, 0x1, R2 ;  /* 0x000000013e027824 */ /* 0x004fea00078e0202 */
[C---:B------:R-:W-:Y:S02]  /*9410*/  ISETP.GT.AND P6, PT, R2.reuse, RZ, PT ;  /* 0x000000ff0200720c */ /* 0x040fe40003fc4270 */
[----:B------:R-:W-:Y:S01]  /*9420*/  ISETP.GT.AND P5, PT, R2, 0x1, PT ;  /* 0x000000010200780c */ /* 0x000fe20003fa4270 */
[----:B---3--:R-:W-:Y:S01]  /*9430*/  IMAD.IADD R0, R62, 0x1, R0 ;  /* 0x000000013e007824 */ /* 0x008fe200078e0200 */
[C---:B------:R-:W-:Y:S02]  /*9440*/  ISETP.GT.AND P2, PT, R2.reuse, 0x8, PT ;  /* 0x000000080200780c */ /* 0x040fe40003f44270 */
[C---:B------:R-:W-:Y:S02]  /*9450*/  ISETP.GT.AND P0, PT, R2.reuse, 0x9, PT ;  /* 0x000000090200780c */ /* 0x040fe40003f04270 */
[----:B------:R-:W-:Y:S02]  /*9460*/  FSEL R32, R3, -INF , P6 ;  /* 0xff80000003207808 */ /* 0x000fe40003000000 */
[----:B------:R-:W-:Y:S01]  /*9470*/  ISETP.GT.AND P6, PT, R2, 0x10, PT ;  /* 0x000000100200780c */ /* 0x000fe20003fc4270 */
[----:B----4-:R-:W-:Y:S01]  /*9480*/  IMAD.IADD R62, R62, 0x1, R4 ;  /* 0x000000013e3e7824 */ /* 0x010fe200078e0204 */
        /* <DEDUP_REMOVED lines=23> */
[C---:B------:R-:W-:Y:S02]  /*9600*/  ISETP.GT.AND P6, PT, R0.reuse, RZ, PT ;  /* 0x000000ff0000720c */ /* 0x040fe40003fc4270 */
        /* <DEDUP_REMOVED lines=38> */
[----:B------:R-:W-:Y:S02]  /*9870*/  FMNMX.FTZ R0, R58, R0, !PT ;  /* 0x000000003a007209 */ /* 0x000fe40007810000 */
[C---:B------:R-:W-:Y:S02]  /*9880*/  ISETP.GT.AND P6, PT, R62.reuse, RZ, PT ;  /* 0x000000ff3e00720c */ /* 0x040fe40003fc4270 */
[----:B------:R-:W-:Y:S02]  /*9890*/  FMNMX.FTZ R0, R57, R0, !PT ;  /* 0x0000000039007209 */ /* 0x000fe40007810000 */
[----:B------:R-:W-:Y:S02]  /*98a0*/  ISETP.GT.AND P5, PT, R62, 0x1, PT ;  /* 0x000000013e00780c */ /* 0x000fe40003fa4270 */
[----:B------:R-:W-:Y:S02]  /*98b0*/  FMNMX.FTZ R0, R220, R0, !PT ;  /* 0x00000000dc007209 */ /* 0x000fe40007810000 */
[----:B------:R-:W-:Y:S02]  /*98c0*/  FSEL R12, R205, -INF , P6 ;  /* 0xff800000cd0c7808 */ /* 0x000fe40003000000 */
        /* <DEDUP_REMOVED lines=17> */
[C---:B------:R-:W-:Y:S02]  /*99e0*/  ISETP.GT.AND P2, PT, R62.reuse, 0x18, PT ;  /* 0x000000183e00780c */ /* 0x040fe40003f44270 */
[----:B------:R-:W-:Y:S01]  /*99f0*/  FSEL R27, R27, -INF , P5 ;  /* 0xff8000001b1b7808 */ /* 0x000fe20002800000 */
[----:B------:R-:W2:Y:S01]  /*9a00*/  SHFL.BFLY PT, R2, R0, 0x2, 0x1f ;  /* 0x0c401f0000027f89 */ /* 0x000ea200000e0000 */
        /* <DEDUP_REMOVED lines=12> */
[----:B--2---:R-:W-:Y:S02]  /*9ad0*/  FMNMX.FTZ R0, R2, R0, !PT ;  /* 0x0000000002007209 */ /* 0x004fe40007810000 */
[----:B------:R-:W-:Y:S02]  /*9ae0*/  FMNMX.FTZ R2, R32, R200, !PT ;  /* 0x000000c820027209 */ /* 0x000fe40007810000 */
[----:B------:R-:W-:Y:S01]  /*9af0*/  ISETP.GT.AND P5, PT, R62, 0x31, PT ;  /* 0x000000313e00780c */ /* 0x000fe20003fa4270 */
[----:B------:R-:W2:Y:S01]  /*9b00*/  SHFL.BFLY PT, R3, R0, 0x1, 0x1f ;  /* 0x0c201f0000037f89 */ /* 0x000ea200000e0000 */
        /* <DEDUP_REMOVED lines=11> */
[----:B------:R-:W-:Y:S02]  /*9bc0*/  FSEL R8, R59, -INF , P0 ;  /* 0xff8000003b087808 */ /* 0x000fe40000000000 */
[----:B------:R-:W-:Y:S02]  /*9bd0*/  FMNMX.FTZ R2, R35, R2, !PT ;  /* 0x0000000223027209 */ /* 0x000fe40007810000 */
        /* <DEDUP_REMOVED lines=51> */
[----:B------:R2:W3:Y:S02]  /*9f10*/  SHFL.BFLY PT, R196, R4, 0x1, 0x1f ;  /* 0x0c201f0004c47f89 */ /* 0x0004e400000e0000 */
.L_x_1295:
[----:B-1----:R-:W4:Y:S01]  /*9f20*/  LDL.LU R7, [R1+0xe0] ;  /* 0x0000e00001077983 */ /* 0x002f220000300800 */
[C---:B------:R-:W-:Y:S01]  /*9f30*/  FSETP.NEU.FTZ.AND P0, PT, R3.reuse, -INF , PT ;  /* 0xff8000000300780b */ /* 0x040fe20003f1d000 */
[C---:B------:R-:W-:Y:S01]  /*9f40*/  FMUL.FTZ R217, R3.reuse, c[0x0][0x2d0] ;  /* 0x0000b40003d97a20 */ /* 0x040fe20000410000 */
[----:B---3--:R-:W-:Y:S01]  /*9f50*/  FMNMX.FTZ R196, R196, R4, !PT ;  /* 0x00000004c4c47209 */ /* 0x008fe20007810000 */
[----:B------:R-:W3:Y:S01]  /*9f60*/  LDL.LU R6, [R1+0xe4] ;  /* 0x0000e40001067983 */ /* 0x000ee20000300800 */
[----:B--2---:R-:W-:Y:S01]  /*9f70*/  FSEL R4, R3, RZ, P0 ;  /* 0x000000ff03047208 */ /* 0x004fe20000000000 */
[----:B------:R-:W-:Y:S01]  /*9f80*/  FMUL.FTZ R213, R2, c[0x0][0x2d0] ;  /* 0x0000b40002d57a20 */ /* 0x000fe20000410000 */
[----:B------:R-:W-:Y:S01]  /*9f90*/  FSEL R217, R217, RZ, P0 ;  /* 0x000000ffd9d97208 */ /* 0x000fe20000000000 */
[----:B------:R-:W-:Y:S01]  /*9fa0*/  FMUL.FTZ R209, R0, c[0x0][0x2d0] ;  /* 0x0000b40000d17a20 */ /* 0x000fe20000410000 */
[----:B------:R-:W-:Y:S01]  /*9fb0*/  FSETP.NEU.FTZ.AND P0, PT, R2, -INF , PT ;  /* 0xff8000000200780b */ /* 0x000fe20003f1d000 */
[----:B------:R-:W-:Y:S01]  /*9fc0*/  FADD.FTZ R4, -R4, R199 ;  /* 0x000000c704047221 */ /* 0x000fe20000010100 */
[----:B------:R-:W-:Y:S01]  /*9fd0*/  WARPSYNC 0xffffffff ;  /* 0xffffffff00007948 */ /* 0x000fe20003800000 */
[--C-:B------:R-:W-:Y:S01]  /*9fe0*/  FFMA.FTZ R50, R50, c[0x0][0x2d0], -R217.reuse ;  /* 0x0000b40032327a23 */ /* 0x100fe200000108d9 */
[----:B------:R-:W-:Y:S01]  /*9ff0*/  FSEL R213, R213, RZ, P0 ;  /* 0x000000ffd5d57208 */ /* 0x000fe20000000000 */
[----:B------:R-:W-:Y:S01]  /*a000*/  FMUL.FTZ R201, R4, c[0x0][0x2d0] ;  /* 0x0000b40004c97a20 */ /* 0x000fe20000410000 */
[----:B------:R-:W-:Y:S01]  /*a010*/  FSEL R4, R2, RZ, P0 ;  /* 0x000000ff02047208 */ /* 0x000fe20000000000 */
[--C-:B------:R-:W-:Y:S01]  /*a020*/  FFMA.FTZ R51, R51, c[0x0][0x2d0], -R217.reuse ;  /* 0x0000b40033337a23 */ /* 0x100fe200000108d9 */
[----:B------:R-:W-:Y:S01]  /*a030*/  FSETP.NEU.FTZ.AND P0, PT, R0, -INF , PT ;  /* 0xff8000000000780b */ /* 0x000fe20003f1d000 */
[----:B------:R-:W-:Y:S01]  /*a040*/  MUFU.EX2 R50, R50 ;  /* 0x0000003200327308 */ /* 0x000fe20000000800 */
[--C-:B------:R-:W-:Y:S02]  /*a050*/  FFMA.FTZ R5, R53, c[0x0][0x2d0], -R217.reuse ;  /* 0x0000b40035057a23 */ /* 0x100fe400000108d9 */
[----:B------:R-:W-:Y:S01]  /*a060*/  FADD.FTZ R4, -R4, R200 ;  /* 0x000000c804047221 */ /* 0x000fe20000010100 */
[----:B------:R-:W-:Y:S01]  /*a070*/  FSEL R209, R209, RZ, P0 ;  /* 0x000000ffd1d17208 */ /* 0x000fe20000000000 */
[--C-:B------:R-:W-:Y:S02]  /*a080*/  FFMA.FTZ R52, R52, c[0x0][0x2d0], -R217.reuse ;  /* 0x0000b40034347a23 */ /* 0x100fe400000108d9 */
[----:B------:R-:W-:Y:S02]  /*a090*/  FMUL.FTZ R4, R4, c[0x0][0x2d0] ;  /* 0x0000b40004047a20 */ /* 0x000fe40000410000 */
[----:B------:R-:W-:Y:S01]  /*a0a0*/  FFMA.FTZ R55, R55, c[0x0][0x2d0], -R217 ;  /* 0x0000b40037377a23 */ /* 0x000fe200000108d9 */
[----:B------:R-:W-:Y:S01]  /*a0b0*/  MUFU.EX2 R201, R201 ;  /* 0x000000c900c97308 */ /* 0x000fe20000000800 */
[----:B------:R-:W-:Y:S02]  /*a0c0*/  FFMA.FTZ R53, R23, c[0x0][0x2d0], -R213 ;  /* 0x0000b40017357a23 */ /* 0x000fe400000108d5 */
        /* <DEDUP_REMOVED lines=9> */
[--C-:B------:R-:W-:Y:S01]  /*a160*/  FFMA.FTZ R207, R36, c[0x0][0x2d0], -R213.reuse ;  /* 0x0000b40024cf7a23 */ /* 0x100fe200000108d5 */
[----:B------:R-:W-:Y:S01]  /*a170*/  MUFU.EX2 R199, R4 ;  /* 0x0000000400c77308 */ /* 0x000fe20000000800 */
[--C-:B------:R-:W-:Y:S02]  /*a180*/  FFMA.FTZ R63, R37, c[0x0][0x2d0], -R213.reuse ;  /* 0x0000b400253f7a23 */ /* 0x100fe400000108d5 */
[--C-:B------:R-:W-:Y:S02]  /*a190*/  FFMA.FTZ R59, R35, c[0x0][0x2d0], -R213.reuse ;  /* 0x0000b400233b7a23 */ /* 0x100fe400000108d5 */
[----:B------:R-:W-:Y:S02]  /*a1a0*/  FFMA.FTZ R67, R39, c[0x0][0x2d0], -R213 ;  /* 0x0000b40027437a23 */ /* 0x000fe400000108d5 */
[--C-:B------:R-:W-:Y:S02]  /*a1b0*/  FFMA.FTZ R220, R220, c[0x0][0x2d0], -R217.reuse ;  /* 0x0000b400dcdc7a23 */ /* 0x100fe400000108d9 */
[--C-:B------:R-:W-:Y:S01]  /*a1c0*/  FFMA.FTZ R219, R219, c[0x0][0x2d0], -R217.reuse ;  /* 0x0000b400dbdb7a23 */ /* 0x100fe200000108d9 */
        /* <DEDUP_REMOVED lines=22> */
[----:B------:R-:W-:Y:S03]  /*a330*/  FFMA.FTZ R212, R212, c[0x0][0x2d0], -R209 ;  /* 0x0000b400d4d47a23 */ /* 0x000fe600000108d1 */
[----:B------:R-:W-:Y:S10]  /*a340*/  MUFU.EX2 R207, R207 ;  /* 0x000000cf00cf7308 */ /* 0x000ff40000000800 */
[----:B------:R-:W-:Y:S10]  /*a350*/  MUFU.EX2 R226, R226 ;  /* 0x000000e200e27308 */ /* 0x000ff40000000800 */
[----:B------:R-:W-:Y:S10]  /*a360*/  MUFU.EX2 R224, R224 ;  /* 0x000000e000e07308 */ /* 0x000ff40000000800 */
[----:B------:R-:W-:Y:S10]  /*a370*/  MUFU.EX2 R216, R216 ;  /* 0x000000d800d87308 */ /* 0x000ff40000000800 */
[----:B------:R-:W-:Y:S10]  /*a380*/  MUFU.EX2 R215, R215 ;  /* 0x000000d700d77308 */ /* 0x000ff40000000800 */
[----:B------:R-:W-:Y:S10]  /*a390*/  MUFU.EX2 R214, R214 ;  /* 0x000000d600d67308 */ /* 0x000ff40000000800 */
[----:B------:R-:W-:Y:S01]  /*a3a0*/  MUFU.EX2 R212, R212 ;  /* 0x000000d400d47308 */ /* 0x000fe20000000800 */
[----:B---3--:R-:W-:Y:S01]  /*a3b0*/  FFMA.FTZ R6, R199, R6, R32 ;  /* 0x00000006c7067223 */ /* 0x008fe20000010020 */
[----:B------:R-:W-:Y:S01]  /*a3c0*/  F2FP.PACK_AB R204, R51, R50 ;  /* 0x0000003233cc723e */ /* 0x000fe200000000ff */
[----:B----4-:R-:W-:Y:S01]  /*a3d0*/  FFMA.FTZ R46, R201, R7, R50 ;  /* 0x00000007c92e7223 */ /* 0x010fe20000010032 */
[----:B------:R-:W-:Y:S01]  /*a3e0*/  MOV R50, R5 ;  /* 0x0000000500327202 */ /* 0x000fe20000000f00 */
[--C-:B------:R-:W-:Y:S01]  /*a3f0*/  FFMA.FTZ R7, R48, c[0x0][0x2d0], -R213.reuse ;  /* 0x0000b40030077a23 */ /* 0x100fe200000108d5 */
[----:B------:R-:W-:Y:S01]  /*a400*/  FSEL R5, R0, RZ, P0 ;  /* 0x000000ff00057208 */ /* 0x000fe20000000000 */
[----:B------:R-:W-:Y:S01]  /*a410*/  FADD.FTZ R46, R51, R46 ;  /* 0x0000002e332e7221 */ /* 0x000fe20000010000 */
[C---:B------:R-:W-:Y:S01]  /*a420*/  FSETP.NEU.FTZ.AND P0, PT, R196.reuse, -INF , PT ;  /* 0xff800000c400780b */ /* 0x040fe20003f1d000 */
[----:B------:R-:W-:Y:S01]  /*a430*/  FFMA.FTZ R48, R47, c[0x0][0x2d0], -R213 ;  /* 0x0000b4002f307a23 */ /* 0x000fe200000108d5 */
[----:B------:R-:W-:Y:S01]  /*a440*/  F2FP.PACK_AB R205, R33, R32 ;  /* 0x0000002021cd723e */ /* 0x000fe200000000ff */
[----:B------:R-:W-:Y:S01]  /*a450*/  FADD.FTZ R5, -R5, R197 ;  /* 0x000000c505057221 */ /* 0x000fe20000010100 */
[----:B------:R-:W-:Y:S01]  /*a460*/  FSEL R4, R196, RZ, P0 ;  /* 0x000000ffc4047208 */ /* 0x000fe20000000000 */
[--C-:B------:R-:W-:Y:S02]  /*a470*/  FFMA.FTZ R51, R38, c[0x0][0x2d0], -R213.reuse ;  /* 0x0000b40026337a23 */ /* 0x100fe400000108d5 */
[----:B------:R-:W-:Y:S02]  /*a480*/  FFMA.FTZ R213, R21, c[0x0][0x2d0], -R213 ;  /* 0x0000b40015d57a23 */ /* 0x000fe400000108d5 */
[--C-:B------:R-:W-:Y:S02]  /*a490*/  FFMA.FTZ R21, R16, c[0x0][0x2d0], -R209.reuse ;  /* 0x0000b40010157a23 */ /* 0x100fe400000108d1 */
[----:B------:R-:W-:Y:S02]  /*a4a0*/  FMUL.FTZ R5, R5, c[0x0][0x2d0] ;  /* 0x0000b40005057a20 */ /* 0x000fe40000410000 */
[----:B------:R-:W-:Y:S01]  /*a4b0*/  FADD.FTZ R4, -R4, R198 ;  /* 0x000000c604047221 */ /* 0x000fe20000010100 */
[----:B------:R-:W-:Y:S01]  /*a4c0*/  MUFU.EX2 R213, R213 ;  /* 0x000000d500d57308 */ /* 0x000fe20000000800 */
[--C-:B------:R-:W-:Y:S02]  /*a4d0*/  FFMA.FTZ R16, R20, c[0x0][0x2d0], -R209.reuse ;  /* 0x0000b40014107a23 */ /* 0x100fe400000108d1 */
[----:B------:R-:W-:Y:S02]  /*a4e0*/  FMUL.FTZ R4, R4, c[0x0][0x2d0] ;  /* 0x0000b40004047a20 */ /* 0x000fe40000410000 */
[----:B------:R-:W-:Y:S02]  /*a4f0*/  FMUL.FTZ R197, R196, c[0x0][0x2d0] ;  /* 0x0000b400c4c57a20 */ /* 0x000fe40000410000 */
[--C-:B------:R-:W-:Y:S02]  /*a500*/  FFMA.FTZ R38, R41, c[0x0][0x2d0], -R209.reuse ;  /* 0x0000b40029267a23 */ /* 0x100fe400000108d1 */
[----:B------:R-:W-:Y:S01]  /*a510*/  FADD.FTZ R46, R22, R46 ;  /* 0x0000002e162e7221 */ /* 0x000fe20000010000 */
[----:B------:R-:W-:Y:S01]  /*a520*/  MUFU.EX2 R21, R21 ;  /* 0x0000001500157308 */ /* 0x000fe20000000800 */
[----:B------:R-:W-:Y:S01]  /*a530*/  FSEL R197, R197, RZ, P0 ;  /* 0x000000ffc5c57208 */ /* 0x000fe20000000000 */
[--C-:B------:R-:W-:Y:S02]  /*a540*/  FFMA.FTZ R47, R25, c[0x0][0x2d0], -R209.reuse ;  /* 0x0000b400192f7a23 */ /* 0x100fe400000108d1 */
[----:B------:R-:W-:Y:S02]  /*a550*/  FFMA.FTZ R209, R10, c[0x0][0x2d0], -R209 ;  /* 0x0000b4000ad17a23 */ /* 0x000fe400000108d1 */
[--C-:B------:R-:W-:Y:S02]  /*a560*/  FFMA.FTZ R23, R26, c[0x0][0x2d0], -R197.reuse ;  /* 0x0000b4001a177a23 */ /* 0x100fe400000108c5 */
[--C-:B------:R-:W-:Y:S02]  /*a570*/  FFMA.FTZ R208, R208, c[0x0][0x2d0], -R197.reuse ;  /* 0x0000b400d0d07a23 */ /* 0x100fe400000108c5 */
[----:B------:R-:W1:Y:S01]  /*a580*/  MUFU.EX2 R5, R5 ;  /* 0x0000000500057308 */ /* 0x000e620000000800 */
[--C-:B------:R-:W-:Y:S01]  /*a590*/  FFMA.FTZ R32, R206, c[0x0][0x2d0], -R197.reuse ;  /* 0x0000b400ce207a23 */ /* 0x100fe200000108c5 */
[----:B------:R-:W-:Y:S01]  /*a5a0*/  F2FP.PACK_AB R206, R54, R22 ;  /* 0x0000001636ce723e */ /* 0x000fe200000000ff */
[--C-:B------:R-:W-:Y:S02]  /*a5b0*/  FFMA.FTZ R19, R14, c[0x0][0x2d0], -R197.reuse ;  /* 0x0000b4000e137a23 */ /* 0x100fe400000108c5 */
[--C-:B------:R-:W-:Y:S02]  /*a5c0*/  FFMA.FTZ R34, R27, c[0x0][0x2d0], -R197.reuse ;  /* 0x0000b4001b227a23 */ /* 0x100fe400000108c5 */
[--C-:B------:R-:W-:Y:S02]  /*a5d0*/  FFMA.FTZ R229, R43, c[0x0][0x2d0], -R197.reuse ;  /* 0x0000b4002be57a23 */ /* 0x100fe400000108c5 */
[--C-:B------:R-:W-:Y:S01]  /*a5e0*/  FFMA.FTZ R227, R45, c[0x0][0x2d0], -R197.reuse ;  /* 0x0000b4002de37a23 */ /* 0x100fe200000108c5 */
[----:B------:R2:W3:Y:S01]  /*a5f0*/  MUFU.EX2 R20, R17 ;  /* 0x0000001100147308 */ /* 0x0004e20000000800 */
[--C-:B------:R-:W-:Y:S02]  /*a600*/  FFMA.FTZ R200, R11, c[0x0][0x2d0], -R197.reuse ;  /* 0x0000b4000bc87a23 */ /* 0x100fe400000108c5 */
[--C-:B------:R-:W-:Y:S02]  /*a610*/  FFMA.FTZ R10, R12, c[0x0][0x2d0], -R197.reuse ;  /* 0x0000b4000c0a7a23 */ /* 0x100fe400000108c5 */
[--C-:B------:R-:W-:Y:S02]  /*a620*/  FFMA.FTZ R225, R30, c[0x0][0x2d0], -R197.reuse ;  /* 0x0000b4001ee17a23 */ /* 0x100fe400000108c5 */
[--C-:B------:R-:W-:Y:S02]  /*a630*/  FFMA.FTZ R223, R31, c[0x0][0x2d0], -R197.reuse ;  /* 0x0000b4001fdf7a23 */ /* 0x100fe400000108c5 */
[--C-:B------:R-:W-:Y:S01]  /*a640*/  FFMA.FTZ R230, R42, c[0x0][0x2d0], -R197.reuse ;  /* 0x0000b4002ae67a23 */ /* 0x100fe200000108c5 */
[----:B------:R-:W4:Y:S01]  /*a650*/  MUFU.EX2 R4, R4 ;  /* 0x0000000400047308 */ /* 0x000f220000000800 */
[--C-:B------:R-:W-:Y:S02]  /*a660*/  FFMA.FTZ R228, R44, c[0x0][0x2d0], -R197.reuse ;  /* 0x0000b4002ce47a23 */ /* 0x100fe400000108c5 */
[----:B------:R-:W-:Y:S02]  /*a670*/  FFMA.FTZ R198, R9, c[0x0][0x2d0], -R197 ;  /* 0x0000b40009c67a23 */ /* 0x000fe400000108c5 */
[C---:B-1----:R-:W-:Y:S02]  /*a680*/  FFMA.FTZ R203, R5.reuse, R203, R21 ;  /* 0x000000cb05cb7223 */ /* 0x042fe40000010015 */
[C---:B------:R-:W-:Y:S02]  /*a690*/  FMUL.FTZ R9, R5.reuse, R165 ;  /* 0x000000a505097220 */ /* 0x040fe40000410000 */
[C---:B------:R-:W-:Y:S01]  /*a6a0*/  FMUL.FTZ R12, R5.reuse, R168 ;  /* 0x000000a8050c7220 */ /* 0x040fe20000410000 */
[----:B------:R1:W-:Y:S01]  /*a6b0*/  MUFU.EX2 R165, R10 ;  /* 0x0000000a00a57308 */ /* 0x0003e20000000800 */
[C---:B------:R-:W-:Y:S02]  /*a6c0*/  FMUL.FTZ R13, R5.reuse, R169 ;  /* 0x000000a9050d7220 */ /* 0x040fe40000410000 */
[----:B------:R-:W-:Y:S02]  /*a6d0*/  FMUL.FTZ R24, R5, R172 ;  /* 0x000000ac05187220 */ /* 0x000fe40000410000 */
[--C-:B--2---:R-:W-:Y:S02]  /*a6e0*/  FFMA.FTZ R17, R15, c[0x0][0x2d0], -R197.reuse ;  /* 0x0000b4000f117a23 */ /* 0x104fe400000108c5 */
[----:B------:R-:W-:Y:S02]  /*a6f0*/  FFMA.FTZ R197, R8, c[0x0][0x2d0], -R197 ;  /* 0x0000b40008c57a23 */ /* 0x000fe400000108c5 */
[C---:B------:R-:W-:Y:S01]  /*a700*/  FMUL.FTZ R8, R5.reuse, R164 ;  /* 0x000000a405087220 */ /* 0x040fe20000410000 */
[----:B---3--:R-:W-:Y:S01]  /*a710*/  F2FP.PACK_AB R164, R20, R21 ;  /* 0x0000001514a4723e */ /* 0x008fe200000000ff */
[----:B------:R-:W-:Y:S01]  /*a720*/  FMUL.FTZ R25, R5, R173 ;  /* 0x000000ad05197220 */ /* 0x000fe20000410000 */
[----:B------:R-:W-:Y:S01]  /*a730*/  MUFU.EX2 R169, R16 ;  /* 0x0000001000a97308 */ /* 0x000fe20000000800 */
[----:B------:R-:W-:Y:S02]  /*a740*/  FADD.FTZ R6, R33, R6 ;  /* 0x0000000621067221 */ /* 0x000fe40000010000 */
[----:B----4-:R-:W-:Y:S02]  /*a750*/  FMUL.FTZ R15, R4, R171 ;  /* 0x000000ab040f7220 */ /* 0x010fe40000410000 */
[----:B------:R-:W-:Y:S01]  /*a760*/  FADD.FTZ R171, R20, R203 ;  /* 0x000000cb14ab7221 */ /* 0x000fe20000010000 */
[----:B------:R-:W-:Y:S01]  /*a770*/  MOV R203, R65 ;  /* 0x0000004100cb7202 */ /* 0x000fe20000000f00 */
[C---:B------:R-:W-:Y:S01]  /*a780*/  FMUL.FTZ R43, R4.reuse, R183 ;  /* 0x000000b7042b7220 */ /* 0x040fe20000410000 */
[----:B------:R-:W-:Y:S01]  /*a790*/  MOV R183, R23 ;  /* 0x0000001700b77202 */ /* 0x000fe20000000f00 */
[C---:B------:R-:W-:Y:S01]  /*a7a0*/  FMUL.FTZ R26, R4.reuse, R174 ;  /* 0x000000ae041a7220 */ /* 0x040fe20000410000 */
[----:B------:R-:W2:Y:S01]  /*a7b0*/  LDSM.16.MT88.4 R20, [R246] ;  /* 0x00000000f614783b */ /* 0x000ea20000004200 */
[----:B------:R-:W-:Y:S01]  /*a7c0*/  MUFU.EX2 R174, R7 ;  /* 0x0000000700ae7308 */ /* 0x000fe20000000800 */
[----:B------:R-:W-:Y:S02]  /*a7d0*/  FMUL.FTZ R27, R4, R175 ;  /* 0x000000af041b7220 */ /* 0x000fe40000410000 */
[----:B------:R-:W-:Y:S02]  /*a7e0*/  FADD.FTZ R35, R54, R46 ;  /* 0x0000002e36237221 */ /* 0x000fe40000010000 */
[C---:B------:R-:W-:Y:S01]  /*a7f0*/  FMUL.FTZ R28, R5.reuse, R176 ;  /* 0x000000b0051c7220 */ /* 0x040fe20000410000 */
[----:B------:R-:W-:Y:S01]  /*a800*/  MOV R176, R38 ;  /* 0x0000002600b07202 */ /* 0x000fe20000000f00 */
[C---:B------:R-:W-:Y:S01]  /*a810*/  FMUL.FTZ R29, R5.reuse, R177 ;  /* 0x000000b1051d7220 */ /* 0x040fe20000410000 */
[----:B------:R-:W-:Y:S01]  /*a820*/  MOV R177, R37 ;  /* 0x0000002500b17202 */ /* 0x000fe20000000f00 */
[C---:B------:R-:W-:Y:S01]  /*a830*/  FMUL.FTZ R40, R5.reuse, R180 ;  /* 0x000000b405287220 */ /* 0x040fe20000410000 */
[----:B------:R-:W-:Y:S01]  /*a840*/  MUFU.EX2 R175, R32 ;  /* 0x0000002000af7308 */ /* 0x000fe20000000800 */
[C---:B------:R-:W-:Y:S01]  /*a850*/  FMUL.FTZ R41, R5.reuse, R181 ;  /* 0x000000b505297220 */ /* 0x040fe20000410000 */
[----:B------:R-:W-:Y:S01]  /*a860*/  MOV R181, R39 ;  /* 0x0000002700b57202 */ /* 0x000fe20000000f00 */
[C---:B------:R-:W-:Y:S01]  /*a870*/  FMUL.FTZ R45, R5.reuse, R185 ;  /* 0x000000b9052d7220 */ /* 0x040fe20000410000 */
[----:B------:R-:W-:Y:S01]  /*a880*/  MOV R180, R36 ;  /* 0x0000002400b47202 */ /* 0x000fe20000000f00 */
[C---:B------:R-:W-:Y:S01]  /*a890*/  FMUL.FTZ R56, R5.reuse, R188 ;  /* 0x000000bc05387220 */ /* 0x040fe20000410000 */
[----:B------:R-:W3:Y:S01]  /*a8a0*/  LDSM.16.MT88.4 R36, [R245] ;  /* 0x00000000f524783b */ /* 0x000ee20000004200 */
[C---:B------:R-:W-:Y:S01]  /*a8b0*/  FMUL.FTZ R57, R5.reuse, R189 ;  /* 0x000000bd05397220 */ /* 0x040fe20000410000 */
[----:B------:R-:W-:Y:S01]  /*a8c0*/  MOV R185, R53 ;  /* 0x0000003500b97202 */ /* 0x000fe20000000f00 */
[C---:B------:R-:W-:Y:S01]  /*a8d0*/  FMUL.FTZ R60, R5.reuse, R192 ;  /* 0x000000c0053c7220 */ /* 0x040fe20000410000 */
[----:B------:R-:W-:Y:S01]  /*a8e0*/  MUFU.EX2 R172, R19 ;  /* 0x0000001300ac7308 */ /* 0x000fe20000000800 */
[C---:B------:R-:W-:Y:S01]  /*a8f0*/  FMUL.FTZ R61, R5.reuse, R193 ;  /* 0x000000c1053d7220 */ /* 0x040fe20000410000 */
[----:B------:R-:W-:Y:S01]  /*a900*/  MOV R193, R55 ;  /* 0x0000003700c17202 */ /* 0x000fe20000000f00 */
[C---:B------:R-:W-:Y:S01]  /*a910*/  FMUL.FTZ R72, R5.reuse, R72 ;  /* 0x0000004805487220 */ /* 0x040fe20000410000 */
[----:B------:R-:W4:Y:S01]  /*a920*/  LDSM.16.MT88.4 R52, [R244] ;  /* 0x00000000f434783b */ /* 0x000f220000004200 */
[C---:B------:R-:W-:Y:S01]  /*a930*/  FMUL.FTZ R73, R5.reuse, R73 ;  /* 0x0000004905497220 */ /* 0x040fe20000410000 */
[----:B------:R-:W-:Y:S01]  /*a940*/  MOV R192, R50 ;  /* 0x0000003200c07202 */ /* 0x000fe20000000f00 */
[C---:B------:R-:W-:Y:S01]  /*a950*/  FMUL.FTZ R76, R5.reuse, R76 ;  /* 0x0000004c054c7220 */ /* 0x040fe20000410000 */
[----:B------:R-:W-:Y:S01]  /*a960*/  MOV R189, R51 ;  /* 0x0000003300bd7202 */ /* 0x000fe20000000f00 */
[C---:B------:R-:W-:Y:S01]  /*a970*/  FMUL.FTZ R77, R5.reuse, R77 ;  /* 0x0000004d054d7220 */ /* 0x040fe20000410000 */
[----:B------:R-:W5:Y:S01]  /*a980*/  MUFU.EX2 R173, R18 ;  /* 0x0000001200ad7308 */ /* 0x000f620000000800 */
[C---:B------:R-:W-:Y:S01]  /*a990*/  FMUL.FTZ R88, R5.reuse, R88 ;  /* 0x0000005805587220 */ /* 0x040fe20000410000 */
[----:B------:R-:W-:Y:S01]  /*a9a0*/  MOV R188, R67 ;  /* 0x0000004300bc7202 */ /* 0x000fe20000000f00 */
        /* <DEDUP_REMOVED lines=23> */
[C---:B------:R-:W-:Y:S01]  /*ab20*/  FMUL.FTZ R44, R5.reuse, R184 ;  /* 0x000000b8052c7220 */ /* 0x040fe20000410000 */
[----:B------:R-:W-:Y:S01]  /*ab30*/  MOV R184, R49 ;  /* 0x0000003100b87202 */ /* 0x000fe20000000f00 */
[C---:B------:R-:W-:Y:S02]  /*ab40*/  FMUL.FTZ R120, R5.reuse, R120 ;  /* 0x0000007805787220 */ /* 0x040fe40000410000 */
[C---:B------:R-:W-:Y:S02]  /*ab50*/  FMUL.FTZ R121, R5.reuse, R121 ;  /* 0x0000007905797220 */ /* 0x040fe40000410000 */
[C---:B------:R-:W-:Y:S02]  /*ab60*/  FMUL.FTZ R124, R5.reuse, R124 ;  /* 0x0000007c057c7220 */ /* 0x040fe40000410000 */
[----:B------:R-:W-:Y:S01]  /*ab70*/  FMUL.FTZ R125, R5, R125 ;  /* 0x0000007d057d7220 */ /* 0x000fe20000410000 */
[----:B------:R-:W-:Y:S01]  /*ab80*/  MUFU.EX2 R177, R177 ;  /* 0x000000b100b17308 */ /* 0x000fe20000000800 */
[C---:B-1----:R-:W-:Y:S01]  /*ab90*/  FMUL.FTZ R10, R4.reuse, R166 ;  /* 0x000000a6040a7220 */ /* 0x042fe20000410000 */
[----:B-----5:R-:W-:Y:S01]  /*aba0*/  F2FP.PACK_AB R166, R169, R173 ;  /* 0x000000ada9a6723e */ /* 0x020fe200000000ff */
[----:B------:R-:W-:Y:S01]  /*abb0*/  FMUL.FTZ R11, R4, R167 ;  /* 0x000000a7040b7220 */ /* 0x000fe20000410000 */
[----:B------:R-:W-:Y:S01]  /*abc0*/  F2FP.PACK_AB R167, R168, R172 ;  /* 0x000000aca8a7723e */ /* 0x000fe200000000ff */
[C---:B------:R-:W-:Y:S02]  /*abd0*/  FMUL.FTZ R14, R4.reuse, R170 ;  /* 0x000000aa040e7220 */ /* 0x040fe40000410000 */
        /* <DEDUP_REMOVED lines=19> */
[----:B------:R-:W-:Y:S01]  /*ad10*/  MUFU.EX2 R230, R230 ;  /* 0x000000e600e67308 */ /* 0x000fe20000000800 */
[C---:B------:R-:W-:Y:S02]  /*ad20*/  FMUL.FTZ R123, R4.reuse, R123 ;  /* 0x0000007b047b7220 */ /* 0x040fe40000410000 */
[C---:B------:R-:W-:Y:S02]  /*ad30*/  FMUL.FTZ R126, R4.reuse, R126 ;  /* 0x0000007e047e7220 */ /* 0x040fe40000410000 */
[C---:B------:R-:W-:Y:S02]  /*ad40*/  FMUL.FTZ R127, R4.reuse, R127 ;  /* 0x0000007f047f7220 */ /* 0x040fe40000410000 */
[----:B------:R-:W-:Y:S01]  /*ad50*/  FFMA.FTZ R202, R4, R202, R165 ;  /* 0x000000ca04ca7223 */ /* 0x000fe200000100a5 */
[----:B------:R-:W-:Y:S01]  /*ad60*/  F2FP.PACK_AB R165, R175, R165 ;  /* 0x000000a5afa5723e */ /* 0x000fe200000000ff */
[----:B------:R-:W-:Y:S01]  /*ad70*/  FADD.FTZ R170, R207, R6 ;  /* 0x00000006cfaa7221 */ /* 0x000fe20000010000 */
[C---:B------:R-:W-:Y:S01]  /*ad80*/  F2FP.PACK_AB R207, R174.reuse, R207 ;  /* 0x000000cfaecf723e */ /* 0x040fe200000000ff */
[C---:B------:R-:W-:Y:S01]  /*ad90*/  FMUL.FTZ R4, R201.reuse, R160 ;  /* 0x000000a0c9047220 */ /* 0x040fe20000410000 */
[----:B------:R-:W-:Y:S01]  /*ada0*/  MOV R160, R64 ;  /* 0x0000004000a07202 */ /* 0x000fe20000000f00 */
[----:B------:R-:W-:Y:S01]  /*adb0*/  FMUL.FTZ R5, R201, R161 ;  /* 0x000000a1c9057220 */ /* 0x000fe20000410000 */
[----:B------:R-:W-:Y:S01]  /*adc0*/  MUFU.EX2 R229, R229 ;  /* 0x000000e500e57308 */ /* 0x000fe20000000800 */
[C---:B------:R-:W-:Y:S02]  /*add0*/  FMUL.FTZ R6, R199.reuse, R162 ;  /* 0x000000a2c7067220 */ /* 0x040fe40000410000 */
[C---:B------:R-:W-:Y:S02]  /*ade0*/  FMUL.FTZ R7, R199.reuse, R163 ;  /* 0x000000a3c7077220 */ /* 0x040fe40000410000 */
[----:B------:R-:W-:Y:S02]  /*adf0*/  FMUL.FTZ R19, R199, R159 ;  /* 0x0000009fc7137220 */ /* 0x000fe40000410000 */
[C---:B------:R-:W-:Y:S02]  /*ae00*/  FMUL.FTZ R32, R201.reuse, R148 ;  /* 0x00000094c9207220 */ /* 0x040fe40000410000 */
[----:B------:R-:W-:Y:S01]  /*ae10*/  FMUL.FTZ R33, R201, R149 ;  /* 0x00000095c9217220 */ /* 0x000fe20000410000 */
[-C--:B--2---:R-:W-:Y:S01]  /*ae20*/  HMMA.16816.F32 R4, R204, R20.reuse, R4 ;  /* 0x00000014cc04723c */ /* 0x084fe20000001804 */
[----:B------:R-:W-:Y:S04]  /*ae30*/  MUFU.EX2 R161, R194 ;  /* 0x000000c200a17308 */ /* 0x000fe80000000800 */
[C---:B------:R-:W-:Y:S02]  /*ae40*/  FMUL.FTZ R34, R199.reuse, R150 ;  /* 0x00000096c7227220 */ /* 0x040fe40000410000 */
[----:B------:R-:W-:Y:S01]  /*ae50*/  FMUL.FTZ R35, R199, R151 ;  /* 0x00000097c7237220 */ /* 0x000fe20000410000 */
[C---:B------:R-:W-:Y:S01]  /*ae60*/  HMMA.16816.F32 R8, R164.reuse, R20, R8 ;  /* 0x00000014a408723c */ /* 0x040fe20000001808 */
[----:B------:R-:W-:Y:S02]  /*ae70*/  LDSM.16.MT88.4 R148, [R244+0x800] ;  /* 0x00080000f494783b */ /* 0x000fe40000004200 */
[----:B------:R-:W-:Y:S01]  /*ae80*/  MUFU.EX2 R163, R183 ;  /* 0x000000b700a37308 */ /* 0x000fe20000000800 */
[C---:B------:R-:W-:Y:S02]  /*ae90*/  FMUL.FTZ R48, R201.reuse, R140 ;  /* 0x0000008cc9307220 */ /* 0x040fe40000410000 */
[C---:B------:R-:W-:Y:S02]  /*aea0*/  FMUL.FTZ R49, R201.reuse, R141 ;  /* 0x0000008dc9317220 */ /* 0x040fe40000410000 */
[-C--:B------:R-:W-:Y:S04]  /*aeb0*/  HMMA.16816.F32 R12, R164, R22.reuse, R12 ;  /* 0x00000016a40c723c */ /* 0x080fe8000000180c */
[C---:B------:R-:W-:Y:S01]  /*aec0*/  FMUL.FTZ R16, R201.reuse, R156 ;  /* 0x0000009cc9107220 */ /* 0x040fe20000410000 */
[----:B------:R-:W-:Y:S01]  /*aed0*/  MUFU.EX2 R162, R182 ;  /* 0x000000b600a27308 */ /* 0x000fe20000000800 */
[----:B------:R-:W-:Y:S02]  /*aee0*/  FMUL.FTZ R17, R201, R157 ;  /* 0x0000009dc9117220 */ /* 0x000fe40000410000 */
[C---:B------:R-:W-:Y:S04]  /*aef0*/  FMUL.FTZ R18, R199.reuse, R158 ;  /* 0x0000009ec7127220 */ /* 0x040fe80000410000 */
[C---:B------:R-:W-:Y:S02]  /*af00*/  FMUL.FTZ R50, R199.reuse, R142 ;  /* 0x0000008ec7327220 */ /* 0x040fe40000410000 */
[----:B------:R-:W-:Y:S01]  /*af10*/  FMUL.FTZ R51, R199, R143 ;  /* 0x0000008fc7337220 */ /* 0x000fe20000410000 */
[C---:B------:R-:W-:Y:S01]  /*af20*/  HMMA.16816.F32 R16, R204.reuse, R22, R16 ;  /* 0x00000016cc10723c */ /* 0x040fe20000001810 */
[----:B------:R-:W1:Y:S01]  /*af30*/  LDSM.16.MT88.4 R140, [R243] ;  /* 0x00000000f38c783b */ /* 0x000e620000004200 */
[----:B------:R-:W-:Y:S02]  /*af40*/  MUFU.EX2 R156, R178 ;  /* 0x000000b2009c7308 */ /* 0x000fe40000000800 */
[C---:B------:R-:W-:Y:S02]  /*af50*/  FMUL.FTZ R20, R201.reuse, R152 ;  /* 0x00000098c9147220 */ /* 0x040fe40000410000 */
[----:B------:R-:W-:Y:S02]  /*af60*/  FMUL.FTZ R21, R201, R153 ;  /* 0x00000099c9157220 */ /* 0x000fe40000410000 */
[C---:B------:R-:W-:Y:S04]  /*af70*/  FMUL.FTZ R23, R199.reuse, R155 ;  /* 0x0000009bc7177220 */ /* 0x040fe80000410000 */
[----:B------:R-:W-:Y:S01]  /*af80*/  FMUL.FTZ R22, R199, R154 ;  /* 0x0000009ac7167220 */ /* 0x000fe20000410000 */
[----:B------:R-:W2:Y:S01]  /*af90*/  MUFU.EX2 R152, R195 ;  /* 0x000000c300987308 */ /* 0x000ea20000000800 */
[C---:B------:R-:W-:Y:S02]  /*afa0*/  FMUL.FTZ R64, R201.reuse, R132 ;  /* 0x00000084c9407220 */ /* 0x040fe40000410000 */
[----:B------:R-:W-:Y:S02]  /*afb0*/  FMUL.FTZ R65, R201, R133 ;  /* 0x00000085c9417220 */ /* 0x000fe40000410000 */
[C---:B------:R-:W-:Y:S01]  /*afc0*/  FMUL.FTZ R66, R199.reuse, R134 ;  /* 0x00000086c7427220 */ /* 0x040fe20000410000 */
[-C--:B---3--:R-:W-:Y:S03]  /*afd0*/  HMMA.16816.F32 R20, R204, R36.reuse, R20 ;  /* 0x00000024cc14723c */ /* 0x088fe60000001814 */
[----:B------:R-:W-:Y:S01]  /*afe0*/  FMUL.FTZ R67, R199, R135 ;  /* 0x00000087c7437220 */ /* 0x000fe20000410000 */
[----:B------:R-:W-:Y:S01]  /*aff0*/  MUFU.EX2 R153, R187 ;  /* 0x000000bb00997308 */ /* 0x000fe20000000800 */
[----:B------:R-:W3:Y:S01]  /*b000*/  LDSM.16.MT88.4 R132, [R246+0x2000] ;  /* 0x00200000f684783b */ /* 0x000ee20000004200 */
[C---:B------:R-:W-:Y:S02]  /*b010*/  FMUL.FTZ R68, R201.reuse, R68 ;  /* 0x00000044c9447220 */ /* 0x040fe40000410000 */
[C---:B------:R-:W-:Y:S04]  /*b020*/  HMMA.16816.F32 R24, R164.reuse, R36, R24 ;  /* 0x00000024a418723c */ /* 0x040fe80000001818 */
[C---:B------:R-:W-:Y:S02]  /*b030*/  FMUL.FTZ R69, R201.reuse, R69 ;  /* 0x00000045c9457220 */ /* 0x040fe40000410000 */
[----:B------:R-:W-:Y:S01]  /*b040*/  MUFU.EX2 R158, R193 ;  /* 0x000000c1009e7308 */ /* 0x000fe20000000800 */
[C---:B------:R-:W-:Y:S01]  /*b050*/  FMUL.FTZ R36, R201.reuse, R144 ;  /* 0x00000090c9247220 */ /* 0x040fe20000410000 */
[-C--:B------:R-:W-:Y:S04]  /*b060*/  HMMA.16816.F32 R28, R164, R38.reuse, R28 ;  /* 0x00000026a41c723c */ /* 0x080fe8000000181c */
[----:B------:R-:W-:Y:S02]  /*b070*/  FMUL.FTZ R37, R201, R145 ;  /* 0x00000091c9257220 */ /* 0x000fe40000410000 */
[C---:B------:R-:W-:Y:S02]  /*b080*/  FMUL.FTZ R70, R199.reuse, R70 ;  /* 0x00000046c7467220 */ /* 0x040fe40000410000 */
[C---:B------:R-:W-:Y:S01]  /*b090*/  HMMA.16816.F32 R32, R204.reuse, R38, R32 ;  /* 0x00000026cc20723c */ /* 0x040fe20000001820 */
[----:B------:R-:W-:Y:S03]  /*b0a0*/  MUFU.EX2 R155, R192 ;  /* 0x000000c0009b7308 */ /* 0x000fe60000000800 */
[----:B------:R-:W-:Y:S02]  /*b0b0*/  FMUL.FTZ R71, R199, R71 ;  /* 0x00000047c7477220 */ /* 0x000fe40000410000 */
[----:B------:R-:W-:Y:S02]  /*b0c0*/  FMUL.FTZ R80, R201, R80 ;  /* 0x00000050c9507220 */ /* 0x000fe40000410000 */
[C---:B------:R-:W-:Y:S03]  /*b0d0*/  FMUL.FTZ R38, R199.reuse, R146 ;  /* 0x00000092c7267220 */ /* 0x040fe60000410000 */
[----:B------:R-:W-:Y:S01]  /*b0e0*/  MUFU.EX2 R157, R231 ;  /* 0x000000e7009d7308 */ /* 0x000fe20000000800 */
[----:B------:R-:W-:Y:S02]  /*b0f0*/  FMUL.FTZ R39, R199, R147 ;  /* 0x00000093c7277220 */ /* 0x000fe40000410000 */
[----:B------:R-:W-:Y:S01]  /*b100*/  LDSM.16.MT88.4 R144, [R245+0x800] ;  /* 0x00080000f590783b */ /* 0x000fe20000004200 */
[----:B------:R-:W-:Y:S02]  /*b110*/  FMUL.FTZ R81, R201, R81 ;  /* 0x00000051c9517220 */ /* 0x000fe40000410000 */
[C---:B------:R-:W-:Y:S02]  /*b120*/  FMUL.FTZ R82, R199.reuse, R82 ;  /* 0x00000052c7527220 */ /* 0x040fe40000410000 */
[-C--:B----4-:R-:W-:Y:S02]  /*b130*/  HMMA.16816.F32 R36, R204, R52.reuse, R36 ;  /* 0x00000034cc24723c */ /* 0x090fe40000001824 */
[----:B------:R-:W-:Y:S01]  /*b140*/  MUFU.EX2 R231, R184 ;  /* 0x000000b800e77308 */ /* 0x000fe20000000800 */
[----:B------:R-:W-:Y:S02]  /*b150*/  FMUL.FTZ R83, R199, R83 ;  /* 0x00000053c7537220 */ /* 0x000fe40000410000 */
[C---:B------:R-:W-:Y:S02]  /*b160*/  FMUL.FTZ R84, R201.reuse, R84 ;  /* 0x00000054c9547220 */ /* 0x040fe40000410000 */
[----:B------:R-:W-:Y:S01]  /*b170*/  FMUL.FTZ R85, R201, R85 ;  /* 0x00000055c9557220 */ /* 0x000fe20000410000 */
[C---:B------:R-:W-:Y:S04]  /*b180*/  HMMA.16816.F32 R40, R164.reuse, R52, R40 ;  /* 0x00000034a428723c */ /* 0x040fe80000001828 */
[C---:B------:R-:W-:Y:S01]  /*b190*/  FMUL.FTZ R86, R199.reuse, R86 ;  /* 0x00000056c7567220 */ /* 0x040fe20000410000 */
[----:B------:R-:W-:Y:S01]  /*b1a0*/  MUFU.EX2 R178, R180 ;  /* 0x000000b400b27308 */ /* 0x000fe20000000800 */
[----:B------:R-:W-:Y:S02]  /*b1b0*/  FMUL.FTZ R87, R199, R87 ;  /* 0x00000057c7577220 */ /* 0x000fe40000410000 */
[-C--:B------:R-:W-:Y:S04]  /*b1c0*/  HMMA.16816.F32 R44, R164, R54.reuse, R44 ;  /* 0x00000036a42c723c */ /* 0x080fe8000000182c */
[C---:B------:R-:W-:Y:S02]  /*b1d0*/  FMUL.FTZ R52, R201.reuse, R136 ;  /* 0x00000088c9347220 */ /* 0x040fe40000410000 */
[C---:B------:R-:W-:Y:S01]  /*b1e0*/  FMUL.FTZ R53, R201.reuse, R137 ;  /* 0x00000089c9357220 */ /* 0x040fe20000410000 */
[----:B------:R-:W4:Y:S01]  /*b1f0*/  MUFU.EX2 R136, R160 ;  /* 0x000000a000887308 */ /* 0x000f220000000800 */
[C---:B------:R-:W-:Y:S04]  /*b200*/  HMMA.16816.F32 R48, R204.reuse, R54, R48 ;  /* 0x00000036cc30723c */ /* 0x040fe80000001830 */
[C---:B------:R-:W-:Y:S02]  /*b210*/  FMUL.FTZ R96, R201.reuse, R96 ;  /* 0x00000060c9607220 */ /* 0x040fe40000410000 */
[----:B------:R-:W-:Y:S02]  /*b220*/  FMUL.FTZ R97, R201, R97 ;  /* 0x00000061c9617220 */ /* 0x000fe40000410000 */
[C---:B------:R-:W-:Y:S01]  /*b230*/  FMUL.FTZ R54, R199.reuse, R138 ;  /* 0x0000008ac7367220 */ /* 0x040fe20000410000 */
[----:B------:R-:W-:Y:S03]  /*b240*/  MUFU.EX2 R137, R219 ;  /* 0x000000db00897308 */ /* 0x000fe60000000800 */
[C---:B------:R-:W-:Y:S02]  /*b250*/  FMUL.FTZ R55, R199.reuse, R139 ;  /* 0x0000008bc7377220 */ /* 0x040fe40000410000 */
[C---:B------:R-:W-:Y:S02]  /*b260*/  FMUL.FTZ R98, R199.reuse, R98 ;  /* 0x00000062c7627220 */ /* 0x040fe40000410000 */
[----:B------:R-:W-:Y:S02]  /*b270*/  FMUL.FTZ R99, R199, R99 ;  /* 0x00000063c7637220 */ /* 0x000fe40000410000 */
[C---:B------:R-:W-:Y:S01]  /*b280*/  FMUL.FTZ R100, R201.reuse, R100 ;  /* 0x00000064c9647220 */ /* 0x040fe20000410000 */
[-C--:B-1----:R-:W-:Y:S01]  /*b290*/  HMMA.16816.F32 R52, R204, R140.reuse, R52 ;  /* 0x0000008ccc34723c */ /* 0x082fe20000001834 */
[----:B------:R-:W-:Y:S02]  /*b2a0*/  MUFU.EX2 R160, R186 ;  /* 0x000000ba00a07308 */ /* 0x000fe40000000800 */
[----:B------:R-:W-:Y:S02]  /*b2b0*/  FMUL.FTZ R101, R201, R101 ;  /* 0x00000065c9657220 */ /* 0x000fe40000410000 */
[C---:B------:R-:W-:Y:S02]  /*b2c0*/  FMUL.FTZ R102, R199.reuse, R102 ;  /* 0x00000066c7667220 */ /* 0x040fe40000410000 */
[----:B------:R-:W-:Y:S01]  /*b2d0*/  FMUL.FTZ R103, R199, R103 ;  /* 0x00000067c7677220 */ /* 0x000fe20000410000 */
[C---:B------:R-:W-:Y:S03]  /*b2e0*/  HMMA.16816.F32 R56, R164.reuse, R140, R56 ;  /* 0x0000008ca438723c */ /* 0x040fe60000001838 */
[----:B------:R1:W5:Y:S01]  /*b2f0*/  MUFU.EX2 R139, R203 ;  /* 0x000000cb008b7308 */ /* 0x0003620000000800 */
[C---:B------:R-:W-:Y:S02]  /*b300*/  FMUL.FTZ R112, R201.reuse, R112 ;  /* 0x00000070c9707220 */ /* 0x040fe40000410000 */
[----:B------:R-:W-:Y:S02]  /*b310*/  FMUL.FTZ R113, R201, R113 ;  /* 0x00000071c9717220 */ /* 0x000fe40000410000 */
[-C--:B------:R-:W-:Y:S04]  /*b320*/  HMMA.16816.F32 R60, R164, R142.reuse, R60 ;  /* 0x0000008ea43c723c */ /* 0x080fe8000000183c */
[C---:B------:R-:W-:Y:S01]  /*b330*/  FMUL.FTZ R114, R199.reuse, R114 ;  /* 0x00000072c7727220 */ /* 0x040fe20000410000 */
[----:B------:R-:W4:Y:S01]  /*b340*/  MUFU.EX2 R138, R220 ;  /* 0x000000dc008a7308 */ /* 0x000f220000000800 */
[----:B------:R-:W-:Y:S02]  /*b350*/  FMUL.FTZ R115, R199, R115 ;  /* 0x00000073c7737220 */ /* 0x000fe40000410000 */
[C---:B------:R-:W-:Y:S01]  /*b360*/  HMMA.16816.F32 R64, R204.reuse, R142, R64 ;  /* 0x0000008ecc40723c */ /* 0x040fe20000001840 */
[----:B------:R-:W-:Y:S03]  /*b370*/  LDSM.16.MT88.4 R140, [R246+0x800] ;  /* 0x00080000f68c783b */ /* 0x000fe60000004200 */
[----:B------:R-:W-:Y:S02]  /*b380*/  FADD.FTZ R171, R173, R171 ;  /* 0x000000abadab7221 */ /* 0x000fe40000010000 */
[----:B------:R-:W-:Y:S01]  /*b390*/  FADD.FTZ R170, R174, R170 ;  /* 0x000000aaaeaa7221 */ /* 0x000fe20000010000 */
[----:B------:R-:W-:Y:S01]  /*b3a0*/  MUFU.EX2 R173, R189 ;  /* 0x000000bd00ad7308 */ /* 0x000fe20000000800 */
[-C--:B---3--:R-:W-:Y:S04]  /*b3b0*/  HMMA.16816.F32 R68, R204, R132.reuse, R68 ;  /* 0x00000084cc44723c */ /* 0x088fe80000001844 */
[----:B--2---:R-:W-:Y:S01]  /*b3c0*/  FADD.FTZ R170, R152, R170 ;  /* 0x000000aa98aa7221 */ /* 0x004fe20000010000 */
[----:B-1----:R-:W-:Y:S01]  /*b3d0*/  F2FP.PACK_AB R203, R213, R214 ;  /* 0x000000d6d5cb723e */ /* 0x002fe200000000ff */
[C---:B------:R-:W-:Y:S02]  /*b3e0*/  FMUL.FTZ R116, R201.reuse, R116 ;  /* 0x00000074c9747220 */ /* 0x040fe40000410000 */
[C---:B------:R-:W-:Y:S01]  /*b3f0*/  HMMA.16816.F32 R72, R164.reuse, R132, R72 ;  /* 0x00000084a448723c */ /* 0x040fe20000001848 */
[----:B------:R-:W-:Y:S03]  /*b400*/  MUFU.EX2 R220, R191 ;  /* 0x000000bf00dc7308 */ /* 0x000fe60000000800 */
[----:B------:R-:W-:Y:S02]  /*b410*/  FMUL.FTZ R117, R201, R117 ;  /* 0x00000075c9757220 */ /* 0x000fe40000410000 */
[C---:B------:R-:W-:Y:S02]  /*b420*/  FMUL.FTZ R118, R199.reuse, R118 ;  /* 0x00000076c7767220 */ /* 0x040fe40000410000 */
[-C--:B------:R-:W-:Y:S03]  /*b430*/  HMMA.16816.F32 R76, R164, R134.reuse, R76 ;  /* 0x00000086a44c723c */ /* 0x080fe6000000184c */
[----:B------:R-:W1:Y:S01]  /*b440*/  MUFU.EX2 R219, R190 ;  /* 0x000000be00db7308 */ /* 0x000e620000000800 */
[----:B------:R-:W-:Y:S02]  /*b450*/  FMUL.FTZ R119, R199, R119 ;  /* 0x00000077c7777220 */ /* 0x000fe40000410000 */
[----:B----4-:R-:W-:Y:S01]  /*b460*/  FADD.FTZ R154, R136, R179 ;  /* 0x000000b3889a7221 */ /* 0x010fe20000010000 */
[C---:B-----5:R-:W-:Y:S01]  /*b470*/  F2FP.PACK_AB R136, R139.reuse, R136 ;  /* 0x000000888b88723e */ /* 0x060fe200000000ff */
[C---:B------:R-:W-:Y:S01]  /*b480*/  HMMA.16816.F32 R80, R204.reuse, R134, R80 ;  /* 0x00000086cc50723c */ /* 0x040fe20000001850 */
[----:B------:R-:W2:Y:S03]  /*b490*/  LDSM.16.MT88.4 R132, [R245+0x2000] ;  /* 0x00200000f584783b */ /* 0x000ea60000004200 */
[----:B------:R-:W-:Y:S01]  /*b4a0*/  FADD.FTZ R154, R139, R154 ;  /* 0x0000009a8b9a7221 */ /* 0x000fe20000010000 */
[----:B------:R-:W-:Y:S01]  /*b4b0*/  MUFU.EX2 R174, R181 ;  /* 0x000000b500ae7308 */ /* 0x000fe20000000800 */
[----:B------:R-:W-:Y:S02]  /*b4c0*/  FMUL.FTZ R128, R201, R128 ;  /* 0x00000080c9807220 */ /* 0x000fe40000410000 */
[----:B------:R-:W-:Y:S01]  /*b4d0*/  FADD.FTZ R154, R138, R154 ;  /* 0x0000009a8a9a7221 */ /* 0x000fe20000010000 */
[C---:B------:R-:W-:Y:S03]  /*b4e0*/  F2FP.PACK_AB R138, R137.reuse, R138 ;  /* 0x0000008a898a723e */ /* 0x040fe600000000ff */
[----:B------:R-:W-:Y:S01]  /*b4f0*/  FADD.FTZ R154, R137, R154 ;  /* 0x0000009a899a7221 */ /* 0x000fe20000010000 */
[----:B------:R-:W-:Y:S01]  /*b500*/  F2FP.PACK_AB R137, R161, R152 ;  /* 0x00000098a189723e */ /* 0x000fe200000000ff */
[----:B------:R-:W-:Y:S01]  /*b510*/  FMUL.FTZ R129, R201, R129 ;  /* 0x00000081c9817220 */ /* 0x000fe20000410000 */
[----:B------:R-:W-:Y:S01]  /*b520*/  F2FP.PACK_AB R201, R215, R216 ;  /* 0x000000d8d7c9723e */ /* 0x000fe200000000ff */
[C---:B------:R-:W-:Y:S01]  /*b530*/  FMUL.FTZ R130, R199.reuse, R130 ;  /* 0x00000082c7827220 */ /* 0x040fe20000410000 */
[----:B------:R-:W-:Y:S01]  /*b540*/  MUFU.EX2 R228, R228 ;  /* 0x000000e400e47308 */ /* 0x000fe20000000800 */
[----:B------:R-:W-:Y:S01]  /*b550*/  FMUL.FTZ R131, R199, R131 ;  /* 0x00000083c7837220 */ /* 0x000fe20000410000 */
[----:B-1----:R-:W-:Y:S01]  /*b560*/  F2FP.PACK_AB R139, R219, R220 ;  /* 0x000000dcdb8b723e */ /* 0x002fe200000000ff */
[----:B------:R-:W-:Y:S04]  /*b570*/  FADD.FTZ R202, R175, R202 ;  /* 0x000000caafca7221 */ /* 0x000fe80000010000 */
[----:B------:R-:W-:Y:S03]  /*b580*/  FADD.FTZ R172, R172, R202 ;  /* 0x000000caacac7221 */ /* 0x000fe60000010000 */
[----:B------:R-:W-:Y:S01]  /*b590*/  MUFU.EX2 R175, R188 ;  /* 0x000000bc00af7308 */ /* 0x000fe20000000800 */
[----:B------:R-:W-:Y:S04]  /*b5a0*/  FADD.FTZ R172, R168, R172 ;  /* 0x000000aca8ac7221 */ /* 0x000fe80000010000 */
[----:B------:R-:W-:Y:S05]  /*b5b0*/  FADD.FTZ R172, R163, R172 ;  /* 0x000000aca3ac7221 */ /* 0x000fea0000010000 */
[----:B------:R-:W-:Y:S01]  /*b5c0*/  MUFU.EX2 R199, R185 ;  /* 0x000000b900c77308 */ /* 0x000fe20000000800 */
[-C--:B--2---:R-:W-:Y:S09]  /*b5d0*/  HMMA.16816.F32 R84, R204, R132.reuse, R84 ;  /* 0x00000084cc54723c */ /* 0x084ff20000001854 */
[----:B------:R-:W-:Y:S01]  /*b5e0*/  MUFU.EX2 R202, R218 ;  /* 0x000000da00ca7308 */ /* 0x000fe20000000800 */
[C---:B------:R-:W-:Y:S08]  /*b5f0*/  HMMA.16816.F32 R88, R164.reuse, R132, R88 ;  /* 0x00000084a458723c */ /* 0x040ff00000001858 */
[-C--:B------:R-:W-:Y:S01]  /*b600*/  HMMA.16816.F32 R92, R164, R134.reuse, R92 ;  /* 0x00000086a45c723c */ /* 0x080fe2000000185c */
[----:B------:R-:W-:Y:S07]  /*b610*/  MUFU.EX2 R218, R210 ;  /* 0x000000d200da7308 */ /* 0x000fee0000000800 */
[C---:B------:R-:W-:Y:S01]  /*b620*/  HMMA.16816.F32 R96, R204.reuse, R134, R96 ;  /* 0x00000086cc60723c */ /* 0x040fe20000001860 */
[----:B------:R-:W1:Y:S02]  /*b630*/  LDSM.16.MT88.4 R132, [R244+0x2000] ;  /* 0x00200000f484783b */ /* 0x000e640000004200 */
[----:B------:R-:W-:Y:S10]  /*b640*/  MUFU.EX2 R168, R217 ;  /* 0x000000d900a87308 */ /* 0x000ff40000000800 */
[----:B------:R-:W2:Y:S10]  /*b650*/  MUFU.EX2 R217, R211 ;  /* 0x000000d300d97308 */ /* 0x000eb40000000800 */
[----:B------:R-:W-:Y:S10]  /*b660*/  MUFU.EX2 R227, R227 ;  /* 0x000000e300e37308 */ /* 0x000ff40000000800 */
[----:B------:R-:W-:Y:S01]  /*b670*/  MUFU.EX2 R179, R200 ;  /* 0x000000c800b37308 */ /* 0x000fe20000000800 */
[-C--:B-1----:R-:W-:Y:S09]  /*b680*/  HMMA.16816.F32 R100, R204, R132.reuse, R100 ;  /* 0x00000084cc64723c */ /* 0x082ff20000001864 */
[----:B------:R-:W-:Y:S01]  /*b690*/  MUFU.EX2 R198, R198 ;  /* 0x000000c600c67308 */ /* 0x000fe20000000800 */
[C---:B------:R-:W-:Y:S09]  /*b6a0*/  HMMA.16816.F32 R104, R164.reuse, R132, R104 ;  /* 0x00000084a468723c */ /* 0x040ff20000001868 */
[----:B------:R-:W1:Y:S01]  /*b6b0*/  MUFU.EX2 R197, R197 ;  /* 0x000000c500c57308 */ /* 0x000e620000000800 */
[-C--:B------:R-:W-:Y:S08]  /*b6c0*/  HMMA.16816.F32 R108, R164, R134.reuse, R108 ;  /* 0x00000086a46c723c */ /* 0x080ff0000000186c */
[C---:B------:R-:W-:Y:S01]  /*b6d0*/  HMMA.16816.F32 R112, R204.reuse, R134, R112 ;  /* 0x00000086cc70723c */ /* 0x040fe20000001870 */
[----:B------:R-:W3:Y:S07]  /*b6e0*/  LDSM.16.MT88.4 R132, [R243+0x2000] ;  /* 0x00200000f384783b */ /* 0x000eee0000004200 */
[-C--:B---3--:R-:W-:Y:S08]  /*b6f0*/  HMMA.16816.F32 R116, R204, R132.reuse, R116 ;  /* 0x00000084cc74723c */ /* 0x088ff00000001874 */
[C---:B------:R-:W-:Y:S07]  /*b700*/  HMMA.16816.F32 R120, R164.reuse, R132, R120 ;  /* 0x00000084a478723c */ /* 0x040fee0000001878 */
[----:B------:R-:W-:Y:S01]  /*b710*/  F2FP.PACK_AB R132, R160, R153 ;  /* 0x00000099a084723e */ /* 0x000fe200000000ff */
[-C--:B------:R-:W-:Y:S01]  /*b720*/  HMMA.16816.F32 R124, R164, R134.reuse, R124 ;  /* 0x00000086a47c723c */ /* 0x080fe2000000187c */
[----:B------:R-:W-:Y:S03]  /*b730*/  MUFU.EX2 R166, R222 ;  /* 0x000000de00a67308 */ /* 0x000fe60000000800 */
[----:B------:R-:W-:Y:S03]  /*b740*/  F2FP.PACK_AB R133, R162, R163 ;  /* 0x000000a3a285723e */ /* 0x000fe600000000ff */
[----:B------:R-:W-:Y:S01]  /*b750*/  FADD.FTZ R165, R169, R171 ;  /* 0x000000aba9a57221 */ /* 0x000fe20000010000 */
[----:B------:R-:W-:Y:S03]  /*b760*/  HMMA.16816.F32 R128, R204, R134, R128 ;  /* 0x00000086cc80723c */ /* 0x000fe60000001880 */
[----:B------:R-:W3:Y:S01]  /*b770*/  MUFU.EX2 R222, R208 ;  /* 0x000000d000de7308 */ /* 0x000ee20000000800 */
[----:B------:R-:W-:Y:S03]  /*b780*/  FADD.FTZ R165, R153, R165 ;  /* 0x000000a599a57221 */ /* 0x000fe60000010000 */
[----:B------:R-:W-:Y:S01]  /*b790*/  F2FP.PACK_AB R134, R224, R226 ;  /* 0x000000e2e086723e */ /* 0x000fe200000000ff */
[-C--:B------:R-:W-:Y:S05]  /*b7a0*/  HMMA.16816.F32 R4, R136, R140.reuse, R4 ;  /* 0x0000008c8804723c */ /* 0x080fea0000001804 */
[----:B------:R-:W-:Y:S01]  /*b7b0*/  F2FP.PACK_AB R135, R223, R225 ;  /* 0x000000e1df87723e */ /* 0x000fe200000000ff */
[----:B------:R-:W4:Y:S01]  /*b7c0*/  MUFU.EX2 R167, R221 ;  /* 0x000000dd00a77308 */ /* 0x000f220000000800 */
[----:B--2---:R-:W-:Y:S02]  /*b7d0*/  F2FP.PACK_AB R204, R217, R212 ;  /* 0x000000d4d9cc723e */ /* 0x004fe400000000ff */
[----:B-1----:R-:W-:Y:S03]  /*b7e0*/  F2FP.PACK_AB R207, R197, R198 ;  /* 0x000000c6c5cf723e */ /* 0x002fe600000000ff */
[C---:B------:R-:W-:Y:S04]  /*b7f0*/  HMMA.16816.F32 R8, R132.reuse, R140, R8 ;  /* 0x0000008c8408723c */ /* 0x040fe80000001808 */
[----:B------:R1:W2:Y:S01]  /*b800*/  MUFU.EX2 R221, R209 ;  /* 0x000000d100dd7308 */ /* 0x0002a20000000800 */
[----:B---3--:R-:W-:Y:S03]  /*b810*/  F2FP.PACK_AB R205, R179, R222 ;  /* 0x000000deb3cd723e */ /* 0x008fe600000000ff */
[-C--:B------:R-:W-:Y:S08]  /*b820*/  HMMA.16816.F32 R12, R132, R142.reuse, R12 ;  /* 0x0000008e840c723c */ /* 0x080ff0000000180c */
[C---:B------:R-:W-:Y:S01]  /*b830*/  HMMA.16816.F32 R16, R136.reuse, R142, R16 ;  /* 0x0000008e8810723c */ /* 0x040fe20000001810 */
[----:B------:R-:W3:Y:S03]  /*b840*/  LDSM.16.MT88.4 R140, [R243+0x800] ;  /* 0x00080000f38c783b */ /* 0x000ee60000004200 */
[----:B----4-:R-:W-:Y:S04]  /*b850*/  F2FP.PACK_AB R200, R167, R166 ;  /* 0x000000a6a7c8723e */ /* 0x010fe800000000ff */
[-C--:B------:R-:W-:Y:S01]  /*b860*/  HMMA.16816.F32 R20, R136, R144.reuse, R20 ;  /* 0x000000908814723c */ /* 0x080fe20000001814 */
[----:B-1----:R-:W-:Y:S03]  /*b870*/  LDSM.16.MT88.4 R208, [R246+0x3800] ;  /* 0x00380000f6d0783b */ /* 0x002fe60000004200 */
[----:B--2---:R-:W-:Y:S04]  /*b880*/  F2FP.PACK_AB R206, R221, R218 ;  /* 0x000000daddce723e */ /* 0x004fe800000000ff */
[C---:B------:R-:W-:Y:S08]  /*b890*/  HMMA.16816.F32 R24, R132.reuse, R144, R24 ;  /* 0x000000908418723c */ /* 0x040ff00000001818 */
[-C--:B------:R-:W-:Y:S08]  /*b8a0*/  HMMA.16816.F32 R28, R132, R146.reuse, R28 ;  /* 0x00000092841c723c */ /* 0x080ff0000000181c */
[C---:B------:R-:W-:Y:S01]  /*b8b0*/  HMMA.16816.F32 R32, R136.reuse, R146, R32 ;  /* 0x000000928820723c */ /* 0x040fe20000001820 */
[----:B------:R-:W1:Y:S07]  /*b8c0*/  LDSM.16.MT88.4 R144, [R246+0x2800] ;  /* 0x00280000f690783b */ /* 0x000e6e0000004200 */
[-C--:B------:R-:W-:Y:S08]  /*b8d0*/  HMMA.16816.F32 R36, R136, R148.reuse, R36 ;  /* 0x000000948824723c */ /* 0x080ff00000001824 */
[C---:B------:R-:W-:Y:S08]  /*b8e0*/  HMMA.16816.F32 R40, R132.reuse, R148, R40 ;  /* 0x000000948428723c */ /* 0x040ff00000001828 */
[-C--:B------:R-:W-:Y:S08]  /*b8f0*/  HMMA.16816.F32 R44, R132, R150.reuse, R44 ;  /* 0x00000096842c723c */ /* 0x080ff0000000182c */
[C---:B------:R-:W-:Y:S01]  /*b900*/  HMMA.16816.F32 R48, R136.reuse, R150, R48 ;  /* 0x000000968830723c */ /* 0x040fe20000001830 */
[----:B------:R-:W2:Y:S07]  /*b910*/  LDSM.16.MT88.4 R148, [R245+0x2800] ;  /* 0x00280000f594783b */ /* 0x000eae0000004200 */
[-C--:B---3--:R-:W-:Y:S08]  /*b920*/  HMMA.16816.F32 R52, R136, R140.reuse, R52 ;  /* 0x0000008c8834723c */ /* 0x088ff00000001834 */
[C---:B------:R-:W-:Y:S08]  /*b930*/  HMMA.16816.F32 R56, R132.reuse, R140, R56 ;  /* 0x0000008c8438723c */ /* 0x040ff00000001838 */
[-C--:B------:R-:W-:Y:S08]  /*b940*/  HMMA.16816.F32 R60, R132, R142.reuse, R60 ;  /* 0x0000008e843c723c */ /* 0x080ff0000000183c */
[C---:B------:R-:W-:Y:S01]  /*b950*/  HMMA.16816.F32 R64, R136.reuse, R142, R64 ;  /* 0x0000008e8840723c */ /* 0x040fe20000001840 */
[----:B------:R-:W3:Y:S07]  /*b960*/  LDSM.16.MT88.4 R140, [R244+0x2800] ;  /* 0x00280000f48c783b */ /* 0x000eee0000004200 */
[-C--:B-1----:R-:W-:Y:S08]  /*b970*/  HMMA.16816.F32 R68, R136, R144.reuse, R68 ;  /* 0x000000908844723c */ /* 0x082ff00000001844 */
[C---:B------:R-:W-:Y:S08]  /*b980*/  HMMA.16816.F32 R72, R132.reuse, R144, R72 ;  /* 0x000000908448723c */ /* 0x040ff00000001848 */
[-C--:B------:R-:W-:Y:S08]  /*b990*/  HMMA.16816.F32 R76, R132, R146.reuse, R76 ;  /* 0x00000092844c723c */ /* 0x080ff0000000184c */
[C---:B------:R-:W-:Y:S01]  /*b9a0*/  HMMA.16816.F32 R80, R136.reuse, R146, R80 ;  /* 0x000000928850723c */ /* 0x040fe20000001850 */
[----:B------:R-:W1:Y:S07]  /*b9b0*/  LDSM.16.MT88.4 R144, [R243+0x2800] ;  /* 0x00280000f390783b */ /* 0x000e6e0000004200 */
[-C--:B--2---:R-:W-:Y:S08]  /*b9c0*/  HMMA.16816.F32 R84, R136, R148.reuse, R84 ;  /* 0x000000948854723c */ /* 0x084ff00000001854 */
        /* <DEDUP_REMOVED lines=10> */
[C---:B------:R-:W-:Y:S07]  /*ba70*/  HMMA.16816.F32 R120, R132.reuse, R144, R120 ;  /* 0x000000908478723c */ /* 0x040fee0000001878 */
[----:B------:R-:W-:Y:S01]  /*ba80*/  FADD.FTZ R144, R156, R154 ;  /* 0x0000009a9c907221 */ /* 0x000fe20000010000 */
[-C--:B------:R-:W-:Y:S04]  /*ba90*/  HMMA.16816.F32 R124, R132, R146.reuse, R124 ;  /* 0x00000092847c723c */ /* 0x080fe8000000187c */
[C---:B------:R-:W-:Y:S03]  /*baa0*/  FADD.FTZ R144, R158.reuse, R144 ;  /* 0x000000909e907221 */ /* 0x040fe60000010000 */
[----:B------:R-:W-:Y:S01]  /*bab0*/  F2FP.PACK_AB R132, R158, R156 ;  /* 0x0000009c9e84723e */ /* 0x000fe200000000ff */
[----:B------:R-:W-:Y:S04]  /*bac0*/  HMMA.16816.F32 R128, R136, R146, R128 ;  /* 0x000000928880723c */ /* 0x000fe80000001880 */
[----:B------:R-:W-:Y:S01]  /*bad0*/  F2FP.PACK_AB R134, R157, R155 ;  /* 0x0000009b9d86723e */ /* 0x000fe200000000ff */
[----:B------:R-:W-:Y:S01]  /*bae0*/  FADD.FTZ R144, R155, R144 ;  /* 0x000000909b907221 */ /* 0x000fe20000010000 */
[----:B------:R-:W-:Y:S01]  /*baf0*/  F2FP.PACK_AB R133, R175, R173 ;  /* 0x000000adaf85723e */ /* 0x000fe200000000ff */
[----:B------:R-:W-:Y:S01]  /*bb00*/  LDSM.16.MT88.4 R152, [R246+0x3000] ;  /* 0x00300000f698783b */ /* 0x000fe20000004200 */
[----:B------:R-:W-:Y:S01]  /*bb10*/  F2FP.PACK_AB R135, R231, R199 ;  /* 0x000000c7e787723e */ /* 0x000fe200000000ff */
[----:B------:R-:W-:Y:S03]  /*bb20*/  FADD.FTZ R164, R157, R144 ;  /* 0x000000909da47221 */ /* 0x000fe60000010000 */
[----:B------:R-:W-:Y:S01]  /*bb30*/  F2FP.PACK_AB R136, R176, R174 ;  /* 0x000000aeb088723e */ /* 0x000fe200000000ff */
[----:B------:R-:W-:Y:S01]  /*bb40*/  FADD.FTZ R164, R166, R164 ;  /* 0x000000a4a6a47221 */ /* 0x000fe20000010000 */
[----:B------:R-:W-:Y:S01]  /*bb50*/  F2FP.PACK_AB R138, R178, R177 ;  /* 0x000000b1b28a723e */ /* 0x000fe200000000ff */
[-C--:B--2---:R-:W-:Y:S01]  /*bb60*/  HMMA.16816.F32 R4, R132, R148.reuse, R4 ;  /* 0x000000948404723c */ /* 0x084fe20000001804 */
[----:B------:R-:W1:Y:S04]  /*bb70*/  LDSM.16.MT88.4 R144, [R244+0x1000] ;  /* 0x00100000f490783b */ /* 0x000e680000004200 */
[----:B------:R-:W-:Y:S02]  /*bb80*/  F2FP.PACK_AB R137, R229, R230 ;  /* 0x000000e6e589723e */ /* 0x000fe400000000ff */
[----:B------:R-:W-:Y:S02]  /*bb90*/  F2FP.PACK_AB R139, R227, R228 ;  /* 0x000000e4e38b723e */ /* 0x000fe400000000ff */
[----:B------:R-:W-:Y:S05]  /*bba0*/  LDSM.16.MT88.4 R156, [R245+0x3000] ;  /* 0x00300000f59c783b */ /* 0x000fea0000004200 */
        /* <DEDUP_REMOVED lines=18> */
[----:B------:R-:W-:Y:S07]  /*bcd0*/  LDSM.16.MT88.4 R148, [R245+0x1800] ;  /* 0x00180000f594783b */ /* 0x000fee0000004200 */
[-C--:B------:R-:W-:Y:S08]  /*bce0*/  HMMA.16816.F32 R68, R132, R152.reuse, R68 ;  /* 0x000000988444723c */ /* 0x080ff00000001844 */
[C---:B------:R-:W-:Y:S08]  /*bcf0*/  HMMA.16816.F32 R72, R136.reuse, R152, R72 ;  /* 0x000000988848723c */ /* 0x040ff00000001848 */
[-C--:B------:R-:W-:Y:S08]  /*bd00*/  HMMA.16816.F32 R76, R136, R154.reuse, R76 ;  /* 0x0000009a884c723c */ /* 0x080ff0000000184c */
[C---:B------:R-:W-:Y:S08]  /*bd10*/  HMMA.16816.F32 R80, R132.reuse, R154, R80 ;  /* 0x0000009a8450723c */ /* 0x040ff00000001850 */
[-C--:B------:R-:W-:Y:S08]  /*bd20*/  HMMA.16816.F32 R84, R132, R156.reuse, R84 ;  /* 0x0000009c8454723c */ /* 0x080ff00000001854 */
[C---:B------:R-:W-:Y:S08]  /*bd30*/  HMMA.16816.F32 R88, R136.reuse, R156, R88 ;  /* 0x0000009c8858723c */ /* 0x040ff00000001858 */
[-C--:B------:R-:W-:Y:S08]  /*bd40*/  HMMA.16816.F32 R92, R136, R158.reuse, R92 ;  /* 0x0000009e885c723c */ /* 0x080ff0000000185c */
[C---:B------:R-:W-:Y:S01]  /*bd50*/  HMMA.16816.F32 R96, R132.reuse, R158, R96 ;  /* 0x0000009e8460723c */ /* 0x040fe20000001860 */
[----:B------:R-:W2:Y:S07]  /*bd60*/  LDSM.16.MT88.4 R156, [R246+0x1800] ;  /* 0x00180000f69c783b */ /* 0x000eae0000004200 */
[-C--:B---3--:R-:W-:Y:S08]  /*bd70*/  HMMA.16816.F32 R100, R132, R140.reuse, R100 ;  /* 0x0000008c8464723c */ /* 0x088ff00000001864 */
[C---:B------:R-:W-:Y:S07]  /*bd80*/  HMMA.16816.F32 R104, R136.reuse, R140, R104 ;  /* 0x0000008c8868723c */ /* 0x040fee0000001868 */
[----:B------:R-:W-:Y:S01]  /*bd90*/  FADD.FTZ R140, R167, R164 ;  /* 0x000000a4a78c7221 */ /* 0x000fe20000010000 */
[-C--:B------:R-:W-:Y:S04]  /*bda0*/  HMMA.16816.F32 R108, R136, R142.reuse, R108 ;  /* 0x0000008e886c723c */ /* 0x080fe8000000186c */
[----:B------:R-:W-:Y:S01]  /*bdb0*/  FADD.FTZ R140, R202, R140 ;  /* 0x0000008cca8c7221 */ /* 0x000fe20000010000 */
[C---:B------:R-:W-:Y:S03]  /*bdc0*/  F2FP.PACK_AB R202, R168.reuse, R202 ;  /* 0x000000caa8ca723e */ /* 0x040fe600000000ff */
[C---:B------:R-:W-:Y:S08]  /*bdd0*/  HMMA.16816.F32 R112, R132.reuse, R142, R112 ;  /* 0x0000008e8470723c */ /* 0x040ff00000001870 */
[-C--:B-1----:R-:W-:Y:S08]  /*bde0*/  HMMA.16816.F32 R116, R132, R144.reuse, R116 ;  /* 0x000000908474723c */ /* 0x082ff00000001874 */
[C---:B------:R-:W-:Y:S08]  /*bdf0*/  HMMA.16816.F32 R120, R136.reuse, R144, R120 ;  /* 0x000000908878723c */ /* 0x040ff00000001878 */
[-C--:B------:R-:W-:Y:S07]  /*be00*/  HMMA.16816.F32 R124, R136, R146.reuse, R124 ;  /* 0x00000092887c723c */ /* 0x080fee000000187c */
[----:B------:R-:W-:Y:S01]  /*be10*/  FADD.FTZ R136, R168, R140 ;  /* 0x0000008ca8887221 */ /* 0x000fe20000010000 */
[----:B------:R-:W-:Y:S01]  /*be20*/  HMMA.16816.F32 R128, R132, R146, R128 ;  /* 0x000000928480723c */ /* 0x000fe20000001880 */
[----:B------:R-:W1:Y:S03]  /*be30*/  LDSM.16.MT88.4 R140, [R244+0x1800] ;  /* 0x00180000f48c783b */ /* 0x000e660000004200 */
[----:B------:R-:W-:Y:S02]  /*be40*/  FADD.FTZ R137, R161, R170 ;  /* 0x000000aaa1897221 */ /* 0x000fe40000010000 */
[----:B------:R-:W-:Y:S03]  /*be50*/  FADD.FTZ R138, R162, R172 ;  /* 0x000000aca28a7221 */ /* 0x000fe60000010000 */
[----:B------:R3:W-:Y:S04]  /*be60*/  STL [R1+0xe0], R136 ;  /* 0x0000e08801007387 */ /* 0x0007e80000100800 */
[----:B------:R-:W4:Y:S01]  /*be70*/  LDSM.16.MT88.4 R132, [R243+0x1800] ;  /* 0x00180000f384783b */ /* 0x000f220000004200 */
[----:B---3--:R-:W-:Y:S02]  /*be80*/  FADD.FTZ R136, R160, R165 ;  /* 0x000000a5a0887221 */ /* 0x008fe40000010000 */
[-C--:B--2---:R-:W-:Y:S05]  /*be90*/  HMMA.16816.F32 R160, R200, R156.reuse, R4 ;  /* 0x0000009cc8a0723c */ /* 0x084fea0000001804 */
[----:B------:R-:W2:Y:S03]  /*bea0*/  LDSM.16.MT88.4 R4, [R245+0x3800] ;  /* 0x00380000f504783b */ /* 0x000ea60000004200 */
[C---:B------:R-:W-:Y:S05]  /*beb0*/  HMMA.16816.F32 R164, R204.reuse, R156, R8 ;  /* 0x0000009ccca4723c */ /* 0x040fea0000001808 */
[----:B------:R-:W3:Y:S03]  /*bec0*/  LDSM.16.MT88.4 R8, [R244+0x3800] ;  /* 0x00380000f408783b */ /* 0x000ee60000004200 */
[-C--:B------:R-:W-:Y:S05]  /*bed0*/  HMMA.16816.F32 R168, R204, R158.reuse, R12 ;  /* 0x0000009ecca8723c */ /* 0x080fea000000180c */
[----:B------:R-:W5:Y:S03]  /*bee0*/  LDSM.16.MT88.4 R12, [R243+0x3800] ;  /* 0x00380000f30c783b */ /* 0x000f660000004200 */
[C---:B------:R-:W-:Y:S07]  /*bef0*/  HMMA.16816.F32 R156, R200.reuse, R158, R16 ;  /* 0x0000009ec89c723c */ /* 0x040fee0000001810 */
[----:B------:R-:W-:Y:S01]  /*bf00*/  MOV R19, R179 ;  /* 0x000000b300137202 */ /* 0x000fe20000000f00 */
[-C--:B------:R-:W-:Y:S04]  /*bf10*/  HMMA.16816.F32 R152, R200, R148.reuse, R20 ;  /* 0x00000094c898723c */ /* 0x080fe80000001814 */
[----:B------:R-:W-:Y:S02]  /*bf20*/  MOV R18, R178 ;  /* 0x000000b200127202 */ /* 0x000fe40000000f00 */
[----:B------:R-:W-:Y:S02]  /*bf30*/  MOV R17, R177 ;  /* 0x000000b100117202 */ /* 0x000fe40000000f00 */
[----:B------:R-:W-:Y:S04]  /*bf40*/  MOV R23, R175 ;  /* 0x000000af00177202 */ /* 0x000fe80000000f00 */
[----:B------:R-:W-:Y:S02]  /*bf50*/  MOV R21, R173 ;  /* 0x000000ad00157202 */ /* 0x000fe40000000f00 */
[----:B------:R-:W-:Y:S02]  /*bf60*/  MOV R22, R174 ;  /* 0x000000ae00167202 */ /* 0x000fe40000000f00 */
[C---:B------:R-:W-:Y:S04]  /*bf70*/  HMMA.16816.F32 R172, R204.reuse, R148, R24 ;  /* 0x00000094ccac723c */ /* 0x040fe80000001818 */
[----:B------:R-:W-:Y:S02]  /*bf80*/  MOV R16, R176 ;  /* 0x000000b000107202 */ /* 0x000fe40000000f00 */
[----:B------:R-:W-:Y:S02]  /*bf90*/  MOV R20, R138 ;  /* 0x0000008a00147202 */ /* 0x000fe40000000f00 */
[-C--:B------:R-:W-:Y:S04]  /*bfa0*/  HMMA.16816.F32 R176, R204, R150.reuse, R28 ;  /* 0x00000096ccb0723c */ /* 0x080fe8000000181c */
[----:B------:R-:W-:Y:S01]  /*bfb0*/  MOV R26, R137 ;  /* 0x00000089001a7202 */ /* 0x000fe20000000f00 */
[----:B------:R-:W-:Y:S01]  /*bfc0*/  FADD.FTZ R225, R225, R20 ;  /* 0x00000014e1e17221 */ /* 0x000fe20000010000 */
[----:B------:R-:W-:Y:S02]  /*bfd0*/  MOV R27, R136 ;  /* 0x00000088001b7202 */ /* 0x000fe40000000f00 */
[C---:B------:R-:W-:Y:S04]  /*bfe0*/  HMMA.16816.F32 R148, R200.reuse, R150, R32 ;  /* 0x00000096c894723c */ /* 0x040fe80000001820 */
[----:B------:R-:W-:Y:S02]  /*bff0*/  FADD.FTZ R220, R220, R26 ;  /* 0x0000001adcdc7221 */ /* 0x000fe40000010000 */
[----:B------:R-:W-:Y:S02]  /*c000*/  FADD.FTZ R226, R226, R27 ;  /* 0x0000001be2e27221 */ /* 0x000fe40000010000 */
[-C--:B-1----:R-:W-:Y:S04]  /*c010*/  HMMA.16816.F32 R144, R200, R140.reuse, R36 ;  /* 0x0000008cc890723c */ /* 0x082fe80000001824 */
[----:B------:R-:W-:Y:S02]  /*c020*/  FADD.FTZ R220, R219, R220 ;  /* 0x000000dcdbdc7221 */ /* 0x000fe40000010000 */
[----:B------:R-:W-:Y:S02]  /*c030*/  FADD.FTZ R226, R224, R226 ;  /* 0x000000e2e0e27221 */ /* 0x000fe40000010000 */
[C---:B------:R-:W-:Y:S04]  /*c040*/  HMMA.16816.F32 R180, R204.reuse, R140, R40 ;  /* 0x0000008cccb4723c */ /* 0x040fe80000001828 */
[----:B------:R-:W-:Y:S02]  /*c050*/  FADD.FTZ R220, R21, R220 ;  /* 0x000000dc15dc7221 */ /* 0x000fe40000010000 */
[----:B------:R-:W-:Y:S02]  /*c060*/  FADD.FTZ R225, R223, R225 ;  /* 0x000000e1dfe17221 */ /* 0x000fe40000010000 */
[-C--:B------:R-:W-:Y:S04]  /*c070*/  HMMA.16816.F32 R184, R204, R142.reuse, R44 ;  /* 0x0000008eccb8723c */ /* 0x080fe8000000182c */
[----:B------:R-:W-:Y:S02]  /*c080*/  FADD.FTZ R220, R23, R220 ;  /* 0x000000dc17dc7221 */ /* 0x000fe40000010000 */
[----:B------:R-:W-:Y:S02]  /*c090*/  FADD.FTZ R226, R22, R226 ;  /* 0x000000e216e27221 */ /* 0x000fe40000010000 */
[C---:B------:R-:W-:Y:S04]  /*c0a0*/  HMMA.16816.F32 R140, R200.reuse, R142, R48 ;  /* 0x0000008ec88c723c */ /* 0x040fe80000001830 */
[----:B------:R-:W-:Y:S01]  /*c0b0*/  FADD.FTZ R220, R199, R220 ;  /* 0x000000dcc7dc7221 */ /* 0x000fe20000010000 */
[----:B------:R-:W-:Y:S01]  /*c0c0*/  MOV R199, R3 ;  /* 0x0000000300c77202 */ /* 0x000fe20000000f00 */
[----:B------:R-:W-:Y:S02]  /*c0d0*/  FADD.FTZ R225, R230, R225 ;  /* 0x000000e1e6e17221 */ /* 0x000fe40000010000 */
[-C--:B----4-:R-:W-:Y:S04]  /*c0e0*/  HMMA.16816.F32 R136, R200, R132.reuse, R52 ;  /* 0x00000084c888723c */ /* 0x090fe80000001834 */
        /* <DEDUP_REMOVED lines=22> */
[----:B------:R-:W-:Y:S01]  /*c250*/  FADD.FTZ R225, R198, R225 ;  /* 0x000000e1c6e17221 */ /* 0x000fe20000010000 */
[----:B------:R-:W-:Y:S01]  /*c260*/  MOV R198, R196 ;  /* 0x000000c400c67202 */ /* 0x000fe20000000f00 */
[-C--:B--2---:R-:W-:Y:S08]  /*c270*/  HMMA.16816.F32 R84, R200, R4.reuse, R84 ;  /* 0x00000004c854723c */ /* 0x084ff00000001854 */
[C---:B------:R-:W-:Y:S01]  /*c280*/  HMMA.16816.F32 R88, R204.reuse, R4, R88 ;  /* 0x00000004cc58723c */ /* 0x040fe20000001858 */
[----:B------:R-:W2:Y:S04]  /*c290*/  LDL R5, [R1+0xec] ;  /* 0x0000ec0001057983 */ /* 0x000ea80000100800 */
[----:B------:R-:W2:Y:S03]  /*c2a0*/  LDL.LU R4, [R1+0xe8] ;  /* 0x0000e80001047983 */ /* 0x000ea60000300800 */
[-C--:B------:R-:W-:Y:S08]  /*c2b0*/  HMMA.16816.F32 R92, R204, R6.reuse, R92 ;  /* 0x00000006cc5c723c */ /* 0x080ff0000000185c */
[C---:B------:R-:W-:Y:S07]  /*c2c0*/  HMMA.16816.F32 R96, R200.reuse, R6, R96 ;  /* 0x00000006c860723c */ /* 0x040fee0000001860 */
[----:B------:R-:W-:Y:S01]  /*c2d0*/  FADD.FTZ R6, R213, R220 ;  /* 0x000000dcd5067221 */ /* 0x000fe20000010000 */
[-C--:B---3--:R-:W-:Y:S04]  /*c2e0*/  HMMA.16816.F32 R100, R200, R8.reuse, R100 ;  /* 0x00000008c864723c */ /* 0x088fe80000001864 */
[----:B------:R1:W-:Y:S04]  /*c2f0*/  STL [R1+0xe4], R6 ;  /* 0x0000e40601007387 */ /* 0x0003e80000100800 */
[C---:B------:R-:W-:Y:S08]  /*c300*/  HMMA.16816.F32 R104, R204.reuse, R8, R104 ;  /* 0x00000008cc68723c */ /* 0x040ff00000001868 */
[-C--:B------:R-:W-:Y:S08]  /*c310*/  HMMA.16816.F32 R108, R204, R10.reuse, R108 ;  /* 0x0000000acc6c723c */ /* 0x080ff0000000186c */
[C---:B------:R-:W-:Y:S08]  /*c320*/  HMMA.16816.F32 R112, R200.reuse, R10, R112 ;  /* 0x0000000ac870723c */ /* 0x040ff00000001870 */
[-C--:B-----5:R-:W-:Y:S08]  /*c330*/  HMMA.16816.F32 R116, R200, R12.reuse, R116 ;  /* 0x0000000cc874723c */ /* 0x0a0ff00000001874 */
[C---:B------:R-:W-:Y:S08]  /*c340*/  HMMA.16816.F32 R120, R204.reuse, R12, R120 ;  /* 0x0000000ccc78723c */ /* 0x040ff00000001878 */
[-C--:B------:R-:W-:Y:S08]  /*c350*/  HMMA.16816.F32 R124, R204, R14.reuse, R124 ;  /* 0x0000000ecc7c723c */ /* 0x080ff0000000187c */
[----:B------:R-:W-:Y:S07]  /*c360*/  HMMA.16816.F32 R128, R200, R14, R128 ;  /* 0x0000000ec880723c */ /* 0x000fee0000001880 */
[----:B------:R-:W-:Y:S01]  /*c370*/  FADD.FTZ R203, R221, R226 ;  /* 0x000000e2ddcb7221 */ /* 0x000fe20000010000 */
[----:B------:R-:W-:Y:S01]  /*c380*/  MOV R200, R2 ;  /* 0x0000000200c87202 */ /* 0x000fe20000000f00 */
[----:B------:R-:W-:Y:S03]  /*c390*/  FADD.FTZ R202, R197, R225 ;  /* 0x000000e1c5ca7221 */ /* 0x000fe60000010000 */
[----:B------:R-:W-:Y:S02]  /*c3a0*/  MOV R197, R0 ;  /* 0x0000000000c57202 */ /* 0x000fe40000000f00 */
[C---:B--2---:R-:W-:Y:S02]  /*c3b0*/  ISETP.GT.AND P0, PT, R4.reuse, R5, PT ;  /* 0x000000050400720c */ /* 0x044fe40003f04270 */
[----:B------:R-:W-:Y:S05]  /*c3c0*/  IADD3 R4, R4, -0x1, RZ ;  /* 0xffffffff04047810 */ /* 0x000fea0007ffe0ff */
[----:B------:R1:W-:Y:S04]  /*c3d0*/  STL [R1+0xe8], R4 ;  /* 0x0000e80401007387 */ /* 0x0003e80000100800 */
[----:B------:R1:W-:Y:S02]  /*c3e0*/  STL [R1+0xe8], R4 ;  /* 0x0000e80401007387 */ /* 0x0003e40000100800 */
[----:B-1----:R-:W-:-:S05]  /*c3f0*/  @P0 BRA `(.L_x_1247) ;  /* 0xffffad3000000947 */ /* 0x002fca000383ffff */
.L_x_1236:
[----:B--2---:R-:W2:Y:S04]  /*c400*/  LDL R5, [R1+0xa8] ;  /* 0x0000a80001057983 */ /* 0x004ea80000100800 */
[----:B------:R-:W2:Y:S02]  /*c410*/  LDL R4, [R1+0xe8] ;  /* 0x0000e80001047983 */ /* 0x000ea40000100800 */
[----:B--2---:R-:W-:-:S13]  /*c420*/  ISETP.GE.AND P0, PT, R4, R5, PT ;  /* 0x000000050400720c */ /* 0x004fda0003f06270 */
[----:B------:R-:W-:Y:S05]  /*c430*/  @!P0 BRA `(.L_x_1248) ;  /* 0x0000479000008947 */ /* 0x000fea0003800000 */
[----:B------:R-:W-:Y:S01]  /*c440*/  IMAD.MOV.U32 R200, RZ, RZ, R2 ;  /* 0x000000ffffc87224 */ /* 0x000fe200078e0002 */
[----:B------:R-:W-:Y:S01]  /*c450*/  MOV R198, R196 ;  /* 0x000000c400c67202 */ /* 0x000fe20000000f00 */
[----:B------:R-:W-:Y:S01]  /*c460*/  IMAD.MOV.U32 R199, RZ, RZ, R3 ;  /* 0x000000ffffc77224 */ /* 0x000fe200078e0003 */
[----:B------:R-:W-:Y:S02]  /*c470*/  MOV R197, R0 ;  /* 0x0000000000c57202 */ /* 0x000fe40000000f00 */
.L_x_1255:
[----:B------:R-:W2:Y:S01]  /*c480*/  LDL R11, [R1+0xb8] ;  /* 0x0000b800010b7983 */ /* 0x000ea20000100800 */
[----:B------:R-:W-:Y:S04]  /*c490*/  DEPBAR.LE SB0, 0x0 ;  /* 0x000080000000791a */ /* 0x000fe80000000000 */
[----:B------:R-:W3:Y:S01]  /*c4a0*/  LDL R10, [R1+0xb4] ;  /* 0x0000b400010a7983 */ /* 0x000ee20000100800 */
[----:B------:R-:W-:Y:S03]  /*c4b0*/  WARPSYNC 0xffffffff ;  /* 0xffffffff00007948 */ /* 0x000fe60003800000 */
[----:B------:R-:W4:Y:S04]  /*c4c0*/  LDL.64 R8, [R1+0xc8] ;  /* 0x0000c80001087983 */ /* 0x000f280000100a00 */
[----:B------:R-:W5:Y:S04]  /*c4d0*/  LDL R7, [R1+0x9c] ;  /* 0x00009c0001077983 */ /* 0x000f680000100800 */
[----:B------:R-:W4:Y:S04]  /*c4e0*/  LDL R6, [R1+0x4] ;  /* 0x0000040001067983 */ /* 0x000f280000100800 */
[----:B------:R-:W5:Y:S04]  /*c4f0*/  LDL R5, [R1] ;  /* 0x0000000001057983 */ /* 0x000f680000100800 */
[----:B------:R-:W5:Y:S04]  /*c500*/  LDL R4, [R1+0x18] ;  /* 0x0000180001047983 */ /* 0x000f680000100800 */
[----:B------:R-:W-:Y:S06]  /*c510*/  BAR.SYNC.DEFER_BLOCKING 0x0 ;  /* 0x0000000000007b1d */ /* 0x000fec0000010000 */
[----:B------:R1:W1:Y:S04]  /*c520*/  LDSM.16.M88.4 R64, [R251] ;  /* 0x00000000fb40783b */ /* 0x0002680000000200 */
[----:B------:R1:W1:Y:S04]  /*c530*/  LDSM.16.M88.4 R60, [R251+0x2000] ;  /* 0x00200000fb3c783b */ /* 0x0002680000000200 */
        /* <DEDUP_REMOVED lines=10> */
[C---:B--2---:R-:W-:Y:S01]  /*c5e0*/  IMAD.WIDE.U32 R2, R11.reuse, c[0x0][0x208], RZ ;  /* 0x000082000b027a25 */ /* 0x044fe200078e00ff */
[----:B------:R-:W-:Y:S02]  /*c5f0*/  SHF.R.S32.HI R0, RZ, 0x1f, R11 ;  /* 0x0000001fff007819 */ /* 0x000fe4000001140b */
[----:B---3--:R-:W-:Y:S03]  /*c600*/  SHF.R.S32.HI R52, RZ, 0x1f, R10 ;  /* 0x0000001fff347819 */ /* 0x008fe6000001140a */
[----:B------:R-:W-:Y:S04]  /*c610*/  IMAD R0, R0, c[0x0][0x208], RZ ;  /* 0x0000820000007a24 */ /* 0x000fe800078e02ff */
[----:B------:R-:W-:Y:S02]  /*c620*/  IMAD R0, R11, c[0x0][0x20c], R0 ;  /* 0x000083000b007a24 */ /* 0x000fe400078e0200 */
[----:B------:R-:W-:Y:S02]  /*c630*/  IMAD R52, R52, c[0x0][0x218], RZ ;  /* 0x0000860034347a24 */ /* 0x000fe400078e02ff */
[----:B------:R-:W-:Y:S02]  /*c640*/  IMAD.IADD R3, R3, 0x1, R0 ;  /* 0x0000000103037824 */ /* 0x000fe400078e0200 */
[----:B------:R-:W-:Y:S01]  /*c650*/  IMAD R52, R10, c[0x0][0x21c], R52 ;  /* 0x000087000a347a24 */ /* 0x000fe200078e0234 */
[----:B----4-:R-:W-:Y:S01]  /*c660*/  SHF.L.U32 R44, R6, 0x1, RZ ;  /* 0x00000001062c7819 */ /* 0x010fe200000006ff */
[----:B------:R-:W-:Y:S05]  /*c670*/  IMAD.WIDE.U32 R2, R10, c[0x0][0x218], R2 ;  /* 0x000086000a027a25 */ /* 0x000fea00078e0002 */
[----:B------:R-:W-:Y:S02]  /*c680*/  IADD3 R0, P0, R8, R2, RZ ;  /* 0x0000000208007210 */ /* 0x000fe40007f1e0ff */
[----:B------:R-:W-:Y:S01]  /*c690*/  SHF.L.U64.HI R2, R6, 0x1, R252 ;  /* 0x0000000106027819 */ /* 0x000fe200000102fc */
[----:B-----5:R-:W-:Y:S01]  /*c6a0*/  IMAD.SHL.U32 R40, R4, 0x2, RZ ;  /* 0x0000000204287824 */ /* 0x020fe200078e00ff */
[----:B------:R-:W-:Y:S02]  /*c6b0*/  IADD3.X R52, R7, R3, R52, P0, !PT ;  /* 0x0000000307347210 */ /* 0x000fe400007fe434 */
[----:B------:R-:W-:Y:S02]  /*c6c0*/  LEA R45, P0, R0, c[0x0][0x1f8], 0x1 ;  /* 0x00007e00002d7a11 */ /* 0x000fe400078008ff */
[----:B------:R-:W-:Y:S02]  /*c6d0*/  SHF.L.U64.HI R3, R4, 0x1, R5 ;  /* 0x0000000104037819 */ /* 0x000fe40000010205 */
[----:B------:R-:W-:Y:S01]  /*c6e0*/  LEA.HI.X R52, R0, c[0x0][0x1fc], R52, 0x1, P0 ;  /* 0x00007f0000347a11 */ /* 0x000fe200000f0c34 */
[----:B------:R-:W-:-:S06]  /*c6f0*/  BRA.DIV ~URZ, `(.L_x_1249) ;  /* 0x0000a4827f007947 */ /* 0x000fcc000b800000 */
[----:B-1----:R1:W2:Y:S02]  /*c700*/  SHFL.IDX PT, R28, R52, RZ, 0x181f ;  /* 0x00181fff341c7589 */ /* 0x0022a400000e0000 */
.L_x_1296:
[-C--:B------:R-:W-:Y:S01]  /*c710*/  HMMA.16816.F32 R4, R64, R16.reuse, RZ ;  /* 0x000000104004723c */ /* 0x080fe200000018ff */
[----:B------:R-:W3:Y:S01]  /*c720*/  LDL R196, [R1+0x18] ;  /* 0x0000180001c47983 */ /* 0x000ee20000100800 */
[----:B------:R-:W-:Y:S03]  /*c730*/  BSSY B0, `(.L_x_1250) ;  /* 0x00001b4000007945 */ /* 0x000fe60003800000 */
[----:B------:R-:W4:Y:S03]  /*c740*/  LDL R201, [R1+0x4] ;  /* 0x0000040001c97983 */ /* 0x000f260000100800 */
[C---:B------:R-:W-:Y:S01]  /*c750*/  HMMA.16816.F32 R8, R60.reuse, R16, RZ ;  /* 0x000000103c08723c */ /* 0x040fe200000018ff */
[----:B------:R-:W5:Y:S04]  /*c760*/  LDL R53, [R1+0x8] ;  /* 0x0000080001357983 */ /* 0x000f680000100800 */
[----:B------:R-:W1:Y:S03]  /*c770*/  SHFL.IDX PT, R36, R45, RZ, 0x181f ;  /* 0x00181fff2d247589 */ /* 0x000e6600000e0000 */
[-C--:B------:R-:W-:Y:S05]  /*c780*/  HMMA.16816.F32 R12, R60, R18.reuse, RZ ;  /* 0x000000123c0c723c */ /* 0x080fea00000018ff */
[----:B------:R-:W2:Y:S03]  /*c790*/  SHFL.IDX PT, R38, R45, 0x1, 0x181f ;  /* 0x00381f002d267f89 */ /* 0x000ea600000e0000 */
[C---:B------:R-:W-:Y:S05]  /*c7a0*/  HMMA.16816.F32 R16, R64.reuse, R18, RZ ;  /* 0x000000124010723c */ /* 0x040fea00000018ff */
[----:B------:R-:W1:Y:S03]  /*c7b0*/  SHFL.IDX PT, R0, R52, 0x1, 0x181f ;  /* 0x00381f0034007f89 */ /* 0x000e6600000e0000 */
[-C--:B------:R-:W-:Y:S05]  /*c7c0*/  HMMA.16816.F32 R20, R64, R32.reuse, RZ ;  /* 0x000000204014723c */ /* 0x080fea00000018ff */
[----:B------:R-:W1:Y:S03]  /*c7d0*/  SHFL.IDX PT, R41, R45, 0x2, 0x181f ;  /* 0x00581f002d297f89 */ /* 0x000e6600000e0000 */
[C---:B------:R-:W-:Y:S05]  /*c7e0*/  HMMA.16816.F32 R24, R60.reuse, R32, RZ ;  /* 0x000000203c18723c */ /* 0x040fea00000018ff */
[----:B------:R-:W2:Y:S08]  /*c7f0*/  SHFL.IDX PT, R42, R52, 0x2, 0x181f ;  /* 0x00581f00342a7f89 */ /* 0x000eb000000e0000 */
[----:B------:R-:W3:Y:S08]  /*c800*/  SHFL.IDX PT, R45, R45, 0x3, 0x181f ;  /* 0x00781f002d2d7f89 */ /* 0x000ef000000e0000 */
[----:B-1----:R-:W1:Y:S01]  /*c810*/  SHFL.IDX PT, R52, R52, 0x3, 0x181f ;  /* 0x00781f0034347f89 */ /* 0x002e6200000e0000 */
[C---:B------:R-:W-:Y:S02]  /*c820*/  IADD3 R30, P4, R36.reuse, R40, RZ ;  /* 0x00000028241e7210 */ /* 0x040fe40007f9e0ff */
[----:B------:R-:W-:Y:S02]  /*c830*/  IADD3 R36, P5, R36, R44, RZ ;  /* 0x0000002c24247210 */ /* 0x000fe40007fbe0ff */
[CC--:B--2---:R-:W-:Y:S02]  /*c840*/  IADD3.X R31, R28.reuse, R3.reuse, RZ, P4, !PT ;  /* 0x000000031c1f7210 */ /* 0x0c4fe400027fe4ff */
[----:B------:R-:W-:Y:S02]  /*c850*/  IADD3.X R37, R28, R2, RZ, P5, !PT ;  /* 0x000000021c257210 */ /* 0x000fe40002ffe4ff */
[C---:B------:R-:W-:Y:S02]  /*c860*/  IADD3 R46, P4, R38.reuse, R40, RZ ;  /* 0x00000028262e7210 */ /* 0x040fe40007f9e0ff */
[----:B------:R-:W-:Y:S02]  /*c870*/  IADD3 R38, P5, R38, R44, RZ ;  /* 0x0000002c26267210 */ /* 0x000fe40007fbe0ff */
[CC--:B------:R-:W-:Y:S02]  /*c880*/  IADD3.X R47, R0.reuse, R3.reuse, RZ, P4, !PT ;  /* 0x00000003002f7210 */ /* 0x0c0fe400027fe4ff */
[----:B------:R-:W-:Y:S02]  /*c890*/  IADD3.X R39, R0, R2, RZ, P5, !PT ;  /* 0x0000000200277210 */ /* 0x000fe40002ffe4ff */
[----:B---3--:R-:W-:Y:S02]  /*c8a0*/  ISETP.GE.AND P2, PT, R196, c[0x0][0x1d4], PT ;  /* 0x00007500c4007a0c */ /* 0x008fe40003f46270 */
[----:B----4-:R-:W-:Y:S02]  /*c8b0*/  ISETP.GE.AND P0, PT, R201, c[0x0][0x1d4], PT ;  /* 0x00007500c9007a0c */ /* 0x010fe40003f06270 */
[----:B------:R-:W-:Y:S04]  /*c8c0*/  SEL R0, RZ, 0x10, P2 ;  /* 0x00000010ff007807 */ /* 0x000fe80001000000 */
[C---:B------:R-:W-:Y:S02]  /*c8d0*/  IADD3 R54, -R0.reuse, 0x10, RZ ;  /* 0x0000001000367810 */ /* 0x040fe40007ffe1ff */
[----:B------:R-:W-:Y:S03]  /*c8e0*/  ISETP.NE.U32.AND P6, PT, R0, RZ, PT ;  /* 0x000000ff0000720c */ /* 0x000fe60003fc5070 */
[----:B-----5:R2:W-:Y:S01]  /*c8f0*/  LDGSTS.E.BYPASS.LTC128B.128 [R53+0x100], [R30.64], !P2 ;  /* 0x001000001e357fae */ /* 0x0205e2000d101d48 */
[----:B------:R-:W-:Y:S07]  /*c900*/  LOP3.LUT R54, R54, 0xf, RZ, 0xc0, !PT ;  /* 0x0000000f36367812 */ /* 0x000fee00078ec0ff */
[----:B------:R3:W-:Y:S08]  /*c910*/  LDGSTS.E.BYPASS.LTC128B.128 [R53+0x2100], [R36.64], !P0 ;  /* 0x0210000024357fae */ /* 0x0007f0000c101d48 */
[----:B------:R4:W-:Y:S08]  /*c920*/  LDGSTS.E.BYPASS.LTC128B.128 [R53+0x900], [R46.64], !P2 ;  /* 0x009000002e357fae */ /* 0x0009f0000d101d48 */
[----:B------:R5:W-:Y:S01]  /*c930*/  LDGSTS.E.BYPASS.LTC128B.128 [R53+0x2900], [R38.64], !P0 ;  /* 0x0290000026357fae */ /* 0x000be2000c101d48 */
[-C--:B--2---:R-:W-:Y:S08]  /*c940*/  HMMA.16816.F32 R28, R60, R34.reuse, RZ ;  /* 0x000000223c1c723c */ /* 0x084ff000000018ff */
[C---:B------:R-:W-:Y:S04]  /*c950*/  HMMA.16816.F32 R32, R64.reuse, R34, RZ ;  /* 0x000000224020723c */ /* 0x040fe800000018ff */
[C---:B---3--:R-:W-:Y:S04]  /*c960*/  IADD3 R36, P4, R41.reuse, R40, RZ ;  /* 0x0000002829247210 */ /* 0x048fe80007f9e0ff */
[----:B------:R-:W-:Y:S04]  /*c970*/  IADD3.X R37, R42, R3, RZ, P4, !PT ;  /* 0x000000032a257210 */ /* 0x000fe800027fe4ff */
[----:B----4-:R-:W-:Y:S01]  /*c980*/  SEL R46, RZ, 0x10, P0 ;  /* 0x00000010ff2e7807 */ /* 0x010fe20000000000 */
[----:B------:R5:W-:Y:S01]  /*c990*/  LDGSTS.E.BYPASS.LTC128B.128 [R53+0x1100], [R36.64], !P2 ;  /* 0x0110000024357fae */ /* 0x000be2000d101d48 */
[----:B------:R-:W-:Y:S02]  /*c9a0*/  IADD3 R58, P2, R41, R44, RZ ;  /* 0x0000002c293a7210 */ /* 0x000fe40007f5e0ff */
[----:B------:R-:W-:Y:S02]  /*c9b0*/  ISETP.NE.U32.AND P5, PT, R46, RZ, PT ;  /* 0x000000ff2e00720c */ /* 0x000fe40003fa5070 */
[----:B------:R-:W-:Y:S02]  /*c9c0*/  IADD3.X R59, R42, R2, RZ, P2, !PT ;  /* 0x000000022a3b7210 */ /* 0x000fe400017fe4ff */
[-C--:B------:R-:W-:Y:S02]  /*c9d0*/  IADD3 R54, P4, P2, R54, R45.reuse, R40 ;  /* 0x0000002d36367210 */ /* 0x080fe40007a9e028 */
[----:B------:R-:W-:Y:S01]  /*c9e0*/  IADD3 R46, -R46, 0x10, RZ ;  /* 0x000000102e2e7810 */ /* 0x000fe20007ffe1ff */
[----:B------:R2:W-:Y:S01]  /*c9f0*/  LDGSTS.E.BYPASS.LTC128B.128 [R53+0x3100], [R58.64], !P0 ;  /* 0x031000003a357fae */ /* 0x0005e2000c101d48 */
[-C--:B-1----:R-:W-:Y:S02]  /*ca00*/  IADD3.X R55, RZ, R52.reuse, R3, P4, P2 ;  /* 0x00000034ff377210 */ /* 0x082fe400027e4403 */
[----:B------:R-:W-:Y:S04]  /*ca10*/  LOP3.LUT R46, R46, 0xf, RZ, 0xc0, !PT ;  /* 0x0000000f2e2e7812 */ /* 0x000fe800078ec0ff */
[----:B------:R-:W-:Y:S01]  /*ca20*/  IADD3 R56, P4, P2, R46, R45, R44 ;  /* 0x0000002d2e387210 */ /* 0x000fe20007a9e02c */
[----:B------:R2:W-:Y:S03]  /*ca30*/  LDGSTS.E.BYPASS.LTC128B.128.ZFILL [R53+0x1900], [R54.64], P6 ;  /* 0x0190000036357fae */ /* 0x0005e6000b141d48 */
[----:B------:R-:W-:Y:S05]  /*ca40*/  IADD3.X R57, RZ, R52, R2, P4, P2 ;  /* 0x00000034ff397210 */ /* 0x000fea00027e4402 */
[----:B------:R-:W3:Y:S01]  /*ca50*/  LDL R2, [R1+0xa8] ;  /* 0x0000a80001027983 */ /* 0x000ee20000100800 */
[-C--:B-----5:R-:W-:Y:S03]  /*ca60*/  HMMA.16816.F32 R36, R64, R48.reuse, RZ ;  /* 0x000000304024723c */ /* 0x0a0fe600000018ff */
[----:B------:R2:W-:Y:S05]  /*ca70*/  LDGSTS.E.BYPASS.LTC128B.128.ZFILL [R53+0x3900], [R56.64], P5 ;  /* 0x0390000038357fae */ /* 0x0005ea000a941d48 */
[C---:B------:R-:W-:Y:S03]  /*ca80*/  HMMA.16816.F32 R40, R60.reuse, R48, RZ ;  /* 0x000000303c28723c */ /* 0x040fe600000018ff */
[----:B------:R-:W3:Y:S04]  /*ca90*/  LDL R3, [R1+0xe8] ;  /* 0x0000e80001037983 */ /* 0x000ee80000100800 */
[----:B------:R-:W0:Y:S01]  /*caa0*/  LDGDEPBAR ;  /* 0x00000000000079af */ /* 0x000e220000000000 */
[-C--:B------:R-:W-:Y:S08]  /*cab0*/  HMMA.16816.F32 R44, R60, R50.reuse, RZ ;  /* 0x000000323c2c723c */ /* 0x080ff000000018ff */
[C---:B------:R-:W-:Y:S08]  /*cac0*/  HMMA.16816.F32 R48, R64.reuse, R50, RZ ;  /* 0x000000324030723c */ /* 0x040ff000000018ff */
[-C--:B--2---:R-:W-:Y:S08]  /*cad0*/  HMMA.16816.F32 R52, R64, R204.reuse, RZ ;  /* 0x000000cc4034723c */ /* 0x084ff000000018ff */
        /* <DEDUP_REMOVED lines=43> */
[----:B------:R-:W-:Y:S02]  /*cd90*/  LDSM.16.M88.4 R220, [R238+-0x1000] ;  /* 0xfff00000eedc783b */ /* 0x000fe40000000200 */
[----:B---3--:R-:W-:Y:S05]  /*cda0*/  ISETP.GT.AND P2, PT, R3, R2, PT ;  /* 0x000000020300720c */ /* 0x008fea0003f44270 */
[----:B------:R-:W-:Y:S01]  /*cdb0*/  HMMA.16816.F32 R64, R204, R226, R64 ;  /* 0x000000e2cc40723c */ /* 0x000fe20000001840 */
[----:B------:R-:W3:Y:S07]  /*cdc0*/  LDSM.16.M88.4 R204, [R238+-0x1800] ;  /* 0xffe80000eecc783b */ /* 0x000eee0000000200 */
[-C--:B-1----:R-:W-:Y:S01]  /*cdd0*/  HMMA.16816.F32 R4, R208, R212.reuse, R4 ;  /* 0x000000d4d004723c */ /* 0x082fe20000001804 */
[----:B------:R-:W1:Y:S07]  /*cde0*/  LDSM.16.M88.4 R224, [R238+-0x800] ;  /* 0xfff80000eee0783b */ /* 0x000e6e0000000200 */
        /* <DEDUP_REMOVED lines=104> */
[----:B------:R-:W-:Y:S03]  /*d470*/  FMUL.FTZ R19, R19, c[0x0][0x320] ;  /* 0x0000c80013137a20 */ /* 0x000fe60000410000 */
[----:B------:R4:W1:Y:S10]  /*d480*/  MUFU.TANH R216, R7 ;  /* 0x0000000700d87308 */ /* 0x0008740000002400 */
[----:B------:R-:W1:Y:S10]  /*d490*/  MUFU.TANH R222, R8 ;  /* 0x0000000800de7308 */ /* 0x000e740000002400 */
[----:B------:R-:W1:Y:S01]  /*d4a0*/  MUFU.TANH R223, R9 ;  /* 0x0000000900df7308 */ /* 0x000e620000002400 */
[----:B----4-:R-:W4:Y:S09]  /*d4b0*/  LDSM.16.M88.4 R4, [R238+0x800] ;  /* 0x00080000ee04783b */ /* 0x010f320000000200 */
[----:B------:R-:W1:Y:S10]  /*d4c0*/  MUFU.TANH R206, R10 ;  /* 0x0000000a00ce7308 */ /* 0x000e740000002400 */
[----:B------:R5:W1:Y:S10]  /*d4d0*/  MUFU.TANH R207, R11 ;  /* 0x0000000b00cf7308 */ /* 0x000a740000002400 */
[----:B------:R1:W1:Y:S10]  /*d4e0*/  MUFU.TANH R225, R12 ;  /* 0x0000000c00e17308 */ /* 0x0002740000002400 */
[----:B------:R2:W2:Y:S01]  /*d4f0*/  MUFU.TANH R226, R13 ;  /* 0x0000000d00e27308 */ /* 0x0004a20000002400 */
[----:B-----5:R-:W5:Y:S01]  /*d500*/  LDSM.16.M88.4 R8, [R238+0x1000] ;  /* 0x00100000ee08783b */ /* 0x020f620000000200 */
[-C--:B----4-:R-:W-:Y:S08]  /*d510*/  HMMA.16816.F32 R20, R212, R4.reuse, R20 ;  /* 0x00000004d414723c */ /* 0x090ff00000001814 */
[----:B------:R-:W4:Y:S01]  /*d520*/  MUFU.TANH R218, R16 ;  /* 0x0000001000da7308 */ /* 0x000f220000002400 */
[C---:B------:R-:W-:Y:S04]  /*d530*/  HMMA.16816.F32 R24, R208.reuse, R4, R24 ;  /* 0x00000004d018723c */ /* 0x040fe80000001818 */
[----:B-1----:R-:W-:Y:S05]  /*d540*/  FMUL.FTZ R12, R14, c[0x0][0x320] ;  /* 0x0000c8000e0c7a20 */ /* 0x002fea0000410000 */
[----:B------:R-:W1:Y:S01]  /*d550*/  MUFU.TANH R219, R17 ;  /* 0x0000001100db7308 */ /* 0x000e620000002400 */
[-C--:B------:R-:W-:Y:S03]  /*d560*/  HMMA.16816.F32 R28, R208, R6.reuse, R28 ;  /* 0x00000006d01c723c */ /* 0x080fe6000000181c */
[----:B--2---:R-:W-:Y:S05]  /*d570*/  FMUL.FTZ R13, R15, c[0x0][0x320] ;  /* 0x0000c8000f0d7a20 */ /* 0x004fea0000410000 */
[C---:B------:R-:W-:Y:S01]  /*d580*/  HMMA.16816.F32 R32, R212.reuse, R6, R32 ;  /* 0x00000006d420723c */ /* 0x040fe20000001820 */
[----:B------:R2:W1:Y:S01]  /*d590*/  MUFU.TANH R227, R18 ;  /* 0x0000001200e37308 */ /* 0x0004620000002400 */
[----:B------:R-:W1:Y:S01]  /*d5a0*/  LDSM.16.M88.4 R4, [R238+0x1800] ;  /* 0x00180000ee04783b */ /* 0x000e620000000200 */
[----:B------:R-:W-:Y:S04]  /*d5b0*/  DEPBAR.LE SB0, 0x0 ;  /* 0x000080000000791a */ /* 0x000fe80000000000 */
[----:B------:R-:W-:Y:S02]  /*d5c0*/  FMUL.FTZ R20, R20, c[0x0][0x320] ;  /* 0x0000c80014147a20 */ /* 0x000fe40000410000 */
[----:B------:R-:W-:Y:S02]  /*d5d0*/  FMUL.FTZ R21, R21, c[0x0][0x320] ;  /* 0x0000c80015157a20 */ /* 0x000fe40000410000 */
[----:B------:R3:W1:Y:S01]  /*d5e0*/  MUFU.TANH R228, R19 ;  /* 0x0000001300e47308 */ /* 0x0006620000002400 */
[----:B------:R-:W-:Y:S01]  /*d5f0*/  BAR.SYNC.DEFER_BLOCKING 0x0 ;  /* 0x0000000000007b1d */ /* 0x000fe20000010000 */
[----:B------:R-:W-:Y:S01]  /*d600*/  FMUL.FTZ R22, R22, c[0x0][0x320] ;  /* 0x0000c80016167a20 */ /* 0x000fe20000410000 */
[-C--:B-----5:R-:W-:Y:S05]  /*d610*/  HMMA.16816.F32 R36, R212, R8.reuse, R36 ;  /* 0x00000008d424723c */ /* 0x0a0fea0000001824 */
[----:B------:R-:W-:Y:S02]  /*d620*/  FMUL.FTZ R15, R26, c[0x0][0x320] ;  /* 0x0000c8001a0f7a20 */ /* 0x000fe40000410000 */
[----:B------:R5:W1:Y:S01]  /*d630*/  MUFU.TANH R224, R20 ;  /* 0x0000001400e07308 */ /* 0x000a620000002400 */
[----:B------:R-:W-:Y:S01]  /*d640*/  FMUL.FTZ R14, R27, c[0x0][0x320] ;  /* 0x0000c8001b0e7a20 */ /* 0x000fe20000410000 */
[C---:B------:R-:W-:Y:S04]  /*d650*/  HMMA.16816.F32 R40, R208.reuse, R8, R40 ;  /* 0x00000008d028723c */ /* 0x040fe80000001828 */
[----:B--2---:R-:W-:Y:S02]  /*d660*/  FMUL.FTZ R18, R24, c[0x0][0x320] ;  /* 0x0000c80018127a20 */ /* 0x004fe40000410000 */
[----:B------:R-:W-:Y:S02]  /*d670*/  FMUL.FTZ R17, R30, c[0x0][0x320] ;  /* 0x0000c8001e117a20 */ /* 0x000fe40000410000 */
[----:B------:R2:W2:Y:S01]  /*d680*/  MUFU.TANH R221, R21 ;  /* 0x0000001500dd7308 */ /* 0x0004a20000002400 */
[-C--:B------:R-:W-:Y:S03]  /*d690*/  HMMA.16816.F32 R44, R208, R10.reuse, R44 ;  /* 0x0000000ad02c723c */ /* 0x080fe6000000182c */
[----:B---3--:R-:W-:Y:S02]  /*d6a0*/  FMUL.FTZ R19, R25, c[0x0][0x320] ;  /* 0x0000c80019137a20 */ /* 0x008fe40000410000 */
[----:B------:R-:W-:Y:S02]  /*d6b0*/  FMUL.FTZ R16, R31, c[0x0][0x320] ;  /* 0x0000c8001f107a20 */ /* 0x000fe40000410000 */
[----:B------:R-:W-:Y:S01]  /*d6c0*/  FMUL.FTZ R31, R32, c[0x0][0x320] ;  /* 0x0000c800201f7a20 */ /* 0x000fe20000410000 */
[C---:B------:R-:W-:Y:S01]  /*d6d0*/  HMMA.16816.F32 R48, R212.reuse, R10, R48 ;  /* 0x0000000ad430723c */ /* 0x040fe20000001830 */
[----:B------:R3:W3:Y:S03]  /*d6e0*/  MUFU.TANH R229, R22 ;  /* 0x0000001600e57308 */ /* 0x0006e60000002400 */
[----:B------:R-:W-:Y:S02]  /*d6f0*/  FMUL.FTZ R32, R33, c[0x0][0x320] ;  /* 0x0000c80021207a20 */ /* 0x000fe40000410000 */
[----:B-----5:R-:W-:Y:S02]  /*d700*/  FMUL.FTZ R20, R29, c[0x0][0x320] ;  /* 0x0000c8001d147a20 */ /* 0x020fe40000410000 */
[-C--:B-1----:R-:W-:Y:S03]  /*d710*/  HMMA.16816.F32 R52, R212, R4.reuse, R52 ;  /* 0x00000004d434723c */ /* 0x082fe60000001834 */
[----:B------:R-:W1:Y:S01]  /*d720*/  MUFU.TANH R12, R12 ;  /* 0x0000000c000c7308 */ /* 0x000e620000002400 */
[----:B------:R-:W-:Y:S02]  /*d730*/  FMUL.FTZ R42, R42, c[0x0][0x320] ;  /* 0x0000c8002a2a7a20 */ /* 0x000fe40000410000 */
[----:B------:R-:W-:Y:S02]  /*d740*/  FMUL.FTZ R27, R35, c[0x0][0x320] ;  /* 0x0000c800231b7a20 */ /* 0x000fe40000410000 */
[C---:B------:R-:W-:Y:S04]  /*d750*/  HMMA.16816.F32 R56, R208.reuse, R4, R56 ;  /* 0x00000004d038723c */ /* 0x040fe80000001838 */
[----:B------:R-:W-:Y:S01]  /*d760*/  FMUL.FTZ R45, R45, c[0x0][0x320] ;  /* 0x0000c8002d2d7a20 */ /* 0x000fe20000410000 */
[----:B------:R-:W1:Y:S01]  /*d770*/  MUFU.TANH R230, R42 ;  /* 0x0000002a00e67308 */ /* 0x000e620000002400 */
[----:B--2---:R-:W-:Y:S02]  /*d780*/  FMUL.FTZ R21, R28, c[0x0][0x320] ;  /* 0x0000c8001c157a20 */ /* 0x004fe40000410000 */
[-C--:B------:R-:W-:Y:S04]  /*d790*/  HMMA.16816.F32 R60, R208, R6.reuse, R60 ;  /* 0x00000006d03c723c */ /* 0x080fe8000000183c */
[----:B---3--:R-:W-:Y:S02]  /*d7a0*/  FMUL.FTZ R22, R23, c[0x0][0x320] ;  /* 0x0000c80017167a20 */ /* 0x008fe40000410000 */
[----:B------:R-:W-:Y:S01]  /*d7b0*/  FMUL.FTZ R28, R34, c[0x0][0x320] ;  /* 0x0000c800221c7a20 */ /* 0x000fe20000410000 */
[----:B------:R2:W3:Y:S01]  /*d7c0*/  MUFU.TANH R231, R45 ;  /* 0x0000002d00e77308 */ /* 0x0004e20000002400 */
[----:B------:R-:W-:Y:S04]  /*d7d0*/  HMMA.16816.F32 R64, R212, R6, R64 ;  /* 0x00000006d440723c */ /* 0x000fe80000001840 */
[----:B------:R-:W-:Y:S02]  /*d7e0*/  FMUL.FTZ R34, R36, c[0x0][0x320] ;  /* 0x0000c80024227a20 */ /* 0x000fe40000410000 */
[----:B------:R-:W-:Y:S02]  /*d7f0*/  FMUL.FTZ R33, R37, c[0x0][0x320] ;  /* 0x0000c80025217a20 */ /* 0x000fe40000410000 */
[----:B------:R-:W-:Y:S01]  /*d800*/  FMUL.FTZ R30, R38, c[0x0][0x320] ;  /* 0x0000c800261e7a20 */ /* 0x000fe20000410000 */
[----:B------:R-:W1:Y:S03]  /*d810*/  MUFU.TANH R13, R13 ;  /* 0x0000000d000d7308 */ /* 0x000e660000002400 */
        /* <DEDUP_REMOVED lines=8> */
[----:B--2---:R-:W-:Y:S02]  /*d8a0*/  FMUL.FTZ R45, R48, c[0x0][0x320] ;  /* 0x0000c800302d7a20 */ /* 0x004fe40000410000 */
[----:B------:R-:W-:Y:S01]  /*d8b0*/  FMUL.FTZ R44, R49, c[0x0][0x320] ;  /* 0x0000c800312c7a20 */ /* 0x000fe20000410000 */
[----:B------:R-:W2:Y:S01]  /*d8c0*/  MUFU.TANH R18, R18 ;  /* 0x0000001200127308 */ /* 0x000ea20000002400 */
        /* <DEDUP_REMOVED lines=20> */
[----:B------:R-:W-:Y:S05]  /*da10*/  FMUL.FTZ R66, R66, c[0x0][0x320] ;  /* 0x0000c80042427a20 */ /* 0x000fea0000410000 */
        /* <DEDUP_REMOVED lines=29> */
[----:B------:R-:W1:Y:S10]  /*dbf0*/  MUFU.TANH R35, R35 ;  /* 0x0000002300237308 */ /* 0x000e740000002400 */
[----:B------:R1:W1:Y:S10]  /*dc00*/  MUFU.TANH R210, R60 ;  /* 0x0000003c00d27308 */ /* 0x0002740000002400 */
[----:B------:R-:W1:Y:S10]  /*dc10*/  MUFU.TANH R43, R43 ;  /* 0x0000002b002b7308 */ /* 0x000e740000002400 */
[----:B------:R-:W1:Y:S10]  /*dc20*/  MUFU.TANH R37, R37 ;  /* 0x0000002500257308 */ /* 0x000e740000002400 */
[----:B------:R-:W1:Y:S10]  /*dc30*/  MUFU.TANH R36, R36 ;  /* 0x0000002400247308 */ /* 0x000e740000002400 */
[----:B------:R-:W1:Y:S10]  /*dc40*/  MUFU.TANH R50, R50 ;  /* 0x0000003200327308 */ /* 0x000e740000002400 */
[----:B------:R-:W1:Y:S10]  /*dc50*/  MUFU.TANH R49, R49 ;  /* 0x0000003100317308 */ /* 0x000e740000002400 */
[----:B------:R1:W1:Y:S10]  /*dc60*/  MUFU.TANH R214, R66 ;  /* 0x0000004200d67308 */ /* 0x0002740000002400 */
[----:B------:R-:W1:Y:S01]  /*dc70*/  MUFU.TANH R48, R48 ;  /* 0x0000003000307308 */ /* 0x000e620000002400 */
[----:B------:R-:W-:-:S05]  /*dc80*/  @!P2 BRA `(.L_x_1251) ;  /* 0x000005e00000a947 */ /* 0x000fca0003800000 */
[----:B--234-:R-:W2:Y:S04]  /*dc90*/  LDL R51, [R1+0xbc] ;  /* 0x0000bc0001337983 */ /* 0x01cea80000100800 */
[----:B------:R-:W3:Y:S04]  /*dca0*/  LDL.64 R54, [R1+0xd8] ;  /* 0x0000d80001367983 */ /* 0x000ee80000100a00 */
[----:B------:R-:W4:Y:S04]  /*dcb0*/  LDL R9, [R1+0xa4] ;  /* 0x0000a40001097983 */ /* 0x000f280000100800 */
[----:B------:R-:W5:Y:S04]  /*dcc0*/  S2R R217, SR_TID.X ;  /* 0x0000000000d97919 */ /* 0x000f680000002100 */
[----:B------:R-:W3:Y:S01]  /*dcd0*/  LDL.64 R52, [R1+0xd0] ;  /* 0x0000d00001347983 */ /* 0x000ee20000100a00 */
[----:B--2---:R-:W-:Y:S01]  /*dce0*/  IMAD R3, R3, 0x40, R51 ;  /* 0x0000004003037824 */ /* 0x004fe200078e0233 */
[--C-:B-----5:R-:W-:Y:S02]  /*dcf0*/  SHF.R.S32.HI R2, RZ, 0x1f, R217.reuse ;  /* 0x0000001fff027819 */ /* 0x120fe400000114d9 */
[----:B------:R-:W-:Y:S02]  /*dd00*/  SHF.R.S32.HI R8, RZ, 0x1f, R217 ;  /* 0x0000001fff087819 */ /* 0x000fe400000114d9 */
[-C--:B------:R-:W-:Y:S02]  /*dd10*/  LEA.HI R2, R2, R217.reuse, RZ, 0x3 ;  /* 0x000000d902027211 */ /* 0x080fe400078f18ff */
[----:B------:R-:W-:Y:S02]  /*dd20*/  LEA.HI R8, R8, R217, RZ, 0x3 ;  /* 0x000000d908087211 */ /* 0x000fe400078f18ff */
[----:B------:R-:W-:Y:S02]  /*dd30*/  LOP3.LUT R2, R2, 0xfffffff8, RZ, 0xc0, !PT ;  /* 0xfffffff802027812 */ /* 0x000fe400078ec0ff */
[----:B------:R-:W-:Y:S03]  /*dd40*/  SHF.R.S32.HI R8, RZ, 0x3, R8 ;  /* 0x00000003ff087819 */ /* 0x000fe60000011408 */
[----:B------:R-:W-:Y:S02]  /*dd50*/  IMAD.IADD R2, R217, 0x1, -R2 ;  /* 0x00000001d9027824 */ /* 0x000fe400078e0a02 */
[----:B---3--:R-:W-:Y:S01]  /*dd60*/  IMAD.SHL.U32 R53, R201, 0x2, RZ ;  /* 0x00000002c9357824 */ /* 0x008fe200078e00ff */
[----:B------:R-:W2:Y:S01]  /*dd70*/  LDL R217, [R1+0xa0] ;  /* 0x0000a00001d97983 */ /* 0x000ea20000100800 */
[----:B------:R-:W-:Y:S03]  /*dd80*/  IMAD R2, R2, 0x10, R8 ;  /* 0x0000001002027824 */ /* 0x000fe600078e0208 */
[----:B------:R-:W3:Y:S02]  /*dd90*/  LDL R8, [R1] ;  /* 0x0000000001087983 */ /* 0x000ee40000100800 */
[----:B------:R-:W-:Y:S05]  /*dda0*/  IADD3 R2, R3, -0x40, R2 ;  /* 0xffffffc003027810 */ /* 0x000fea0007ffe002 */
[----:B------:R-:W-:Y:S04]  /*ddb0*/  @P3 IMAD.HI.U32 R4, R2, c[0x0][0x2bc], RZ ;  /* 0x0000af0002043a27 */ /* 0x000fe800078e00ff */
[----:B------:R-:W-:Y:S01]  /*ddc0*/  IMAD.MOV.U32 R3, RZ, RZ, R2 ;  /* 0x000000ffff037224 */ /* 0x000fe200078e0002 */
[----:B------:R-:W-:Y:S04]  /*ddd0*/  @P3 SHF.R.U32.HI R3, RZ, c[0x0][0x2c0], R4 ;  /* 0x0000b000ff033a19 */ /* 0x000fe80000011604 */
[----:B------:R-:W-:Y:S02]  /*dde0*/  @!P1 IADD3 R5, P2, R3, R54, RZ ;  /* 0x0000003603059210 */ /* 0x000fe40007f5e0ff */
[----:B------:R-:W-:Y:S02]  /*ddf0*/  SHF.L.U64.HI R54, R201, 0x1, R252 ;  /* 0x00000001c9367819 */ /* 0x000fe400000102fc */
[----:B----4-:R-:W-:Y:S01]  /*de00*/  @!P1 LEA.HI.X.SX32 R4, R3, R9, 0x1, P2 ;  /* 0x0000000903049211 */ /* 0x010fe200010f0eff */
[----:B------:R-:W-:Y:S01]  /*de10*/  IMAD.MOV.U32 R9, RZ, RZ, RZ ;  /* 0x000000ffff097224 */ /* 0x000fe200078e00ff */
[C---:B------:R-:W-:Y:S01]  /*de20*/  @!P1 LEA R6, P2, R5.reuse, c[0x0][0x2a0], 0x2 ;  /* 0x0000a80005069a11 */ /* 0x040fe200078410ff */
[----:B------:R-:W-:Y:S03]  /*de30*/  IMAD.MOV R3, RZ, RZ, -R3 ;  /* 0x000000ffff037224 */ /* 0x000fe600078e0a03 */
[----:B------:R-:W-:Y:S01]  /*de40*/  @!P1 LEA.HI.X R7, R5, c[0x0][0x2a4], R4, 0x2, P2 ;  /* 0x0000a90005079a11 */ /* 0x000fe200010f1404 */
[----:B------:R-:W-:Y:S04]  /*de50*/  IMAD R51, R3, c[0x0][0x2b8], R2 ;  /* 0x0000ae0003337a24 */ /* 0x000fe800078e0202 */
[C---:B------:R-:W-:Y:S01]  /*de60*/  IMAD.WIDE.U32 R4, R51.reuse, c[0x0][0x1e0], RZ ;  /* 0x0000780033047a25 */ /* 0x040fe200078e00ff */
[----:B------:R-:W4:Y:S01]  /*de70*/  @!P1 LDG.E R9, [R6.64] ;  /* 0x0000000806099981 */ /* 0x000f22000c1e1900 */
[----:B------:R-:W-:Y:S03]  /*de80*/  SHF.R.S32.HI R2, RZ, 0x1f, R51 ;  /* 0x0000001fff027819 */ /* 0x000fe60000011433 */
[----:B------:R5:W-:Y:S02]  /*de90*/  STL [R1+0xb8], R51 ;  /* 0x0000b83301007387 */ /* 0x000be40000100800 */
[----:B------:R-:W-:Y:S04]  /*dea0*/  IMAD R2, R2, c[0x0][0x1e0], RZ ;  /* 0x0000780002027a24 */ /* 0x000fe800078e02ff */
[----:B------:R-:W-:Y:S04]  /*deb0*/  IMAD R2, R51, c[0x0][0x1e4], R2 ;  /* 0x0000790033027a24 */ /* 0x000fe800078e0202 */
[----:B------:R-:W-:Y:S02]  /*dec0*/  IMAD.IADD R5, R5, 0x1, R2 ;  /* 0x0000000105057824 */ /* 0x000fe400078e0202 */
[----:B-----5:R-:W-:Y:S01]  /*ded0*/  IMAD.SHL.U32 R51, R196, 0x2, RZ ;  /* 0x00000002c4337824 */ /* 0x020fe200078e00ff */
[----:B----4-:R-:W-:Y:S01]  /*dee0*/  SHF.R.S32.HI R2, RZ, 0x1f, R9 ;  /* 0x0000001fff027819 */ /* 0x010fe20000011409 */
[----:B------:R4:W-:Y:S01]  /*def0*/  STL [R1+0xb4], R9 ;  /* 0x0000b40901007387 */ /* 0x0009e20000100800 */
[C---:B------:R-:W-:Y:S04]  /*df00*/  IMAD.WIDE.U32 R4, R9.reuse, c[0x0][0x1f0], R4 ;  /* 0x00007c0009047a25 */ /* 0x040fe800078e0004 */
[----:B------:R-:W-:Y:S01]  /*df10*/  IMAD R2, R2, c[0x0][0x1f0], RZ ;  /* 0x00007c0002027a24 */ /* 0x000fe200078e02ff */
[----:B------:R-:W-:Y:S02]  /*df20*/  IADD3 R4, P2, R52, R4, RZ ;  /* 0x0000000434047210 */ /* 0x000fe40007f5e0ff */
[----:B---3--:R-:W-:Y:S01]  /*df30*/  SHF.L.U64.HI R52, R196, 0x1, R8 ;  /* 0x00000001c4347819 */ /* 0x008fe20000010208 */
[----:B------:R-:W-:Y:S05]  /*df40*/  IMAD R2, R9, c[0x0][0x1f4], R2 ;  /* 0x00007d0009027a24 */ /* 0x000fea00078e0202 */
[----:B--2---:R-:W-:Y:S02]  /*df50*/  IADD3.X R2, R217, R5, R2, P2, !PT ;  /* 0x00000005d9027210 */ /* 0x004fe400017fe402 */
[C---:B------:R-:W-:Y:S04]  /*df60*/  LEA R3, P2, R4.reuse, c[0x0][0x1c8], 0x1 ;  /* 0x0000720004037a11 */ /* 0x040fe800078408ff */
[----:B------:R-:W-:Y:S01]  /*df70*/  LEA.HI.X R2, R4, c[0x0][0x1cc], R2, 0x1, P2 ;  /* 0x0000730004027a11 */ /* 0x000fe200010f0c02 */
[----:B------:R-:W-:-:S06]  /*df80*/  BRA.DIV ~URZ, `(.L_x_1252) ;  /* 0x00008c627f007947 */ /* 0x000fcc000b800000 */
[----:B------:R2:W3:Y:S02]  /*df90*/  SHFL.IDX PT, R55, R2, RZ, 0x181f ;  /* 0x00181fff02377589 */ /* 0x0004e400000e0000 */
.L_x_1297:
[----:B------:R-:W-:-:S05]  /*dfa0*/  BRA.DIV ~URZ, `(.L_x_1253) ;  /* 0x00008cb27f007947 */ /* 0x000fca000b800000 */
[----:B-1----:R-:W5:Y:S01]  /*dfb0*/  LDL R58, [R1+0x8] ;  /* 0x00000800013a7983 */ /* 0x002f620000100800 */
[C---:B------:R-:W-:Y:S02]  /*dfc0*/  ISETP.NE.U32.AND P2, PT, R0.reuse, RZ, PT ;  /* 0x000000ff0000720c */ /* 0x040fe40003f45070 */
[----:B------:R-:W-:Y:S01]  /*dfd0*/  IADD3 R4, -R0, 0x10, RZ ;  /* 0x0000001000047810 */ /* 0x000fe20007ffe1ff */
[----:B------:R-:W1:Y:S03]  /*dfe0*/  SHFL.IDX PT, R5, R3, RZ, 0x181f ;  /* 0x00181fff03057589 */ /* 0x000e6600000e0000 */
[----:B------:R-:W-:Y:S04]  /*dff0*/  LOP3.LUT R4, R4, 0xf, RZ, 0xc0, !PT ;  /* 0x0000000f04047812 */ /* 0x000fe800078ec0ff */
[C-C-:B-1----:R-:W-:Y:S04]  /*e000*/  IADD3 R6, P5, P4, R4.reuse, R5, R51.reuse ;  /* 0x0000000504067210 */ /* 0x142fe80007cbe033 */
[----:B---3--:R-:W-:Y:S05]  /*e010*/  IADD3.X R7, RZ, R55, R52, P5, P4 ;  /* 0x00000037ff077210 */ /* 0x008fea0002fe8434 */
[----:B------:R-:W-:Y:S01]  /*e020*/  @!PT LDS RZ, [RZ] ;  /* 0x00000000fffff984 */ /* 0x000fe20000000800 */
[----:B------:R-:W-:Y:S01]  /*e030*/  @!PT LDS RZ, [RZ] ;  /* 0x00000000fffff984 */ /* 0x000fe20000000800 */
[----:B-----5:R1:W-:Y:S02]  /*e040*/  LDGSTS.E.BYPASS.LTC128B.128.ZFILL [R58+0x4100], [R6.64], P2 ;  /* 0x04100000063a7fae */ /* 0x0203e40009141d48 */
[----:B-1----:R-:W-:Y:S02]  /*e050*/  IADD3 R6, P4, R5, R53, RZ ;  /* 0x0000003505067210 */ /* 0x002fe40007f9e0ff */
[----:B------:R-:W1:Y:S03]  /*e060*/  SHFL.IDX PT, R5, R3, 0x1, 0x181f ;  /* 0x00381f0003057f89 */ /* 0x000e6600000e0000 */
[----:B------:R-:W-:Y:S05]  /*e070*/  IMAD.X R7, R55, 0x1, R54, P4 ;  /* 0x0000000137077824 */ /* 0x000fea00020e0636 */
[----:B------:R3:W-:Y:S01]  /*e080*/  LDGSTS.E.BYPASS.LTC128B.128 [R58+0x6100], [R6.64], !P0 ;  /* 0x06100000063a7fae */ /* 0x0007e2000c101d48 */
[--C-:B-1----:R-:W-:Y:S03]  /*e090*/  IADD3 R8, P5, P4, R4, R5, R51.reuse ;  /* 0x0000000504087210 */ /* 0x102fe60007cbe033 */
[----:B---3--:R-:W1:Y:S02]  /*e0a0*/  SHFL.IDX PT, R6, R2, 0x1, 0x181f ;  /* 0x00381f0002067f89 */ /* 0x008e6400000e0000 */
[----:B-1--4-:R-:W-:Y:S02]  /*e0b0*/  IADD3.X R9, RZ, R6, R52, P5, P4 ;  /* 0x00000006ff097210 */ /* 0x012fe40002fe8434 */
[----:B------:R-:W-:Y:S02]  /*e0c0*/  IADD3 R56, P4, R5, R53, RZ ;  /* 0x0000003505387210 */ /* 0x000fe40007f9e0ff */
[----:B------:R-:W1:Y:S03]  /*e0d0*/  SHFL.IDX PT, R5, R3, 0x2, 0x181f ;  /* 0x00581f0003057f89 */ /* 0x000e6600000e0000 */
[----:B------:R-:W-:Y:S01]  /*e0e0*/  IMAD.X R57, R6, 0x1, R54, P4 ;  /* 0x0000000106397824 */ /* 0x000fe200020e0636 */
[----:B------:R1:W-:Y:S04]  /*e0f0*/  LDGSTS.E.BYPASS.LTC128B.128.ZFILL [R58+0x4900], [R8.64], P2 ;  /* 0x04900000083a7fae */ /* 0x0003e80009141d48 */
[----:B------:R-:W3:Y:S04]  /*e100*/  SHFL.IDX PT, R6, R2, 0x2, 0x181f ;  /* 0x00581f0002067f89 */ /* 0x000ee800000e0000 */
[----:B------:R4:W-:Y:S04]  /*e110*/  LDGSTS.E.BYPASS.LTC128B.128 [R58+0x6900], [R56.64], !P0 ;  /* 0x06900000383a7fae */ /* 0x0009e8000c101d48 */
[----:B--2---:R-:W2:Y:S01]  /*e120*/  SHFL.IDX PT, R2, R2, 0x3, 0x181f ;  /* 0x00781f0002027f89 */ /* 0x004ea200000e0000 */
[----:B-1----:R-:W-:Y:S04]  /*e130*/  IADD3 R8, P5, P4, R4, R5, R51 ;  /* 0x0000000504087210 */ /* 0x002fe80007cbe033 */
[----:B---3--:R-:W-:Y:S05]  /*e140*/  IADD3.X R9, RZ, R6, R52, P5, P4 ;  /* 0x00000006ff097210 */ /* 0x008fea0002fe8434 */
[----:B------:R1:W-:Y:S02]  /*e150*/  LDGSTS.E.BYPASS.LTC128B.128.ZFILL [R58+0x5100], [R8.64], P2 ;  /* 0x05100000083a7fae */ /* 0x0003e40009141d48 */
[----:B-1----:R-:W-:Y:S02]  /*e160*/  IADD3 R8, P2, R5, R53, RZ ;  /* 0x0000003505087210 */ /* 0x002fe40007f5e0ff */
[----:B------:R4:W1:Y:S03]  /*e170*/  SHFL.IDX PT, R5, R3, 0x3, 0x181f ;  /* 0x00781f0003057f89 */ /* 0x00086600000e0000 */
[----:B------:R-:W-:Y:S05]  /*e180*/  IMAD.X R9, R6, 0x1, R54, P2 ;  /* 0x0000000106097824 */ /* 0x000fea00010e0636 */
[----:B------:R4:W-:Y:S03]  /*e190*/  LDGSTS.E.BYPASS.LTC128B.128 [R58+0x7100], [R8.64], !P0 ;  /* 0x07100000083a7fae */ /* 0x0009e6000c101d48 */
.L_x_1298:
[C---:B--2---:R-:W-:Y:S01]  /*e1a0*/  ISETP.NE.U32.AND P2, PT, R0.reuse, RZ, PT ;  /* 0x000000ff0000720c */ /* 0x044fe20003f45070 */
[----:B----4-:R-:W2:Y:S01]  /*e1b0*/  LDL R3, [R1+0x8] ;  /* 0x0000080001037983 */ /* 0x010ea20000100800 */
[----:B------:R-:W-:Y:S04]  /*e1c0*/  IADD3 R0, -R0, 0x10, RZ ;  /* 0x0000001000007810 */ /* 0x000fe80007ffe1ff */
[----:B------:R-:W-:Y:S04]  /*e1d0*/  LOP3.LUT R0, R0, 0xf, RZ, 0xc0, !PT ;  /* 0x0000000f00007812 */ /* 0x000fe800078ec0ff */
[----:B-1----:R-:W-:Y:S04]  /*e1e0*/  IADD3 R6, P5, P4, R0, R5, R51 ;  /* 0x0000000500067210 */ /* 0x002fe80007cbe033 */
[----:B------:R-:W-:Y:S05]  /*e1f0*/  IADD3.X R7, RZ, R2, R52, P5, P4 ;  /* 0x00000002ff077210 */ /* 0x000fea0002fe8434 */
[----:B------:R-:W-:Y:S01]  /*e200*/  @!PT LDS RZ, [RZ] ;  /* 0x00000000fffff984 */ /* 0x000fe20000000800 */
[----:B------:R-:W-:Y:S01]  /*e210*/  @!PT LDS RZ, [RZ] ;  /* 0x00000000fffff984 */ /* 0x000fe20000000800 */
[----:B------:R-:W-:Y:S01]  /*e220*/  @!PT LDS RZ, [RZ] ;  /* 0x00000000fffff984 */ /* 0x000fe20000000800 */
[----:B--2---:R1:W-:Y:S01]  /*e230*/  LDGSTS.E.BYPASS.LTC128B.128.ZFILL [R3+0x5900], [R6.64], P2 ;  /* 0x0590000006037fae */ /* 0x0043e20009141d48 */
[----:B------:R-:W-:Y:S05]  /*e240*/  IADD3 R4, P2, R5, R53, RZ ;  /* 0x0000003505047210 */ /* 0x000fea0007f5e0ff */
[----:B------:R-:W-:Y:S05]  /*e250*/  IMAD.X R5, R2, 0x1, R54, P2 ;  /* 0x0000000102057824 */ /* 0x000fea00010e0636 */
[----:B------:R1:W-:Y:S03]  /*e260*/  LDGSTS.E.BYPASS.LTC128B.128 [R3+0x7900], [R4.64], !P0 ;  /* 0x0790000004037fae */ /* 0x0003e6000c101d48 */
.L_x_1251:
[----:B--234-:R-:W-:Y:S05]  /*e270*/  BSYNC B0 ;  /* 0x0000000000007941 */ /* 0x01cfea0003800000 */
.L_x_1250:
        /* <DEDUP_REMOVED lines=80> */
[----:B------:R1:W2:Y:S02]  /*e780*/  SHFL.BFLY PT, R196, R4, 0x1, 0x1f ;  /* 0x0c201f0004c47f89 */ /* 0x0002a400000e0000 */
.L_x_1299:
[----:B------:R-:W3:Y:S01]  /*e790*/  LDL.LU R5, [R1+0xe0] ;  /* 0x0000e00001057983 */ /* 0x000ee20000300800 */
[C---:B------:R-:W-:Y:S01]  /*e7a0*/  FMUL.FTZ R217, R3.reuse, c[0x0][0x2d0] ;  /* 0x0000b40003d97a20 */ /* 0x040fe20000410000 */
[----:B--2---:R-:W-:Y:S01]  /*e7b0*/  FMNMX.FTZ R196, R196, R4, !PT ;  /* 0x00000004c4c47209 */ /* 0x004fe20007810000 */
[----:B------:R-:W-:Y:S01]  /*e7c0*/  FADD.FTZ R201, -R3, R199 ;  /* 0x000000c703c97221 */ /* 0x000fe20000010100 */
[----:B------:R-:W2:Y:S01]  /*e7d0*/  LDL.LU R54, [R1+0xe4] ;  /* 0x0000e40001367983 */ /* 0x000ea20000300800 */
[--C-:B------:R-:W-:Y:S01]  /*e7e0*/  FFMA.FTZ R204, R204, c[0x0][0x2d0], -R217.reuse ;  /* 0x0000b400cccc7a23 */ /* 0x100fe200000108d9 */
[----:B------:R-:W-:Y:S01]  /*e7f0*/  WARPSYNC 0xffffffff ;  /* 0xffffffff00007948 */ /* 0x000fe20003800000 */
[----:B------:R-:W-:Y:S02]  /*e800*/  FMUL.FTZ R201, R201, c[0x0][0x2d0] ;  /* 0x0000b400c9c97a20 */ /* 0x000fe40000410000 */
[--C-:B-1----:R-:W-:Y:S02]  /*e810*/  FFMA.FTZ R4, R220, c[0x0][0x2d0], -R217.reuse ;  /* 0x0000b400dc047a23 */ /* 0x102fe400000108d9 */
[----:B------:R-:W-:Y:S01]  /*e820*/  MUFU.EX2 R204, R204 ;  /* 0x000000cc00cc7308 */ /* 0x000fe20000000800 */
[----:B------:R-:W-:Y:S02]  /*e830*/  FMUL.FTZ R213, R2, c[0x0][0x2d0] ;  /* 0x0000b40002d57a20 */ /* 0x000fe40000410000 */
[----:B------:R-:W-:Y:S02]  /*e840*/  FFMA.FTZ R53, R32, c[0x0][0x2d0], -R217 ;  /* 0x0000b40020357a23 */ /* 0x000fe400000108d9 */
[----:B------:R-:W-:Y:S02]  /*e850*/  FFMA.FTZ R205, R205, c[0x0][0x2d0], -R213 ;  /* 0x0000b400cdcd7a23 */ /* 0x000fe400000108d5 */
[--C-:B------:R-:W-:Y:S02]  /*e860*/  FFMA.FTZ R9, R218, c[0x0][0x2d0], -R217.reuse ;  /* 0x0000b400da097a23 */ /* 0x100fe400000108d9 */
[----:B------:R-:W-:Y:S01]  /*e870*/  FFMA.FTZ R51, R219, c[0x0][0x2d0], -R217 ;  /* 0x0000b400db337a23 */ /* 0x000fe200000108d9 */
[----:B------:R-:W1:Y:S01]  /*e880*/  MUFU.EX2 R201, R201 ;  /* 0x000000c900c97308 */ /* 0x000e620000000800 */
[--C-:B------:R-:W-:Y:S02]  /*e890*/  FFMA.FTZ R59, R27, c[0x0][0x2d0], -R213.reuse ;  /* 0x0000b4001b3b7a23 */ /* 0x100fe400000108d5 */
[----:B------:R-:W-:Y:S02]  /*e8a0*/  FMUL.FTZ R209, R0, c[0x0][0x2d0] ;  /* 0x0000b40000d17a20 */ /* 0x000fe40000410000 */
[----:B------:R-:W-:Y:S02]  /*e8b0*/  FFMA.FTZ R62, R28, c[0x0][0x2d0], -R213 ;  /* 0x0000b4001c3e7a23 */ /* 0x000fe400000108d5 */
[--C-:B------:R-:W-:Y:S02]  /*e8c0*/  FFMA.FTZ R222, R222, c[0x0][0x2d0], -R209.reuse ;  /* 0x0000b400dede7a23 */ /* 0x100fe400000108d1 */
[--C-:B------:R-:W-:Y:S01]  /*e8d0*/  FFMA.FTZ R28, R223, c[0x0][0x2d0], -R209.reuse ;  /* 0x0000b400df1c7a23 */ /* 0x100fe200000108d1 */
[----:B------:R-:W4:Y:S01]  /*e8e0*/  MUFU.EX2 R4, R4 ;  /* 0x0000000400047308 */ /* 0x000f220000000800 */
[----:B------:R-:W-:Y:S02]  /*e8f0*/  FFMA.FTZ R223, R20, c[0x0][0x2d0], -R209 ;  /* 0x0000b40014df7a23 */ /* 0x000fe400000108d1 */
[----:B------:R-:W-:Y:S02]  /*e900*/  FFMA.FTZ R57, R33, c[0x0][0x2d0], -R217 ;  /* 0x0000b40021397a23 */ /* 0x000fe400000108d9 */
[--C-:B------:R-:W-:Y:S02]  /*e910*/  FFMA.FTZ R33, R226, c[0x0][0x2d0], -R209.reuse ;  /* 0x0000b400e2217a23 */ /* 0x100fe400000108d1 */
[----:B------:R-:W-:Y:S02]  /*e920*/  FFMA.FTZ R226, R21, c[0x0][0x2d0], -R209 ;  /* 0x0000b40015e27a23 */ /* 0x000fe400000108d1 */
[----:B------:R-:W-:Y:S01]  /*e930*/  FFMA.FTZ R219, R31, c[0x0][0x2d0], -R217 ;  /* 0x0000b4001fdb7a23 */ /* 0x000fe200000108d9 */
[----:B------:R-:W-:Y:S01]  /*e940*/  MUFU.EX2 R205, R205 ;  /* 0x000000cd00cd7308 */ /* 0x000fe20000000800 */
[----:B------:R-:W-:Y:S02]  /*e950*/  FFMA.FTZ R31, R22, c[0x0][0x2d0], -R213 ;  /* 0x0000b400161f7a23 */ /* 0x000fe400000108d5 */
[----:B------:R-:W-:Y:S02]  /*e960*/  FFMA.FTZ R58, R18, c[0x0][0x2d0], -R209 ;  /* 0x0000b400123a7a23 */ /* 0x000fe400000108d1 */
[--C-:B------:R-:W-:Y:S02]  /*e970*/  FFMA.FTZ R220, R221, c[0x0][0x2d0], -R217.reuse ;  /* 0x0000b400dddc7a23 */ /* 0x100fe400000108d9 */
[----:B------:R-:W-:Y:S02]  /*e980*/  FFMA.FTZ R221, R47, c[0x0][0x2d0], -R217 ;  /* 0x0000b4002fdd7a23 */ /* 0x000fe400000108d9 */
[----:B------:R-:W-:Y:S01]  /*e990*/  FFMA.FTZ R47, R19, c[0x0][0x2d0], -R209 ;  /* 0x0000b400132f7a23 */ /* 0x000fe200000108d1 */
[----:B------:R-:W5:Y:S01]  /*e9a0*/  MUFU.EX2 R9, R9 ;  /* 0x0000000900097308 */ /* 0x000f620000000800 */
[--C-:B------:R-:W-:Y:S02]  /*e9b0*/  FFMA.FTZ R52, R224, c[0x0][0x2d0], -R217.reuse ;  /* 0x0000b400e0347a23 */ /* 0x100fe400000108d9 */
[--C-:B------:R-:W-:Y:S02]  /*e9c0*/  FFMA.FTZ R67, R44, c[0x0][0x2d0], -R217.reuse ;  /* 0x0000b4002c437a23 */ /* 0x100fe400000108d9 */
[--C-:B------:R-:W-:Y:S02]  /*e9d0*/  FFMA.FTZ R224, R46, c[0x0][0x2d0], -R217.reuse ;  /* 0x0000b4002ee07a23 */ /* 0x100fe400000108d9 */
[--C-:B------:R-:W-:Y:S02]  /*e9e0*/  FFMA.FTZ R218, R50, c[0x0][0x2d0], -R217.reuse ;  /* 0x0000b40032da7a23 */ /* 0x100fe400000108d9 */
[--C-:B------:R-:W-:Y:S01]  /*e9f0*/  FFMA.FTZ R56, R34, c[0x0][0x2d0], -R217.reuse ;  /* 0x0000b40022387a23 */ /* 0x100fe200000108d9 */
[----:B------:R1:W1:Y:S01]  /*ea00*/  MUFU.EX2 R27, R51 ;  /* 0x00000033001b7308 */ /* 0x0002620000000800 */
[--C-:B------:R-:W-:Y:S02]  /*ea10*/  FFMA.FTZ R45, R45, c[0x0][0x2d0], -R217.reuse ;  /* 0x0000b4002d2d7a23 */ /* 0x100fe400000108d9 */
[----:B------:R-:W-:Y:S02]  /*ea20*/  FFMA.FTZ R217, R49, c[0x0][0x2d0], -R217 ;  /* 0x0000b40031d97a23 */ /* 0x000fe400000108d9 */
[--C-:B------:R-:W-:Y:S02]  /*ea30*/  FFMA.FTZ R49, R229, c[0x0][0x2d0], -R213.reuse ;  /* 0x0000b400e5317a23 */ /* 0x100fe400000108d5 */
[--C-:B------:R-:W-:Y:S02]  /*ea40*/  FFMA.FTZ R63, R39, c[0x0][0x2d0], -R213.reuse ;  /* 0x0000b400273f7a23 */ /* 0x100fe400000108d5 */
[--C-:B------:R-:W-:Y:S01]  /*ea50*/  FFMA.FTZ R7, R227, c[0x0][0x2d0], -R213.reuse ;  /* 0x0000b400e3077a23 */ /* 0x100fe200000108d5 */
[----:B------:R2:W-:Y:S01]  /*ea60*/  MUFU.EX2 R20, R222 ;  /* 0x000000de00147308 */ /* 0x0005e20000000800 */
[----:B------:R-:W-:Y:S02]  /*ea70*/  FFMA.FTZ R6, R228, c[0x0][0x2d0], -R213 ;  /* 0x0000b400e4067a23 */ /* 0x000fe400000108d5 */
[--C-:B------:R-:W-:Y:S02]  /*ea80*/  FFMA.FTZ R34, R225, c[0x0][0x2d0], -R209.reuse ;  /* 0x0000b400e1227a23 */ /* 0x100fe400000108d1 */
[----:B------:R-:W-:Y:S02]  /*ea90*/  FFMA.FTZ R55, R24, c[0x0][0x2d0], -R209 ;  /* 0x0000b40018377a23 */ /* 0x000fe400000108d1 */
[--C-:B------:R-:W-:Y:S02]  /*eaa0*/  FFMA.FTZ R66, R30, c[0x0][0x2d0], -R213.reuse ;  /* 0x0000b4001e427a23 */ /* 0x100fe400000108d5 */
[--C-:B------:R-:W-:Y:S01]  /*eab0*/  FFMA.FTZ R65, R29, c[0x0][0x2d0], -R213.reuse ;  /* 0x0000b4001d417a23 */ /* 0x100fe200000108d5 */
[----:B------:R-:W-:Y:S01]  /*eac0*/  MUFU.EX2 R21, R28 ;  /* 0x0000001c00157308 */ /* 0x000fe20000000800 */
[--C-:B------:R-:W-:Y:S02]  /*ead0*/  FFMA.FTZ R64, R40, c[0x0][0x2d0], -R213.reuse ;  /* 0x0000b40028407a23 */ /* 0x100fe400000108d5 */
[--C-:B------:R-:W-:Y:S01]  /*eae0*/  FFMA.FTZ R215, R41, c[0x0][0x2d0], -R213.reuse ;  /* 0x0000b40029d77a23 */ /* 0x100fe200000108d5 */
[----:B-1----:R-:W-:Y:S01]  /*eaf0*/  MOV R51, R45 ;  /* 0x0000002d00337202 */ /* 0x002fe20000000f00 */
[----:B------:R-:W-:Y:S02]  /*eb00*/  FFMA.FTZ R214, R214, c[0x0][0x2d0], -R213 ;  /* 0x0000b400d6d67a23 */ /* 0x000fe400000108d5 */
[--C-:B------:R-:W-:Y:S01]  /*eb10*/  FFMA.FTZ R212, R38, c[0x0][0x2d0], -R209.reuse ;  /* 0x0000b40026d47a23 */ /* 0x100fe200000108d1 */
[----:B------:R-:W-:Y:S01]  /*eb20*/  MOV R38, R57 ;  /* 0x0000003900267202 */ /* 0x000fe20000000f00 */
[--C-:B------:R-:W-:Y:S01]  /*eb30*/  FFMA.FTZ R211, R211, c[0x0][0x2d0], -R209.reuse ;  /* 0x0000b400d3d37a23 */ /* 0x100fe200000108d1 */
[----:B------:R-:W-:Y:S01]  /*eb40*/  MUFU.EX2 R226, R226 ;  /* 0x000000e200e27308 */ /* 0x000fe20000000800 */
[--C-:B------:R-:W-:Y:S02]  /*eb50*/  FFMA.FTZ R210, R210, c[0x0][0x2d0], -R209.reuse ;  /* 0x0000b400d2d27a23 */ /* 0x100fe400000108d1 */
[--C-:B------:R-:W-:Y:S02]  /*eb60*/  FFMA.FTZ R50, R26, c[0x0][0x2d0], -R209.reuse ;  /* 0x0000b4001a327a23 */ /* 0x100fe400000108d1 */
[----:B------:R-:W-:Y:S05]  /*eb70*/  FFMA.FTZ R231, R231, c[0x0][0x2d0], -R209 ;  /* 0x0000b400e7e77a23 */ /* 0x000fea00000108d1 */
[----:B------:R-:W-:Y:S10]  /*eb80*/  MUFU.EX2 R223, R223 ;  /* 0x000000df00df7308 */ /* 0x000ff40000000800 */
[----:B------:R-:W-:Y:S10]  /*eb90*/  MUFU.EX2 R231, R231 ;  /* 0x000000e700e77308 */ /* 0x000ff40000000800 */
[----:B------:R-:W-:Y:S10]  /*eba0*/  MUFU.EX2 R215, R215 ;  /* 0x000000d700d77308 */ /* 0x000ff40000000800 */
[----:B------:R-:W-:Y:S10]  /*ebb0*/  MUFU.EX2 R214, R214 ;  /* 0x000000d600d67308 */ /* 0x000ff40000000800 */
[----:B------:R-:W-:Y:S01]  /*ebc0*/  MUFU.EX2 R212, R212 ;  /* 0x000000d400d47308 */ /* 0x000fe20000000800 */
        /* <DEDUP_REMOVED lines=16> */
[----:B---3--:R-:W-:Y:S01]  /*ecd0*/  FFMA.FTZ R8, R201, R5, R204 ;  /* 0x00000005c9087223 */ /* 0x008fe200000100cc */
[----:B----4-:R-:W-:Y:S01]  /*ece0*/  F2FP.PACK_AB R204, R4, R204 ;  /* 0x000000cc04cc723e */ /* 0x010fe200000000ff */
[--C-:B------:R-:W-:Y:S02]  /*ecf0*/  FFMA.FTZ R5, R216, c[0x0][0x2d0], -R213.reuse ;  /* 0x0000b400d8057a23 */ /* 0x100fe400000108d5 */
[----:B------:R-:W-:Y:S02]  /*ed00*/  FADD.FTZ R8, R4, R8 ;  /* 0x0000000804087221 */ /* 0x000fe40000010000 */
[----:B------:R-:W-:Y:S02]  /*ed10*/  FADD.FTZ R4, -R2, R200 ;  /* 0x000000c802047221 */ /* 0x000fe40000010100 */
[----:B------:R-:W-:Y:S01]  /*ed20*/  MUFU.EX2 R5, R5 ;  /* 0x0000000500057308 */ /* 0x000fe20000000800 */
[----:B-----5:R-:W-:Y:S02]  /*ed30*/  FADD.FTZ R8, R9, R8 ;  /* 0x0000000809087221 */ /* 0x020fe40000010000 */
[----:B------:R-:W-:Y:S02]  /*ed40*/  FMUL.FTZ R4, R4, c[0x0][0x2d0] ;  /* 0x0000b40004047a20 */ /* 0x000fe40000410000 */
[----:B--2---:R-:W-:Y:S02]  /*ed50*/  FADD.FTZ R222, R27, R8 ;  /* 0x000000081bde7221 */ /* 0x004fe40000010000 */
[--C-:B------:R-:W-:Y:S02]  /*ed60*/  FFMA.FTZ R216, R42, c[0x0][0x2d0], -R213.reuse ;  /* 0x0000b4002ad87a23 */ /* 0x100fe400000108d5 */
[----:B------:R-:W-:Y:S01]  /*ed70*/  FFMA.FTZ R213, R48, c[0x0][0x2d0], -R213 ;  /* 0x0000b40030d57a23 */ /* 0x000fe200000108d5 */
[----:B------:R-:W1:Y:S10]  /*ed80*/  MUFU.EX2 R199, R4 ;  /* 0x0000000400c77308 */ /* 0x000e740000000800 */
[----:B------:R-:W-:Y:S10]  /*ed90*/  MUFU.EX2 R213, R213 ;  /* 0x000000d500d57308 */ /* 0x000ff40000000800 */
[----:B------:R-:W-:Y:S01]  /*eda0*/  MUFU.EX2 R216, R216 ;  /* 0x000000d800d87308 */ /* 0x000fe20000000800 */
[----:B-1----:R-:W-:Y:S01]  /*edb0*/  FFMA.FTZ R32, R199, R54, R205 ;  /* 0x00000036c7207223 */ /* 0x002fe200000100cd */
[C---:B------:R-:W-:Y:S01]  /*edc0*/  F2FP.PACK_AB R205, R5.reuse, R205 ;  /* 0x000000cd05cd723e */ /* 0x040fe200000000ff */
[----:B------:R-:W-:Y:S02]  /*edd0*/  FADD.FTZ R4, -R196, R198 ;  /* 0x000000c6c4047221 */ /* 0x000fe40000010100 */
[----:B------:R-:W-:Y:S02]  /*ede0*/  FADD.FTZ R32, R5, R32 ;  /* 0x0000002005207221 */ /* 0x000fe40000010000 */
[----:B------:R-:W-:Y:S02]  /*edf0*/  FADD.FTZ R5, -R0, R197 ;  /* 0x000000c500057221 */ /* 0x000fe40000010100 */
[----:B------:R-:W-:Y:S02]  /*ee00*/  FMUL.FTZ R197, R196, c[0x0][0x2d0] ;  /* 0x0000b400c4c57a20 */ /* 0x000fe40000410000 */
[----:B------:R-:W-:Y:S02]  /*ee10*/  FMUL.FTZ R5, R5, c[0x0][0x2d0] ;  /* 0x0000b40005057a20 */ /* 0x000fe40000410000 */
[----:B------:R-:W-:Y:S02]  /*ee20*/  FMUL.FTZ R4, R4, c[0x0][0x2d0] ;  /* 0x0000b40004047a20 */ /* 0x000fe40000410000 */
[--C-:B------:R-:W-:Y:S01]  /*ee30*/  FFMA.FTZ R22, R206, c[0x0][0x2d0], -R197.reuse ;  /* 0x0000b400ce167a23 */ /* 0x100fe200000108c5 */
[----:B------:R-:W-:Y:S01]  /*ee40*/  F2FP.PACK_AB R206, R27, R9 ;  /* 0x000000091bce723e */ /* 0x000fe200000000ff */
[----:B------:R-:W1:Y:S01]  /*ee50*/  MUFU.EX2 R5, R5 ;  /* 0x0000000500057308 */ /* 0x000e620000000800 */
[--C-:B------:R-:W-:Y:S01]  /*ee60*/  FFMA.FTZ R229, R23, c[0x0][0x2d0], -R197.reuse ;  /* 0x0000b40017e57a23 */ /* 0x100fe200000108c5 */
[----:B------:R-:W-:Y:S01]  /*ee70*/  MOV R23, R31 ;  /* 0x0000001f00177202 */ /* 0x000fe20000000f00 */
[--C-:B------:R-:W-:Y:S02]  /*ee80*/  FFMA.FTZ R39, R14, c[0x0][0x2d0], -R197.reuse ;  /* 0x0000b4000e277a23 */ /* 0x100fe400000108c5 */
[--C-:B------:R-:W-:Y:S02]  /*ee90*/  FFMA.FTZ R16, R16, c[0x0][0x2d0], -R197.reuse ;  /* 0x0000b40010107a23 */ /* 0x100fe400000108c5 */
[----:B------:R-:W-:Y:S02]  /*eea0*/  FFMA.FTZ R207, R207, c[0x0][0x2d0], -R197 ;  /* 0x0000b400cfcf7a23 */ /* 0x000fe400000108c5 */
[----:B------:R-:W-:Y:S01]  /*eeb0*/  FFMA.FTZ R54, R25, c[0x0][0x2d0], -R209 ;  /* 0x0000b40019367a23 */ /* 0x000fe200000108d1 */
[----:B------:R-:W2:Y:S01]  /*eec0*/  MUFU.EX2 R4, R4 ;  /* 0x0000000400047308 */ /* 0x000ea20000000800 */
[--C-:B------:R-:W-:Y:S02]  /*eed0*/  FFMA.FTZ R19, R12, c[0x0][0x2d0], -R197.reuse ;  /* 0x0000b4000c137a23 */ /* 0x100fe400000108c5 */
[--C-:B------:R-:W-:Y:S02]  /*eee0*/  FFMA.FTZ R18, R13, c[0x0][0x2d0], -R197.reuse ;  /* 0x0000b4000d127a23 */ /* 0x100fe400000108c5 */
[----:B------:R-:W-:Y:S02]  /*eef0*/  FFMA.FTZ R48, R15, c[0x0][0x2d0], -R197 ;  /* 0x0000b4000f307a23 */ /* 0x000fe400000108c5 */
[----:B------:R-:W-:Y:S02]  /*ef00*/  FFMA.FTZ R209, R43, c[0x0][0x2d0], -R209 ;  /* 0x0000b4002bd17a23 */ /* 0x000fe400000108d1 */
[--C-:B------:R-:W-:Y:S01]  /*ef10*/  FFMA.FTZ R225, R17, c[0x0][0x2d0], -R197.reuse ;  /* 0x0000b40011e17a23 */ /* 0x100fe200000108c5 */
[----:B------:R-:W-:Y:S01]  /*ef20*/  MOV R17, R56 ;  /* 0x0000003800117202 */ /* 0x000fe20000000f00 */
[--C-:B------:R-:W-:Y:S01]  /*ef30*/  FFMA.FTZ R228, R11, c[0x0][0x2d0], -R197.reuse ;  /* 0x0000b4000be47a23 */ /* 0x100fe200000108c5 */
[----:B------:R-:W-:Y:S01]  /*ef40*/  MUFU.EX2 R229, R229 ;  /* 0x000000e500e57308 */ /* 0x000fe20000000800 */
[----:B------:R-:W-:Y:S02]  /*ef50*/  FFMA.FTZ R227, R10, c[0x0][0x2d0], -R197 ;  /* 0x0000b4000ae37a23 */ /* 0x000fe400000108c5 */
[C---:B-1----:R-:W-:Y:S02]  /*ef60*/  FMUL.FTZ R9, R5.reuse, R165 ;  /* 0x000000a505097220 */ /* 0x042fe40000410000 */
[C---:B------:R-:W-:Y:S02]  /*ef70*/  FFMA.FTZ R203, R5.reuse, R203, R20 ;  /* 0x000000cb05cb7223 */ /* 0x040fe40000010014 */
[----:B------:R-:W-:Y:S01]  /*ef80*/  FMUL.FTZ R8, R5, R164 ;  /* 0x000000a405087220 */ /* 0x000fe20000410000 */
[----:B------:R-:W-:Y:S01]  /*ef90*/  F2FP.PACK_AB R164, R21, R20 ;  /* 0x0000001415a4723e */ /* 0x000fe200000000ff */
[C---:B------:R-:W-:Y:S01]  /*efa0*/  FMUL.FTZ R25, R5.reuse, R173 ;  /* 0x000000ad05197220 */ /* 0x040fe20000410000 */
[----:B------:R1:W-:Y:S01]  /*efb0*/  MUFU.EX2 R165, R22 ;  /* 0x0000001600a57308 */ /* 0x0003e20000000800 */
[----:B------:R-:W-:Y:S02]  /*efc0*/  FMUL.FTZ R12, R5, R168 ;  /* 0x000000a8050c7220 */ /* 0x000fe40000410000 */
[C---:B--2---:R-:W-:Y:S02]  /*efd0*/  FMUL.FTZ R14, R4.reuse, R170 ;  /* 0x000000aa040e7220 */ /* 0x044fe40000410000 */
[----:B------:R-:W-:Y:S01]  /*efe0*/  FADD.FTZ R170, R21, R203 ;  /* 0x000000cb15aa7221 */ /* 0x000fe20000010000 */
        /* <DEDUP_REMOVED lines=15> */
[C---:B------:R-:W-:Y:S02]  /*f0e0*/  FMUL.FTZ R13, R5.reuse, R169 ;  /* 0x000000a9050d7220 */ /* 0x040fe40000410000 */
[C---:B------:R-:W-:Y:S01]  /*f0f0*/  FMUL.FTZ R24, R5.reuse, R172 ;  /* 0x000000ac05187220 */ /* 0x040fe20000410000 */
[----:B-1----:R-:W1:Y:S01]  /*f100*/  LDSM.16.MT88.4 R20, [R246] ;  /* 0x00000000f614783b */ /* 0x002e620000004200 */
[C---:B------:R-:W-:Y:S02]  /*f110*/  FMUL.FTZ R15, R4.reuse, R171 ;  /* 0x000000ab040f7220 */ /* 0x040fe40000410000 */
[C---:B------:R-:W-:Y:S01]  /*f120*/  FMUL.FTZ R28, R5.reuse, R176 ;  /* 0x000000b0051c7220 */ /* 0x040fe20000410000 */
[----:B------:R-:W2:Y:S01]  /*f130*/  MUFU.EX2 R16, R7 ;  /* 0x0000000700107308 */ /* 0x000ea20000000800 */
        /* <DEDUP_REMOVED lines=9> */
[----:B------:R2:W-:Y:S01]  /*f1d0*/  MUFU.EX2 R175, R207 ;  /* 0x000000cf00af7308 */ /* 0x0005e20000000800 */
[C---:B------:R-:W-:Y:S01]  /*f1e0*/  FMUL.FTZ R72, R5.reuse, R72 ;  /* 0x0000004805487220 */ /* 0x040fe20000410000 */
[----:B------:R-:W-:Y:S01]  /*f1f0*/  MOV R193, R38 ;  /* 0x0000002600c17202 */ /* 0x000fe20000000f00 */
[C---:B------:R-:W-:Y:S01]  /*f200*/  FMUL.FTZ R73, R5.reuse, R73 ;  /* 0x0000004905497220 */ /* 0x040fe20000410000 */
[----:B------:R-:W-:Y:S01]  /*f210*/  MOV R188, R66 ;  /* 0x0000004200bc7202 */ /* 0x000fe20000000f00 */
        /* <DEDUP_REMOVED lines=9> */
[----:B------:R-:W3:Y:S01]  /*f2b0*/  MUFU.EX2 R169, R33 ;  /* 0x0000002100a97308 */ /* 0x000ee20000000800 */
[C---:B------:R-:W-:Y:S02]  /*f2c0*/  FMUL.FTZ R108, R5.reuse, R108 ;  /* 0x0000006c056c7220 */ /* 0x040fe40000410000 */
[----:B------:R-:W-:Y:S01]  /*f2d0*/  FMUL.FTZ R109, R5, R109 ;  /* 0x0000006d056d7220 */ /* 0x000fe20000410000 */
[----:B--2---:R-:W-:Y:S01]  /*f2e0*/  F2FP.PACK_AB R207, R173, R16 ;  /* 0x00000010adcf723e */ /* 0x004fe200000000ff */
[C---:B------:R-:W-:Y:S01]  /*f2f0*/  FMUL.FTZ R42, R4.reuse, R182 ;  /* 0x000000b6042a7220 */ /* 0x040fe20000410000 */
[----:B------:R-:W-:Y:S01]  /*f300*/  MOV R182, R39 ;  /* 0x0000002700b67202 */ /* 0x000fe20000000f00 */
        /* <DEDUP_REMOVED lines=29> */
[----:B------:R-:W-:Y:S02]  /*f4e0*/  FMUL.FTZ R125, R5, R125 ;  /* 0x0000007d057d7220 */ /* 0x000fe40000410000 */
[C---:B------:R-:W-:Y:S01]  /*f4f0*/  FMUL.FTZ R10, R4.reuse, R166 ;  /* 0x000000a6040a7220 */ /* 0x040fe20000410000 */
[----:B---3--:R-:W-:Y:S01]  /*f500*/  F2FP.PACK_AB R166, R169, R172 ;  /* 0x000000aca9a6723e */ /* 0x008fe200000000ff */
[----:B------:R-:W-:Y:S01]  /*f510*/  FMUL.FTZ R11, R4, R167 ;  /* 0x000000a7040b7220 */ /* 0x000fe20000410000 */
[----:B--2---:R-:W-:Y:S01]  /*f520*/  F2FP.PACK_AB R167, R168, R171 ;  /* 0x000000aba8a7723e */ /* 0x004fe200000000ff */
[C---:B------:R-:W-:Y:S01]  /*f530*/  FMUL.FTZ R26, R4.reuse, R174 ;  /* 0x000000ae041a7220 */ /* 0x040fe20000410000 */
[----:B------:R-:W-:Y:S01]  /*f540*/  MUFU.EX2 R177, R177 ;  /* 0x000000b100b17308 */ /* 0x000fe20000000800 */
        /* <DEDUP_REMOVED lines=9> */
[----:B------:R-:W-:Y:S01]  /*f5e0*/  FFMA.FTZ R202, R4, R202, R165 ;  /* 0x000000ca04ca7223 */ /* 0x000fe200000100a5 */
[----:B------:R-:W-:Y:S01]  /*f5f0*/  F2FP.PACK_AB R165, R175, R165 ;  /* 0x000000a5afa5723e */ /* 0x000fe200000000ff */
[C---:B------:R-:W-:Y:S01]  /*f600*/  FMUL.FTZ R4, R201.reuse, R160 ;  /* 0x000000a0c9047220 */ /* 0x040fe20000410000 */
[----:B------:R-:W-:Y:S01]  /*f610*/  MOV R160, R52 ;  /* 0x0000003400a07202 */ /* 0x000fe20000000f00 */
[----:B------:R-:W-:Y:S01]  /*f620*/  FMUL.FTZ R5, R201, R161 ;  /* 0x000000a1c9057220 */ /* 0x000fe20000410000 */
[----:B------:R-:W-:Y:S01]  /*f630*/  LDSM.16.MT88.4 R52, [R244] ;  /* 0x00000000f434783b */ /* 0x000fe20000004200 */
[C---:B------:R-:W-:Y:S01]  /*f640*/  FMUL.FTZ R6, R199.reuse, R162 ;  /* 0x000000a2c7067220 */ /* 0x040fe20000410000 */
[----:B------:R-:W-:Y:S01]  /*f650*/  MUFU.EX2 R161, R194 ;  /* 0x000000c200a17308 */ /* 0x000fe20000000800 */
[----:B------:R-:W-:Y:S02]  /*f660*/  FMUL.FTZ R7, R199, R163 ;  /* 0x000000a3c7077220 */ /* 0x000fe40000410000 */
[--C-:B------:R-:W-:Y:S02]  /*f670*/  FFMA.FTZ R208, R208, c[0x0][0x2d0], -R197.reuse ;  /* 0x0000b400d0d07a23 */ /* 0x100fe400000108c5 */
[--C-:B------:R-:W-:Y:S02]  /*f680*/  FFMA.FTZ R198, R37, c[0x0][0x2d0], -R197.reuse ;  /* 0x0000b40025c67a23 */ /* 0x100fe400000108c5 */
[--C-:B------:R-:W-:Y:S01]  /*f690*/  FFMA.FTZ R230, R230, c[0x0][0x2d0], -R197.reuse ;  /* 0x0000b400e6e67a23 */ /* 0x100fe200000108c5 */
[-C--:B-1----:R-:W-:Y:S02]  /*f6a0*/  HMMA.16816.F32 R4, R204, R20.reuse, R4 ;  /* 0x00000014cc04723c */ /* 0x082fe40000001804 */
[----:B------:R-:W-:Y:S03]  /*f6b0*/  MUFU.EX2 R163, R183 ;  /* 0x000000b700a37308 */ /* 0x000fe60000000800 */
[--C-:B------:R-:W-:Y:S02]  /*f6c0*/  FFMA.FTZ R200, R35, c[0x0][0x2d0], -R197.reuse ;  /* 0x0000b40023c87a23 */ /* 0x100fe400000108c5 */
[----:B------:R-:W-:Y:S01]  /*f6d0*/  FFMA.FTZ R197, R36, c[0x0][0x2d0], -R197 ;  /* 0x0000b40024c57a23 */ /* 0x000fe200000108c5 */
[C---:B------:R-:W-:Y:S01]  /*f6e0*/  HMMA.16816.F32 R8, R164.reuse, R20, R8 ;  /* 0x00000014a408723c */ /* 0x040fe20000001808 */
[----:B------:R-:W1:Y:S03]  /*f6f0*/  LDSM.16.MT88.4 R36, [R245] ;  /* 0x00000000f524783b */ /* 0x000e660000004200 */
[----:B------:R-:W-:Y:S01]  /*f700*/  FMUL.FTZ R19, R199, R159 ;  /* 0x0000009fc7137220 */ /* 0x000fe20000410000 */
[----:B------:R-:W-:Y:S01]  /*f710*/  MUFU.EX2 R162, R182 ;  /* 0x000000b600a27308 */ /* 0x000fe20000000800 */
[C---:B------:R-:W-:Y:S02]  /*f720*/  FMUL.FTZ R33, R201.reuse, R149 ;  /* 0x00000095c9217220 */ /* 0x040fe40000410000 */
[-C--:B------:R-:W-:Y:S04]  /*f730*/  HMMA.16816.F32 R12, R164, R22.reuse, R12 ;  /* 0x00000016a40c723c */ /* 0x080fe8000000180c */
[----:B------:R-:W-:Y:S02]  /*f740*/  FADD.FTZ R174, R16, R32 ;  /* 0x0000002010ae7221 */ /* 0x000fe40000010000 */
[C---:B------:R-:W-:Y:S01]  /*f750*/  FMUL.FTZ R16, R201.reuse, R156 ;  /* 0x0000009cc9107220 */ /* 0x040fe20000410000 */
[----:B------:R-:W-:Y:S01]  /*f760*/  MUFU.EX2 R230, R230 ;  /* 0x000000e600e67308 */ /* 0x000fe20000000800 */
[----:B------:R-:W-:Y:S04]  /*f770*/  FMUL.FTZ R17, R201, R157 ;  /* 0x0000009dc9117220 */ /* 0x000fe80000410000 */
[----:B------:R-:W-:Y:S02]  /*f780*/  FMUL.FTZ R18, R199, R158 ;  /* 0x0000009ec7127220 */ /* 0x000fe40000410000 */
[----:B------:R-:W-:Y:S02]  /*f790*/  FMUL.FTZ R32, R201, R148 ;  /* 0x00000094c9207220 */ /* 0x000fe40000410000 */
[C---:B------:R-:W-:Y:S01]  /*f7a0*/  FMUL.FTZ R34, R199.reuse, R150 ;  /* 0x00000096c7227220 */ /* 0x040fe20000410000 */
[----:B------:R-:W-:Y:S01]  /*f7b0*/  MUFU.EX2 R156, R178 ;  /* 0x000000b2009c7308 */ /* 0x000fe20000000800 */
[----:B------:R-:W-:Y:S01]  /*f7c0*/  FMUL.FTZ R35, R199, R151 ;  /* 0x00000097c7237220 */ /* 0x000fe20000410000 */
[C---:B------:R-:W-:Y:S01]  /*f7d0*/  HMMA.16816.F32 R16, R204.reuse, R22, R16 ;  /* 0x00000016cc10723c */ /* 0x040fe20000001810 */
[----:B------:R-:W-:Y:S03]  /*f7e0*/  LDSM.16.MT88.4 R148, [R244+0x800] ;  /* 0x00080000f494783b */ /* 0x000fe60000004200 */
[C---:B------:R-:W-:Y:S02]  /*f7f0*/  FMUL.FTZ R20, R201.reuse, R152 ;  /* 0x00000098c9147220 */ /* 0x040fe40000410000 */
[----:B------:R-:W-:Y:S02]  /*f800*/  FMUL.FTZ R21, R201, R153 ;  /* 0x00000099c9157220 */ /* 0x000fe40000410000 */
[C---:B------:R-:W-:Y:S01]  /*f810*/  FMUL.FTZ R23, R199.reuse, R155 ;  /* 0x0000009bc7177220 */ /* 0x040fe20000410000 */
[----:B------:R-:W2:Y:S03]  /*f820*/  MUFU.EX2 R152, R195 ;  /* 0x000000c300987308 */ /* 0x000ea60000000800 */
[----:B------:R-:W-:Y:S02]  /*f830*/  FMUL.FTZ R22, R199, R154 ;  /* 0x0000009ac7167220 */ /* 0x000fe40000410000 */
[C---:B------:R-:W-:Y:S02]  /*f840*/  FMUL.FTZ R48, R201.reuse, R140 ;  /* 0x0000008cc9307220 */ /* 0x040fe40000410000 */
[----:B------:R-:W-:Y:S02]  /*f850*/  FMUL.FTZ R49, R201, R141 ;  /* 0x0000008dc9317220 */ /* 0x000fe40000410000 */
[C---:B------:R-:W-:Y:S01]  /*f860*/  FMUL.FTZ R50, R199.reuse, R142 ;  /* 0x0000008ec7327220 */ /* 0x040fe20000410000 */
[-C--:B-1----:R-:W-:Y:S01]  /*f870*/  HMMA.16816.F32 R20, R204, R36.reuse, R20 ;  /* 0x00000024cc14723c */ /* 0x082fe20000001814 */
[----:B------:R-:W-:Y:S02]  /*f880*/  MUFU.EX2 R153, R187 ;  /* 0x000000bb00997308 */ /* 0x000fe40000000800 */
[----:B------:R-:W-:Y:S02]  /*f890*/  FMUL.FTZ R51, R199, R143 ;  /* 0x0000008fc7337220 */ /* 0x000fe40000410000 */
[----:B------:R-:W1:Y:S01]  /*f8a0*/  LDSM.16.MT88.4 R140, [R243] ;  /* 0x00000000f38c783b */ /* 0x000e620000004200 */
[C---:B------:R-:W-:Y:S02]  /*f8b0*/  FMUL.FTZ R64, R201.reuse, R132 ;  /* 0x00000084c9407220 */ /* 0x040fe40000410000 */
[C---:B------:R-:W-:Y:S03]  /*f8c0*/  HMMA.16816.F32 R24, R164.reuse, R36, R24 ;  /* 0x00000024a418723c */ /* 0x040fe60000001818 */
[----:B------:R-:W-:Y:S01]  /*f8d0*/  MUFU.EX2 R158, R193 ;  /* 0x000000c1009e7308 */ /* 0x000fe20000000800 */
[----:B------:R-:W-:Y:S02]  /*f8e0*/  FMUL.FTZ R65, R201, R133 ;  /* 0x00000085c9417220 */ /* 0x000fe40000410000 */
[----:B------:R-:W-:Y:S02]  /*f8f0*/  FMUL.FTZ R66, R199, R134 ;  /* 0x00000086c7427220 */ /* 0x000fe40000410000 */
[-C--:B------:R-:W-:Y:S04]  /*f900*/  HMMA.16816.F32 R28, R164, R38.reuse, R28 ;  /* 0x00000026a41c723c */ /* 0x080fe8000000181c */
[C---:B------:R-:W-:Y:S01]  /*f910*/  FMUL.FTZ R36, R201.reuse, R144 ;  /* 0x00000090c9247220 */ /* 0x040fe20000410000 */
[----:B------:R-:W-:Y:S01]  /*f920*/  MUFU.EX2 R155, R192 ;  /* 0x000000c0009b7308 */ /* 0x000fe20000000800 */
[----:B------:R-:W-:Y:S02]  /*f930*/  FMUL.FTZ R37, R201, R145 ;  /* 0x00000091c9257220 */ /* 0x000fe40000410000 */
[C---:B------:R-:W-:Y:S04]  /*f940*/  HMMA.16816.F32 R32, R204.reuse, R38, R32 ;  /* 0x00000026cc20723c */ /* 0x040fe80000001820 */
[C---:B------:R-:W-:Y:S02]  /*f950*/  FMUL.FTZ R67, R199.reuse, R135 ;  /* 0x00000087c7437220 */ /* 0x040fe40000410000 */
[----:B------:R-:W3:Y:S01]  /*f960*/  LDSM.16.MT88.4 R132, [R246+0x2000] ;  /* 0x00200000f684783b */ /* 0x000ee20000004200 */
[C---:B------:R-:W-:Y:S01]  /*f970*/  FMUL.FTZ R38, R199.reuse, R146 ;  /* 0x00000092c7267220 */ /* 0x040fe20000410000 */
[----:B------:R-:W-:Y:S01]  /*f980*/  MUFU.EX2 R157, R189 ;  /* 0x000000bd009d7308 */ /* 0x000fe20000000800 */
[C---:B------:R-:W-:Y:S03]  /*f990*/  FMUL.FTZ R39, R199.reuse, R147 ;  /* 0x00000093c7277220 */ /* 0x040fe60000410000 */
[C---:B------:R-:W-:Y:S02]  /*f9a0*/  FMUL.FTZ R70, R199.reuse, R70 ;  /* 0x00000046c7467220 */ /* 0x040fe40000410000 */
[----:B------:R-:W-:Y:S01]  /*f9b0*/  LDSM.16.MT88.4 R144, [R245+0x800] ;  /* 0x00080000f590783b */ /* 0x000fe20000004200 */
[C---:B------:R-:W-:Y:S01]  /*f9c0*/  FMUL.FTZ R71, R199.reuse, R71 ;  /* 0x00000047c7477220 */ /* 0x040fe20000410000 */
[-C--:B------:R-:W-:Y:S02]  /*f9d0*/  HMMA.16816.F32 R36, R204, R52.reuse, R36 ;  /* 0x00000034cc24723c */ /* 0x080fe40000001824 */
[----:B------:R-:W-:Y:S01]  /*f9e0*/  MUFU.EX2 R178, R181 ;  /* 0x000000b500b27308 */ /* 0x000fe20000000800 */
[C---:B------:R-:W-:Y:S02]  /*f9f0*/  FMUL.FTZ R82, R199.reuse, R82 ;  /* 0x00000052c7527220 */ /* 0x040fe40000410000 */
[C---:B------:R-:W-:Y:S02]  /*fa00*/  FMUL.FTZ R83, R199.reuse, R83 ;  /* 0x00000053c7537220 */ /* 0x040fe40000410000 */
[C---:B------:R-:W-:Y:S01]  /*fa10*/  FMUL.FTZ R86, R199.reuse, R86 ;  /* 0x00000056c7567220 */ /* 0x040fe20000410000 */
[C---:B------:R-:W-:Y:S04]  /*fa20*/  HMMA.16816.F32 R40, R164.reuse, R52, R40 ;  /* 0x00000034a428723c */ /* 0x040fe80000001828 */
[C---:B------:R-:W-:Y:S01]  /*fa30*/  FMUL.FTZ R87, R199.reuse, R87 ;  /* 0x00000057c7577220 */ /* 0x040fe20000410000 */
[----:B------:R-:W-:Y:S01]  /*fa40*/  MUFU.EX2 R227, R227 ;  /* 0x000000e300e37308 */ /* 0x000fe20000000800 */
[----:B------:R-:W-:Y:S02]  /*fa50*/  FMUL.FTZ R98, R199, R98 ;  /* 0x00000062c7627220 */ /* 0x000fe40000410000 */
[-C--:B------:R-:W-:Y:S04]  /*fa60*/  HMMA.16816.F32 R44, R164, R54.reuse, R44 ;  /* 0x00000036a42c723c */ /* 0x080fe8000000182c */
[C---:B------:R-:W-:Y:S02]  /*fa70*/  FMUL.FTZ R52, R201.reuse, R136 ;  /* 0x00000088c9347220 */ /* 0x040fe40000410000 */
[----:B------:R-:W-:Y:S01]  /*fa80*/  FMUL.FTZ R53, R201, R137 ;  /* 0x00000089c9357220 */ /* 0x000fe20000410000 */
[----:B------:R-:W-:Y:S01]  /*fa90*/  F2FP.PACK_AB R201, R215, R216 ;  /* 0x000000d8d7c9723e */ /* 0x000fe200000000ff */
[C---:B------:R-:W-:Y:S01]  /*faa0*/  HMMA.16816.F32 R48, R204.reuse, R54, R48 ;  /* 0x00000036cc30723c */ /* 0x040fe20000001830 */
[----:B------:R-:W4:Y:S03]  /*fab0*/  MUFU.EX2 R136, R160 ;  /* 0x000000a000887308 */ /* 0x000f260000000800 */
[C---:B------:R-:W-:Y:S02]  /*fac0*/  FMUL.FTZ R99, R199.reuse, R99 ;  /* 0x00000063c7637220 */ /* 0x040fe40000410000 */
[C---:B------:R-:W-:Y:S02]  /*fad0*/  FMUL.FTZ R102, R199.reuse, R102 ;  /* 0x00000066c7667220 */ /* 0x040fe40000410000 */
[C---:B------:R-:W-:Y:S03]  /*fae0*/  FMUL.FTZ R54, R199.reuse, R138 ;  /* 0x0000008ac7367220 */ /* 0x040fe60000410000 */
[----:B------:R-:W-:Y:S01]  /*faf0*/  MUFU.EX2 R138, R219 ;  /* 0x000000db008a7308 */ /* 0x000fe20000000800 */
[C---:B------:R-:W-:Y:S02]  /*fb00*/  FMUL.FTZ R55, R199.reuse, R139 ;  /* 0x0000008bc7377220 */ /* 0x040fe40000410000 */
[C---:B------:R-:W-:Y:S02]  /*fb10*/  FMUL.FTZ R103, R199.reuse, R103 ;  /* 0x00000067c7677220 */ /* 0x040fe40000410000 */
[C---:B------:R-:W-:Y:S02]  /*fb20*/  FMUL.FTZ R114, R199.reuse, R114 ;  /* 0x00000072c7727220 */ /* 0x040fe40000410000 */
[----:B------:R-:W-:Y:S01]  /*fb30*/  FMUL.FTZ R115, R199, R115 ;  /* 0x00000073c7737220 */ /* 0x000fe20000410000 */
[-C--:B-1----:R-:W-:Y:S02]  /*fb40*/  HMMA.16816.F32 R52, R204, R140.reuse, R52 ;  /* 0x0000008ccc34723c */ /* 0x082fe40000001834 */
[----:B------:R1:W-:Y:S01]  /*fb50*/  MUFU.EX2 R137, R203 ;  /* 0x000000cb00897308 */ /* 0x0003e20000000800 */
[----:B------:R-:W-:Y:S02]  /*fb60*/  FADD.FTZ R170, R172, R170 ;  /* 0x000000aaacaa7221 */ /* 0x000fe40000010000 */
[----:B------:R-:W-:Y:S02]  /*fb70*/  FADD.FTZ R174, R173, R174 ;  /* 0x000000aeadae7221 */ /* 0x000fe40000010000 */
[C---:B------:R-:W-:Y:S01]  /*fb80*/  FMUL.FTZ R118, R199.reuse, R118 ;  /* 0x00000076c7767220 */ /* 0x040fe20000410000 */
[C---:B------:R-:W-:Y:S04]  /*fb90*/  HMMA.16816.F32 R56, R164.reuse, R140, R56 ;  /* 0x0000008ca438723c */ /* 0x040fe80000001838 */
[----:B--2---:R-:W-:Y:S01]  /*fba0*/  FADD.FTZ R174, R152, R174 ;  /* 0x000000ae98ae7221 */ /* 0x004fe20000010000 */
[----:B------:R-:W-:Y:S01]  /*fbb0*/  MUFU.EX2 R160, R186 ;  /* 0x000000ba00a07308 */ /* 0x000fe20000000800 */
[C---:B------:R-:W-:Y:S02]  /*fbc0*/  FMUL.FTZ R119, R199.reuse, R119 ;  /* 0x00000077c7777220 */ /* 0x040fe40000410000 */
[-C--:B------:R-:W-:Y:S04]  /*fbd0*/  HMMA.16816.F32 R60, R164, R142.reuse, R60 ;  /* 0x0000008ea43c723c */ /* 0x080fe8000000183c */
[----:B----4-:R-:W-:Y:S02]  /*fbe0*/  FADD.FTZ R154, R136, R222 ;  /* 0x000000de889a7221 */ /* 0x010fe40000010000 */
[----:B------:R-:W-:Y:S01]  /*fbf0*/  FMUL.FTZ R130, R199, R130 ;  /* 0x00000082c7827220 */ /* 0x000fe20000410000 */
[----:B------:R-:W-:Y:S01]  /*fc00*/  MUFU.EX2 R172, R188 ;  /* 0x000000bc00ac7308 */ /* 0x000fe20000000800 */
[C---:B------:R-:W-:Y:S01]  /*fc10*/  HMMA.16816.F32 R64, R204.reuse, R142, R64 ;  /* 0x0000008ecc40723c */ /* 0x040fe20000001840 */
[----:B------:R-:W-:Y:S03]  /*fc20*/  LDSM.16.MT88.4 R140, [R246+0x800] ;  /* 0x00080000f68c783b */ /* 0x000fe60000004200 */
[----:B-1----:R-:W-:Y:S01]  /*fc30*/  F2FP.PACK_AB R203, R213, R214 ;  /* 0x000000d6d5cb723e */ /* 0x002fe200000000ff */
[----:B------:R-:W-:Y:S02]  /*fc40*/  FMUL.FTZ R131, R199, R131 ;  /* 0x00000083c7837220 */ /* 0x000fe40000410000 */
[----:B------:R-:W-:Y:S01]  /*fc50*/  FADD.FTZ R202, R175, R202 ;  /* 0x000000caafca7221 */ /* 0x000fe20000010000 */
[-C--:B---3--:R-:W-:Y:S01]  /*fc60*/  HMMA.16816.F32 R68, R204, R132.reuse, R68 ;  /* 0x00000084cc44723c */ /* 0x088fe20000001844 */
[----:B------:R-:W-:Y:S03]  /*fc70*/  MUFU.EX2 R175, R185 ;  /* 0x000000b900af7308 */ /* 0x000fe60000000800 */
[----:B------:R-:W-:Y:S04]  /*fc80*/  FADD.FTZ R171, R171, R202 ;  /* 0x000000caabab7221 */ /* 0x000fe80000010000 */
[C---:B------:R-:W-:Y:S03]  /*fc90*/  HMMA.16816.F32 R72, R164.reuse, R132, R72 ;  /* 0x00000084a448723c */ /* 0x040fe60000001848 */
[----:B------:R-:W-:Y:S01]  /*fca0*/  MUFU.EX2 R199, R184 ;  /* 0x000000b800c77308 */ /* 0x000fe20000000800 */
[----:B------:R-:W-:Y:S04]  /*fcb0*/  FADD.FTZ R171, R168, R171 ;  /* 0x000000aba8ab7221 */ /* 0x000fe80000010000 */
[-C--:B------:R-:W-:Y:S04]  /*fcc0*/  HMMA.16816.F32 R76, R164, R134.reuse, R76 ;  /* 0x00000086a44c723c */ /* 0x080fe8000000184c */
[----:B------:R-:W-:Y:S01]  /*fcd0*/  FADD.FTZ R171, R163, R171 ;  /* 0x000000aba3ab7221 */ /* 0x000fe20000010000 */
[----:B------:R-:W-:Y:S03]  /*fce0*/  MUFU.EX2 R202, R218 ;  /* 0x000000da00ca7308 */ /* 0x000fe60000000800 */
[C---:B------:R-:W-:Y:S01]  /*fcf0*/  HMMA.16816.F32 R80, R204.reuse, R134, R80 ;  /* 0x00000086cc50723c */ /* 0x040fe20000001850 */
[----:B------:R-:W1:Y:S06]  /*fd00*/  LDSM.16.MT88.4 R132, [R245+0x2000] ;  /* 0x00200000f584783b */ /* 0x000e6c0000004200 */
[----:B------:R-:W-:Y:S10]  /*fd10*/  MUFU.EX2 R218, R210 ;  /* 0x000000d200da7308 */ /* 0x000ff40000000800 */
[----:B------:R-:W-:Y:S10]  /*fd20*/  MUFU.EX2 R168, R217 ;  /* 0x000000d900a87308 */ /* 0x000ff40000000800 */
[----:B------:R-:W-:Y:S10]  /*fd30*/  MUFU.EX2 R217, R211 ;  /* 0x000000d300d97308 */ /* 0x000ff40000000800 */
[----:B------:R-:W2:Y:S01]  /*fd40*/  MUFU.EX2 R139, R220 ;  /* 0x000000dc008b7308 */ /* 0x000ea20000000800 */
[-C--:B-1----:R-:W-:Y:S09]  /*fd50*/  HMMA.16816.F32 R84, R204, R132.reuse, R84 ;  /* 0x00000084cc54723c */ /* 0x082ff20000001854 */
[----:B------:R-:W-:Y:S01]  /*fd60*/  MUFU.EX2 R220, R191 ;  /* 0x000000bf00dc7308 */ /* 0x000fe20000000800 */
[C---:B------:R-:W-:Y:S08]  /*fd70*/  HMMA.16816.F32 R88, R164.reuse, R132, R88 ;  /* 0x00000084a458723c */ /* 0x040ff00000001858 */
[-C--:B------:R-:W-:Y:S01]  /*fd80*/  HMMA.16816.F32 R92, R164, R134.reuse, R92 ;  /* 0x00000086a45c723c */ /* 0x080fe2000000185c */
[----:B------:R-:W1:Y:S03]  /*fd90*/  MUFU.EX2 R219, R190 ;  /* 0x000000be00db7308 */ /* 0x000e660000000800 */
[C---:B--2---:R-:W-:Y:S01]  /*fda0*/  F2FP.PACK_AB R136, R139.reuse, R136 ;  /* 0x000000888b88723e */ /* 0x044fe200000000ff */
[----:B------:R-:W-:Y:S03]  /*fdb0*/  FADD.FTZ R154, R139, R154 ;  /* 0x0000009a8b9a7221 */ /* 0x000fe60000010000 */
[C---:B------:R-:W-:Y:S01]  /*fdc0*/  HMMA.16816.F32 R96, R204.reuse, R134, R96 ;  /* 0x00000086cc60723c */ /* 0x040fe20000001860 */
[----:B------:R-:W2:Y:S02]  /*fdd0*/  LDSM.16.MT88.4 R132, [R244+0x2000] ;  /* 0x00200000f484783b */ /* 0x000ea40000004200 */
[----:B------:R-:W3:Y:S01]  /*fde0*/  MUFU.EX2 R222, R179 ;  /* 0x000000b300de7308 */ /* 0x000ee20000000800 */
[----:B------:R-:W-:Y:S01]  /*fdf0*/  FADD.FTZ R154, R138, R154 ;  /* 0x0000009a8a9a7221 */ /* 0x000fe20000010000 */
[C---:B------:R-:W-:Y:S03]  /*fe00*/  F2FP.PACK_AB R138, R137.reuse, R138 ;  /* 0x0000008a898a723e */ /* 0x040fe600000000ff */
[----:B------:R-:W-:Y:S01]  /*fe10*/  FADD.FTZ R154, R137, R154 ;  /* 0x0000009a899a7221 */ /* 0x000fe20000010000 */
[----:B------:R-:W-:Y:S04]  /*fe20*/  F2FP.PACK_AB R137, R161, R152 ;  /* 0x00000098a189723e */ /* 0x000fe800000000ff */
[----:B------:R-:W-:Y:S01]  /*fe30*/  MUFU.EX2 R173, R180 ;  /* 0x000000b400ad7308 */ /* 0x000fe20000000800 */
[----:B-1----:R-:W-:Y:S09]  /*fe40*/  F2FP.PACK_AB R139, R219, R220 ;  /* 0x000000dcdb8b723e */ /* 0x002ff200000000ff */
[----:B------:R-:W-:Y:S10]  /*fe50*/  MUFU.EX2 R179, R200 ;  /* 0x000000c800b37308 */ /* 0x000ff40000000800 */
[----:B------:R-:W-:Y:S01]  /*fe60*/  MUFU.EX2 R198, R198 ;  /* 0x000000c600c67308 */ /* 0x000fe20000000800 */
[-C--:B--2---:R-:W-:Y:S09]  /*fe70*/  HMMA.16816.F32 R100, R204, R132.reuse, R100 ;  /* 0x00000084cc64723c */ /* 0x084ff20000001864 */
[----:B------:R-:W1:Y:S01]  /*fe80*/  MUFU.EX2 R197, R197 ;  /* 0x000000c500c57308 */ /* 0x000e620000000800 */
[C---:B------:R-:W-:Y:S08]  /*fe90*/  HMMA.16816.F32 R104, R164.reuse, R132, R104 ;  /* 0x00000084a468723c */ /* 0x040ff00000001868 */
[-C--:B------:R-:W-:Y:S08]  /*fea0*/  HMMA.16816.F32 R108, R164, R134.reuse, R108 ;  /* 0x00000086a46c723c */ /* 0x080ff0000000186c */
[C---:B------:R-:W-:Y:S01]  /*feb0*/  HMMA.16816.F32 R112, R204.reuse, R134, R112 ;  /* 0x00000086cc70723c */ /* 0x040fe20000001870 */
[----:B------:R-:W2:Y:S07]  /*fec0*/  LDSM.16.MT88.4 R132, [R243+0x2000] ;  /* 0x00200000f384783b */ /* 0x000eae0000004200 */
[-C--:B--2---:R-:W-:Y:S08]  /*fed0*/  HMMA.16816.F32 R116, R204, R132.reuse, R116 ;  /* 0x00000084cc74723c */ /* 0x084ff00000001874 */
[C---:B------:R-:W-:Y:S07]  /*fee0*/  HMMA.16816.F32 R120, R164.reuse, R132, R120 ;  /* 0x00000084a478723c */ /* 0x040fee0000001878 */
[----:B------:R-:W-:Y:S01]  /*fef0*/  F2FP.PACK_AB R132, R160, R153 ;  /* 0x00000099a084723e */ /* 0x000fe200000000ff */
[-C--:B------:R-:W-:Y:S01]  /*ff00*/  HMMA.16816.F32 R124, R164, R134.reuse, R124 ;  /* 0x00000086a47c723c */ /* 0x080fe2000000187c */
[----:B------:R-:W-:Y:S03]  /*ff10*/  MUFU.EX2 R166, R224 ;  /* 0x000000e000a67308 */ /* 0x000fe60000000800 */
[----:B------:R-:W-:Y:S03]  /*ff20*/  F2FP.PACK_AB R133, R162, R163 ;  /* 0x000000a3a285723e */ /* 0x000fe600000000ff */
[----:B------:R-:W-:Y:S01]  /*ff30*/  FADD.FTZ R165, R169, R170 ;  /* 0x000000aaa9a57221 */ /* 0x000fe20000010000 */
[----:B------:R-:W-:Y:S03]  /*ff40*/  HMMA.16816.F32 R128, R204, R134, R128 ;  /* 0x00000086cc80723c */ /* 0x000fe60000001880 */
[----:B------:R-:W2:Y:S01]  /*ff50*/  MUFU.EX2 R224, R208 ;  /* 0x000000d000e07308 */ /* 0x000ea20000000800 */
[----:B------:R-:W-:Y:S03]  /*ff60*/  FADD.FTZ R165, R153, R165 ;  /* 0x000000a599a57221 */ /* 0x000fe60000010000 */
[----:B------:R-:W-:Y:S01]  /*ff70*/  F2FP.PACK_AB R134, R223, R226 ;  /* 0x000000e2df86723e */ /* 0x000fe200000000ff */
[-C--:B------:R-:W-:Y:S05]  /*ff80*/  HMMA.16816.F32 R4, R136, R140.reuse, R4 ;  /* 0x0000008c8804723c */ /* 0x080fea0000001804 */
[----:B---3--:R-:W-:Y:S01]  /*ff90*/  F2FP.PACK_AB R135, R222, R225 ;  /* 0x000000e1de87723e */ /* 0x008fe200000000ff */
[----:B------:R-:W3:Y:S01]  /*ffa0*/  MUFU.EX2 R167, R221 ;  /* 0x000000dd00a77308 */ /* 0x000ee20000000800 */
[----:B------:R-:W-:Y:S02]  /*ffb0*/  F2FP.PACK_AB R204, R217, R212 ;  /* 0x000000d4d9cc723e */ /* 0x000fe400000000ff */
[----:B-1----:R-:W-:Y:S03]  /*ffc0*/  F2FP.PACK_AB R207, R197, R198 ;  /* 0x000000c6c5cf723e */ /* 0x002fe600000000ff */
[C---:B------:R-:W-:Y:S04]  /*ffd0*/  HMMA.16816.F32 R8, R132.reuse, R140, R8 ;  /* 0x0000008c8408723c */ /* 0x040fe80000001808 */
[----:B------:R1:W4:Y:S01]  /*ffe0*/  MUFU.EX2 R221, R209 ;  /* 0x000000d100dd7308 */ /* 0x0003220000000800 */
[----:B--2---:R-:W-:Y:S03]  /*fff0*/  F2FP.PACK_AB R205, R179, R224 ;  /* 0x000000e0b3cd723e */ /* 0x004fe600000000ff */
[-C--:B------:R-:W-:Y:S08]  /*10000*/  HMMA.16816.F32 R12, R132, R142.reuse, R12 ;  /* 0x0000008e840c723c */ /* 0x080ff0000000180c */
[C---:B------:R-:W-:Y:S01]  /*10010*/  HMMA.16816.F32 R16, R136.reuse, R142, R16 ;  /* 0x0000008e8810723c */ /* 0x040fe20000001810 */
[----:B------:R-:W2:Y:S03]  /*10020*/  LDSM.16.MT88.4 R140, [R243+0x800] ;  /* 0x00080000f38c783b */ /* 0x000ea60000004200 */
[----:B---3--:R-:W-:Y:S04]  /*10030*/  F2FP.PACK_AB R200, R167, R166 ;  /* 0x000000a6a7c8723e */ /* 0x008fe800000000ff */
[-C--:B------:R-:W-:Y:S01]  /*10040*/  HMMA.16816.F32 R20, R136, R144.reuse, R20 ;  /* 0x000000908814723c */ /* 0x080fe20000001814 */
[----:B-1----:R-:W-:Y:S03]  /*10050*/  LDSM.16.MT88.4 R208, [R246+0x3800] ;  /* 0x00380000f6d0783b */ /* 0x002fe60000004200 */
[----:B----4-:R-:W-:Y:S04]  /*10060*/  F2FP.PACK_AB R206, R221, R218 ;  /* 0x000000daddce723e */ /* 0x010fe800000000ff */
        /* <DEDUP_REMOVED lines=14> */
[-C--:B-1----:R-:W-:Y:S08]  /*10150*/  HMMA.16816.F32 R68, R136, R144.reuse, R68 ;  /* 0x000000908844723c */ /* 0x082ff00000001844 */
[C---:B------:R-:W-:Y:S08]  /*10160*/  HMMA.16816.F32 R72, R132.reuse, R144, R72 ;  /* 0x000000908448723c */ /* 0x040ff00000001848 */
[-C--:B------:R-:W-:Y:S08]  /*10170*/  HMMA.16816.F32 R76, R132, R146.reuse, R76 ;  /* 0x00000092844c723c */ /* 0x080ff0000000184c */
[C---:B------:R-:W-:Y:S01]  /*10180*/  HMMA.16816.F32 R80, R136.reuse, R146, R80 ;  /* 0x000000928850723c */ /* 0x040fe20000001850 */
[----:B------:R-:W1:Y:S07]  /*10190*/  LDSM.16.MT88.4 R144, [R243+0x2800] ;  /* 0x00280000f390783b */ /* 0x000e6e0000004200 */
[-C--:B---3--:R-:W-:Y:S08]  /*101a0*/  HMMA.16816.F32 R84, R136, R148.reuse, R84 ;  /* 0x000000948854723c */ /* 0x088ff00000001854 */
        /* <DEDUP_REMOVED lines=25> */
[-C--:B---3--:R-:W-:Y:S01]  /*10340*/  HMMA.16816.F32 R4, R132, R148.reuse, R4 ;  /* 0x000000948404723c */ /* 0x088fe20000001804 */
[----:B------:R-:W1:Y:S04]  /*10350*/  LDSM.16.MT88.4 R144, [R244+0x1000] ;  /* 0x00100000f490783b */ /* 0x000e680000004200 */
[----:B------:R-:W-:Y:S02]  /*10360*/  F2FP.PACK_AB R137, R229, R230 ;  /* 0x000000e6e589723e */ /* 0x000fe400000000ff */
[----:B------:R-:W-:Y:S02]  /*10370*/  F2FP.PACK_AB R139, R227, R228 ;  /* 0x000000e4e38b723e */ /* 0x000fe400000000ff */
[----:B------:R-:W-:Y:S05]  /*10380*/  LDSM.16.MT88.4 R156, [R245+0x3000] ;  /* 0x00300000f59c783b */ /* 0x000fea0000004200 */
        /* <DEDUP_REMOVED lines=45> */
[----:B--2---:R-:W-:Y:S02]  /*10660*/  FADD.FTZ R136, R160, R165 ;  /* 0x000000a5a0887221 */ /* 0x004fe40000010000 */
[-C--:B---3--:R-:W-:Y:S05]  /*10670*/  HMMA.16816.F32 R160, R200, R156.reuse, R4 ;  /* 0x0000009cc8a0723c */ /* 0x088fea0000001804 */
        /* <DEDUP_REMOVED lines=66> */
[C---:B------:R-:W-:Y:S08]  /*10aa0*/  HMMA.16816.F32 R96, R200.reuse, R6, R96 ;  /* 0x00000006c860723c */ /* 0x040ff00000001860 */
[-C--:B---3--:R-:W-:Y:S08]  /*10ab0*/  HMMA.16816.F32 R100, R200, R8.reuse, R100 ;  /* 0x00000008c864723c */ /* 0x088ff00000001864 */
        /* <DEDUP_REMOVED lines=11> */
[C---:B--2---:R-:W-:Y:S01]  /*10b70*/  ISETP.GT.AND P0, PT, R4.reuse, R5, PT ;  /* 0x000000050400720c */ /* 0x044fe20003f04270 */
[----:B------:R-:W-:Y:S01]  /*10b80*/  FADD.FTZ R5, R213, R220 ;  /* 0x000000dcd5057221 */ /* 0x000fe20000010000 */
[----:B------:R-:W-:Y:S04]  /*10b90*/  IADD3 R4, R4, -0x1, RZ ;  /* 0xffffffff04047810 */ /* 0x000fe80007ffe0ff */
[----:B------:R1:W-:Y:S04]  /*10ba0*/  STL [R1+0xe4], R5 ;  /* 0x0000e40501007387 */ /* 0x0003e80000100800 */
[----:B------:R1:W-:Y:S03]  /*10bb0*/  STL [R1+0xe8], R4 ;  /* 0x0000e80401007387 */ /* 0x0003e60000100800 */
[----:B-1----:R-:W-:-:S05]  /*10bc0*/  @P0 BRA `(.L_x_1255) ;  /* 0xffffb8b000000947 */ /* 0x002fca000383ffff */
.L_x_1248:
[----:B------:R-:W-:Y:S05]  /*10bd0*/  BRA.DIV ~URZ, `(.L_x_1256) ;  /* 0x000067a27f007947 */ /* 0x000fea000b800000 */
[----:B------:R-:W2:Y:S04]  /*10be0*/  LDL R4, [R1+0xe0] ;  /* 0x0000e00001047983 */ /* 0x000ea80000100800 */
[----:B--2---:R1:W2:Y:S02]  /*10bf0*/  SHFL.BFLY PT, R10, R4, 0x2, 0x1f ;  /* 0x0c401f00040a7f89 */ /* 0x0042a400000e0000 */
.L_x_1300:
[----:B-1----:R-:W3:Y:S02]  /*10c00*/  LDL.LU R4, [R1+0xe0] ;  /* 0x0000e00001047983 */ /* 0x002ee40000300800 */
[----:B--23--:R-:W-:Y:S01]  /*10c10*/  FADD.FTZ R10, R10, R4 ;  /* 0x000000040a0a7221 */ /* 0x00cfe20000010000 */
[----:B------:R-:W-:Y:S05]  /*10c20*/  BRA.DIV ~URZ, `(.L_x_1257) ;  /* 0x000067b27f007947 */ /* 0x000fea000b800000 */
[----:B------:R-:W2:Y:S04]  /*10c30*/  LDL.LU R6, [R1+0xe4] ;  /* 0x0000e40001067983 */ /* 0x000ea80000300800 */
[----:B------:R-:W1:Y:S04]  /*10c40*/  SHFL.BFLY PT, R5, R203, 0x2, 0x1f ;  /* 0x0c401f00cb057f89 */ /* 0x000e6800000e0000 */
[----:B------:R-:W3:Y:S01]  /*10c50*/  SHFL.BFLY PT, R4, R202, 0x2, 0x1f ;  /* 0x0c401f00ca047f89 */ /* 0x000ee200000e0000 */
[----:B-1----:R-:W-:-:S02]  /*10c60*/  FADD.FTZ R203, R5, R203 ;  /* 0x000000cb05cb7221 */ /* 0x002fc40000010000 */
[----:B---3--:R-:W-:-:S03]  /*10c70*/  FADD.FTZ R202, R4, R202 ;  /* 0x000000ca04ca7221 */ /* 0x008fc60000010000 */
[----:B------:R-:W1:Y:S04]  /*10c80*/  SHFL.BFLY PT, R8, R203, 0x1, 0x1f ;  /* 0x0c201f00cb087f89 */ /* 0x000e6800000e0000 */
[----:B------:R-:W-:Y:S01]  /*10c90*/  SHFL.BFLY PT, R4, R202, 0x1, 0x1f ;  /* 0x0c201f00ca047f89 */ /* 0x000fe200000e0000 */
[----:B-1----:R-:W-:-:S03]  /*10ca0*/  FADD.FTZ R8, R203, R8 ;  /* 0x00000008cb087221 */ /* 0x002fc60000010000 */
[----:B--2---:R-:W1:Y:S02]  /*10cb0*/  SHFL.BFLY PT, R9, R6, 0x2, 0x1f ;  /* 0x0c401f0006097f89 */ /* 0x004e6400000e0000 */
[----:B-1----:R-:W-:Y:S02]  /*10cc0*/  FADD.FTZ R9, R9, R6 ;  /* 0x0000000609097221 */ /* 0x002fe40000010000 */
[----:B------:R-:W1:Y:S04]  /*10cd0*/  SHFL.BFLY PT, R6, R10, 0x1, 0x1f ;  /* 0x0c201f000a067f89 */ /* 0x000e6800000e0000 */
[----:B------:R-:W2:Y:S01]  /*10ce0*/  SHFL.BFLY PT, R5, R9, 0x1, 0x1f ;  /* 0x0c201f0009057f89 */ /* 0x000ea200000e0000 */
[----:B-1----:R-:W-:Y:S02]  /*10cf0*/  FADD.FTZ R10, R10, R6 ;  /* 0x000000060a0a7221 */ /* 0x002fe40000010000 */
[----:B--2---:R-:W-:-:S05]  /*10d00*/  FADD.FTZ R9, R9, R5 ;  /* 0x0000000509097221 */ /* 0x004fca0000010000 */
.L_x_1301:
[----:B------:R-:W-:Y:S01]  /*10d10*/  FSETP.NE.FTZ.AND P2, PT, R9, RZ, PT ;  /* 0x000000ff0900720b */ /* 0x000fe20003f55000 */
[----:B------:R-:W-:Y:S01]  /*10d20*/  FADD.FTZ R4, R4, R202 ;  /* 0x000000ca04047221 */ /* 0x000fe20000010000 */
[----:B------:R-:W-:-:S02]  /*10d30*/  FSETP.NE.FTZ.AND P3, PT, R10, RZ, PT ;  /* 0x000000ff0a00720b */ /* 0x000fc40003f75000 */
[----:B------:R-:W-:Y:S02]  /*10d40*/  MOV R5, RZ ;  /* 0x000000ff00057202 */ /* 0x000fe40000000f00 */
[----:B------:R-:W-:Y:S02]  /*10d50*/  MOV R6, RZ ;  /* 0x000000ff00067202 */ /* 0x000fe40000000f00 */
[----:B------:R-:W-:Y:S02]  /*10d60*/  FSETP.NE.FTZ.AND P1, PT, R8, RZ, PT ;  /* 0x000000ff0800720b */ /* 0x000fe40003f35000 */
[----:B------:R-:W-:Y:S02]  /*10d70*/  FSETP.NE.FTZ.AND P0, PT, R4, RZ, PT ;  /* 0x000000ff0400720b */ /* 0x000fe40003f15000 */
[----:B------:R-:W-:Y:S01]  /*10d80*/  MOV R12, 0xff800000 ;  /* 0xff800000000c7802 */ /* 0x000fe20000000f00 */
[----:B------:R-:W1:Y:S01]  /*10d90*/  @P2 MUFU.RCP R5, R9 ;  /* 0x0000000900052308 */ /* 0x000e620000001000 */
[----:B------:R-:W-:-:S02]  /*10da0*/  @P2 MOV R13, 0x3f317218 ;  /* 0x3f317218000d2802 */ /* 0x000fc40000000f00 */
[----:B------:R-:W-:Y:S02]  /*10db0*/  @P3 MOV R14, 0x3f317218 ;  /* 0x3f317218000e3802 */ /* 0x000fe40000000f00 */
[----:B------:R-:W-:Y:S01]  /*10dc0*/  MOV R11, 0xff800000 ;  /* 0xff800000000b7802 */ /* 0x000fe20000000f00 */
[----:B------:R-:W-:Y:S02]  /*10dd0*/  @P2 FMUL.FTZ R13, R13, c[0x0][0x2d0] ;  /* 0x0000b4000d0d2a20 */ /* 0x000fe40000410000 */
[----:B------:R-:W2:Y:S01]  /*10de0*/  @P3 MUFU.RCP R6, R10 ;  /* 0x0000000a00063308 */ /* 0x000ea20000001000 */
[----:B------:R-:W-:Y:S02]  /*10df0*/  @P3 FMUL.FTZ R14, R14, c[0x0][0x2d0] ;  /* 0x0000b4000e0e3a20 */ /* 0x000fe40000410000 */
[----:B-1----:R-:W-:-:S05]  /*10e00*/  FMUL.FTZ R162, R5, R162 ;  /* 0x000000a205a27220 */ /* 0x002fca0000410000 */
[----:B------:R1:W3:Y:S01]  /*10e10*/  @P3 MUFU.LG2 R7, R10 ;  /* 0x0000000a00073308 */ /* 0x0002e20000000c00 */
[C---:B------:R-:W-:Y:S02]  /*10e20*/  FMUL.FTZ R163, R5.reuse, R163 ;  /* 0x000000a305a37220 */ /* 0x040fe40000410000 */
[C---:B------:R-:W-:Y:S02]  /*10e30*/  FMUL.FTZ R158, R5.reuse, R158 ;  /* 0x0000009e059e7220 */ /* 0x040fe40000410000 */
[C---:B------:R-:W-:Y:S02]  /*10e40*/  FMUL.FTZ R159, R5.reuse, R159 ;  /* 0x0000009f059f7220 */ /* 0x040fe40000410000 */
[C---:B------:R-:W-:Y:S01]  /*10e50*/  FMUL.FTZ R154, R5.reuse, R154 ;  /* 0x0000009a059a7220 */ /* 0x040fe20000410000 */
[----:B------:R-:W4:Y:S01]  /*10e60*/  @P2 MUFU.LG2 R9, R9 ;  /* 0x0000000900092308 */ /* 0x000f220000000c00 */
[C---:B------:R-:W-:Y:S02]  /*10e70*/  FMUL.FTZ R155, R5.reuse, R155 ;  /* 0x0000009b059b7220 */ /* 0x040fe40000410000 */
[----:B------:R-:W-:-:S02]  /*10e80*/  FMUL.FTZ R150, R5, R150 ;  /* 0x0000009605967220 */ /* 0x000fc40000410000 */
[C---:B------:R-:W-:Y:S02]  /*10e90*/  FMUL.FTZ R151, R5.reuse, R151 ;  /* 0x0000009705977220 */ /* 0x040fe40000410000 */
[C---:B------:R-:W-:Y:S01]  /*10ea0*/  FMUL.FTZ R146, R5.reuse, R146 ;  /* 0x0000009205927220 */ /* 0x040fe20000410000 */
[----:B-1----:R-:W-:Y:S01]  /*10eb0*/  MOV R10, 0xff800000 ;  /* 0xff800000000a7802 */ /* 0x002fe20000000f00 */
        /* <DEDUP_REMOVED lines=56> */
[----:B------:R-:W-:Y:S01]  /*11240*/  MOV R6, RZ ;  /* 0x000000ff00067202 */ /* 0x000fe20000000f00 */
[----:B------:R-:W-:Y:S01]  /*11250*/  @P1 FMUL.FTZ R15, R5, c[0x0][0x2d0] ;  /* 0x0000b400050f1a20 */ /* 0x000fe20000410000 */
[----:B------:R-:W-:Y:S01]  /*11260*/  MOV R5, RZ ;  /* 0x000000ff00057202 */ /* 0x000fe20000000f00 */
[----:B---3--:R-:W-:Y:S02]  /*11270*/  @P3 FMUL.FTZ R7, R7, 0.69314718246459960938 ;  /* 0x3f31721807073820 */ /* 0x008fe40000410000 */
[----:B----4-:R-:W-:Y:S01]  /*11280*/  @P2 FMUL.FTZ R9, R9, 0.69314718246459960938 ;  /* 0x3f31721809092820 */ /* 0x010fe20000410000 */
[----:B------:R-:W1:Y:S01]  /*11290*/  @P1 MUFU.RCP R6, R8 ;  /* 0x0000000800061308 */ /* 0x000e620000001000 */
[----:B------:R-:W-:Y:S01]  /*112a0*/  @P3 FFMA.FTZ R10, R14, R3, R7 ;  /* 0x000000030e0a3223 */ /* 0x000fe20000010007 */
[----:B------:R-:W-:Y:S01]  /*112b0*/  @P0 MOV R3, 0x3f317218 ;  /* 0x3f31721800030802 */ /* 0x000fe20000000f00 */
[----:B------:R-:W-:Y:S01]  /*112c0*/  @P2 FFMA.FTZ R11, R13, R2, R9 ;  /* 0x000000020d0b2223 */ /* 0x000fe20000010009 */
[----:B------:R-:W-:-:S03]  /*112d0*/  MOV R2, 0x1 ;  /* 0x0000000100027802 */ /* 0x000fc60000000f00 */
[----:B------:R-:W-:Y:S01]  /*112e0*/  @P0 FMUL.FTZ R3, R3, c[0x0][0x2d0] ;  /* 0x0000b40003030a20 */ /* 0x000fe20000410000 */
[----:B------:R-:W2:Y:S08]  /*112f0*/  @P1 MUFU.LG2 R8, R8 ;  /* 0x0000000800081308 */ /* 0x000eb00000000c00 */
[----:B------:R-:W-:Y:S01]  /*11300*/  @P0 MUFU.RCP R5, R4 ;  /* 0x0000000400050308 */ /* 0x000fe20000001000 */
[----:B-1----:R-:W-:-:S02]  /*11310*/  FMUL.FTZ R164, R6, R164 ;  /* 0x000000a406a47220 */ /* 0x002fc40000410000 */
[C---:B------:R-:W-:Y:S02]  /*11320*/  FMUL.FTZ R165, R6.reuse, R165 ;  /* 0x000000a506a57220 */ /* 0x040fe40000410000 */
[C---:B------:R-:W-:Y:S02]  /*11330*/  FMUL.FTZ R168, R6.reuse, R168 ;  /* 0x000000a806a87220 */ /* 0x040fe40000410000 */
[----:B------:R-:W-:Y:S01]  /*11340*/  FMUL.FTZ R169, R6, R169 ;  /* 0x000000a906a97220 */ /* 0x000fe20000410000 */
[----:B------:R-:W1:Y:S01]  /*11350*/  @P0 MUFU.LG2 R4, R4 ;  /* 0x0000000400040308 */ /* 0x000e620000000c00 */
[----:B--2---:R-:W-:Y:S02]  /*11360*/  @P1 FMUL.FTZ R8, R8, 0.69314718246459960938 ;  /* 0x3f31721808081820 */ /* 0x004fe40000410000 */
[C---:B------:R-:W-:Y:S02]  /*11370*/  FMUL.FTZ R172, R6.reuse, R172 ;  /* 0x000000ac06ac7220 */ /* 0x040fe40000410000 */
[----:B------:R-:W-:Y:S01]  /*11380*/  @P1 FFMA.FTZ R12, R15, R0, R8 ;  /* 0x000000000f0c1223 */ /* 0x000fe20000010008 */
[----:B------:R-:W-:Y:S01]  /*11390*/  MOV R0, 0xff800000 ;  /* 0xff80000000007802 */ /* 0x000fe20000000f00 */
[----:B------:R-:W-:-:S02]  /*113a0*/  FMUL.FTZ R173, R6, R173 ;  /* 0x000000ad06ad7220 */ /* 0x000fc40000410000 */
[C---:B------:R-:W-:Y:S02]  /*113b0*/  FMUL.FTZ R176, R6.reuse, R176 ;  /* 0x000000b006b07220 */ /* 0x040fe40000410000 */
[C---:B------:R-:W-:Y:S02]  /*113c0*/  FMUL.FTZ R177, R6.reuse, R177 ;  /* 0x000000b106b17220 */ /* 0x040fe40000410000 */
[C---:B------:R-:W-:Y:S02]  /*113d0*/  FMUL.FTZ R180, R6.reuse, R180 ;  /* 0x000000b406b47220 */ /* 0x040fe40000410000 */
[----:B------:R-:W-:Y:S02]  /*113e0*/  FMUL.FTZ R181, R6, R181 ;  /* 0x000000b506b57220 */ /* 0x000fe40000410000 */
[----:B-1----:R-:W-:Y:S02]  /*113f0*/  @P0 FMUL.FTZ R4, R4, 0.69314718246459960938 ;  /* 0x3f31721804040820 */ /* 0x002fe40000410000 */
        /* <DEDUP_REMOVED lines=53> */
[----:B------:R-:W-:Y:S02]  /*11750*/  FMUL.FTZ R127, R5, R127 ;  /* 0x0000007f057f7220 */ /* 0x000fe40000410000 */
[----:B------:R-:W-:-:S02]  /*11760*/  @P0 FFMA.FTZ R0, R3, R196, R4 ;  /* 0x000000c403000223 */ /* 0x000fc40000010004 */
.L_x_1203:
[----:B-1----:R1:W5:Y:S01]  /*11770*/  LDL R9, [R1+0x1c] ;  /* 0x00001c0001097983 */ /* 0x0023620000100800 */
[----:B------:R-:W-:Y:S03]  /*11780*/  BSSY B0, `(.L_x_1258) ;  /* 0x0000012000007945 */ /* 0x000fe60003800000 */
[----:B------:R-:W2:Y:S02]  /*11790*/  S2R R8, SR_TID.X ;  /* 0x0000000000087919 */ /* 0x000ea40000002100 */
[----:B--2---:R-:W-:-:S13]  /*117a0*/  LOP3.LUT P0, RZ, R8, 0x7f, RZ, 0xc0, !PT ;  /* 0x0000007f08ff7812 */ /* 0x004fda000780c0ff */
[----:B------:R-:W-:Y:S05]  /*117b0*/  @P0 BRA `(.L_x_1259) ;  /* 0x000000e000000947 */ /* 0x000fea0003800000 */
[----:B-1----:R-:W1:Y:S01]  /*117c0*/  S2R R3, SR_LANEID ;  /* 0x0000000000037919 */ /* 0x002e620000000000 */
[----:B------:R-:W-:Y:S01]  /*117d0*/  VOTEU.ANY UR4, UPT, PT ;  /* 0x0000000000047886 */ /* 0x000fe200038e0100 */
[----:B------:R-:W-:Y:S01]  /*117e0*/  IMAD.MOV.U32 R6, RZ, RZ, c[0x0][0x580] ;  /* 0x00016000ff067624 */ /* 0x000fe200078e00ff */
[----:B------:R-:W1:Y:S01]  /*117f0*/  FLO.U32 R5, UR4 ;  /* 0x0000000400057d00 */ /* 0x000e6200080e0000 */
[----:B------:R-:W-:-:S07]  /*11800*/  IMAD.MOV.U32 R7, RZ, RZ, c[0x0][0x584] ;  /* 0x00016100ff077624 */ /* 0x000fce00078e00ff */
[----:B------:R-:W2:Y:S01]  /*11810*/  POPC R4, UR4 ;  /* 0x0000000400047d09 */ /* 0x000ea20008000000 */
[----:B-1----:R-:W-:-:S13]  /*11820*/  ISETP.EQ.U32.AND P0, PT, R5, R3, PT ;  /* 0x000000030500720c */ /* 0x002fda0003f02070 */
[----:B--2---:R-:W2:Y:S04]  /*11830*/  @P0 ATOMG.E.ADD.STRONG.GPU PT, R4, [R6.64], R4 ;  /* 0x00000004060409a8 */ /* 0x004ea800081ee1c8 */
[----:B------:R-:W1:Y:S02]  /*11840*/  S2R R3, SR_LTMASK ;  /* 0x0000000000037919 */ /* 0x000e640000003900 */
[----:B-1----:R-:W-:-:S06]  /*11850*/  LOP3.LUT R3, R3, UR4, RZ, 0xc0, !PT ;  /* 0x0000000403037c12 */ /* 0x002fcc000f8ec0ff */
[----:B------:R-:W1:Y:S01]  /*11860*/  POPC R3, R3 ;  /* 0x0000000300037309 */ /* 0x000e620000000000 */
[----:B--2---:R-:W1:Y:S02]  /*11870*/  SHFL.IDX PT, R4, R4, R5, 0x1f ;  /* 0x00001f0504047589 */ /* 0x004e6400000e0000 */
[----:B-1---5:R-:W-:-:S05]  /*11880*/  IADD3 R9, R4, c[0x0][0xc], R3 ;  /* 0x0000030004097a10 */ /* 0x022fca0007ffe003 */
[----:B------:R1:W-:Y:S02]  /*11890*/  STL [R1+0x1c], R9 ;  /* 0x00001c0901007387 */ /* 0x0003e40000100800 */
.L_x_1259:
[----:B-1----:R-:W-:Y:S05]  /*118a0*/  BSYNC B0 ;  /* 0x0000000000007941 */ /* 0x002fea0003800000 */
.L_x_1258:
[----:B------:R-:W-:Y:S01]  /*118b0*/  PRMT R2, R2, 0x9910, RZ ;  /* 0x0000991002027816 */ /* 0x000fe200000000ff */
[----:B------:R-:W-:Y:S03]  /*118c0*/  BSSY B1, `(.L_x_1260) ;  /* 0x00001d7000017945 */ /* 0x000fe60003800000 */
[----:B------:R-:W-:Y:S01]  /*118d0*/  ISETP.NE.AND P0, PT, R2, RZ, PT ;  /* 0x000000ff0200720c */ /* 0x000fe20003f05270 */
[----:B-----5:R-:W-:-:S12]  /*118e0*/  IMAD.MOV.U32 R2, RZ, RZ, R9 ;  /* 0x000000ffff027224 */ /* 0x020fd800078e0009 */
[----:B------:R-:W-:Y:S05]  /*118f0*/  @!P0 BRA `(.L_x_1261) ;  /* 0x00001a7000008947 */ /* 0x000fea0003800000 */
[----:B------:R-:W-:Y:S01]  /*11900*/  WARPSYNC 0xffffffff ;  /* 0xffffffff00007948 */ /* 0x000fe20003800000 */
[----:B------:R-:W-:Y:S06]  /*11910*/  BAR.SYNC.DEFER_BLOCKING 0x1, 0x80 ;  /* 0x0042000000007b1d */ /* 0x000fec0000010000 */
[----:B------:R-:W-:Y:S05]  /*11920*/  BRA.CONV ~URZ, `(.L_x_1262) ;  /* 0x000000837f007947 */ /* 0x000fea000b800000 */
[----:B------:R-:W-:Y:S01]  /*11930*/  SHF.R.S32.HI R3, RZ, 0x1f, R8 ;  /* 0x0000001fff037819 */ /* 0x000fe20000011408 */
[----:B------:R-:W-:Y:S01]  /*11940*/  IMAD.MOV.U32 R6, RZ, RZ, RZ ;  /* 0x000000ffff067224 */ /* 0x000fe200078e00ff */
[----:B------:R-:W-:Y:S01]  /*11950*/  MOV R4, 0x119b0 ;  /* 0x000119b000047802 */ /* 0x000fe20000000f00 */
[----:B------:R-:W-:Y:S01]  /*11960*/  IMAD.MOV.U32 R5, RZ, RZ, 0x1f ;  /* 0x0000001fff057424 */ /* 0x000fe200078e00ff */
[----:B------:R-:W-:-:S04]  /*11970*/  LEA.HI R3, R3, R8, RZ, 0x7 ;  /* 0x0000000803037211 */ /* 0x000fc800078f38ff */
[----:B------:R-:W-:-:S05]  /*11980*/  SHF.R.S32.HI R3, RZ, 0x7, R3 ;  /* 0x00000007ff037819 */ /* 0x000fca0000011403 */
[----:B------:R-:W-:Y:S02]  /*11990*/  IMAD.MOV.U32 R7, RZ, RZ, R3 ;  /* 0x000000ffff077224 */ /* 0x000fe400078e0003 */
[----:B------:R-:W-:Y:S05]  /*119a0*/  CALL.REL.NOINC `($__internal_19_$__cuda_sm70_shflsync_idx_p) ;  /* 0x00005d4000007944 */ /* 0x000fea0003c00000 */
.L_x_1262:
[----:B------:R-:W2:Y:S04]  /*119b0*/  LDL.LU R6, [R1+0xb0] ;  /* 0x0000b00001067983 */ /* 0x000ea80000300800 */
[----:B------:R-:W3:Y:S04]  /*119c0*/  LDL R8, [R1+0x10] ;  /* 0x0000100001087983 */ /* 0x000ee80000100800 */
[----:B------:R-:W4:Y:S04]  /*119d0*/  LDL.LU R13, [R1+0xc4] ;  /* 0x0000c400010d7983 */ /* 0x000f280000300800 */
[----:B------:R-:W3:Y:S04]  /*119e0*/  LDL.LU R18, [R1+0xc0] ;  /* 0x0000c00001127983 */ /* 0x000ee80000300800 */
[----:B------:R-:W3:Y:S01]  /*119f0*/  LDL.LU R21, [R1+0xac] ;  /* 0x0000ac0001157983 */ /* 0x000ee20000300800 */
[----:B------:R-:W-:-:S03]  /*11a00*/  MOV R3, 0x1 ;  /* 0x0000000100037802 */ /* 0x000fc60000000f00 */
[----:B------:R-:W3:Y:S01]  /*11a10*/  LDL R20, [R1+0x14] ;  /* 0x0000140001147983 */ /* 0x000ee20000100800 */
[----:B------:R-:W-:-:S03]  /*11a20*/  ISETP.NE.AND P0, PT, R3, c[0x0][0x4e8], PT ;  /* 0x00013a0003007a0c */ /* 0x000fc60003f05270 */
[----:B------:R-:W1:Y:S04]  /*11a30*/  S2R R25, SR_TID.X ;  /* 0x0000000000197919 */ /* 0x000e680000002100 */
[----:B------:R2:W5:Y:S04]  /*11a40*/  LDL R55, [R1+0x54] ;  /* 0x0000540001377983 */ /* 0x0005680000100800 */
[----:B------:R2:W5:Y:S04]  /*11a50*/  LDL R54, [R1+0xc] ;  /* 0x00000c0001367983 */ /* 0x0005680000100800 */
[----:B------:R2:W5:Y:S04]  /*11a60*/  LDL R53, [R1+0x50] ;  /* 0x0000500001357983 */ /* 0x0005680000100800 */
[----:B------:R2:W5:Y:S04]  /*11a70*/  LDL R52, [R1+0x90] ;  /* 0x0000900001347983 */ /* 0x0005680000100800 */
[----:B------:R2:W5:Y:S01]  /*11a80*/  LDL R51, [R1+0x4c] ;  /* 0x00004c0001337983 */ /* 0x0005620000100800 */
[----:B-1----:R-:W-:-:S03]  /*11a90*/  SHF.R.S32.HI R24, RZ, 0x1f, R25 ;  /* 0x0000001fff187819 */ /* 0x002fc60000011419 */
[----:B------:R1:W5:Y:S01]  /*11aa0*/  LDL R50, [R1+0x8c] ;  /* 0x00008c0001327983 */ /* 0x0003620000100800 */
[----:B------:R-:W-:-:S03]  /*11ab0*/  LEA.HI R24, R24, R25, RZ, 0x5 ;  /* 0x0000001918187211 */ /* 0x000fc600078f28ff */
[----:B------:R1:W5:Y:S01]  /*11ac0*/  LDL R49, [R1+0x48] ;  /* 0x0000480001317983 */ /* 0x0003620000100800 */
[----:B------:R-:W-:-:S03]  /*11ad0*/  LOP3.LUT R24, R24, 0xffffffe0, RZ, 0xc0, !PT ;  /* 0xffffffe018187812 */ /* 0x000fc600078ec0ff */
[----:B------:R1:W5:Y:S01]  /*11ae0*/  LDL R48, [R1+0x88] ;  /* 0x0000880001307983 */ /* 0x0003620000100800 */
[----:B------:R-:W-:-:S03]  /*11af0*/  IADD3 R24, -R24, R25, RZ ;  /* 0x0000001918187210 */ /* 0x000fc60007ffe1ff */
[----:B------:R1:W5:Y:S01]  /*11b00*/  LDL R47, [R1+0x44] ;  /* 0x00004400012f7983 */ /* 0x0003620000100800 */
[----:B------:R-:W-:-:S03]  /*11b10*/  LOP3.LUT P1, RZ, R24, 0x3, RZ, 0xc0, !PT ;  /* 0x0000000318ff7812 */ /* 0x000fc6000782c0ff */
        /* <DEDUP_REMOVED lines=23> */
[----:B------:R-:W-:-:S02]  /*11c90*/  ULDC UR5, c[0x0][0x4e8] ;  /* 0x00013a0000057ab9 */ /* 0x000fc40000000800 */
[----:B------:R-:W-:Y:S02]  /*11ca0*/  ULDC UR4, c[0x0][0x388] ;  /* 0x0000e20000047ab9 */ /* 0x000fe40000000800 */
[----:B------:R-:W-:Y:S01]  /*11cb0*/  UIMAD UR4, UR5, UR4, URZ ;  /* 0x00000004050472a4 */ /* 0x000fe2000f8e023f */
[----:B------:R-:W-:Y:S01]  /*11cc0*/  BSSY B0, `(.L_x_1263) ;  /* 0x000009b000007945 */ /* 0x000fe20003800000 */
[----:B--2---:R-:W-:Y:S01]  /*11cd0*/  SHF.R.S32.HI R16, RZ, 0x1f, R6 ;  /* 0x0000001fff107819 */ /* 0x004fe20000011406 */
[----:B------:R-:W-:-:S04]  /*11ce0*/  IMAD.WIDE.U32 R4, R6, c[0x0][0x4d0], RZ ;  /* 0x0001340006047a25 */ /* 0x000fc800078e00ff */
[C---:B------:R-:W-:Y:S02]  /*11cf0*/  IMAD R14, R16.reuse, c[0x0][0x4d0], RZ ;  /* 0x00013400100e7a24 */ /* 0x040fe400078e02ff */
[----:B------:R-:W-:Y:S02]  /*11d00*/  IMAD R16, R16, c[0x0][0x438], RZ ;  /* 0x00010e0010107a24 */ /* 0x000fe400078e02ff */
[C---:B------:R-:W-:Y:S02]  /*11d10*/  IMAD R14, R6.reuse, c[0x0][0x4d4], R14 ;  /* 0x00013500060e7a24 */ /* 0x040fe400078e020e */
[C---:B------:R-:W-:Y:S02]  /*11d20*/  IMAD R16, R6.reuse, c[0x0][0x43c], R16 ;  /* 0x00010f0006107a24 */ /* 0x040fe400078e0210 */
[----:B------:R-:W-:Y:S01]  /*11d30*/  IMAD.WIDE.U32 R6, R6, c[0x0][0x438], RZ ;  /* 0x00010e0006067a25 */ /* 0x000fe200078e00ff */
[----:B------:R-:W-:Y:S02]  /*11d40*/  IADD3 R15, R5, R14, RZ ;  /* 0x0000000e050f7210 */ /* 0x000fe40007ffe0ff */
[----:B----4-:R-:W-:Y:S01]  /*11d50*/  SHF.R.S32.HI R5, RZ, 0x1f, R13 ;  /* 0x0000001fff057819 */ /* 0x010fe2000001140d */
[----:B------:R-:W-:Y:S01]  /*11d60*/  IMAD.IADD R17, R7, 0x1, R16 ;  /* 0x0000000107117824 */ /* 0x000fe200078e0210 */
[----:B------:R-:W-:Y:S01]  /*11d70*/  MOV R14, R4 ;  /* 0x00000004000e7202 */ /* 0x000fe20000000f00 */
[----:B---3--:R-:W-:Y:S01]  /*11d80*/  IMAD.IADD R4, R8, 0x1, R21 ;  /* 0x0000000108047824 */ /* 0x008fe200078e0215 */
[----:B------:R-:W-:Y:S01]  /*11d90*/  MOV R16, R6 ;  /* 0x0000000600107202 */ /* 0x000fe20000000f00 */
[----:B------:R-:W-:-:S02]  /*11da0*/  IMAD R6, R5, c[0x0][0x4d8], RZ ;  /* 0x0001360005067a24 */ /* 0x000fc400078e02ff */
[----:B------:R-:W-:Y:S01]  /*11db0*/  IMAD R5, R5, c[0x0][0x440], RZ ;  /* 0x0001100005057a24 */ /* 0x000fe200078e02ff */
[----:B------:R-:W-:Y:S01]  /*11dc0*/  MOV R7, R4 ;  /* 0x0000000400077202 */ /* 0x000fe20000000f00 */
[----:B------:R-:W-:-:S04]  /*11dd0*/  @P0 IMAD.HI.U32 R8, R4, c[0x0][0x4ec], RZ ;  /* 0x00013b0004080a27 */ /* 0x000fc800078e00ff */
[----:B------:R-:W-:Y:S01]  /*11de0*/  IMAD.MOV.U32 R9, RZ, RZ, R4 ;  /* 0x000000ffff097224 */ /* 0x000fe200078e0004 */
[----:B------:R-:W-:Y:S01]  /*11df0*/  @P0 SHF.R.U32.HI R9, RZ, c[0x0][0x4f0], R8 ;  /* 0x00013c00ff090a19 */ /* 0x000fe20000011608 */
[C---:B------:R-:W-:Y:S02]  /*11e00*/  IMAD R5, R13.reuse, c[0x0][0x444], R5 ;  /* 0x000111000d057a24 */ /* 0x040fe400078e0205 */
[----:B------:R-:W-:-:S04]  /*11e10*/  IMAD.WIDE.U32 R16, R13, c[0x0][0x440], R16 ;  /* 0x000110000d107a25 */ /* 0x000fc800078e0010 */
[----:B------:R-:W-:Y:S02]  /*11e20*/  IMAD R6, R13, c[0x0][0x4dc], R6 ;  /* 0x000137000d067a24 */ /* 0x000fe400078e0206 */
[----:B------:R-:W-:Y:S01]  /*11e30*/  @P0 IMAD.HI.U32 R3, R4, c[0x0][0x4ec], RZ ;  /* 0x00013b0004030a27 */ /* 0x000fe200078e00ff */
[----:B------:R-:W-:-:S03]  /*11e40*/  IADD3 R17, R17, R5, RZ ;  /* 0x0000000511117210 */ /* 0x000fc60007ffe0ff */
[----:B------:R-:W-:Y:S01]  /*11e50*/  IMAD.WIDE.U32 R14, R13, c[0x0][0x4d8], R14 ;  /* 0x000136000d0e7a25 */ /* 0x000fe200078e000e */
[----:B------:R-:W-:Y:S02]  /*11e60*/  SHF.R.S32.HI R13, RZ, 0x1f, R18 ;  /* 0x0000001fff0d7819 */ /* 0x000fe40000011412 */
[----:B------:R-:W-:Y:S01]  /*11e70*/  @P0 SHF.R.U32.HI R7, RZ, c[0x0][0x4f0], R3 ;  /* 0x00013c00ff070a19 */ /* 0x000fe20000011603 */
[----:B------:R-:W-:Y:S02]  /*11e80*/  IMAD.IADD R15, R15, 0x1, R6 ;  /* 0x000000010f0f7824 */ /* 0x000fe400078e0206 */
[----:B------:R-:W-:Y:S02]  /*11e90*/  IMAD.MOV R5, RZ, RZ, -R9 ;  /* 0x000000ffff057224 */ /* 0x000fe400078e0a09 */
[C---:B------:R-:W-:Y:S02]  /*11ea0*/  IMAD R3, R13.reuse, c[0x0][0x4e0], RZ ;  /* 0x000138000d037a24 */ /* 0x040fe400078e02ff */
[----:B------:R-:W-:-:S02]  /*11eb0*/  IMAD R13, R13, c[0x0][0x448], RZ ;  /* 0x000112000d0d7a24 */ /* 0x000fc400078e02ff */
[----:B------:R-:W-:Y:S02]  /*11ec0*/  IMAD R5, R5, c[0x0][0x4e8], R4 ;  /* 0x00013a0005057a24 */ /* 0x000fe400078e0204 */
[----:B------:R-:W-:Y:S01]  /*11ed0*/  IMAD.WIDE.U32 R14, R18, c[0x0][0x4e0], R14 ;  /* 0x00013800120e7a25 */ /* 0x000fe200078e000e */
[----:B------:R-:W-:-:S03]  /*11ee0*/  SHF.R.S32.HI R8, RZ, 0x1f, R9 ;  /* 0x0000001fff087819 */ /* 0x000fc60000011409 */
[C---:B------:R-:W-:Y:S02]  /*11ef0*/  IMAD R3, R18.reuse, c[0x0][0x4e4], R3 ;  /* 0x0001390012037a24 */ /* 0x040fe400078e0203 */
[C---:B------:R-:W-:Y:S01]  /*11f00*/  IMAD R13, R18.reuse, c[0x0][0x44c], R13 ;  /* 0x00011300120d7a24 */ /* 0x040fe200078e020d */
[----:B------:R-:W-:Y:S01]  /*11f10*/  IADD3 R14, P0, R9, R14, RZ ;  /* 0x0000000e090e7210 */ /* 0x000fe20007f1e0ff */
[----:B------:R-:W-:Y:S01]  /*11f20*/  IMAD.WIDE.U32 R18, R18, c[0x0][0x448], R16 ;  /* 0x0001120012127a25 */ /* 0x000fe200078e0010 */
[----:B------:R-:W-:Y:S02]  /*11f30*/  SHF.R.S32.HI R16, RZ, 0x1f, R5 ;  /* 0x0000001fff107819 */ /* 0x000fe40000011405 */
[----:B------:R-:W-:-:S03]  /*11f40*/  IADD3.X R15, R8, R15, R3, P0, !PT ;  /* 0x0000000f080f7210 */ /* 0x000fc600007fe403 */
[----:B------:R-:W-:Y:S01]  /*11f50*/  IMAD R16, R16, c[0x0][0x4c8], RZ ;  /* 0x0001320010107a24 */ /* 0x000fe200078e02ff */
[----:B------:R-:W-:Y:S01]  /*11f60*/  SHF.R.S32.HI R6, RZ, 0x1f, R7 ;  /* 0x0000001fff067819 */ /* 0x000fe20000011407 */
[----:B------:R-:W-:-:S04]  /*11f70*/  IMAD.WIDE.U32 R8, R5, c[0x0][0x4c8], R14 ;  /* 0x0001320005087a25 */ /* 0x000fc800078e000e */
[----:B------:R-:W-:Y:S01]  /*11f80*/  IMAD R16, R5, c[0x0][0x4cc], R16 ;  /* 0x0001330005107a24 */ /* 0x000fe200078e0210 */
[----:B------:R-:W-:Y:S01]  /*11f90*/  IADD3 R19, R19, R13, RZ ;  /* 0x0000000d13137210 */ /* 0x000fe20007ffe0ff */
[----:B------:R-:W-:Y:S01]  /*11fa0*/  IMAD.MOV R3, RZ, RZ, -R7 ;  /* 0x000000ffff037224 */ /* 0x000fe200078e0a07 */
[----:B------:R-:W-:Y:S01]  /*11fb0*/  LEA R14, P0, R8, c[0x0][0x4a8], 0x2 ;  /* 0x00012a00080e7a11 */ /* 0x000fe200078010ff */
[----:B------:R-:W-:Y:S02]  /*11fc0*/  IMAD.IADD R16, R9, 0x1, R16 ;  /* 0x0000000109107824 */ /* 0x000fe400078e0210 */
[----:B------:R-:W-:Y:S02]  /*11fd0*/  IMAD R6, R6, c[0x0][0x430], RZ ;  /* 0x00010c0006067a24 */ /* 0x000fe400078e02ff */
[----:B------:R-:W-:Y:S01]  /*11fe0*/  IMAD R4, R3, c[0x0][0x4e8], R4 ;  /* 0x00013a0003047a24 */ /* 0x000fe200078e0204 */
[----:B------:R-:W-:Y:S01]  /*11ff0*/  LEA.HI.X R3, R8, c[0x0][0x4ac], R16, 0x2, P0 ;  /* 0x00012b0008037a11 */ /* 0x000fe200000f1410 */
[----:B------:R-:W-:-:S02]  /*12000*/  IMAD R6, R7, c[0x0][0x434], R6 ;  /* 0x00010d0007067a24 */ /* 0x000fc400078e0206 */
[----:B------:R-:W-:-:S04]  /*12010*/  IMAD.WIDE.U32 R18, R7, c[0x0][0x430], R18 ;  /* 0x00010c0007127a25 */ /* 0x000fc800078e0012 */
[----:B------:R-:W-:Y:S01]  /*12020*/  IMAD.IADD R5, R20, 0x1, R21 ;  /* 0x0000000114057824 */ /* 0x000fe200078e0215 */
[----:B------:R-:W-:Y:S01]  /*12030*/  IADD3 R23, R19, R6, RZ ;  /* 0x0000000613177210 */ /* 0x000fe20007ffe0ff */
[----:B------:R-:W-:Y:S01]  /*12040*/  SHFL.IDX PT, R20, R14, RZ, 0x1c1f ;  /* 0x001c1fff0e147589 */ /* 0x000fe200000e0000 */
[----:B------:R-:W-:-:S03]  /*12050*/  MOV R22, R18 ;  /* 0x0000001200167202 */ /* 0x000fc60000000f00 */
[----:B------:R-:W2:Y:S04]  /*12060*/  SHFL.IDX PT, R21, R3, RZ, 0x1c1f ;  /* 0x001c1fff03157589 */ /* 0x000ea800000e0000 */
[----:B------:R-:W-:Y:S04]  /*12070*/  SHFL.IDX PT, R18, R14, 0x1, 0x1c1f ;  /* 0x003c1f000e127f89 */ /* 0x000fe800000e0000 */
[----:B------:R-:W3:Y:S01]  /*12080*/  SHFL.IDX PT, R19, R3, 0x1, 0x1c1f ;  /* 0x003c1f0003137f89 */ /* 0x000ee200000e0000 */
[C---:B------:R-:W-:Y:S02]  /*12090*/  IADD3 R8, R5.reuse, 0x8, RZ ;  /* 0x0000000805087810 */ /* 0x040fe40007ffe0ff */
[----:B------:R-:W-:Y:S01]  /*120a0*/  ISETP.GE.OR P4, PT, R5, UR4, P1 ;  /* 0x0000000405007c0c */ /* 0x000fe20008f86670 */
[----:B------:R-:W-:Y:S01]  /*120b0*/  SHFL.IDX PT, R16, R14, 0x2, 0x1c1f ;  /* 0x005c1f000e107f89 */ /* 0x000fe200000e0000 */
[----:B------:R-:W-:-:S03]  /*120c0*/  ISETP.GE.OR P3, PT, R8, UR4, P1 ;  /* 0x0000000408007c0c */ /* 0x000fc60008f66670 */
[----:B------:R-:W4:Y:S01]  /*120d0*/  SHFL.IDX PT, R17, R3, 0x2, 0x1c1f ;  /* 0x005c1f0003117f89 */ /* 0x000f2200000e0000 */
[----:B------:R-:W-:-:S03]  /*120e0*/  SHF.R.S32.HI R6, RZ, 0x1f, R4 ;  /* 0x0000001fff067819 */ /* 0x000fc60000011404 */
[----:B------:R-:W-:Y:S04]  /*120f0*/  SHFL.IDX PT, R14, R14, 0x3, 0x1c1f ;  /* 0x007c1f000e0e7f89 */ /* 0x000fe800000e0000 */
[----:B------:R1:W4:Y:S01]  /*12100*/  SHFL.IDX PT, R15, R3, 0x3, 0x1c1f ;  /* 0x007c1f00030f7f89 */ /* 0x00032200000e0000 */
[----:B------:R-:W-:Y:S01]  /*12110*/  IADD3 R7, R5, 0x40, RZ ;  /* 0x0000004005077810 */ /* 0x000fe20007ffe0ff */
[----:B------:R-:W-:Y:S02]  /*12120*/  IMAD.WIDE.U32 R22, R4, c[0x0][0x428], R22 ;  /* 0x00010a0004167a25 */ /* 0x000fe400078e0016 */
[----:B--2---:R2:W-:Y:S01]  /*12130*/  @!P4 ST.E [R20.64], R10 ;  /* 0x0000000a1400c985 */ /* 0x0045e2000c101908 */
[----:B------:R-:W-:-:S03]  /*12140*/  ISETP.GE.OR P2, PT, R7, UR4, P1 ;  /* 0x0000000407007c0c */ /* 0x000fc60008f46670 */
[----:B---3--:R2:W-:Y:S01]  /*12150*/  @!P3 ST.E [R18.64], R11 ;  /* 0x0000000b1200b985 */ /* 0x0085e2000c101908 */
[C---:B------:R-:W-:Y:S01]  /*12160*/  ISETP.GE.AND P3, PT, R5.reuse, UR4, PT ;  /* 0x0000000405007c0c */ /* 0x040fe2000bf66270 */
[----:B-1----:R-:W-:Y:S01]  /*12170*/  IMAD R3, R6, c[0x0][0x428], RZ ;  /* 0x00010a0006037a24 */ /* 0x002fe200078e02ff */
[----:B------:R-:W-:-:S03]  /*12180*/  IADD3 R6, R5, 0x48, RZ ;  /* 0x0000004805067810 */ /* 0x000fc60007ffe0ff */
[----:B------:R-:W-:Y:S01]  /*12190*/  IMAD R3, R4, c[0x0][0x42c], R3 ;  /* 0x00010b0004037a24 */ /* 0x000fe200078e0203 */
[----:B------:R-:W-:Y:S02]  /*121a0*/  ISETP.GE.OR P1, PT, R6, UR4, P1 ;  /* 0x0000000406007c0c */ /* 0x000fe40008f26670 */
[C---:B------:R-:W-:Y:S01]  /*121b0*/  LEA R4, P0, R22.reuse, c[0x0][0x400], 0x2 ;  /* 0x0001000016047a11 */ /* 0x040fe200078010ff */
[----:B------:R-:W-:Y:S01]  /*121c0*/  IMAD.IADD R3, R23, 0x1, R3 ;  /* 0x0000000117037824 */ /* 0x000fe200078e0203 */
[----:B----4-:R2:W-:Y:S04]  /*121d0*/  @!P2 ST.E [R16.64], R12 ;  /* 0x0000000c1000a985 */ /* 0x0105e8000c101908 */
[----:B------:R-:W-:Y:S01]  /*121e0*/  LEA.HI.X R3, R22, c[0x0][0x404], R3, 0x2, P0 ;  /* 0x0001010016037a11 */ /* 0x000fe200000f1403 */
[----:B------:R2:W1:Y:S01]  /*121f0*/  SHFL.IDX PT, R9, R4, RZ, 0x1c1f ;  /* 0x001c1fff04097589 */ /* 0x00046200000e0000 */
[----:B------:R-:W-:-:S02]  /*12200*/  ISETP.GE.AND P2, PT, R8, UR4, PT ;  /* 0x0000000408007c0c */ /* 0x000fc4000bf46270 */
[----:B------:R-:W-:Y:S01]  /*12210*/  ISETP.GE.AND P0, PT, R6, UR4, PT ;  /* 0x0000000406007c0c */ /* 0x000fe2000bf06270 */
[----:B------:R2:W-:Y:S01]  /*12220*/  @!P1 ST.E [R14.64], R0 ;  /* 0x000000000e009985 */ /* 0x0005e2000c101908 */
[----:B------:R-:W-:-:S03]  /*12230*/  ISETP.GE.AND P1, PT, R7, UR4, PT ;  /* 0x0000000407007c0c */ /* 0x000fc6000bf26270 */
[----:B------:R2:W3:Y:S01]  /*12240*/  SHFL.IDX PT, R10, R3, RZ, 0x1c1f ;  /* 0x001c1fff030a7589 */ /* 0x0004e200000e0000 */
[----:B------:R-:W-:Y:S05]  /*12250*/  @P3 BRA `(.L_x_1264) ;  /* 0x0000041000003947 */ /* 0x000fea0003800000 */
[----:B-----5:R-:W-:Y:S02]  /*12260*/  ISETP.GE.AND P5, PT, R54, c[0x0][0x3c8], PT ;  /* 0x0000f20036007a0c */ /* 0x020fe40003fa6270 */
[----:B------:R-:W-:Y:S02]  /*12270*/  ISETP.GE.AND P4, PT, R52, c[0x0][0x3c8], PT ;  /* 0x0000f20034007a0c */ /* 0x000fe40003f86270 */
[----:B------:R-:W-:-:S09]  /*12280*/  ISETP.GE.AND P6, PT, R28, c[0x0][0x3c8], PT ;  /* 0x0000f2001c007a0c */ /* 0x000fd20003fc6270 */
[----:B-1----:R-:W-:-:S04]  /*12290*/  @!P5 LEA R6, P3, R54, R9, 0x2 ;  /* 0x000000093606d211 */ /* 0x002fc800078610ff */
[----:B---3--:R-:W-:Y:S02]  /*122a0*/  @!P5 LEA.HI.X R7, R54, R10, R55, 0x2, P3 ;  /* 0x0000000a3607d211 */ /* 0x008fe400018f1437 */
[----:B------:R-:W-:-:S03]  /*122b0*/  ISETP.GE.AND P3, PT, R50, c[0x0][0x3c8], PT ;  /* 0x0000f20032007a0c */ /* 0x000fc60003f66270 */
[----:B------:R1:W-:Y:S02]  /*122c0*/  @!P5 ST.E.64 [R6.64], R160 ;  /* 0x000000a00600d985 */ /* 0x0003e4000c101b08 */
[----:B-1----:R-:W-:-:S04]  /*122d0*/  @!P4 LEA R6, P5, R52, R9, 0x2 ;  /* 0x000000093406c211 */ /* 0x002fc800078a10ff */
[----:B------:R-:W-:Y:S02]  /*122e0*/  @!P4 LEA.HI.X R7, R52, R10, R53, 0x2, P5 ;  /* 0x0000000a3407c211 */ /* 0x000fe400028f1435 */
        /* <DEDUP_REMOVED lines=41> */
[----:B------:R1:W-:Y:S01]  /*12580*/  @!P3 ST.E.64 [R6.64], R96 ;  /* 0x000000600600b985 */ /* 0x0003e2000c101b08 */
[----:B--2---:R-:W-:-:S04]  /*12590*/  @!P5 LEA R14, P3, R30, R9, 0x2 ;  /* 0x000000091e0ed211 */ /* 0x004fc800078610ff */
[----:B------:R-:W-:Y:S02]  /*125a0*/  @!P5 LEA.HI.X R15, R30, R10, R31, 0x2, P3 ;  /* 0x0000000a1e0fd211 */ /* 0x000fe400018f141f */
[----:B------:R-:W-:Y:S02]  /*125b0*/  ISETP.GE.AND P5, PT, R26, c[0x0][0x3c8], PT ;  /* 0x0000f2001a007a0c */ /* 0x000fe40003fa6270 */
[----:B------:R-:W-:-:S04]  /*125c0*/  @!P6 LEA R12, P3, R28, R9, 0x2 ;  /* 0x000000091c0ce211 */ /* 0x000fc800078610ff */
[----:B------:R-:W-:-:S07]  /*125d0*/  @!P6 LEA.HI.X R13, R28, R10, R29, 0x2, P3 ;  /* 0x0000000a1c0de211 */ /* 0x000fce00018f141d */
[----:B-1----:R-:W-:-:S04]  /*125e0*/  @!P5 LEA R6, P3, R26, R9, 0x2 ;  /* 0x000000091a06d211 */ /* 0x002fc800078610ff */
[----:B------:R-:W-:Y:S02]  /*125f0*/  @!P5 LEA.HI.X R7, R26, R10, R27, 0x2, P3 ;  /* 0x0000000a1a07d211 */ /* 0x000fe400018f141b */
[----:B------:R-:W-:-:S04]  /*12600*/  @!P4 LEA R8, P3, R24, R9, 0x2 ;  /* 0x000000091808c211 */ /* 0x000fc800078610ff */
[----:B------:R-:W-:Y:S02]  /*12610*/  @!P4 LEA.HI.X R9, R24, R10, R25, 0x2, P3 ;  /* 0x0000000a1809c211 */ /* 0x000fe400018f1419 */
[----:B------:R-:W-:-:S13]  /*12620*/  ISETP.GE.AND P3, PT, R30, c[0x0][0x3c8], PT ;  /* 0x0000f2001e007a0c */ /* 0x000fda0003f66270 */
[----:B------:R1:W-:Y:S04]  /*12630*/  @!P3 ST.E.64 [R14.64], R100 ;  /* 0x000000640e00b985 */ /* 0x0003e8000c101b08 */
[----:B------:R1:W-:Y:S04]  /*12640*/  @!P6 ST.E.64 [R12.64], R112 ;  /* 0x000000700c00e985 */ /* 0x0003e8000c101b08 */
[----:B------:R1:W-:Y:S04]  /*12650*/  @!P5 ST.E.64 [R6.64], R116 ;  /* 0x000000740600d985 */ /* 0x0003e8000c101b08 */
[----:B------:R1:W-:Y:S02]  /*12660*/  @!P4 ST.E.64 [R8.64], R128 ;  /* 0x000000800800c985 */ /* 0x0003e4000c101b08 */
.L_x_1264:
[----:B------:R-:W-:Y:S05]  /*12670*/  BSYNC B0 ;  /* 0x0000000000007941 */ /* 0x000fea0003800000 */
.L_x_1263:
[----:B------:R4:W2:Y:S01]  /*12680*/  SHFL.IDX PT, R5, R3, 0x1, 0x1c1f ;  /* 0x003c1f0003057f89 */ /* 0x0008a200000e0000 */
[----:B------:R-:W-:Y:S03]  /*12690*/  BSSY B0, `(.L_x_1265) ;  /* 0x0000043000007945 */ /* 0x000fe60003800000 */
[----:B--2---:R4:W2:Y:S01]  /*126a0*/  SHFL.IDX PT, R0, R4, 0x1, 0x1c1f ;  /* 0x003c1f0004007f89 */ /* 0x0048a200000e0000 */
[----:B------:R-:W-:Y:S05]  /*126b0*/  @P2 BRA `(.L_x_1266) ;  /* 0x0000040000002947 */ /* 0x000fea0003800000 */
[----:B-----5:R-:W-:Y:S02]  /*126c0*/  ISETP.GE.AND P5, PT, R54, c[0x0][0x3c8], PT ;  /* 0x0000f20036007a0c */ /* 0x020fe40003fa6270 */
[----:B------:R-:W-:-:S02]  /*126d0*/  ISETP.GE.AND P2, PT, R52, c[0x0][0x3c8], PT ;  /* 0x0000f20034007a0c */ /* 0x000fc40003f46270 */
[----:B------:R-:W-:-:S09]  /*126e0*/  ISETP.GE.AND P3, PT, R50, c[0x0][0x3c8], PT ;  /* 0x0000f20032007a0c */ /* 0x000fd20003f66270 */
[----:B-12---:R-:W-:-:S04]  /*126f0*/  @!P5 LEA R8, P4, R54, R0, 0x2 ;  /* 0x000000003608d211 */ /* 0x006fc800078810ff */
[----:B------:R-:W-:Y:S02]  /*12700*/  @!P5 LEA.HI.X R9, R54, R5, R55, 0x2, P4 ;  /* 0x000000053609d211 */ /* 0x000fe400020f1437 */
[----:B------:R-:W-:-:S03]  /*12710*/  @!P2 LEA R6, P4, R52, R0, 0x2 ;  /* 0x000000003406a211 */ /* 0x000fc600078810ff */
[----:B------:R1:W-:Y:S01]  /*12720*/  @!P5 ST.E.64 [R8.64], R162 ;  /* 0x000000a20800d985 */ /* 0x0003e2000c101b08 */
[----:B------:R-:W-:Y:S02]  /*12730*/  ISETP.GE.AND P5, PT, R48, c[0x0][0x3c8], PT ;  /* 0x0000f20030007a0c */ /* 0x000fe40003fa6270 */
[----:B------:R-:W-:-:S05]  /*12740*/  @!P2 LEA.HI.X R7, R52, R5, R53, 0x2, P4 ;  /* 0x000000053407a211 */ /* 0x000fca00020f1435 */
[----:B------:R2:W-:Y:S01]  /*12750*/  @!P2 ST.E.64 [R6.64], R158 ;  /* 0x0000009e0600a985 */ /* 0x0005e2000c101b08 */
[----:B------:R-:W-:Y:S02]  /*12760*/  ISETP.GE.AND P2, PT, R46, c[0x0][0x3c8], PT ;  /* 0x0000f2002e007a0c */ /* 0x000fe40003f46270 */
[----:B-1----:R-:W-:-:S04]  /*12770*/  @!P3 LEA R8, P4, R50, R0, 0x2 ;  /* 0x000000003208b211 */ /* 0x002fc800078810ff */
[----:B------:R-:W-:Y:S02]  /*12780*/  @!P3 LEA.HI.X R9, R50, R5, R51, 0x2, P4 ;  /* 0x000000053209b211 */ /* 0x000fe400020f1433 */
[----:B--2---:R-:W-:-:S03]  /*12790*/  @!P5 LEA R6, P4, R48, R0, 0x2 ;  /* 0x000000003006d211 */ /* 0x004fc600078810ff */
        /* <DEDUP_REMOVED lines=35> */
[----:B------:R-:W-:Y:S01]  /*129d0*/  @!P3 ST.E.64 [R6.64], R98 ;  /* 0x000000620600b985 */ /* 0x000fe2000c101b08 */
[----:B------:R-:W-:Y:S02]  /*129e0*/  ISETP.GE.AND P3, PT, R26, c[0x0][0x3c8], PT ;  /* 0x0000f2001a007a0c */ /* 0x000fe40003f66270 */
[----:B-1----:R-:W-:-:S04]  /*129f0*/  @!P5 LEA R8, P2, R30, R0, 0x2 ;  /* 0x000000001e08d211 */ /* 0x002fc800078410ff */
[----:B------:R-:W-:Y:S02]  /*12a00*/  @!P5 LEA.HI.X R9, R30, R5, R31, 0x2, P2 ;  /* 0x000000051e09d211 */ /* 0x000fe400010f141f */
[----:B------:R-:W-:-:S03]  /*12a10*/  ISETP.GE.AND P2, PT, R24, c[0x0][0x3c8], PT ;  /* 0x0000f20018007a0c */ /* 0x000fc60003f46270 */
[----:B------:R1:W-:Y:S02]  /*12a20*/  @!P5 ST.E.64 [R8.64], R102 ;  /* 0x000000660800d985 */ /* 0x0003e4000c101b08 */
[----:B-1----:R-:W-:-:S04]  /*12a30*/  @!P4 LEA R8, P5, R28, R0, 0x2 ;  /* 0x000000001c08c211 */ /* 0x002fc800078a10ff */
[----:B------:R-:W-:Y:S02]  /*12a40*/  @!P4 LEA.HI.X R9, R28, R5, R29, 0x2, P5 ;  /* 0x000000051c09c211 */ /* 0x000fe400028f141d */
[----:B------:R-:W-:-:S03]  /*12a50*/  @!P3 LEA R6, P5, R26, R0, 0x2 ;  /* 0x000000001a06b211 */ /* 0x000fc600078a10ff */
[----:B------:R1:W-:Y:S01]  /*12a60*/  @!P4 ST.E.64 [R8.64], R114 ;  /* 0x000000720800c985 */ /* 0x0003e2000c101b08 */
[----:B------:R-:W-:Y:S02]  /*12a70*/  @!P3 LEA.HI.X R7, R26, R5, R27, 0x2, P5 ;  /* 0x000000051a07b211 */ /* 0x000fe400028f141b */
[----:B---3--:R-:W-:-:S03]  /*12a80*/  @!P2 LEA R10, P5, R24, R0, 0x2 ;  /* 0x00000000180aa211 */ /* 0x008fc600078a10ff */
[----:B------:R1:W-:Y:S01]  /*12a90*/  @!P3 ST.E.64 [R6.64], R118 ;  /* 0x000000760600b985 */ /* 0x0003e2000c101b08 */
[----:B------:R-:W-:-:S05]  /*12aa0*/  @!P2 LEA.HI.X R11, R24, R5, R25, 0x2, P5 ;  /* 0x00000005180ba211 */ /* 0x000fca00028f1419 */
[----:B------:R1:W-:Y:S04]  /*12ab0*/  @!P2 ST.E.64 [R10.64], R130 ;  /* 0x000000820a00a985 */ /* 0x0003e8000c101b08 */
.L_x_1266:
[----:B------:R-:W-:Y:S05]  /*12ac0*/  BSYNC B0 ;  /* 0x0000000000007941 */ /* 0x000fea0003800000 */
.L_x_1265:
[----:B------:R4:W3:Y:S01]  /*12ad0*/  SHFL.IDX PT, R5, R3, 0x2, 0x1c1f ;  /* 0x005c1f0003057f89 */ /* 0x0008e200000e0000 */
[----:B------:R-:W-:Y:S03]  /*12ae0*/  BSSY B0, `(.L_x_1267) ;  /* 0x0000043000007945 */ /* 0x000fe60003800000 */
[----:B--2---:R4:W2:Y:S01]  /*12af0*/  SHFL.IDX PT, R0, R4, 0x2, 0x1c1f ;  /* 0x005c1f0004007f89 */ /* 0x0048a200000e0000 */
[----:B------:R-:W-:Y:S05]  /*12b00*/  @P1 BRA `(.L_x_1268) ;  /* 0x0000040000001947 */ /* 0x000fea0003800000 */
[----:B-----5:R-:W-:Y:S02]  /*12b10*/  ISETP.GE.AND P3, PT, R54, c[0x0][0x3c8], PT ;  /* 0x0000f20036007a0c */ /* 0x020fe40003f66270 */
[----:B------:R-:W-:Y:S02]  /*12b20*/  ISETP.GE.AND P5, PT, R52, c[0x0][0x3c8], PT ;  /* 0x0000f20034007a0c */ /* 0x000fe40003fa6270 */
[----:B------:R-:W-:Y:S02]  /*12b30*/  ISETP.GE.AND P2, PT, R50, c[0x0][0x3c8], PT ;  /* 0x0000f20032007a0c */ /* 0x000fe40003f46270 */
[----:B------:R-:W-:-:S07]  /*12b40*/  ISETP.GE.AND P1, PT, R48, c[0x0][0x3c8], PT ;  /* 0x0000f20030007a0c */ /* 0x000fce0003f26270 */
[----:B-12---:R-:W-:-:S04]  /*12b50*/  @!P3 LEA R8, P4, R54, R0, 0x2 ;  /* 0x000000003608b211 */ /* 0x006fc800078810ff */
[----:B---3--:R-:W-:Y:S02]  /*12b60*/  @!P3 LEA.HI.X R9, R54, R5, R55, 0x2, P4 ;  /* 0x000000053609b211 */ /* 0x008fe400020f1437 */
        /* <DEDUP_REMOVED lines=39> */
[----:B--2---:R-:W-:Y:S02]  /*12de0*/  @!P1 LEA R6, P5, R32, R0, 0x2 ;  /* 0x0000000020069211 */ /* 0x004fe400078a10ff */
[----:B------:R-:W-:Y:S01]  /*12df0*/  ISETP.GE.AND P3, PT, R28, c[0x0][0x3c8], PT ;  /* 0x0000f2001c007a0c */ /* 0x000fe20003f66270 */
[----:B------:R1:W-:Y:S01]  /*12e00*/  @!P2 ST.E.64 [R8.64], R88 ;  /* 0x000000580800a985 */ /* 0x0003e2000c101b08 */
[----:B------:R-:W-:Y:S02]  /*12e10*/  @!P1 LEA.HI.X R7, R32, R5, R33, 0x2, P5 ;  /* 0x0000000520079211 */ /* 0x000fe400028f1421 */
[----:B------:R-:W-:-:S03]  /*12e20*/  ISETP.GE.AND P2, PT, R26, c[0x0][0x3c8], PT ;  /* 0x0000f2001a007a0c */ /* 0x000fc60003f46270 */
[----:B------:R2:W-:Y:S01]  /*12e30*/  @!P1 ST.E.64 [R6.64], R92 ;  /* 0x0000005c06009985 */ /* 0x0005e2000c101b08 */
[----:B------:R-:W-:Y:S02]  /*12e40*/  ISETP.GE.AND P1, PT, R24, c[0x0][0x3c8], PT ;  /* 0x0000f20018007a0c */ /* 0x000fe40003f26270 */
[----:B-1----:R-:W-:-:S04]  /*12e50*/  @!P4 LEA R8, P5, R30, R0, 0x2 ;  /* 0x000000001e08c211 */ /* 0x002fc800078a10ff */
[----:B------:R-:W-:Y:S02]  /*12e60*/  @!P4 LEA.HI.X R9, R30, R5, R31, 0x2, P5 ;  /* 0x000000051e09c211 */ /* 0x000fe400028f141f */
[----:B------:R-:W-:-:S03]  /*12e70*/  @!P3 LEA R10, P5, R28, R0, 0x2 ;  /* 0x000000001c0ab211 */ /* 0x000fc600078a10ff */
[----:B------:R1:W-:Y:S01]  /*12e80*/  @!P4 ST.E.64 [R8.64], R104 ;  /* 0x000000680800c985 */ /* 0x0003e2000c101b08 */
        /* <DEDUP_REMOVED lines=8> */
.L_x_1268:
[----:B------:R-:W-:Y:S05]  /*12f10*/  BSYNC B0 ;  /* 0x0000000000007941 */ /* 0x000fea0003800000 */
.L_x_1267:
[----:B----4-:R-:W4:Y:S04]  /*12f20*/  SHFL.IDX PT, R3, R3, 0x3, 0x1c1f ;  /* 0x007c1f0003037f89 */ /* 0x010f2800000e0000 */
[----:B------:R-:W3:Y:S01]  /*12f30*/  SHFL.IDX PT, R4, R4, 0x3, 0x1c1f ;  /* 0x007c1f0004047f89 */ /* 0x000ee200000e0000 */
[----:B------:R-:W-:Y:S05]  /*12f40*/  @P0 BRA `(.L_x_1269) ;  /* 0x000006e000000947 */ /* 0x000fea0003800000 */
[----:B-----5:R-:W-:Y:S02]  /*12f50*/  ISETP.GE.AND P1, PT, R54, c[0x0][0x3c8], PT ;  /* 0x0000f20036007a0c */ /* 0x020fe40003f26270 */
[----:B------:R-:W-:Y:S02]  /*12f60*/  ISETP.GE.AND P2, PT, R52, c[0x0][0x3c8], PT ;  /* 0x0000f20034007a0c */ /* 0x000fe40003f46270 */
[----:B------:R-:W-:-:S09]  /*12f70*/  ISETP.GE.AND P3, PT, R50, c[0x0][0x3c8], PT ;  /* 0x0000f20032007a0c */ /* 0x000fd20003f66270 */
[-C--:B-1-3--:R-:W-:Y:S02]  /*12f80*/  @!P1 LEA R8, P0, R54, R4.reuse, 0x2 ;  /* 0x0000000436089211 */ /* 0x08afe400078010ff */
[----:B------:R-:W-:Y:S02]  /*12f90*/  @!P2 LEA R6, P5, R52, R4, 0x2 ;  /* 0x000000043406a211 */ /* 0x000fe400078a10ff */
[-C--:B----4-:R-:W-:Y:S02]  /*12fa0*/  @!P1 LEA.HI.X R9, R54, R3.reuse, R55, 0x2, P0 ;  /* 0x0000000336099211 */ /* 0x090fe400000f1437 */
[----:B------:R-:W-:Y:S02]  /*12fb0*/  ISETP.GE.AND P0, PT, R48, c[0x0][0x3c8], PT ;  /* 0x0000f20030007a0c */ /* 0x000fe40003f06270 */
[----:B------:R-:W-:Y:S01]  /*12fc0*/  @!P2 LEA.HI.X R7, R52, R3, R53, 0x2, P5 ;  /* 0x000000033407a211 */ /* 0x000fe200028f1435 */
[----:B------:R1:W-:Y:S01]  /*12fd0*/  @!P1 ST.E.64 [R8.64], R166 ;  /* 0x000000a608009985 */ /* 0x0003e2000c101b08 */
[----:B------:R-:W-:-:S03]  /*12fe0*/  ISETP.GE.AND P1, PT, R46, c[0x0][0x3c8], PT ;  /* 0x0000f2002e007a0c */ /* 0x000fc60003f26270 */
[----:B------:R3:W-:Y:S01]  /*12ff0*/  @!P2 ST.E.64 [R6.64], R170 ;  /* 0x000000aa0600a985 */ /* 0x0007e2000c101b08 */
[----:B------:R-:W-:Y:S02]  /*13000*/  ISETP.GE.AND P2, PT, R44, c[0x0][0x3c8], PT ;  /* 0x0000f2002c007a0c */ /* 0x000fe40003f46270 */
[----:B-1----:R-:W-:-:S04]  /*13010*/  @!P3 LEA R8, P4, R50, R4, 0x2 ;  /* 0x000000043208b211 */ /* 0x002fc800078810ff */
[-C--:B------:R-:W-:Y:S02]  /*13020*/  @!P3 LEA.HI.X R9, R50, R3.reuse, R51, 0x2, P4 ;  /* 0x000000033209b211 */ /* 0x080fe400020f1433 */
[----:B---3--:R-:W-:Y:S02]  /*13030*/  @!P0 LEA R6, P5, R48, R4, 0x2 ;  /* 0x0000000430068211 */ /* 0x008fe400078a10ff */
[----:B------:R-:W-:Y:S01]  /*13040*/  ISETP.GE.AND P4, PT, R42, c[0x0][0x3c8], PT ;  /* 0x0000f2002a007a0c */ /* 0x000fe20003f86270 */
[----:B------:R1:W-:Y:S01]  /*13050*/  @!P3 ST.E.64 [R8.64], R174 ;  /* 0x000000ae0800b985 */ /* 0x0003e2000c101b08 */
[----:B------:R-:W-:-:S05]  /*13060*/  @!P0 LEA.HI.X R7, R48, R3, R49, 0x2, P5 ;  /* 0x0000000330078211 */ /* 0x000fca00028f1431 */
[----:B------:R3:W-:Y:S01]  /*13070*/  @!P0 ST.E.64 [R6.64], R178 ;  /* 0x000000b206008985 */ /* 0x0007e2000c101b08 */
[----:B-1----:R-:W-:-:S04]  /*13080*/  @!P1 LEA R8, P3, R46, R4, 0x2 ;  /* 0x000000042e089211 */ /* 0x002fc800078610ff */
[-C--:B------:R-:W-:Y:S02]  /*13090*/  @!P1 LEA.HI.X R9, R46, R3.reuse, R47, 0x2, P3 ;  /* 0x000000032e099211 */ /* 0x080fe400018f142f */
[----:B------:R-:W-:Y:S02]  /*130a0*/  ISETP.GE.AND P3, PT, R40, c[0x0][0x3c8], PT ;  /* 0x0000f20028007a0c */ /* 0x000fe40003f66270 */
[----:B---3--:R-:W-:Y:S01]  /*130b0*/  @!P2 LEA R6, P0, R44, R4, 0x2 ;  /* 0x000000042c06a211 */ /* 0x008fe200078010ff */
[----:B------:R1:W-:Y:S01]  /*130c0*/  @!P1 ST.E.64 [R8.64], R182 ;  /* 0x000000b608009985 */ /* 0x0003e2000c101b08 */
[----:B------:R-:W-:Y:S02]  /*130d0*/  ISETP.GE.AND P1, PT, R38, c[0x0][0x3c8], PT ;  /* 0x0000f20026007a0c */ /* 0x000fe40003f26270 */
[----:B------:R-:W-:Y:S02]  /*130e0*/  @!P2 LEA.HI.X R7, R44, R3, R45, 0x2, P0 ;  /* 0x000000032c07a211 */ /* 0x000fe400000f142d */
[----:B------:R-:W-:-:S03]  /*130f0*/  ISETP.GE.AND P0, PT, R36, c[0x0][0x3c8], PT ;  /* 0x0000f20024007a0c */ /* 0x000fc60003f06270 */
[----:B------:R3:W-:Y:S01]  /*13100*/  @!P2 ST.E.64 [R6.64], R186 ;  /* 0x000000ba0600a985 */ /* 0x0007e2000c101b08 */
[----:B-1----:R-:W-:-:S04]  /*13110*/  @!P4 LEA R8, P5, R42, R4, 0x2 ;  /* 0x000000042a08c211 */ /* 0x002fc800078a10ff */
[-C--:B------:R-:W-:Y:S02]  /*13120*/  @!P4 LEA.HI.X R9, R42, R3.reuse, R43, 0x2, P5 ;  /* 0x000000032a09c211 */ /* 0x080fe400028f142b */
[-C--:B------:R-:W-:Y:S02]  /*13130*/  @!P1 LEA R10, P5, R38, R4.reuse, 0x2 ;  /* 0x00000004260a9211 */ /* 0x080fe400078a10ff */
[----:B---3--:R-:W-:Y:S01]  /*13140*/  @!P3 LEA R6, P2, R40, R4, 0x2 ;  /* 0x000000042806b211 */ /* 0x008fe200078410ff */
[----:B------:R1:W-:Y:S01]  /*13150*/  @!P4 ST.E.64 [R8.64], R190 ;  /* 0x000000be0800c985 */ /* 0x0003e2000c101b08 */
[----:B------:R-:W-:Y:S02]  /*13160*/  ISETP.GE.AND P4, PT, R34, c[0x0][0x3c8], PT ;  /* 0x0000f20022007a0c */ /* 0x000fe40003f86270 */
[-C--:B------:R-:W-:Y:S02]  /*13170*/  @!P3 LEA.HI.X R7, R40, R3.reuse, R41, 0x2, P2 ;  /* 0x000000032807b211 */ /* 0x080fe400010f1429 */
[----:B------:R-:W-:-:S03]  /*13180*/  @!P1 LEA.HI.X R11, R38, R3, R39, 0x2, P5 ;  /* 0x00000003260b9211 */ /* 0x000fc600028f1427 */
[----:B------:R3:W-:Y:S01]  /*13190*/  @!P3 ST.E.64 [R6.64], R194 ;  /* 0x000000c20600b985 */ /* 0x0007e2000c101b08 */
[----:B------:R-:W-:-:S03]  /*131a0*/  ISETP.GE.AND P3, PT, R32, c[0x0][0x3c8], PT ;  /* 0x0000f20020007a0c */ /* 0x000fc60003f66270 */
[----:B------:R-:W-:Y:S01]  /*131b0*/  @!P1 ST.E.64 [R10.64], R74 ;  /* 0x0000004a0a009985 */ /* 0x000fe2000c101b08 */
[----:B------:R-:W-:Y:S02]  /*131c0*/  ISETP.GE.AND P1, PT, R28, c[0x0][0x3c8], PT ;  /* 0x0000f2001c007a0c */ /* 0x000fe40003f26270 */
[----:B-1----:R-:W-:-:S04]  /*131d0*/  @!P0 LEA R8, P2, R36, R4, 0x2 ;  /* 0x0000000424088211 */ /* 0x002fc800078410ff */
[-C--:B------:R-:W-:Y:S02]  /*131e0*/  @!P0 LEA.HI.X R9, R36, R3.reuse, R37, 0x2, P2 ;  /* 0x0000000324098211 */ /* 0x080fe400010f1425 */
[----:B------:R-:W-:Y:S02]  /*131f0*/  ISETP.GE.AND P2, PT, R30, c[0x0][0x3c8], PT ;  /* 0x0000f2001e007a0c */ /* 0x000fe40003f46270 */
[----:B---3--:R-:W-:Y:S01]  /*13200*/  @!P4 LEA R6, P5, R34, R4, 0x2 ;  /* 0x000000042206c211 */ /* 0x008fe200078a10ff */
[----:B------:R1:W-:Y:S01]  /*13210*/  @!P0 ST.E.64 [R8.64], R78 ;  /* 0x0000004e08008985 */ /* 0x0003e2000c101b08 */
[----:B------:R-:W-:Y:S02]  /*13220*/  ISETP.GE.AND P0, PT, R26, c[0x0][0x3c8], PT ;  /* 0x0000f2001a007a0c */ /* 0x000fe40003f06270 */
[----:B------:R-:W-:-:S05]  /*13230*/  @!P4 LEA.HI.X R7, R34, R3, R35, 0x2, P5 ;  /* 0x000000032207c211 */ /* 0x000fca00028f1423 */
[----:B------:R3:W-:Y:S02]  /*13240*/  @!P4 ST.E.64 [R6.64], R90 ;  /* 0x0000005a0600c985 */ /* 0x0007e4000c101b08 */
[----:B------:R-:W-:-:S04]  /*13250*/  @!P2 LEA R12, P4, R30, R4, 0x2 ;  /* 0x000000041e0ca211 */ /* 0x000fc800078810ff */
[----:B------:R-:W-:Y:S02]  /*13260*/  @!P2 LEA.HI.X R13, R30, R3, R31, 0x2, P4 ;  /* 0x000000031e0da211 */ /* 0x000fe400020f141f */
[----:B-1----:R-:W-:-:S04]  /*13270*/  @!P3 LEA R8, P5, R32, R4, 0x2 ;  /* 0x000000042008b211 */ /* 0x002fc800078a10ff */
[-C--:B------:R-:W-:Y:S02]  /*13280*/  @!P3 LEA.HI.X R9, R32, R3.reuse, R33, 0x2, P5 ;  /* 0x000000032009b211 */ /* 0x080fe400028f1421 */
[-C--:B------:R-:W-:Y:S02]  /*13290*/  @!P1 LEA R10, P5, R28, R4.reuse, 0x2 ;  /* 0x000000041c0a9211 */ /* 0x080fe400078a10ff */
[----:B---3--:R-:W-:Y:S01]  /*132a0*/  @!P0 LEA R6, P4, R26, R4, 0x2 ;  /* 0x000000041a068211 */ /* 0x008fe200078810ff */
[----:B------:R1:W-:Y:S01]  /*132b0*/  @!P3 ST.E.64 [R8.64], R94 ;  /* 0x0000005e0800b985 */ /* 0x0003e2000c101b08 */
[-C--:B------:R-:W-:Y:S02]  /*132c0*/  @!P1 LEA.HI.X R11, R28, R3.reuse, R29, 0x2, P5 ;  /* 0x000000031c0b9211 */ /* 0x080fe400028f141d */
[----:B------:R-:W-:Y:S01]  /*132d0*/  @!P0 LEA.HI.X R7, R26, R3, R27, 0x2, P4 ;  /* 0x000000031a078211 */ /* 0x000fe200020f141b */
[----:B------:R1:W-:Y:S04]  /*132e0*/  @!P2 ST.E.64 [R12.64], R106 ;  /* 0x0000006a0c00a985 */ /* 0x0003e8000c101b08 */
[----:B------:R1:W-:Y:S04]  /*132f0*/  @!P1 ST.E.64 [R10.64], R110 ;  /* 0x0000006e0a009985 */ /* 0x0003e8000c101b08 */
[----:B------:R1:W-:Y:S01]  /*13300*/  @!P0 ST.E.64 [R6.64], R122 ;  /* 0x0000007a06008985 */ /* 0x0003e2000c101b08 */
[----:B------:R-:W-:-:S13]  /*13310*/  ISETP.GE.AND P0, PT, R24, c[0x0][0x3c8], PT ;  /* 0x0000f20018007a0c */ /* 0x000fda0003f06270 */
[----:B------:R-:W-:Y:S05]  /*13320*/  @P0 BRA `(.L_x_1269) ;  /* 0x0000030000000947 */ /* 0x000fea0003800000 */
[----:B------:R-:W-:-:S04]  /*13330*/  LEA R4, P0, R24, R4, 0x2 ;  /* 0x0000000418047211 */ /* 0x000fc800078010ff */
[----:B------:R-:W-:-:S05]  /*13340*/  LEA.HI.X R5, R24, R3, R25, 0x2, P0 ;  /* 0x0000000318057211 */ /* 0x000fca00000f1419 */
[----:B------:R3:W-:Y:S01]  /*13350*/  ST.E.64 [R4.64], R126 ;  /* 0x0000007e04007985 */ /* 0x0007e2000c101b08 */
[----:B------:R-:W-:Y:S05]  /*13360*/  BRA `(.L_x_1269) ;  /* 0x000002c000007947 */ /* 0x000fea0003800000 */
.L_x_1261:
[----:B------:R-:W1:Y:S02]  /*13370*/  S2R R5, SR_TID.X ;  /* 0x0000000000057919 */ /* 0x000e640000002100 */
[----:B-1----:R-:W-:-:S13]  /*13380*/  ISETP.GT.AND P0, PT, R5, 0x7f, PT ;  /* 0x0000007f0500780c */ /* 0x002fda0003f04270 */
        /* <DEDUP_REMOVED lines=10> */
[----:B------:R-:W-:Y:S02]  /*13430*/  ISETP.NE.AND P0, PT, R4, 0x1, PT ;  /* 0x000000010400780c */ /* 0x000fe40003f05270 */
[----:B------:R-:W-:-:S02]  /*13440*/  MOV R6, R3 ;  /* 0x0000000300067202 */ /* 0x000fc40000000f00 */
[----:B--2---:R-:W-:Y:S01]  /*13450*/  SHF.R.S32.HI R4, RZ, 0x1f, R5 ;  /* 0x0000001fff047819 */ /* 0x004fe20000011405 */
[----:B------:R-:W-:Y:S01]  /*13460*/  IMAD.WIDE.U32 R8, R5, c[0x0][0x4d0], RZ ;  /* 0x0001340005087a25 */ /* 0x000fe200078e00ff */
[----:B---3--:R-:W-:-:S03]  /*13470*/  SHF.R.S32.HI R0, RZ, 0x1f, R10 ;  /* 0x0000001fff007819 */ /* 0x008fc6000001140a */
[----:B------:R-:W-:-:S04]  /*13480*/  IMAD R4, R4, c[0x0][0x4d0], RZ ;  /* 0x0001340004047a24 */ /* 0x000fc800078e02ff */
[----:B------:R-:W-:Y:S02]  /*13490*/  IMAD R4, R5, c[0x0][0x4d4], R4 ;  /* 0x0001350005047a24 */ /* 0x000fe400078e0204 */
[----:B------:R-:W-:-:S03]  /*134a0*/  @P0 IMAD.HI.U32 R5, R3, c[0x0][0x4ec], RZ ;  /* 0x00013b0003050a27 */ /* 0x000fc600078e00ff */
[----:B------:R-:W-:Y:S01]  /*134b0*/  IADD3 R9, R9, R4, RZ ;  /* 0x0000000409097210 */ /* 0x000fe20007ffe0ff */
[----:B------:R-:W-:Y:S01]  /*134c0*/  IMAD R0, R0, c[0x0][0x4d8], RZ ;  /* 0x0001360000007a24 */ /* 0x000fe200078e02ff */
[----:B------:R-:W-:Y:S02]  /*134d0*/  @P0 SHF.R.U32.HI R6, RZ, c[0x0][0x4f0], R5 ;  /* 0x00013c00ff060a19 */ /* 0x000fe40000011605 */
[----:B----4-:R-:W-:Y:S01]  /*134e0*/  SHF.R.S32.HI R4, RZ, 0x1f, R7 ;  /* 0x0000001fff047819 */ /* 0x010fe20000011407 */
[----:B------:R-:W-:Y:S01]  /*134f0*/  IMAD R0, R10, c[0x0][0x4dc], R0 ;  /* 0x000137000a007a24 */ /* 0x000fe200078e0200 */
[----:B------:R-:W-:Y:S01]  /*13500*/  IADD3 R5, -R6, RZ, RZ ;  /* 0x000000ff06057210 */ /* 0x000fe20007ffe1ff */
[----:B------:R-:W-:-:S04]  /*13510*/  IMAD.WIDE.U32 R8, R10, c[0x0][0x4d8], R8 ;  /* 0x000136000a087a25 */ /* 0x000fc800078e0008 */
[----:B------:R-:W-:Y:S01]  /*13520*/  IMAD R4, R4, c[0x0][0x4e0], RZ ;  /* 0x0001380004047a24 */ /* 0x000fe200078e02ff */
[----:B------:R-:W-:Y:S01]  /*13530*/  IADD3 R9, R9, R0, RZ ;  /* 0x0000000009097210 */ /* 0x000fe20007ffe0ff */
[----:B------:R-:W-:Y:S01]  /*13540*/  IMAD R5, R5, c[0x0][0x4e8], R3 ;  /* 0x00013a0005057a24 */ /* 0x000fe200078e0203 */
[----:B------:R-:W-:Y:S01]  /*13550*/  SHF.R.S32.HI R0, RZ, 0x1f, R6 ;  /* 0x0000001fff007819 */ /* 0x000fe20000011406 */
[C---:B------:R-:W-:Y:S02]  /*13560*/  IMAD R4, R7.reuse, c[0x0][0x4e4], R4 ;  /* 0x0001390007047a24 */ /* 0x040fe400078e0204 */
[----:B------:R-:W-:Y:S01]  /*13570*/  IMAD.WIDE.U32 R8, R7, c[0x0][0x4e0], R8 ;  /* 0x0001380007087a25 */ /* 0x000fe200078e0008 */
[----:B------:R-:W-:-:S04]  /*13580*/  SHF.R.S32.HI R3, RZ, 0x1f, R5 ;  /* 0x0000001fff037819 */ /* 0x000fc80000011405 */
[----:B------:R-:W-:Y:S01]  /*13590*/  IADD3 R6, P0, R6, R8, RZ ;  /* 0x0000000806067210 */ /* 0x000fe20007f1e0ff */
[----:B------:R-:W-:-:S03]  /*135a0*/  IMAD R3, R3, c[0x0][0x4c8], RZ ;  /* 0x0001320003037a24 */ /* 0x000fc600078e02ff */
[----:B------:R-:W-:Y:S01]  /*135b0*/  IADD3.X R7, R0, R9, R4, P0, !PT ;  /* 0x0000000900077210 */ /* 0x000fe200007fe404 */
[----:B------:R-:W-:Y:S01]  /*135c0*/  IMAD R3, R5, c[0x0][0x4cc], R3 ;  /* 0x0001330005037a24 */ /* 0x000fe200078e0203 */
[----:B------:R-:W-:-:S03]  /*135d0*/  MOV R0, 0xff800000 ;  /* 0xff80000000007802 */ /* 0x000fc60000000f00 */
[----:B------:R-:W-:-:S05]  /*135e0*/  IMAD.WIDE.U32 R6, R5, c[0x0][0x4c8], R6 ;  /* 0x0001320005067a25 */ /* 0x000fca00078e0006 */
[----:B------:R-:W-:Y:S02]  /*135f0*/  IADD3 R3, R7, R3, RZ ;  /* 0x0000000307037210 */ /* 0x000fe40007ffe0ff */
[----:B------:R-:W-:-:S04]  /*13600*/  LEA R4, P0, R6, c[0x0][0x4a8], 0x2 ;  /* 0x00012a0006047a11 */ /* 0x000fc800078010ff */
[----:B------:R-:W-:-:S05]  /*13610*/  LEA.HI.X R5, R6, c[0x0][0x4ac], R3, 0x2, P0 ;  /* 0x00012b0006057a11 */ /* 0x000fca00000f1403 */
[----:B------:R1:W-:Y:S04]  /*13620*/  STG.E [R4.64], R0 ;  /* 0x0000000004007986 */ /* 0x0003e8000c101908 */
.L_x_1269:
[----:B------:R-:W-:Y:S05]  /*13630*/  BSYNC B1 ;  /* 0x0000000000017941 */ /* 0x000fea0003800000 */
.L_x_1260:
[----:B------:R-:W-:-:S13]  /*13640*/  ISETP.NE.AND P0, PT, RZ, UR6, PT ;  /* 0x00000006ff007c0c */ /* 0x000fda000bf05270 */
[----:B------:R-:W-:Y:S01]  /*13650*/  @P0 WARPSYNC 0xffffffff ;  /* 0xffffffff00000948 */ /* 0x000fe20003800000 */
[----:B------:R-:W-:Y:S06]  /*13660*/  @P0 BAR.SYNC.DEFER_BLOCKING 0x5, 0x80 ;  /* 0x0142000000000b1d */ /* 0x000fec0000010000 */
[----:B-12---:R-:W1:Y:S04]  /*13670*/  @P0 LDS R0, [0x10100] ;  /* 0x01010000ff000984 */ /* 0x006e680000000800 */
[----:B-1----:R1:W-:Y:S04]  /*13680*/  @P0 STL [R1+0x1c], R0 ;  /* 0x00001c0001000387 */ /* 0x0023e80000100800 */
[----:B------:R-:W-:Y:S06]  /*13690*/  @P0 BAR.ARV 0x4, 0x80 ;  /* 0x0102000000000b1d */ /* 0x000fec0000002000 */
[----:B------:R-:W-:Y:S05]  /*136a0*/  @P0 BRA `(.L_x_1270) ;  /* 0x0000009000000947 */ /* 0x000fea0003800000 */
[----:B------:R-:W-:Y:S05]  /*136b0*/  BRA.DIV ~URZ, `(.L_x_1271) ;  /* 0x00003f727f007947 */ /* 0x000fea000b800000 */
[----:B---3--:R2:W3:Y:S02]  /*136c0*/  SHFL.IDX PT, R5, R2, RZ, 0x1f ;  /* 0x00001fff02057589 */ /* 0x0084e400000e0000 */
.L_x_1302:
[----:B-1----:R-:W1:Y:S01]  /*136d0*/  S2R R0, SR_TID.X ;  /* 0x0000000000007919 */ /* 0x002e620000002100 */
[----:B------:R-:W-:Y:S03]  /*136e0*/  WARPSYNC 0xffffffff ;  /* 0xffffffff00007948 */ /* 0x000fe60003800000 */
[----:B------:R-:W-:Y:S06]  /*136f0*/  BAR.SYNC.DEFER_BLOCKING 0x4, 0x80 ;  /* 0x0102000000007b1d */ /* 0x000fec0000010000 */
[----:B---3--:R3:W-:Y:S01]  /*13700*/  STL [R1+0x1c], R5 ;  /* 0x00001c0501007387 */ /* 0x0087e20000100800 */
[----:B-1----:R-:W-:-:S13]  /*13710*/  LOP3.LUT P0, RZ, R0, 0x7f, RZ, 0xc0, !PT ;  /* 0x0000007f00ff7812 */ /* 0x002fda000780c0ff */
[----:B------:R3:W-:Y:S04]  /*13720*/  @!P0 STS [0x10100], R2 ;  /* 0x01010002ff008388 */ /* 0x0007e80000000800 */
[----:B------:R-:W-:Y:S06]  /*13730*/  BAR.ARV 0x5, 0x80 ;  /* 0x0142000000007b1d */ /* 0x000fec0000002000 */
.L_x_1270:
[----:B-12---:R-:W2:Y:S02]  /*13740*/  LDL R0, [R1+0x1c] ;  /* 0x00001c0001007983 */ /* 0x006ea40000100800 */
[----:B--2---:R-:W-:-:S13]  /*13750*/  ISETP.GE.AND P0, PT, R0, c[0x0][0x538], PT ;  /* 0x00014e0000007a0c */ /* 0x004fda0003f06270 */
[----:B---345:R-:W-:Y:S01]  /*13760*/  @P0 CALL.REL.NOINC `(.L_x_1272) ;  /* 0x0000001000000944 */ /* 0x038fe20003c00000 */
[----:B------:R-:W-:Y:S05]  /*13770*/  BRA `(.L_x_1273) ;  /* 0xfffed33000007947 */ /* 0x000fea000383ffff */
.L_x_1272:
[----:B------:R-:W-:Y:S05]  /*13780*/  EXIT ;  /* 0x000000000000794d */ /* 0x000fea0003800000 */
.L_x_1204:
[----:B------:R-:W-:Y:S01]  /*13790*/  IMAD.MOV.U32 R7, RZ, RZ, R11 ;  /* 0x000000ffff077224 */ /* 0x000fe200078e000b */
[----:B------:R-:W-:Y:S01]  /*137a0*/  MOV R6, RZ ;  /* 0x000000ff00067202 */ /* 0x000fe20000000f00 */
[----:B------:R-:W-:Y:S01]  /*137b0*/  IMAD.MOV.U32 R5, RZ, RZ, 0x181f ;  /* 0x0000181fff057424 */ /* 0x000fe200078e00ff */
[----:B------:R-:W-:Y:S02]  /*137c0*/  MOV R4, 0x137e0 ;  /* 0x000137e000047802 */ /* 0x000fe40000000f00 */
[----:B-----5:R-:W-:Y:S05]  /*137d0*/  CALL.REL.NOINC `($__internal_19_$__cuda_sm70_shflsync_idx_p) ;  /* 0x00003f1000007944 */ /* 0x020fea0003c00000 */
[----:B------:R-:W-:Y:S01]  /*137e0*/  MOV R13, R5 ;  /* 0x00000005000d7202 */ /* 0x000fe20000000f00 */
[----:B------:R-:W-:Y:S05]  /*137f0*/  BRA `(.L_x_1274) ;  /* 0xfffee16000007947 */ /* 0x000fea000383ffff */
.L_x_1205:
[----:B------:R-:W-:Y:S01]  /*13800*/  IMAD.MOV.U32 R7, RZ, RZ, R12 ;  /* 0x000000ffff077224 */ /* 0x000fe200078e000c */
[----:B------:R-:W-:Y:S01]  /*13810*/  MOV R6, RZ ;  /* 0x000000ff00067202 */ /* 0x000fe20000000f00 */
[----:B------:R-:W-:Y:S01]  /*13820*/  IMAD.MOV.U32 R5, RZ, RZ, 0x181f ;  /* 0x0000181fff057424 */ /* 0x000fe200078e00ff */
[----:B------:R-:W-:Y:S02]  /*13830*/  MOV R4, 0x13850 ;  /* 0x0001385000047802 */ /* 0x000fe40000000f00 */
[----:B-12--5:R-:W-:Y:S05]  /*13840*/  CALL.REL.NOINC `($__internal_19_$__cuda_sm70_shflsync_idx_p) ;  /* 0x00003ea000007944 */ /* 0x026fea0003c00000 */
[----:B------:R-:W-:Y:S01]  /*13850*/  MOV R4, R5 ;  /* 0x0000000500047202 */ /* 0x000fe20000000f00 */
[----:B------:R-:W-:Y:S05]  /*13860*/  BRA `(.L_x_1275) ;  /* 0xfffee11000007947 */ /* 0x000fea000383ffff */
.L_x_1208:
[----:B-1----:R-:W-:Y:S01]  /*13870*/  IMAD.MOV.U32 R7, RZ, RZ, R11 ;  /* 0x000000ffff077224 */ /* 0x002fe200078e000b */
[----:B------:R-:W-:Y:S01]  /*13880*/  MOV R6, 0x1 ;  /* 0x0000000100067802 */ /* 0x000fe20000000f00 */
[----:B------:R-:W-:Y:S01]  /*13890*/  IMAD.MOV.U32 R5, RZ, RZ, 0x181f ;  /* 0x0000181fff057424 */ /* 0x000fe200078e00ff */
[----:B----4-:R-:W-:-:S02]  /*138a0*/  MOV R4, 0x138c0 ;  /* 0x000138c000047802 */ /* 0x010fc40000000f00 */
[----:B--2--5:R-:W-:Y:S05]  /*138b0*/  CALL.REL.NOINC `($__internal_19_$__cuda_sm70_shflsync_idx_p) ;  /* 0x00003e3000007944 */ /* 0x024fea0003c00000 */
[----:B------:R-:W-:Y:S01]  /*138c0*/  IMAD.MOV.U32 R13, RZ, RZ, R5 ;  /* 0x000000ffff0d7224 */ /* 0x000fe200078e0005 */
[----:B------:R-:W-:Y:S01]  /*138d0*/  MOV R6, 0x1 ;  /* 0x0000000100067802 */ /* 0x000fe20000000f00 */
[----:B------:R-:W-:Y:S01]  /*138e0*/  IMAD.MOV.U32 R7, RZ, RZ, R12 ;  /* 0x000000ffff077224 */ /* 0x000fe200078e000c */
[----:B------:R-:W-:-:S02]  /*138f0*/  MOV R5, 0x181f ;  /* 0x0000181f00057802 */ /* 0x000fc40000000f00 */
[----:B------:R-:W-:Y:S02]  /*13900*/  MOV R4, 0x13920 ;  /* 0x0001392000047802 */ /* 0x000fe40000000f00 */
[----:B------:R-:W-:Y:S05]  /*13910*/  CALL.REL.NOINC `($__internal_19_$__cuda_sm70_shflsync_idx_p) ;  /* 0x00003dd000007944 */ /* 0x000fea0003c00000 */
[----:B------:R-:W-:Y:S01]  /*13920*/  MOV R4, R5 ;  /* 0x0000000500047202 */ /* 0x000fe20000000f00 */
[----:B------:R-:W-:Y:S05]  /*13930*/  BRA `(.L_x_1276) ;  /* 0xfffee20000007947 */ /* 0x000fea000383ffff */
.L_x_1211:
[----:B-1----:R-:W-:Y:S01]  /*13940*/  IMAD.MOV.U32 R7, RZ, RZ, R11 ;  /* 0x000000ffff077224 */ /* 0x002fe200078e000b */
[----:B------:R-:W-:Y:S01]  /*13950*/  MOV R6, 0x2 ;  /* 0x0000000200067802 */ /* 0x000fe20000000f00 */
[----:B------:R-:W-:Y:S01]  /*13960*/  IMAD.MOV.U32 R5, RZ, RZ, 0x181f ;  /* 0x0000181fff057424 */ /* 0x000fe200078e00ff */
[----:B------:R-:W-:Y:S02]  /*13970*/  MOV R4, 0x13990 ;  /* 0x0001399000047802 */ /* 0x000fe40000000f00 */
[----:B--23-5:R-:W-:Y:S05]  /*13980*/  CALL.REL.NOINC `($__internal_19_$__cuda_sm70_shflsync_idx_p) ;  /* 0x00003d6000007944 */ /* 0x02cfea0003c00000 */
[----:B------:R-:W-:Y:S01]  /*13990*/  MOV R13, R5 ;  /* 0x00000005000d7202 */ /* 0x000fe20000000f00 */
[----:B------:R-:W-:Y:S05]  /*139a0*/  BRA `(.L_x_1277) ;  /* 0xfffee2d000007947 */ /* 0x000fea000383ffff */
.L_x_1212:
[----:B-1----:R-:W-:Y:S01]  /*139b0*/  IMAD.MOV.U32 R7, RZ, RZ, R12 ;  /* 0x000000ffff077224 */ /* 0x002fe200078e000c */
[----:B------:R-:W-:Y:S01]  /*139c0*/  MOV R6, 0x2 ;  /* 0x0000000200067802 */ /* 0x000fe20000000f00 */
[----:B------:R-:W-:Y:S01]  /*139d0*/  IMAD.MOV.U32 R5, RZ, RZ, 0x181f ;  /* 0x0000181fff057424 */ /* 0x000fe200078e00ff */
[----:B------:R-:W-:Y:S02]  /*139e0*/  MOV R4, 0x13a00 ;  /* 0x00013a0000047802 */ /* 0x000fe40000000f00 */
[----:B--2345:R-:W-:Y:S05]  /*139f0*/  CALL.REL.NOINC `($__internal_19_$__cuda_sm70_shflsync_idx_p) ;  /* 0x00003cf000007944 */ /* 0x03cfea0003c00000 */
[----:B------:R-:W-:Y:S01]  /*13a00*/  MOV R4, R5 ;  /* 0x0000000500047202 */ /* 0x000fe20000000f00 */
[----:B------:R-:W-:Y:S05]  /*13a10*/  BRA `(.L_x_1278) ;  /* 0xfffee28000007947 */ /* 0x000fea000383ffff */
.L_x_1215:
[----:B--2---:R-:W-:Y:S01]  /*13a20*/  IMAD.MOV.U32 R7, RZ, RZ, R11 ;  /* 0x000000ffff077224 */ /* 0x004fe200078e000b */
[----:B------:R-:W-:Y:S01]  /*13a30*/  MOV R6, 0x3 ;  /* 0x0000000300067802 */ /* 0x000fe20000000f00 */
[----:B------:R-:W-:Y:S01]  /*13a40*/  IMAD.MOV.U32 R5, RZ, RZ, 0x181f ;  /* 0x0000181fff057424 */ /* 0x000fe200078e00ff */
[----:B------:R-:W-:-:S02]  /*13a50*/  MOV R4, 0x13a70 ;  /* 0x00013a7000047802 */ /* 0x000fc40000000f00 */
[----:B-1-345:R-:W-:Y:S05]  /*13a60*/  CALL.REL.NOINC `($__internal_19_$__cuda_sm70_shflsync_idx_p) ;  /* 0x00003c8000007944 */ /* 0x03afea0003c00000 */
        /* <DEDUP_REMOVED lines=8> */
.L_x_1218:
[----:B-1----:R-:W-:Y:S01]  /*13af0*/  IMAD.MOV.U32 R7, RZ, RZ, R11 ;  /* 0x000000ffff077224 */ /* 0x002fe200078e000b */
[----:B------:R-:W-:Y:S01]  /*13b00*/  MOV R6, 0x4 ;  /* 0x0000000400067802 */ /* 0x000fe20000000f00 */
[----:B------:R-:W-:Y:S01]  /*13b10*/  IMAD.MOV.U32 R5, RZ, RZ, 0x181f ;  /* 0x0000181fff057424 */ /* 0x000fe200078e00ff */
[----:B--2---:R-:W-:Y:S02]  /*13b20*/  MOV R4, 0x13b40 ;  /* 0x00013b4000047802 */ /* 0x004fe40000000f00 */
[----:B---345:R-:W-:Y:S05]  /*13b30*/  CALL.REL.NOINC `($__internal_19_$__cuda_sm70_shflsync_idx_p) ;  /* 0x00003bb000007944 */ /* 0x038fea0003c00000 */
[----:B------:R-:W-:Y:S01]  /*13b40*/  MOV R13, R5 ;  /* 0x00000005000d7202 */ /* 0x000fe20000000f00 */
[----:B------:R-:W-:Y:S05]  /*13b50*/  BRA `(.L_x_1280) ;  /* 0xfffee3d000007947 */ /* 0x000fea000383ffff */
.L_x_1219:
[----:B------:R-:W-:Y:S01]  /*13b60*/  IMAD.MOV.U32 R7, RZ, RZ, R12 ;  /* 0x000000ffff077224 */ /* 0x000fe200078e000c */
[----:B------:R-:W-:Y:S01]  /*13b70*/  MOV R6, 0x4 ;  /* 0x0000000400067802 */ /* 0x000fe20000000f00 */
[----:B------:R-:W-:Y:S01]  /*13b80*/  IMAD.MOV.U32 R5, RZ, RZ, 0x181f ;  /* 0x0000181fff057424 */ /* 0x000fe200078e00ff */
[----:B--2---:R-:W-:Y:S02]  /*13b90*/  MOV R4, 0x13bb0 ;  /* 0x00013bb000047802 */ /* 0x004fe40000000f00 */
[----:B-1-345:R-:W-:Y:S05]  /*13ba0*/  CALL.REL.NOINC `($__internal_19_$__cuda_sm70_shflsync_idx_p) ;  /* 0x00003b4000007944 */ /* 0x03afea0003c00000 */
[----:B------:R-:W-:Y:S01]  /*13bb0*/  MOV R4, R5 ;  /* 0x0000000500047202 */ /* 0x000fe20000000f00 */
[----:B------:R-:W-:Y:S05]  /*13bc0*/  BRA `(.L_x_1281) ;  /* 0xfffee38000007947 */ /* 0x000fea000383ffff */
.L_x_1222:
[----:B-1----:R-:W-:Y:S01]  /*13bd0*/  IMAD.MOV.U32 R7, RZ, RZ, R11 ;  /* 0x000000ffff077224 */ /* 0x002fe200078e000b */
[----:B------:R-:W-:Y:S01]  /*13be0*/  MOV R6, 0x5 ;  /* 0x0000000500067802 */ /* 0x000fe20000000f00 */
[----:B------:R-:W-:Y:S01]  /*13bf0*/  IMAD.MOV.U32 R5, RZ, RZ, 0x181f ;  /* 0x0000181fff057424 */ /* 0x000fe200078e00ff */
[----:B------:R-:W-:-:S02]  /*13c00*/  MOV R4, 0x13c20 ;  /* 0x00013c2000047802 */ /* 0x000fc40000000f00 */
[----:B--2345:R-:W-:Y:S05]  /*13c10*/  CALL.REL.NOINC `($__internal_19_$__cuda_sm70_shflsync_idx_p) ;  /* 0x00003ad000007944 */ /* 0x03cfea0003c00000 */
        /* <DEDUP_REMOVED lines=8> */
.L_x_1225:
[----:B-1----:R-:W-:Y:S01]  /*13ca0*/  IMAD.MOV.U32 R7, RZ, RZ, R11 ;  /* 0x000000ffff077224 */ /* 0x002fe200078e000b */
[----:B------:R-:W-:Y:S01]  /*13cb0*/  MOV R6, 0x6 ;  /* 0x0000000600067802 */ /* 0x000fe20000000f00 */
[----:B------:R-:W-:Y:S01]  /*13cc0*/  IMAD.MOV.U32 R5, RZ, RZ, 0x181f ;  /* 0x0000181fff057424 */ /* 0x000fe200078e00ff */
[----:B------:R-:W-:Y:S02]  /*13cd0*/  MOV R4, 0x13cf0 ;  /* 0x00013cf000047802 */ /* 0x000fe40000000f00 */
[----:B--2345:R-:W-:Y:S05]  /*13ce0*/  CALL.REL.NOINC `($__internal_19_$__cuda_sm70_shflsync_idx_p) ;  /* 0x00003a0000007944 */ /* 0x03cfea0003c00000 */
[----:B------:R-:W-:Y:S01]  /*13cf0*/  MOV R13, R5 ;  /* 0x00000005000d7202 */ /* 0x000fe20000000f00 */
[----:B------:R-:W-:Y:S05]  /*13d00*/  BRA `(.L_x_1283) ;  /* 0xfffee4d000007947 */ /* 0x000fea000383ffff */
.L_x_1226:
[----:B-1----:R-:W-:Y:S01]  /*13d10*/  IMAD.MOV.U32 R7, RZ, RZ, R12 ;  /* 0x000000ffff077224 */ /* 0x002fe200078e000c */
[----:B------:R-:W-:Y:S01]  /*13d20*/  MOV R6, 0x6 ;  /* 0x0000000600067802 */ /* 0x000fe20000000f00 */
[----:B------:R-:W-:Y:S01]  /*13d30*/  IMAD.MOV.U32 R5, RZ, RZ, 0x181f ;  /* 0x0000181fff057424 */ /* 0x000fe200078e00ff */
[----:B------:R-:W-:Y:S02]  /*13d40*/  MOV R4, 0x13d60 ;  /* 0x00013d6000047802 */ /* 0x000fe40000000f00 */
[----:B--2345:R-:W-:Y:S05]  /*13d50*/  CALL.REL.NOINC `($__internal_19_$__cuda_sm70_shflsync_idx_p) ;  /* 0x0000399000007944 */ /* 0x03cfea0003c00000 */
[----:B------:R-:W-:Y:S01]  /*13d60*/  MOV R4, R5 ;  /* 0x0000000500047202 */ /* 0x000fe20000000f00 */
[----:B------:R-:W-:Y:S05]  /*13d70*/  BRA `(.L_x_1284) ;  /* 0xfffee48000007947 */ /* 0x000fea000383ffff */
.L_x_1229:
        /* <DEDUP_REMOVED lines=13> */
.L_x_1232:
[----:B------:R-:W-:Y:S01]  /*13e50*/  IMAD.MOV.U32 R7, RZ, RZ, R12 ;  /* 0x000000ffff077224 */ /* 0x000fe200078e000c */
[----:B------:R-:W-:Y:S01]  /*13e60*/  MOV R6, RZ ;  /* 0x000000ff00067202 */ /* 0x000fe20000000f00 */
[----:B------:R-:W-:Y:S01]  /*13e70*/  IMAD.MOV.U32 R5, RZ, RZ, 0x181f ;  /* 0x0000181fff057424 */ /* 0x000fe200078e00ff */
[----:B------:R-:W-:Y:S02]  /*13e80*/  MOV R4, 0x13ea0 ;  /* 0x00013ea000047802 */ /* 0x000fe40000000f00 */
[----:B-1----:R-:W-:Y:S05]  /*13e90*/  CALL.REL.NOINC `($__internal_19_$__cuda_sm70_shflsync_idx_p) ;  /* 0x0000385000007944 */ /* 0x002fea0003c00000 */
[----:B------:R-:W-:Y:S01]  /*13ea0*/  MOV R14, R5 ;  /* 0x00000005000e7202 */ /* 0x000fe20000000f00 */
[----:B------:R-:W-:Y:S05]  /*13eb0*/  BRA `(.L_x_1286) ;  /* 0xffff06c000007947 */ /* 0x000fea000383ffff */
.L_x_1233:
[----:B------:R-:W-:Y:S01]  /*13ec0*/  IMAD.MOV.U32 R7, RZ, RZ, R13 ;  /* 0x000000ffff077224 */ /* 0x000fe200078e000d */
[----:B------:R-:W-:Y:S01]  /*13ed0*/  MOV R6, RZ ;  /* 0x000000ff00067202 */ /* 0x000fe20000000f00 */
[----:B------:R-:W-:Y:S01]  /*13ee0*/  IMAD.MOV.U32 R5, RZ, RZ, 0x181f ;  /* 0x0000181fff057424 */ /* 0x000fe200078e00ff */
[----:B------:R-:W-:Y:S02]  /*13ef0*/  MOV R4, 0x13f10 ;  /* 0x00013f1000047802 */ /* 0x000fe40000000f00 */
[----:B-123--:R-:W-:Y:S05]  /*13f00*/  CALL.REL.NOINC `($__internal_19_$__cuda_sm70_shflsync_idx_p) ;  /* 0x000037e000007944 */ /* 0x00efea0003c00000 */
[----:B------:R-:W2:Y:S04]  /*13f10*/  LDL R6, [R1+0x18] ;  /* 0x0000180001067983 */ /* 0x000ea80000100800 */
[----:B------:R-:W3:Y:S04]  /*13f20*/  LDL R4, [R1+0x4] ;  /* 0x0000040001047983 */ /* 0x000ee80000100800 */
[----:B------:R-:W4:Y:S01]  /*13f30*/  LDL R8, [R1+0x8] ;  /* 0x0000080001087983 */ /* 0x000f220000100800 */
[----:B--2---:R-:W-:-:S02]  /*13f40*/  ISETP.GE.AND P2, PT, R6, c[0x0][0x1d4], PT ;  /* 0x0000750006007a0c */ /* 0x004fc40003f46270 */
[C---:B------:R-:W-:Y:S02]  /*13f50*/  IADD3 R6, P5, R5.reuse, R138, RZ ;  /* 0x0000008a05067210 */ /* 0x040fe40007fbe0ff */
[----:B---3--:R-:W-:Y:S02]  /*13f60*/  ISETP.GE.AND P0, PT, R4, c[0x0][0x1d4], PT ;  /* 0x0000750004007a0c */ /* 0x008fe40003f06270 */
[----:B------:R-:W-:Y:S01]  /*13f70*/  IADD3 R4, P6, R5, R136, RZ ;  /* 0x0000008805047210 */ /* 0x000fe20007fde0ff */
[C---:B------:R-:W-:Y:S01]  /*13f80*/  IMAD.X R7, R14.reuse, 0x1, R137, P5 ;  /* 0x000000010e077824 */ /* 0x040fe200028e0689 */
[----:B------:R-:W-:Y:S02]  /*13f90*/  SEL R21, RZ, 0x10, P2 ;  /* 0x00000010ff157807 */ /* 0x000fe40001000000 */
[----:B------:R-:W-:Y:S01]  /*13fa0*/  SEL R15, RZ, 0x10, P0 ;  /* 0x00000010ff0f7807 */ /* 0x000fe20000000000 */
[----:B------:R-:W-:-:S05]  /*13fb0*/  IMAD.X R5, R14, 0x1, R67, P6 ;  /* 0x000000010e057824 */ /* 0x000fca00030e0643 */
[----:B------:R-:W-:Y:S01]  /*13fc0*/  @!PT LDS RZ, [RZ] ;  /* 0x00000000fffff984 */ /* 0x000fe20000000800 */
[----:B------:R-:W-:Y:S01]  /*13fd0*/  @!PT LDS RZ, [RZ] ;  /* 0x00000000fffff984 */ /* 0x000fe20000000800 */
[----:B------:R-:W-:Y:S01]  /*13fe0*/  @!PT LDS RZ, [RZ] ;  /* 0x00000000fffff984 */ /* 0x000fe20000000800 */
[----:B----4-:R1:W-:Y:S04]  /*13ff0*/  LDGSTS.E.BYPASS.LTC128B.128 [R8+0x4100], [R4.64], !P2 ;  /* 0x0410000004087fae */ /* 0x0103e8000d101d48 */
[----:B------:R2:W-:Y:S01]  /*14000*/  LDGSTS.E.BYPASS.LTC128B.128 [R8+0x6100], [R6.64], !P0 ;  /* 0x0610000006087fae */ /* 0x0005e2000c101d48 */
[----:B-1----:R-:W-:Y:S01]  /*14010*/  IMAD.MOV.U32 R5, RZ, RZ, 0x181f ;  /* 0x0000181fff057424 */ /* 0x002fe200078e00ff */
[----:B------:R-:W-:Y:S01]  /*14020*/  MOV R4, 0x14060 ;  /* 0x0001406000047802 */ /* 0x000fe20000000f00 */
[----:B--2---:R-:W-:Y:S02]  /*14030*/  IMAD.MOV.U32 R7, RZ, RZ, R12 ;  /* 0x000000ffff077224 */ /* 0x004fe400078e000c */
[----:B------:R-:W-:Y:S02]  /*14040*/  IMAD.MOV.U32 R6, RZ, RZ, 0x1 ;  /* 0x00000001ff067424 */ /* 0x000fe400078e00ff */
[----:B------:R-:W-:Y:S05]  /*14050*/  CALL.REL.NOINC `($__internal_19_$__cuda_sm70_shflsync_idx_p) ;  /* 0x0000369000007944 */ /* 0x000fea0003c00000 */
[----:B------:R-:W-:Y:S01]  /*14060*/  IMAD.MOV.U32 R14, RZ, RZ, R5 ;  /* 0x000000ffff0e7224 */ /* 0x000fe200078e0005 */
[----:B------:R-:W-:Y:S01]  /*14070*/  MOV R6, 0x1 ;  /* 0x0000000100067802 */ /* 0x000fe20000000f00 */
[----:B------:R-:W-:Y:S01]  /*14080*/  IMAD.MOV.U32 R7, RZ, RZ, R13 ;  /* 0x000000ffff077224 */ /* 0x000fe200078e000d */
[----:B------:R-:W-:-:S02]  /*14090*/  MOV R5, 0x181f ;  /* 0x0000181f00057802 */ /* 0x000fc40000000f00 */
[----:B------:R-:W-:Y:S02]  /*140a0*/  MOV R4, 0x140c0 ;  /* 0x000140c000047802 */ /* 0x000fe40000000f00 */
[----:B------:R-:W-:Y:S05]  /*140b0*/  CALL.REL.NOINC `($__internal_19_$__cuda_sm70_shflsync_idx_p) ;  /* 0x0000363000007944 */ /* 0x000fea0003c00000 */
[----:B------:R-:W2:Y:S01]  /*140c0*/  LDL R8, [R1+0x8] ;  /* 0x0000080001087983 */ /* 0x000ea20000100800 */
[----:B------:R-:W-:Y:S02]  /*140d0*/  IADD3 R6, -R21, 0x10, RZ ;  /* 0x0000001015067810 */ /* 0x000fe40007ffe1ff */
[----:B------:R-:W-:Y:S02]  /*140e0*/  IADD3 R4, -R15, 0x10, RZ ;  /* 0x000000100f047810 */ /* 0x000fe40007ffe1ff */
[----:B------:R-:W-:Y:S02]  /*140f0*/  LOP3.LUT R6, R6, 0xf, RZ, 0xc0, !PT ;  /* 0x0000000f06067812 */ /* 0x000fe400078ec0ff */
[----:B------:R-:W-:Y:S02]  /*14100*/  ISETP.NE.U32.AND P6, PT, R21, RZ, PT ;  /* 0x000000ff1500720c */ /* 0x000fe40003fc5070 */
[----:B------:R-:W-:Y:S02]  /*14110*/  IADD3 R6, P2, P0, R6, R5, R136 ;  /* 0x0000000506067210 */ /* 0x000fe4000785e088 */
[----:B------:R-:W-:-:S02]  /*14120*/  LOP3.LUT R4, R4, 0xf, RZ, 0xc0, !PT ;  /* 0x0000000f04047812 */ /* 0x000fc400078ec0ff */
[----:B------:R-:W-:Y:S02]  /*14130*/  ISETP.NE.U32.AND P5, PT, R15, RZ, PT ;  /* 0x000000ff0f00720c */ /* 0x000fe40003fa5070 */
[----:B------:R-:W-:Y:S02]  /*14140*/  IADD3.X R7, RZ, R14, R67, P2, P0 ;  /* 0x0000000eff077210 */ /* 0x000fe400017e0443 */
[----:B------:R-:W-:-:S04]  /*14150*/  IADD3 R4, P2, P0, R4, R5, R138 ;  /* 0x0000000504047210 */ /* 0x000fc8000785e08a */
[----:B------:R-:W-:Y:S01]  /*14160*/  IADD3.X R5, RZ, R14, R137, P2, P0 ;  /* 0x0000000eff057210 */ /* 0x000fe200017e0489 */
[----:B------:R-:W-:Y:S01]  /*14170*/  @!PT LDS RZ, [RZ] ;  /* 0x00000000fffff984 */ /* 0x000fe20000000800 */
[----:B------:R-:W-:Y:S01]  /*14180*/  @!PT LDS RZ, [RZ] ;  /* 0x00000000fffff984 */ /* 0x000fe20000000800 */
[----:B------:R-:W-:Y:S01]  /*14190*/  @!PT LDS RZ, [RZ] ;  /* 0x00000000fffff984 */ /* 0x000fe20000000800 */
[----:B--2---:R1:W-:Y:S04]  /*141a0*/  LDGSTS.E.BYPASS.LTC128B.128.ZFILL [R8+0x4900], [R6.64], P6 ;  /* 0x0490000006087fae */ /* 0x0043e8000b141d48 */
[----:B------:R2:W-:Y:S01]  /*141b0*/  LDGSTS.E.BYPASS.LTC128B.128.ZFILL [R8+0x6900], [R4.64], P5 ;  /* 0x0690000004087fae */ /* 0x0005e2000a941d48 */
[----:B-1----:R-:W-:Y:S02]  /*141c0*/  IMAD.MOV.U32 R7, RZ, RZ, R12 ;  /* 0x000000ffff077224 */ /* 0x002fe400078e000c */
[----:B------:R-:W-:Y:S02]  /*141d0*/  IMAD.MOV.U32 R6, RZ, RZ, 0x2 ;  /* 0x00000002ff067424 */ /* 0x000fe400078e00ff */
[----:B--2---:R-:W-:Y:S01]  /*141e0*/  IMAD.MOV.U32 R5, RZ, RZ, 0x181f ;  /* 0x0000181fff057424 */ /* 0x004fe200078e00ff */
[----:B------:R-:W-:-:S02]  /*141f0*/  MOV R4, 0x14210 ;  /* 0x0001421000047802 */ /* 0x000fc40000000f00 */
        /* <DEDUP_REMOVED lines=36> */
.L_x_1234:
[----:B------:R-:W-:Y:S01]  /*14440*/  IMAD.MOV.U32 R6, RZ, RZ, RZ ;  /* 0x000000ffff067224 */ /* 0x000fe200078e00ff */
[----:B------:R-:W-:Y:S02]  /*14450*/  MOV R5, 0x1c1f ;  /* 0x00001c1f00057802 */ /* 0x000fe40000000f00 */
[----:B------:R-:W-:Y:S02]  /*14460*/  MOV R4, 0x14480 ;  /* 0x0001448000047802 */ /* 0x000fe40000000f00 */
[----:B------:R-:W-:Y:S05]  /*14470*/  CALL.REL.NOINC `($__internal_19_$__cuda_sm70_shflsync_idx_p) ;  /* 0x0000327000007944 */ /* 0x000fea0003c00000 */
[----:B------:R-:W-:Y:S01]  /*14480*/  MOV R4, R5 ;  /* 0x0000000500047202 */ /* 0x000fe20000000f00 */
[----:B------:R-:W-:Y:S05]  /*14490*/  BRA `(.L_x_1288) ;  /* 0xffff050000007947 */ /* 0x000fea000383ffff */
.L_x_1235:
[----:B------:R-:W-:Y:S01]  /*144a0*/  IMAD.MOV.U32 R6, RZ, RZ, 0x1 ;  /* 0x00000001ff067424 */ /* 0x000fe200078e00ff */
[----:B------:R-:W-:Y:S02]  /*144b0*/  MOV R5, 0x1c1f ;  /* 0x00001c1f00057802 */ /* 0x000fe40000000f00 */
[----:B------:R-:W-:Y:S02]  /*144c0*/  MOV R4, 0x144e0 ;  /* 0x000144e000047802 */ /* 0x000fe40000000f00 */
[----:B-1----:R-:W-:Y:S05]  /*144d0*/  CALL.REL.NOINC `($__internal_19_$__cuda_sm70_shflsync_idx_p) ;  /* 0x0000321000007944 */ /* 0x002fea0003c00000 */
[----:B------:R-:W-:Y:S01]  /*144e0*/  IMAD.IADD R0, R2, 0x1, R5 ;  /* 0x0000000102007824 */ /* 0x000fe200078e0205 */
[----:B------:R-:W-:Y:S01]  /*144f0*/  MOV R4, 0x14740 ;  /* 0x0001474000047802 */ /* 0x000fe20000000f00 */
[----:B------:R-:W-:-:S02]  /*14500*/  IMAD.MOV.U32 R6, RZ, RZ, 0x2 ;  /* 0x00000002ff067424 */ /* 0x000fc400078e00ff */
[----:B------:R-:W-:Y:S01]  /*14510*/  IMAD.MOV.U32 R5, RZ, RZ, 0x1c1f ;  /* 0x00001c1fff057424 */ /* 0x000fe200078e00ff */
        /* <DEDUP_REMOVED lines=33> */
[----:B------:R-:W-:Y:S05]  /*14730*/  CALL.REL.NOINC `($__internal_19_$__cuda_sm70_shflsync_idx_p) ;  /* 0x00002fb000007944 */ /* 0x000fea0003c00000 */
[----:B------:R-:W-:Y:S01]  /*14740*/  IMAD.IADD R0, R2, 0x1, R5 ;  /* 0x0000000102007824 */ /* 0x000fe200078e0205 */
[----:B------:R-:W-:Y:S01]  /*14750*/  MOV R4, 0x149a0 ;  /* 0x000149a000047802 */ /* 0x000fe20000000f00 */
[----:B------:R-:W-:Y:S02]  /*14760*/  IMAD.MOV.U32 R6, RZ, RZ, 0x3 ;  /* 0x00000003ff067424 */ /* 0x000fe400078e00ff */
[----:B------:R-:W-:Y:S01]  /*14770*/  IMAD.MOV.U32 R5, RZ, RZ, 0x1c1f ;  /* 0x00001c1fff057424 */ /* 0x000fe200078e00ff */
[----:B------:R-:W-:-:S04]  /*14780*/  IMNMX R0, R3, R0, PT ;  /* 0x0000000003007217 */ /* 0x000fc80003800200 */
[C---:B------:R-:W-:Y:S02]  /*14790*/  ISETP.GT.AND P5, PT, R0.reuse, 0x1, PT ;  /* 0x000000010000780c */ /* 0x040fe40003fa4270 */
[C---:B------:R-:W-:Y:S02]  /*147a0*/  ISETP.GT.AND P6, PT, R0.reuse, RZ, PT ;  /* 0x000000ff0000720c */ /* 0x040fe40003fc4270 */
[C---:B------:R-:W-:Y:S02]  /*147b0*/  ISETP.GT.AND P2, PT, R0.reuse, 0x8, PT ;  /* 0x000000080000780c */ /* 0x040fe40003f44270 */
[----:B------:R-:W-:Y:S02]  /*147c0*/  ISETP.GT.AND P0, PT, R0, 0x9, PT ;  /* 0x000000090000780c */ /* 0x000fe40003f04270 */
[----:B------:R-:W-:Y:S02]  /*147d0*/  FSEL R108, R108, -INF , P5 ;  /* 0xff8000006c6c7808 */ /* 0x000fe40002800000 */
[----:B------:R-:W-:-:S02]  /*147e0*/  FSEL R15, R107, -INF , P6 ;  /* 0xff8000006b0f7808 */ /* 0x000fc40003000000 */
[----:B------:R-:W-:Y:S02]  /*147f0*/  ISETP.GT.AND P5, PT, R0, 0x11, PT ;  /* 0x000000110000780c */ /* 0x000fe40003fa4270 */
[----:B------:R-:W-:Y:S02]  /*14800*/  FSEL R14, R113, -INF , P2 ;  /* 0xff800000710e7808 */ /* 0x000fe40001000000 */
[----:B------:R-:W-:Y:S02]  /*14810*/  FSEL R13, R114, -INF , P0 ;  /* 0xff800000720d7808 */ /* 0x000fe40000000000 */
[C---:B------:R-:W-:Y:S02]  /*14820*/  ISETP.GT.AND P6, PT, R0.reuse, 0x10, PT ;  /* 0x000000100000780c */ /* 0x040fe40003fc4270 */
[C---:B------:R-:W-:Y:S02]  /*14830*/  ISETP.GT.AND P2, PT, R0.reuse, 0x18, PT ;  /* 0x000000180000780c */ /* 0x040fe40003f44270 */
[----:B------:R-:W-:-:S02]  /*14840*/  ISETP.GT.AND P0, PT, R0, 0x19, PT ;  /* 0x000000190000780c */ /* 0x000fc40003f04270 */
[----:B------:R-:W-:Y:S02]  /*14850*/  FSEL R84, R84, -INF , P5 ;  /* 0xff80000054547808 */ /* 0x000fe40002800000 */
[----:B------:R-:W-:Y:S02]  /*14860*/  FSEL R12, R100, -INF , P6 ;  /* 0xff800000640c7808 */ /* 0x000fe40003000000 */
[----:B------:R-:W-:Y:S02]  /*14870*/  ISETP.GT.AND P5, PT, R0, 0x21, PT ;  /* 0x000000210000780c */ /* 0x000fe40003fa4270 */
[----:B------:R-:W-:Y:S02]  /*14880*/  FSEL R72, R72, -INF , P2 ;  /* 0xff80000048487808 */ /* 0x000fe40001000000 */
[----:B------:R-:W-:Y:S02]  /*14890*/  FSEL R73, R73, -INF , P0 ;  /* 0xff80000049497808 */ /* 0x000fe40000000000 */
[----:B------:R-:W-:-:S02]  /*148a0*/  ISETP.GT.AND P6, PT, R0, 0x20, PT ;  /* 0x000000200000780c */ /* 0x000fc40003fc4270 */
[C---:B------:R-:W-:Y:S02]  /*148b0*/  ISETP.GT.AND P2, PT, R0.reuse, 0x28, PT ;  /* 0x000000280000780c */ /* 0x040fe40003f44270 */
[----:B------:R-:W-:Y:S02]  /*148c0*/  ISETP.GT.AND P0, PT, R0, 0x29, PT ;  /* 0x000000290000780c */ /* 0x000fe40003f04270 */
[----:B------:R-:W-:Y:S02]  /*148d0*/  FSEL R38, R58, -INF , P5 ;  /* 0xff8000003a267808 */ /* 0x000fe40002800000 */
[----:B------:R-:W-:Y:S02]  /*148e0*/  FSEL R39, R54, -INF , P6 ;  /* 0xff80000036277808 */ /* 0x000fe40003000000 */
[----:B------:R-:W-:Y:S02]  /*148f0*/  ISETP.GT.AND P5, PT, R0, 0x31, PT ;  /* 0x000000310000780c */ /* 0x000fe40003fa4270 */
[----:B------:R-:W-:-:S02]  /*14900*/  FSEL R37, R37, -INF , P2 ;  /* 0xff80000025257808 */ /* 0x000fc40001000000 */
[----:B------:R-:W-:Y:S02]  /*14910*/  FSEL R36, R26, -INF , P0 ;  /* 0xff8000001a247808 */ /* 0x000fe40000000000 */
        /* <DEDUP_REMOVED lines=9> */
[----:B------:R-:W-:Y:S01]  /*149b0*/  FMNMX.FTZ R0, R43, R42, !PT ;  /* 0x0000002a2b007209 */ /* 0x000fe20007810000 */
[----:B------:R-:W-:Y:S01]  /*149c0*/  IMAD.MOV.U32 R5, RZ, RZ, 0x2 ;  /* 0x00000002ff057424 */ /* 0x000fe200078e00ff */
[----:B------:R-:W-:Y:S02]  /*149d0*/  FMNMX.FTZ R4, R15, R108, !PT ;  /* 0x0000006c0f047209 */ /* 0x000fe40007810000 */
[----:B------:R-:W-:Y:S02]  /*149e0*/  IMNMX R3, R3, R2, PT ;  /* 0x0000000203037217 */ /* 0x000fe40003800200 */
[----:B------:R-:W-:Y:S02]  /*149f0*/  FMNMX.FTZ R2, R41, R31, !PT ;  /* 0x0000001f29027209 */ /* 0x000fe40007810000 */
[----:B------:R-:W-:-:S02]  /*14a00*/  ISETP.GT.AND P6, PT, R3, RZ, PT ;  /* 0x000000ff0300720c */ /* 0x000fc40003fc4270 */
[C---:B------:R-:W-:Y:S02]  /*14a10*/  ISETP.GT.AND P5, PT, R3.reuse, 0x1, PT ;  /* 0x000000010300780c */ /* 0x040fe40003fa4270 */
[C---:B------:R-:W-:Y:S02]  /*14a20*/  ISETP.GT.AND P2, PT, R3.reuse, 0x8, PT ;  /* 0x000000080300780c */ /* 0x040fe40003f44270 */
[----:B------:R-:W-:Y:S02]  /*14a30*/  ISETP.GT.AND P0, PT, R3, 0x9, PT ;  /* 0x000000090300780c */ /* 0x000fe40003f04270 */
[----:B------:R-:W-:Y:S02]  /*14a40*/  FSEL R47, R109, -INF , P6 ;  /* 0xff8000006d2f7808 */ /* 0x000fe40003000000 */
[----:B------:R-:W-:Y:S02]  /*14a50*/  FSEL R46, R110, -INF , P5 ;  /* 0xff8000006e2e7808 */ /* 0x000fe40002800000 */
[----:B------:R-:W-:-:S02]  /*14a60*/  FSEL R115, R115, -INF , P2 ;  /* 0xff80000073737808 */ /* 0x000fc40001000000 */
[----:B------:R-:W-:Y:S02]  /*14a70*/  FSEL R25, R116, -INF , P0 ;  /* 0xff80000074197808 */ /* 0x000fe40000000000 */
[C---:B------:R-:W-:Y:S02]  /*14a80*/  ISETP.GT.AND P6, PT, R3.reuse, 0x10, PT ;  /* 0x000000100300780c */ /* 0x040fe40003fc4270 */
[C---:B------:R-:W-:Y:S02]  /*14a90*/  ISETP.GT.AND P5, PT, R3.reuse, 0x11, PT ;  /* 0x000000110300780c */ /* 0x040fe40003fa4270 */
[C---:B------:R-:W-:Y:S02]  /*14aa0*/  ISETP.GT.AND P2, PT, R3.reuse, 0x18, PT ;  /* 0x000000180300780c */ /* 0x040fe40003f44270 */
[----:B------:R-:W-:Y:S02]  /*14ab0*/  ISETP.GT.AND P0, PT, R3, 0x19, PT ;  /* 0x000000190300780c */ /* 0x000fe40003f04270 */
[----:B------:R-:W-:-:S02]  /*14ac0*/  FSEL R85, R85, -INF , P6 ;  /* 0xff80000055557808 */ /* 0x000fc40003000000 */
[----:B------:R-:W-:Y:S02]  /*14ad0*/  FSEL R40, R101, -INF , P5 ;  /* 0xff80000065287808 */ /* 0x000fe40002800000 */
[----:B------:R-:W-:Y:S02]  /*14ae0*/  FSEL R48, R48, -INF , P2 ;  /* 0xff80000030307808 */ /* 0x000fe40001000000 */
[----:B------:R-:W-:Y:S02]  /*14af0*/  FSEL R49, R49, -INF , P0 ;  /* 0xff80000031317808 */ /* 0x000fe40000000000 */
[C---:B------:R-:W-:Y:S02]  /*14b00*/  ISETP.GT.AND P6, PT, R3.reuse, 0x20, PT ;  /* 0x000000200300780c */ /* 0x040fe40003fc4270 */
[C---:B------:R-:W-:Y:S02]  /*14b10*/  ISETP.GT.AND P5, PT, R3.reuse, 0x21, PT ;  /* 0x000000210300780c */ /* 0x040fe40003fa4270 */
[----:B------:R-:W-:-:S02]  /*14b20*/  ISETP.GT.AND P2, PT, R3, 0x28, PT ;  /* 0x000000280300780c */ /* 0x000fc40003f44270 */
[----:B------:R-:W-:Y:S02]  /*14b30*/  ISETP.GT.AND P0, PT, R3, 0x29, PT ;  /* 0x000000290300780c */ /* 0x000fe40003f04270 */
[----:B------:R-:W-:Y:S02]  /*14b40*/  FSEL R107, R55, -INF , P6 ;  /* 0xff800000376b7808 */ /* 0x000fe40003000000 */
[----:B------:R-:W-:Y:S02]  /*14b50*/  FSEL R106, R50, -INF , P5 ;  /* 0xff800000326a7808 */ /* 0x000fe40002800000 */
[----:B------:R-:W-:Y:S02]  /*14b60*/  FSEL R105, R20, -INF , P2 ;  /* 0xff80000014697808 */ /* 0x000fe40001000000 */
[----:B------:R-:W-:Y:S02]  /*14b70*/  FSEL R104, R27, -INF , P0 ;  /* 0xff8000001b687808 */ /* 0x000fe40000000000 */
[----:B------:R-:W-:-:S02]  /*14b80*/  ISETP.GT.AND P6, PT, R3, 0x30, PT ;  /* 0x000000300300780c */ /* 0x000fc40003fc4270 */
[C---:B------:R-:W-:Y:S02]  /*14b90*/  ISETP.GT.AND P5, PT, R3.reuse, 0x31, PT ;  /* 0x000000310300780c */ /* 0x040fe40003fa4270 */
[C---:B------:R-:W-:Y:S02]  /*14ba0*/  ISETP.GT.AND P2, PT, R3.reuse, 0x38, PT ;  /* 0x000000380300780c */ /* 0x040fe40003f44270 */
[----:B------:R-:W-:Y:S02]  /*14bb0*/  ISETP.GT.AND P0, PT, R3, 0x39, PT ;  /* 0x000000390300780c */ /* 0x000fe40003f04270 */
        /* <DEDUP_REMOVED lines=39> */
[----:B------:R-:W-:Y:S02]  /*14e30*/  FSEL R103, R11, -INF , P6 ;  /* 0xff8000000b677808 */ /* 0x000fe40003000000 */
[----:B------:R-:W-:Y:S02]  /*14e40*/  FMNMX.FTZ R2, R79, R2, !PT ;  /* 0x000000024f027209 */ /* 0x000fe40007810000 */
[----:B------:R-:W-:Y:S02]  /*14e50*/  FMNMX.FTZ R0, R36, R0, !PT ;  /* 0x0000000024007209 */ /* 0x000fe40007810000 */
[----:B------:R-:W-:Y:S02]  /*14e60*/  FMNMX.FTZ R196, R104, R196, !PT ;  /* 0x000000c468c47209 */ /* 0x000fe40007810000 */
[----:B------:R-:W-:Y:S02]  /*14e70*/  FMNMX.FTZ R3, R18, R3, !PT ;  /* 0x0000000312037209 */ /* 0x000fe40007810000 */
[----:B------:R-:W-:-:S02]  /*14e80*/  FSEL R102, R10, -INF , P5 ;  /* 0xff8000000a667808 */ /* 0x000fc40002800000 */
[----:B------:R-:W-:Y:S02]  /*14e90*/  FMNMX.FTZ R2, R78, R2, !PT ;  /* 0x000000024e027209 */ /* 0x000fe40007810000 */
[----:B------:R-:W-:Y:S02]  /*14ea0*/  FMNMX.FTZ R0, R35, R0, !PT ;  /* 0x0000000023007209 */ /* 0x000fe40007810000 */
[----:B------:R-:W-:Y:S02]  /*14eb0*/  FMNMX.FTZ R196, R103, R196, !PT ;  /* 0x000000c467c47209 */ /* 0x000fe40007810000 */
[----:B------:R-:W-:Y:S02]  /*14ec0*/  FMNMX.FTZ R3, R17, R3, !PT ;  /* 0x0000000311037209 */ /* 0x000fe40007810000 */
[----:B------:R-:W-:Y:S02]  /*14ed0*/  FSEL R101, R45, -INF , P2 ;  /* 0xff8000002d657808 */ /* 0x000fe40001000000 */
[----:B------:R-:W-:-:S02]  /*14ee0*/  FMNMX.FTZ R2, R77, R2, !PT ;  /* 0x000000024d027209 */ /* 0x000fc40007810000 */
[----:B------:R-:W-:Y:S02]  /*14ef0*/  FMNMX.FTZ R0, R34, R0, !PT ;  /* 0x0000000022007209 */ /* 0x000fe40007810000 */
[----:B------:R-:W-:Y:S02]  /*14f00*/  FMNMX.FTZ R196, R102, R196, !PT ;  /* 0x000000c466c47209 */ /* 0x000fe40007810000 */
[----:B------:R-:W-:Y:S02]  /*14f10*/  FMNMX.FTZ R3, R16, R3, !PT ;  /* 0x0000000310037209 */ /* 0x000fe40007810000 */
[----:B------:R-:W-:Y:S02]  /*14f20*/  FSEL R100, R44, -INF , P0 ;  /* 0xff8000002c647808 */ /* 0x000fe40000000000 */
[----:B------:R-:W-:Y:S01]  /*14f30*/  FMNMX.FTZ R2, R76, R2, !PT ;  /* 0x000000024c027209 */ /* 0x000fe20007810000 */
[----:B------:R-:W-:Y:S01]  /*14f40*/  IMAD.MOV.U32 R4, RZ, RZ, R3 ;  /* 0x000000ffff047224 */ /* 0x000fe200078e0003 */
[----:B------:R-:W-:-:S02]  /*14f50*/  FMNMX.FTZ R0, R33, R0, !PT ;  /* 0x0000000021007209 */ /* 0x000fc40007810000 */
[----:B------:R-:W-:Y:S02]  /*14f60*/  FMNMX.FTZ R196, R101, R196, !PT ;  /* 0x000000c465c47209 */ /* 0x000fe40007810000 */
[----:B------:R-:W-:Y:S02]  /*14f70*/  FMNMX.FTZ R2, R67, R2, !PT ;  /* 0x0000000243027209 */ /* 0x000fe40007810000 */
[----:B------:R-:W-:Y:S02]  /*14f80*/  FMNMX.FTZ R0, R32, R0, !PT ;  /* 0x0000000020007209 */ /* 0x000fe40007810000 */
[----:B------:R-:W-:Y:S02]  /*14f90*/  FMNMX.FTZ R196, R100, R196, !PT ;  /* 0x000000c464c47209 */ /* 0x000fe40007810000 */
[----:B------:R-:W-:Y:S02]  /*14fa0*/  MOV R6, 0x14fc0 ;  /* 0x00014fc000067802 */ /* 0x000fe40000000f00 */
[----:B------:R-:W-:Y:S05]  /*14fb0*/  CALL.REL.NOINC `($__internal_18_$__cuda_sm70_shflsync_bfly_p) ;  /* 0x000026d000007944 */ /* 0x000fea0003c00000 */
[----:B------:R-:W-:Y:S01]  /*14fc0*/  FMNMX.FTZ R3, R3, R5, !PT ;  /* 0x0000000503037209 */ /* 0x000fe20007810000 */
[----:B------:R-:W-:Y:S01]  /*14fd0*/  IMAD.MOV.U32 R5, RZ, RZ, 0x1 ;  /* 0x00000001ff057424 */ /* 0x000fe200078e00ff */
[----:B------:R-:W-:-:S03]  /*14fe0*/  MOV R6, 0x15010 ;  /* 0x0001501000067802 */ /* 0x000fc60000000f00 */
[----:B------:R-:W-:Y:S02]  /*14ff0*/  IMAD.MOV.U32 R4, RZ, RZ, R3 ;  /* 0x000000ffff047224 */ /* 0x000fe400078e0003 */
[----:B------:R-:W-:Y:S05]  /*15000*/  CALL.REL.NOINC `($__internal_18_$__cuda_sm70_shflsync_bfly_p) ;  /* 0x0000268000007944 */ /* 0x000fea0003c00000 */
[----:B------:R-:W-:Y:S01]  /*15010*/  FMNMX.FTZ R3, R3, R5, !PT ;  /* 0x0000000503037209 */ /* 0x000fe20007810000 */
[----:B------:R-:W-:Y:S01]  /*15020*/  IMAD.MOV.U32 R4, RZ, RZ, R2 ;  /* 0x000000ffff047224 */ /* 0x000fe200078e0002 */
[----:B------:R-:W-:Y:S01]  /*15030*/  MOV R6, 0x15060 ;  /* 0x0001506000067802 */ /* 0x000fe20000000f00 */
[----:B------:R-:W-:Y:S02]  /*15040*/  IMAD.MOV.U32 R5, RZ, RZ, 0x2 ;  /* 0x00000002ff057424 */ /* 0x000fe400078e00ff */
        /* <DEDUP_REMOVED lines=26> */
[----:B------:R-:W-:Y:S05]  /*151f0*/  BRA `(.L_x_1289) ;  /* 0xffff051000007947 */ /* 0x000fea000383ffff */
.L_x_1239:
[----:B------:R-:W-:Y:S01]  /*15200*/  MOV R6, RZ ;  /* 0x000000ff00067202 */ /* 0x000fe20000000f00 */
[----:B------:R-:W-:Y:S01]  /*15210*/  IMAD.MOV.U32 R7, RZ, RZ, R11 ;  /* 0x000000ffff077224 */ /* 0x000fe200078e000b */
[----:B------:R-:W-:Y:S01]  /*15220*/  MOV R4, 0x15250 ;  /* 0x0001525000047802 */ /* 0x000fe20000000f00 */
[----:B------:R-:W-:Y:S02]  /*15230*/  IMAD.MOV.U32 R5, RZ, RZ, 0x181f ;  /* 0x0000181fff057424 */ /* 0x000fe400078e00ff */
[----:B------:R-:W-:Y:S05]  /*15240*/  CALL.REL.NOINC `($__internal_19_$__cuda_sm70_shflsync_idx_p) ;  /* 0x000024a000007944 */ /* 0x000fea0003c00000 */
[----:B------:R-:W-:Y:S01]  /*15250*/  MOV R13, R5 ;  /* 0x00000005000d7202 */ /* 0x000fe20000000f00 */
[----:B------:R-:W-:-:S05]  /*15260*/  BRA `(.L_x_1290) ;  /* 0xffff21b000007947 */ /* 0x000fca000383ffff */
.L_x_1240:
[----:B------:R-:W-:Y:S01]  /*15270*/  MOV R6, RZ ;  /* 0x000000ff00067202 */ /* 0x000fe20000000f00 */
[----:B------:R-:W-:Y:S01]  /*15280*/  IMAD.MOV.U32 R7, RZ, RZ, R12 ;  /* 0x000000ffff077224 */ /* 0x000fe200078e000c */
[----:B------:R-:W-:Y:S01]  /*15290*/  MOV R4, 0x152c0 ;  /* 0x000152c000047802 */ /* 0x000fe20000000f00 */
[----:B------:R-:W-:Y:S02]  /*152a0*/  IMAD.MOV.U32 R5, RZ, RZ, 0x181f ;  /* 0x0000181fff057424 */ /* 0x000fe400078e00ff */
[----:B-12---:R-:W-:Y:S05]  /*152b0*/  CALL.REL.NOINC `($__internal_19_$__cuda_sm70_shflsync_idx_p) ;  /* 0x0000243000007944 */ /* 0x006fea0003c00000 */
[----:B------:R-:W2:Y:S04]  /*152c0*/  LDL R6, [R1+0x18] ;  /* 0x0000180001067983 */ /* 0x000ea80000100800 */
[----:B------:R-:W3:Y:S04]  /*152d0*/  LDL R4, [R1+0x4] ;  /* 0x0000040001047983 */ /* 0x000ee80000100800 */
[----:B------:R-:W4:Y:S01]  /*152e0*/  LDL R8, [R1+0x8] ;  /* 0x0000080001087983 */ /* 0x000f220000100800 */
[----:B--2---:R-:W-:Y:S02]  /*152f0*/  ISETP.GE.AND P5, PT, R6, c[0x0][0x1d4], PT ;  /* 0x0000750006007a0c */ /* 0x004fe40003fa6270 */
[----:B------:R-:W-:Y:S02]  /*15300*/  IADD3 R6, P2, R5, R0, RZ ;  /* 0x0000000005067210 */ /* 0x000fe40007f5e0ff */
[----:B---3--:R-:W-:Y:S02]  /*15310*/  ISETP.GE.AND P0, PT, R4, c[0x0][0x1d4], PT ;  /* 0x0000750004007a0c */ /* 0x008fe40003f06270 */
[----:B------:R-:W-:Y:S01]  /*15320*/  SEL R15, RZ, 0x10, P5 ;  /* 0x00000010ff0f7807 */ /* 0x000fe20002800000 */
[----:B------:R-:W-:Y:S01]  /*15330*/  IMAD.X R7, R13, 0x1, R2, P2 ;  /* 0x000000010d077824 */ /* 0x000fe200010e0602 */
[----:B------:R-:W-:Y:S02]  /*15340*/  IADD3 R4, P2, R5, R3, RZ ;  /* 0x0000000305047210 */ /* 0x000fe40007f5e0ff */
[----:B------:R-:W-:Y:S03]  /*15350*/  SEL R14, RZ, 0x10, P0 ;  /* 0x00000010ff0e7807 */ /* 0x000fe60000000000 */
[----:B------:R-:W-:Y:S01]  /*15360*/  @!PT LDS RZ, [RZ] ;  /* 0x00000000fffff984 */ /* 0x000fe20000000800 */
[----:B------:R-:W-:Y:S01]  /*15370*/  @!PT LDS RZ, [RZ] ;  /* 0x00000000fffff984 */ /* 0x000fe20000000800 */
[----:B------:R-:W-:Y:S01]  /*15380*/  @!PT LDS RZ, [RZ] ;  /* 0x00000000fffff984 */ /* 0x000fe20000000800 */
[----:B----4-:R1:W-:Y:S01]  /*15390*/  LDGSTS.E.BYPASS.LTC128B.128 [R8+0x100], [R6.64], !P5 ;  /* 0x0010000006087fae */ /* 0x0103e2000e901d48 */
[----:B------:R-:W-:Y:S05]  /*153a0*/  IMAD.X R5, R13, 0x1, R10, P2 ;  /* 0x000000010d057824 */ /* 0x000fea00010e060a */
[----:B------:R2:W-:Y:S01]  /*153b0*/  LDGSTS.E.BYPASS.LTC128B.128 [R8+0x2100], [R4.64], !P0 ;  /* 0x0210000004087fae */ /* 0x0005e2000c101d48 */
[----:B-1----:R-:W-:Y:S02]  /*153c0*/  IMAD.MOV.U32 R7, RZ, RZ, R11 ;  /* 0x000000ffff077224 */ /* 0x002fe400078e000b */
[----:B------:R-:W-:Y:S01]  /*153d0*/  IMAD.MOV.U32 R6, RZ, RZ, 0x1 ;  /* 0x00000001ff067424 */ /* 0x000fe200078e00ff */
[----:B--2---:R-:W-:Y:S01]  /*153e0*/  MOV R4, 0x15410 ;  /* 0x0001541000047802 */ /* 0x004fe20000000f00 */
[----:B------:R-:W-:Y:S02]  /*153f0*/  IMAD.MOV.U32 R5, RZ, RZ, 0x181f ;  /* 0x0000181fff057424 */ /* 0x000fe400078e00ff */
[----:B------:R-:W-:Y:S05]  /*15400*/  CALL.REL.NOINC `($__internal_19_$__cuda_sm70_shflsync_idx_p) ;  /* 0x000022e000007944 */ /* 0x000fea0003c00000 */
[----:B------:R-:W-:Y:S01]  /*15410*/  MOV R6, 0x1 ;  /* 0x0000000100067802 */ /* 0x000fe20000000f00 */
[----:B------:R-:W-:Y:S01]  /*15420*/  IMAD.MOV.U32 R13, RZ, RZ, R5 ;  /* 0x000000ffff0d7224 */ /* 0x000fe200078e0005 */
[----:B------:R-:W-:Y:S01]  /*15430*/  MOV R5, 0x181f ;  /* 0x0000181f00057802 */ /* 0x000fe20000000f00 */
[----:B------:R-:W-:Y:S01]  /*15440*/  IMAD.MOV.U32 R7, RZ, RZ, R12 ;  /* 0x000000ffff077224 */ /* 0x000fe200078e000c */
[----:B------:R-:W-:Y:S02]  /*15450*/  MOV R4, 0x15470 ;  /* 0x0001547000047802 */ /* 0x000fe40000000f00 */
[----:B------:R-:W-:Y:S05]  /*15460*/  CALL.REL.NOINC `($__internal_19_$__cuda_sm70_shflsync_idx_p) ;  /* 0x0000228000007944 */ /* 0x000fea0003c00000 */
[C---:B------:R-:W-:Y:S01]  /*15470*/  IADD3 R4, -R15.reuse, 0x10, RZ ;  /* 0x000000100f047810 */ /* 0x040fe20007ffe1ff */
[----:B------:R-:W2:Y:S01]  /*15480*/  LDL R8, [R1+0x8] ;  /* 0x0000080001087983 */ /* 0x000ea20000100800 */
[----:B------:R-:W-:Y:S02]  /*15490*/  ISETP.NE.U32.AND P5, PT, R15, RZ, PT ;  /* 0x000000ff0f00720c */ /* 0x000fe40003fa5070 */
[----:B------:R-:W-:Y:S04]  /*154a0*/  LOP3.LUT R4, R4, 0xf, RZ, 0xc0, !PT ;  /* 0x0000000f04047812 */ /* 0x000fe800078ec0ff */
[----:B------:R-:W-:Y:S02]  /*154b0*/  IADD3 R6, P2, P0, R4, R5, R0 ;  /* 0x0000000504067210 */ /* 0x000fe4000785e000 */
        /* <DEDUP_REMOVED lines=11> */
[----:B------:R2:W-:Y:S01]  /*15570*/  LDGSTS.E.BYPASS.LTC128B.128.ZFILL [R8+0x2900], [R4.64], P5 ;  /* 0x0290000004087fae */ /* 0x0005e2000a941d48 */
        /* <DEDUP_REMOVED lines=39> */
[----:B------:R-:W-:-:S05]  /*157f0*/  BRA `(.L_x_1291) ;  /* 0xffff1e5000007947 */ /* 0x000fca000383ffff */
.L_x_1243:
[----:B------:R-:W-:Y:S01]  /*15800*/  MOV R6, RZ ;  /* 0x000000ff00067202 */ /* 0x000fe20000000f00 */
[----:B------:R-:W-:Y:S01]  /*15810*/  IMAD.MOV.U32 R7, RZ, RZ, R48 ;  /* 0x000000ffff077224 */ /* 0x000fe200078e0030 */
[----:B------:R-:W-:Y:S01]  /*15820*/  MOV R4, 0x15850 ;  /* 0x0001585000047802 */ /* 0x000fe20000000f00 */
[----:B------:R-:W-:Y:S02]  /*15830*/  IMAD.MOV.U32 R5, RZ, RZ, 0x181f ;  /* 0x0000181fff057424 */ /* 0x000fe400078e00ff */
[----:B------:R-:W-:Y:S05]  /*15840*/  CALL.REL.NOINC `($__internal_19_$__cuda_sm70_shflsync_idx_p) ;  /* 0x00001ea000007944 */ /* 0x000fea0003c00000 */
[----:B------:R-:W-:Y:S01]  /*15850*/  MOV R55, R5 ;  /* 0x0000000500377202 */ /* 0x000fe20000000f00 */
[----:B------:R-:W-:-:S05]  /*15860*/  BRA `(.L_x_1292) ;  /* 0xffff350000007947 */ /* 0x000fca000383ffff */
.L_x_1244:
        /* <DEDUP_REMOVED lines=89> */
.L_x_1245:
[----:B------:R-:W-:Y:S01]  /*15e00*/  MOV R5, 0x1c1f ;  /* 0x00001c1f00057802 */ /* 0x000fe20000000f00 */
[----:B------:R-:W-:Y:S01]  /*15e10*/  IMAD.MOV.U32 R6, RZ, RZ, RZ ;  /* 0x000000ffff067224 */ /* 0x000fe200078e00ff */
[----:B------:R-:W-:Y:S02]  /*15e20*/  MOV R4, 0x15e40 ;  /* 0x00015e4000047802 */ /* 0x000fe40000000f00 */
[----:B------:R-:W-:Y:S05]  /*15e30*/  CALL.REL.NOINC `($__internal_19_$__cuda_sm70_shflsync_idx_p) ;  /* 0x000018b000007944 */ /* 0x000fea0003c00000 */
[----:B------:R-:W-:-:S05]  /*15e40*/  BRA `(.L_x_1294) ;  /* 0xffff336000007947 */ /* 0x000fca000383ffff */
.L_x_1246:
[----:B------:R-:W-:Y:S01]  /*15e50*/  MOV R5, 0x1c1f ;  /* 0x00001c1f00057802 */ /* 0x000fe20000000f00 */
[----:B------:R-:W-:Y:S01]  /*15e60*/  IMAD.MOV.U32 R6, RZ, RZ, 0x1 ;  /* 0x00000001ff067424 */ /* 0x000fe200078e00ff */
[----:B------:R-:W-:Y:S02]  /*15e70*/  MOV R4, 0x15e90 ;  /* 0x00015e9000047802 */ /* 0x000fe40000000f00 */
[----:B-1----:R-:W-:Y:S05]  /*15e80*/  CALL.REL.NOINC `($__internal_19_$__cuda_sm70_shflsync_idx_p) ;  /* 0x0000186000007944 */ /* 0x002fea0003c00000 */
[----:B------:R-:W-:Y:S01]  /*15e90*/  MOV R4, 0x160e0 ;  /* 0x000160e000047802 */ /* 0x000fe20000000f00 */
[----:B------:R-:W-:Y:S02]  /*15ea0*/  IMAD.IADD R5, R62, 0x1, R5 ;  /* 0x000000013e057824 */ /* 0x000fe400078e0205 */
[----:B------:R-:W-:Y:S03]  /*15eb0*/  IMAD.MOV.U32 R6, RZ, RZ, 0x2 ;  /* 0x00000002ff067424 */ /* 0x000fe600078e00ff */
[C---:B------:R-:W-:Y:S02]  /*15ec0*/  ISETP.GT.AND P6, PT, R5.reuse, RZ, PT ;  /* 0x000000ff0500720c */ /* 0x040fe40003fc4270 */
[C---:B------:R-:W-:Y:S02]  /*15ed0*/  ISETP.GT.AND P5, PT, R5.reuse, 0x1, PT ;  /* 0x000000010500780c */ /* 0x040fe40003fa4270 */
[C---:B------:R-:W-:Y:S02]  /*15ee0*/  ISETP.GT.AND P2, PT, R5.reuse, 0x8, PT ;  /* 0x000000080500780c */ /* 0x040fe40003f44270 */
        /* <DEDUP_REMOVED lines=24> */
[----:B------:R-:W-:Y:S01]  /*16070*/  ISETP.GT.AND P0, PT, R5, 0x39, PT ;  /* 0x000000390500780c */ /* 0x000fe20003f04270 */
[----:B------:R-:W-:Y:S01]  /*16080*/  IMAD.MOV.U32 R5, RZ, RZ, 0x1c1f ;  /* 0x00001c1fff057424 */ /* 0x000fe200078e00ff */
[----:B------:R-:W-:Y:S02]  /*16090*/  FSEL R216, R224, -INF , P6 ;  /* 0xff800000e0d87808 */ /* 0x000fe40003000000 */
[----:B------:R-:W-:Y:S02]  /*160a0*/  FSEL R215, R223, -INF , P5 ;  /* 0xff800000dfd77808 */ /* 0x000fe40002800000 */
[----:B------:R-:W-:Y:S02]  /*160b0*/  FSEL R214, R214, -INF , P2 ;  /* 0xff800000d6d67808 */ /* 0x000fe40001000000 */
[----:B------:R-:W-:Y:S02]  /*160c0*/  FSEL R21, R63, -INF , P0 ;  /* 0xff8000003f157808 */ /* 0x000fe40000000000 */
[----:B------:R-:W-:Y:S05]  /*160d0*/  CALL.REL.NOINC `($__internal_19_$__cuda_sm70_shflsync_idx_p) ;  /* 0x0000161000007944 */ /* 0x000fea0003c00000 */
        /* <DEDUP_REMOVED lines=37> */
[----:B------:R-:W-:Y:S01]  /*16330*/  FMNMX.FTZ R3, R50, R199, !PT ;  /* 0x000000c732037209 */ /* 0x000fe20007810000 */
[----:B------:R-:W-:Y:S01]  /*16340*/  IMAD.IADD R5, R62, 0x1, R5 ;  /* 0x000000013e057824 */ /* 0x000fe200078e0205 */
[----:B------:R-:W-:Y:S02]  /*16350*/  FMNMX.FTZ R2, R32, R200, !PT ;  /* 0x000000c820027209 */ /* 0x000fe40007810000 */
[----:B------:R-:W-:Y:S02]  /*16360*/  FMNMX.FTZ R0, R16, R197, !PT ;  /* 0x000000c510007209 */ /* 0x000fe40007810000 */
[C---:B------:R-:W-:Y:S02]  /*16370*/  ISETP.GT.AND P5, PT, R5.reuse, 0x1, PT ;  /* 0x000000010500780c */ /* 0x040fe40003fa4270 */
[C---:B------:R-:W-:Y:S02]  /*16380*/  ISETP.GT.AND P6, PT, R5.reuse, RZ, PT ;  /* 0x000000ff0500720c */ /* 0x040fe40003fc4270 */
[----:B------:R-:W-:Y:S02]  /*16390*/  FSEL R206, R206, -INF , P5 ;  /* 0xff800000cece7808 */ /* 0x000fe40002800000 */
[----:B------:R-:W-:Y:S02]  /*163a0*/  ISETP.GT.AND P5, PT, R5, 0x11, PT ;  /* 0x000000110500780c */ /* 0x000fe40003fa4270 */
[----:B------:R-:W-:Y:S02]  /*163b0*/  FSEL R12, R205, -INF , P6 ;  /* 0xff800000cd0c7808 */ /* 0x000fe40003000000 */
[----:B------:R-:W-:Y:S02]  /*163c0*/  FSEL R27, R27, -INF , P5 ;  /* 0xff8000001b1b7808 */ /* 0x000fe40002800000 */
[C---:B------:R-:W-:Y:S02]  /*163d0*/  ISETP.GT.AND P5, PT, R5.reuse, 0x21, PT ;  /* 0x000000210500780c */ /* 0x040fe40003fa4270 */
[----:B------:R-:W-:Y:S02]  /*163e0*/  ISETP.GT.AND P2, PT, R5, 0x8, PT ;  /* 0x000000080500780c */ /* 0x000fe40003f44270 */
[----:B------:R-:W-:Y:S02]  /*163f0*/  FSEL R43, R43, -INF , P5 ;  /* 0xff8000002b2b7808 */ /* 0x000fe40002800000 */
[C---:B------:R-:W-:Y:S02]  /*16400*/  ISETP.GT.AND P5, PT, R5.reuse, 0x31, PT ;  /* 0x000000310500780c */ /* 0x040fe40003fa4270 */
[----:B------:R-:W-:Y:S02]  /*16410*/  FMNMX.FTZ R4, R12, R198, !PT ;  /* 0x000000c60c047209 */ /* 0x000fe40007810000 */
[----:B------:R-:W-:Y:S02]  /*16420*/  ISETP.GT.AND P0, PT, R5, 0x9, PT ;  /* 0x000000090500780c */ /* 0x000fe40003f04270 */
[----:B------:R-:W-:Y:S02]  /*16430*/  FSEL R14, R14, -INF , P2 ;  /* 0xff8000000e0e7808 */ /* 0x000fe40001000000 */
[----:B------:R-:W-:Y:S02]  /*16440*/  FMNMX.FTZ R3, R51, R3, !PT ;  /* 0x0000000333037209 */ /* 0x000fe40007810000 */
[----:B------:R-:W-:Y:S02]  /*16450*/  FMNMX.FTZ R2, R33, R2, !PT ;  /* 0x0000000221027209 */ /* 0x000fe40007810000 */
[----:B------:R-:W-:Y:S02]  /*16460*/  FMNMX.FTZ R0, R17, R0, !PT ;  /* 0x0000000011007209 */ /* 0x000fe40007810000 */
[----:B------:R-:W-:Y:S02]  /*16470*/  FSEL R11, R46, -INF , P5 ;  /* 0xff8000002e0b7808 */ /* 0x000fe40002800000 */
[----:B------:R-:W-:Y:S02]  /*16480*/  FMNMX.FTZ R46, R206, R4, !PT ;  /* 0x00000004ce2e7209 */ /* 0x000fe40007810000 */
[----:B------:R-:W-:Y:S02]  /*16490*/  ISETP.GT.AND P6, PT, R5, 0x10, PT ;  /* 0x000000100500780c */ /* 0x000fe40003fc4270 */
[----:B------:R-:W-:Y:S02]  /*164a0*/  FSEL R15, R15, -INF , P0 ;  /* 0xff8000000f0f7808 */ /* 0x000fe40000000000 */
[----:B------:R-:W-:Y:S02]  /*164b0*/  FMNMX.FTZ R3, R52, R3, !PT ;  /* 0x0000000334037209 */ /* 0x000fe40007810000 */
[----:B------:R-:W-:Y:S02]  /*164c0*/  FMNMX.FTZ R2, R36, R2, !PT ;  /* 0x0000000224027209 */ /* 0x000fe40007810000 */
[----:B------:R-:W-:Y:S02]  /*164d0*/  FMNMX.FTZ R0, R18, R0, !PT ;  /* 0x0000000012007209 */ /* 0x000fe40007810000 */
[----:B------:R-:W-:Y:S02]  /*164e0*/  FMNMX.FTZ R46, R14, R46, !PT ;  /* 0x0000002e0e2e7209 */ /* 0x000fe40007810000 */
[----:B------:R-:W-:Y:S02]  /*164f0*/  FSEL R26, R26, -INF , P6 ;  /* 0xff8000001a1a7808 */ /* 0x000fe40003000000 */
[----:B------:R-:W-:Y:S02]  /*16500*/  FMNMX.FTZ R3, R54, R3, !PT ;  /* 0x0000000336037209 */ /* 0x000fe40007810000 */
[----:B------:R-:W-:Y:S02]  /*16510*/  FMNMX.FTZ R2, R48, R2, !PT ;  /* 0x0000000230027209 */ /* 0x000fe40007810000 */
[----:B------:R-:W-:Y:S02]  /*16520*/  FMNMX.FTZ R0, R20, R0, !PT ;  /* 0x0000000014007209 */ /* 0x000fe40007810000 */
[----:B------:R-:W-:Y:S02]  /*16530*/  FMNMX.FTZ R46, R15, R46, !PT ;  /* 0x0000002e0f2e7209 */ /* 0x000fe40007810000 */
[----:B------:R-:W-:Y:S02]  /*16540*/  ISETP.GT.AND P2, PT, R5, 0x18, PT ;  /* 0x000000180500780c */ /* 0x000fe40003f44270 */
[----:B------:R-:W-:Y:S02]  /*16550*/  FMNMX.FTZ R4, R58, R3, !PT ;  /* 0x000000033a047209 */ /* 0x000fe40007810000 */
[----:B------:R-:W-:Y:S02]  /*16560*/  FMNMX.FTZ R2, R47, R2, !PT ;  /* 0x000000022f027209 */ /* 0x000fe40007810000 */
[----:B------:R-:W-:Y:S02]  /*16570*/  FMNMX.FTZ R0, R24, R0, !PT ;  /* 0x0000000018007209 */ /* 0x000fe40007810000 */
[----:B------:R-:W-:Y:S02]  /*16580*/  FMNMX.FTZ R46, R26, R46, !PT ;  /* 0x0000002e1a2e7209 */ /* 0x000fe40007810000 */
[----:B------:R-:W-:Y:S02]  /*16590*/  ISETP.GT.AND P0, PT, R5, 0x19, PT ;  /* 0x000000190500780c */ /* 0x000fe40003f04270 */
[----:B------:R-:W-:Y:S02]  /*165a0*/  FSEL R30, R30, -INF , P2 ;  /* 0xff8000001e1e7808 */ /* 0x000fe40001000000 */
        /* <DEDUP_REMOVED lines=15> */
[C---:B------:R-:W-:Y:S02]  /*166a0*/  ISETP.GT.AND P2, PT, R5.reuse, 0x28, PT ;  /* 0x000000280500780c */ /* 0x040fe40003f44270 */
        /* <DEDUP_REMOVED lines=26> */
[----:B------:R-:W-:Y:S01]  /*16850*/  ISETP.GT.AND P0, PT, R5, 0x39, PT ;  /* 0x000000390500780c */ /* 0x000fe20003f04270 */
[----:B------:R-:W-:Y:S01]  /*16860*/  IMAD.MOV.U32 R5, RZ, RZ, 0x2 ;  /* 0x00000002ff057424 */ /* 0x000fe200078e00ff */
        /* <DEDUP_REMOVED lines=18> */
[----:B------:R-:W-:Y:S02]  /*16990*/  MOV R6, 0x169b0 ;  /* 0x000169b000067802 */ /* 0x000fe40000000f00 */
        /* <DEDUP_REMOVED lines=28> */
[----:B------:R-:W-:Y:S01]  /*16b60*/  MOV R196, R5 ;  /* 0x0000000500c47202 */ /* 0x000fe20000000f00 */
[----:B------:R-:W-:-:S05]  /*16b70*/  BRA `(.L_x_1295) ;  /* 0xffff33a000007947 */ /* 0x000fca000383ffff */
.L_x_1249:
[----:B-1----:R-:W-:Y:S01]  /*16b80*/  MOV R6, RZ ;  /* 0x000000ff00067202 */ /* 0x002fe20000000f00 */
[----:B------:R-:W-:Y:S01]  /*16b90*/  IMAD.MOV.U32 R7, RZ, RZ, R52 ;  /* 0x000000ffff077224 */ /* 0x000fe200078e0034 */
[----:B------:R-:W-:Y:S01]  /*16ba0*/  MOV R4, 0x16bd0 ;  /* 0x00016bd000047802 */ /* 0x000fe20000000f00 */
[----:B------:R-:W-:Y:S02]  /*16bb0*/  IMAD.MOV.U32 R5, RZ, RZ, 0x181f ;  /* 0x0000181fff057424 */ /* 0x000fe400078e00ff */
[----:B------:R-:W-:Y:S05]  /*16bc0*/  CALL.REL.NOINC `($__internal_19_$__cuda_sm70_shflsync_idx_p) ;  /* 0x00000b2000007944 */ /* 0x000fea0003c00000 */
[----:B------:R-:W-:Y:S01]  /*16bd0*/  MOV R28, R5 ;  /* 0x00000005001c7202 */ /* 0x000fe20000000f00 */
[----:B------:R-:W-:-:S05]  /*16be0*/  BRA `(.L_x_1296) ;  /* 0xffff5b2000007947 */ /* 0x000fca000383ffff */
.L_x_1252:
[----:B------:R-:W-:Y:S01]  /*16bf0*/  MOV R6, RZ ;  /* 0x000000ff00067202 */ /* 0x000fe20000000f00 */
[----:B------:R-:W-:Y:S01]  /*16c00*/  IMAD.MOV.U32 R7, RZ, RZ, R2 ;  /* 0x000000ffff077224 */ /* 0x000fe200078e0002 */
[----:B------:R-:W-:Y:S01]  /*16c10*/  MOV R4, 0x16c40 ;  /* 0x00016c4000047802 */ /* 0x000fe20000000f00 */
[----:B------:R-:W-:Y:S02]  /*16c20*/  IMAD.MOV.U32 R5, RZ, RZ, 0x181f ;  /* 0x0000181fff057424 */ /* 0x000fe400078e00ff */
[----:B-1--4-:R-:W-:Y:S05]  /*16c30*/  CALL.REL.NOINC `($__internal_19_$__cuda_sm70_shflsync_idx_p) ;  /* 0x00000ab000007944 */ /* 0x012fea0003c00000 */
[----:B------:R-:W-:Y:S01]  /*16c40*/  MOV R55, R5 ;  /* 0x0000000500377202 */ /* 0x000fe20000000f00 */
[----:B------:R-:W-:-:S05]  /*16c50*/  BRA `(.L_x_1297) ;  /* 0xffff734000007947 */ /* 0x000fca000383ffff */
.L_x_1253:
[----:B------:R-:W-:Y:S01]  /*16c60*/  MOV R6, RZ ;  /* 0x000000ff00067202 */ /* 0x000fe20000000f00 */
[----:B------:R-:W-:Y:S01]  /*16c70*/  IMAD.MOV.U32 R7, RZ, RZ, R3 ;  /* 0x000000ffff077224 */ /* 0x000fe200078e0003 */
[----:B------:R-:W-:Y:S01]  /*16c80*/  MOV R4, 0x16cb0 ;  /* 0x00016cb000047802 */ /* 0x000fe20000000f00 */
[----:B------:R-:W-:Y:S02]  /*16c90*/  IMAD.MOV.U32 R5, RZ, RZ, 0x181f ;  /* 0x0000181fff057424 */ /* 0x000fe400078e00ff */
[----:B-1234-:R-:W-:Y:S05]  /*16ca0*/  CALL.REL.NOINC `($__internal_19_$__cuda_sm70_shflsync_idx_p) ;  /* 0x00000a4000007944 */ /* 0x01efea0003c00000 */
[C---:B------:R-:W-:Y:S01]  /*16cb0*/  IADD3 R4, -R0.reuse, 0x10, RZ ;  /* 0x0000001000047810 */ /* 0x040fe20007ffe1ff */
[----:B------:R-:W2:Y:S01]  /*16cc0*/  LDL R8, [R1+0x8] ;  /* 0x0000080001087983 */ /* 0x000ea20000100800 */
[----:B------:R-:W-:Y:S02]  /*16cd0*/  ISETP.NE.U32.AND P2, PT, R0, RZ, PT ;  /* 0x000000ff0000720c */ /* 0x000fe40003f45070 */
[----:B------:R-:W-:Y:S04]  /*16ce0*/  LOP3.LUT R4, R4, 0xf, RZ, 0xc0, !PT ;  /* 0x0000000f04047812 */ /* 0x000fe800078ec0ff */
[----:B------:R-:W-:Y:S04]  /*16cf0*/  IADD3 R6, P5, P4, R4, R5, R51 ;  /* 0x0000000504067210 */ /* 0x000fe80007cbe033 */
[----:B------:R-:W-:Y:S02]  /*16d00*/  IADD3.X R7, RZ, R55, R52, P5, P4 ;  /* 0x00000037ff077210 */ /* 0x000fe40002fe8434 */
[----:B------:R-:W-:Y:S05]  /*16d10*/  IADD3 R4, P4, R5, R53, RZ ;  /* 0x0000003505047210 */ /* 0x000fea0007f9e0ff */
[----:B------:R-:W-:Y:S01]  /*16d20*/  IMAD.X R5, R55, 0x1, R54, P4 ;  /* 0x0000000137057824 */ /* 0x000fe200020e0636 */
[----:B------:R-:W-:Y:S01]  /*16d30*/  @!PT LDS RZ, [RZ] ;  /* 0x00000000fffff984 */ /* 0x000fe20000000800 */
[----:B------:R-:W-:Y:S01]  /*16d40*/  @!PT LDS RZ, [RZ] ;  /* 0x00000000fffff984 */ /* 0x000fe20000000800 */
[----:B------:R-:W-:Y:S01]  /*16d50*/  @!PT LDS RZ, [RZ] ;  /* 0x00000000fffff984 */ /* 0x000fe20000000800 */
[----:B--2---:R1:W-:Y:S04]  /*16d60*/  LDGSTS.E.BYPASS.LTC128B.128.ZFILL [R8+0x4100], [R6.64], P2 ;  /* 0x0410000006087fae */ /* 0x0043e80009141d48 */
        /* <DEDUP_REMOVED lines=61> */
.L_x_1254:
[----:B------:R-:W-:Y:S02]  /*17140*/  MOV R5, 0x2 ;  /* 0x0000000200057802 */ /* 0x000fe40000000f00 */
        /* <DEDUP_REMOVED lines=35> */
.L_x_1256:
[----:B------:R1:W5:Y:S01]  /*17380*/  LDL R4, [R1+0xe0] ;  /* 0x0000e00001047983 */ /* 0x0003620000100800 */
[----:B------:R-:W-:-:S02]  /*17390*/  MOV R5, 0x2 ;  /* 0x0000000200057802 */ /* 0x000fc40000000f00 */
[----:B------:R-:W-:Y:S02]  /*173a0*/  MOV R6, 0x173c0 ;  /* 0x000173c000067802 */ /* 0x000fe40000000f00 */
[----:B-1---5:R-:W-:Y:S05]  /*173b0*/  CALL.REL.NOINC `($__internal_18_$__cuda_sm70_shflsync_bfly_p) ;  /* 0x000002d000007944 */ /* 0x022fea0003c00000 */
[----:B------:R-:W-:Y:S01]  /*173c0*/  MOV R10, R5 ;  /* 0x00000005000a7202 */ /* 0x000fe20000000f00 */
[----:B------:R-:W-:Y:S05]  /*173d0*/  BRA `(.L_x_1300) ;  /* 0xffff982000007947 */ /* 0x000fea000383ffff */
.L_x_1257:
[----:B------:R-:W-:Y:S01]  /*173e0*/  IMAD.MOV.U32 R4, RZ, RZ, R10 ;  /* 0x000000ffff047224 */ /* 0x000fe200078e000a */
[----:B------:R-:W-:Y:S02]  /*173f0*/  MOV R5, 0x1 ;  /* 0x0000000100057802 */ /* 0x000fe40000000f00 */
[----:B------:R-:W-:Y:S02]  /*17400*/  MOV R6, 0x17420 ;  /* 0x0001742000067802 */ /* 0x000fe40000000f00 */
[----:B------:R-:W-:Y:S05]  /*17410*/  CALL.REL.NOINC `($__internal_18_$__cuda_sm70_shflsync_bfly_p) ;  /* 0x0000027000007944 */ /* 0x000fea0003c00000 */
[----:B------:R1:W5:Y:S01]  /*17420*/  LDL R4, [R1+0xe4] ;  /* 0x0000e40001047983 */ /* 0x0003620000100800 */
[----:B------:R-:W-:Y:S01]  /*17430*/  FADD.FTZ R10, R10, R5 ;  /* 0x000000050a0a7221 */ /* 0x000fe20000010000 */
[----:B------:R-:W-:Y:S02]  /*17440*/  MOV R5, 0x2 ;  /* 0x0000000200057802 */ /* 0x000fe40000000f00 */
[----:B------:R-:W-:Y:S02]  /*17450*/  MOV R6, 0x17470 ;  /* 0x0001747000067802 */ /* 0x000fe40000000f00 */
[----:B-1---5:R-:W-:Y:S05]  /*17460*/  CALL.REL.NOINC `($__internal_18_$__cuda_sm70_shflsync_bfly_p) ;  /* 0x0000022000007944 */ /* 0x022fea0003c00000 */
[----:B------:R-:W2:Y:S01]  /*17470*/  LDL.LU R4, [R1+0xe4] ;  /* 0x0000e40001047983 */ /* 0x000ea20000300800 */
[----:B------:R-:W-:Y:S01]  /*17480*/  MOV R6, 0x174d0 ;  /* 0x000174d000067802 */ /* 0x000fe20000000f00 */
[----:B--2---:R-:W-:Y:S01]  /*17490*/  FADD.FTZ R9, R4, R5 ;  /* 0x0000000504097221 */ /* 0x004fe20000010000 */
[----:B------:R-:W-:-:S04]  /*174a0*/  MOV R5, 0x1 ;  /* 0x0000000100057802 */ /* 0x000fc80000000f00 */
[----:B------:R-:W-:Y:S02]  /*174b0*/  MOV R4, R9 ;  /* 0x0000000900047202 */ /* 0x000fe40000000f00 */
[----:B------:R-:W-:Y:S05]  /*174c0*/  CALL.REL.NOINC `($__internal_18_$__cuda_sm70_shflsync_bfly_p) ;  /* 0x000001c000007944 */ /* 0x000fea0003c00000 */
[----:B------:R-:W-:Y:S01]  /*174d0*/  FADD.FTZ R9, R9, R5 ;  /* 0x0000000509097221 */ /* 0x000fe20000010000 */
[----:B------:R-:W-:Y:S02]  /*174e0*/  MOV R4, R203 ;  /* 0x000000cb00047202 */ /* 0x000fe40000000f00 */
[----:B------:R-:W-:Y:S02]  /*174f0*/  MOV R5, 0x2 ;  /* 0x0000000200057802 */ /* 0x000fe40000000f00 */
[----:B------:R-:W-:Y:S02]  /*17500*/  MOV R6, 0x17520 ;  /* 0x0001752000067802 */ /* 0x000fe40000000f00 */
[----:B------:R-:W-:Y:S05]  /*17510*/  CALL.REL.NOINC `($__internal_18_$__cuda_sm70_shflsync_bfly_p) ;  /* 0x0000017000007944 */ /* 0x000fea0003c00000 */
[----:B------:R-:W-:Y:S01]  /*17520*/  FADD.FTZ R8, R203, R5 ;  /* 0x00000005cb087221 */ /* 0x000fe20000010000 */
[----:B------:R-:W-:Y:S02]  /*17530*/  MOV R5, 0x1 ;  /* 0x0000000100057802 */ /* 0x000fe40000000f00 */
[----:B------:R-:W-:Y:S02]  /*17540*/  MOV R6, 0x17570 ;  /* 0x0001757000067802 */ /* 0x000fe40000000f00 */
[----:B------:R-:W-:-:S02]  /*17550*/  MOV R4, R8 ;  /* 0x0000000800047202 */ /* 0x000fc40000000f00 */
[----:B------:R-:W-:Y:S05]  /*17560*/  CALL.REL.NOINC `($__internal_18_$__cuda_sm70_shflsync_bfly_p) ;  /* 0x0000012000007944 */ /* 0x000fea0003c00000 */
[----:B------:R-:W-:Y:S01]  /*17570*/  FADD.FTZ R8, R8, R5 ;  /* 0x0000000508087221 */ /* 0x000fe20000010000 */
[----:B------:R-:W-:-:S02]  /*17580*/  MOV R4, R202 ;  /* 0x000000ca00047202 */ /* 0x000fc40000000f00 */
[----:B------:R-:W-:Y:S02]  /*17590*/  MOV R5, 0x2 ;  /* 0x0000000200057802 */ /* 0x000fe40000000f00 */
[----:B------:R-:W-:Y:S02]  /*175a0*/  MOV R6, 0x175c0 ;  /* 0x000175c000067802 */ /* 0x000fe40000000f00 */
[----:B------:R-:W-:Y:S05]  /*175b0*/  CALL.REL.NOINC `($__internal_18_$__cuda_sm70_shflsync_bfly_p) ;  /* 0x000000d000007944 */ /* 0x000fea0003c00000 */
[----:B------:R-:W-:Y:S01]  /*175c0*/  FADD.FTZ R202, R202, R5 ;  /* 0x00000005caca7221 */ /* 0x000fe20000010000 */
[----:B------:R-:W-:Y:S02]  /*175d0*/  MOV R5, 0x1 ;  /* 0x0000000100057802 */ /* 0x000fe40000000f00 */
[----:B------:R-:W-:Y:S02]  /*175e0*/  MOV R6, 0x17610 ;  /* 0x0001761000067802 */ /* 0x000fe40000000f00 */
[----:B------:R-:W-:Y:S02]  /*175f0*/  MOV R4, R202 ;  /* 0x000000ca00047202 */ /* 0x000fe40000000f00 */
[----:B------:R-:W-:Y:S05]  /*17600*/  CALL.REL.NOINC `($__internal_18_$__cuda_sm70_shflsync_bfly_p) ;  /* 0x0000008000007944 */ /* 0x000fea0003c00000 */
[----:B------:R-:W-:Y:S01]  /*17610*/  MOV R4, R5 ;  /* 0x0000000500047202 */ /* 0x000fe20000000f00 */
[----:B------:R-:W-:Y:S05]  /*17620*/  BRA `(.L_x_1301) ;  /* 0xffff96e000007947 */ /* 0x000fea000383ffff */
.L_x_1271:
[----:B------:R-:W-:Y:S01]  /*17630*/  IMAD.MOV.U32 R7, RZ, RZ, R2 ;  /* 0x000000ffff077224 */ /* 0x000fe200078e0002 */
[----:B------:R-:W-:Y:S01]  /*17640*/  MOV R6, RZ ;  /* 0x000000ff00067202 */ /* 0x000fe20000000f00 */
[----:B---3--:R-:W-:Y:S01]  /*17650*/  IMAD.MOV.U32 R5, RZ, RZ, 0x1f ;  /* 0x0000001fff057424 */ /* 0x008fe200078e00ff */
[----:B------:R-:W-:-:S02]  /*17660*/  MOV R4, 0x17680 ;  /* 0x0001768000047802 */ /* 0x000fc40000000f00 */
[----:B-1--45:R-:W-:Y:S05]  /*17670*/  CALL.REL.NOINC `($__internal_19_$__cuda_sm70_shflsync_idx_p) ;  /* 0x0000007000007944 */ /* 0x032fea0003c00000 */
[----:B------:R-:W-:Y:S05]  /*17680*/  BRA `(.L_x_1302) ;  /* 0xffffc04000007947 */ /* 0x000fea000383ffff */
        .weak           $__internal_18_$__cuda_sm70_shflsync_bfly_p
        .type           $__internal_18_$__cuda_sm70_shflsync_bfly_p,@function
        .size           $__internal_18_$__cuda_sm70_shflsync_bfly_p,($__internal_19_$__cuda_sm70_shflsync_idx_p - $__internal_18_$__cuda_sm70_shflsync_bfly_p)
$__internal_18_$__cuda_sm70_shflsync_bfly_p:
[----:B------:R-:W-:Y:S02]  /*17690*/  MOV R59, 0xffffffff ;  /* 0xffffffff003b7802 */ /* 0x000fe40000000f00 */
[----:B------:R-:W-:-:S02]  /*176a0*/  MOV R7, 0x1f ;  /* 0x0000001f00077802 */ /* 0x000fc40000000f00 */
[----:B------:R-:W-:Y:S04]  /*176b0*/  WARPSYNC R59 ;  /* 0x0000003b00007348 */ /* 0x000fe80003800000 */
[----:B------:R1:W2:Y:S02]  /*176c0*/  SHFL.BFLY PT, R5, R4, R5, R7 ;  /* 0x0c00000504057389 */ /* 0x0002a400000e0007 */
[----:B-1----:R-:W-:-:S04]  /*176d0*/  MOV R7, 0x0 ;  /* 0x0000000000077802 */ /* 0x002fc80000000f00 */
[----:B--2---:R-:W-:Y:S05]  /*176e0*/  RET.REL.NODEC R6 `(_ZN7cutlass13device_kernelIN5flash19enable_sm80_to_sm89INS1_16FlashAttnFwdSm80INS1_25CollectiveMainloopFwdSm80ILi4ELi1ELb0EN4cute5tupleIJNS5_1CILi128EEENS7_ILi64EEES8_EEELi128ENS_6half_tEfNS_4arch4Sm80ELb1ELb0ELb1ELb0ELb1ELb0ELb1ELb1EEENS1_21CollectiveEpilogueFwdINS6_IJS8_S8_S9_EEENS6_IJNS7_ILi1EEESH_SH_EEESB_SD_Li128ELb0ELb1ELb1ELb0EEENS1_30DynamicPersistentTileSchedulerILi128ELi128ELb1ELb1ELb0EEEEEEEEEvNT_6ParamsE) ;  /* 0xfffe891006007950 */ /* 0x004fea0003c3ffff */
        .weak           $__internal_19_$__cuda_sm70_shflsync_idx_p
        .type           $__internal_19_$__cuda_sm70_shflsync_idx_p,@function
        .size           $__internal_19_$__cuda_sm70_shflsync_idx_p,(.L_x_1811 - $__internal_19_$__cuda_sm70_shflsync_idx_p)
$__internal_19_$__cuda_sm70_shflsync_idx_p:
[----:B------:R-:W-:Y:S02]  /*176f0*/  MOV R8, 0xffffffff ;  /* 0xffffffff00087802 */ /* 0x000fe40000000f00 */
[----:B------:R-:W-:Y:S02]  /*17700*/  MOV R9, 0x0 ;  /* 0x0000000000097802 */ /* 0x000fe40000000f00 */
[----:B------:R-:W-:Y:S04]  /*17710*/  WARPSYNC R8 ;  /* 0x0000000800007348 */ /* 0x000fe80003800000 */
[----:B------:R1:W2:Y:S02]  /*17720*/  SHFL.IDX PT, R5, R7, R6, R5 ;  /* 0x0000000607057389 */ /* 0x0002a400000e0005 */
[----:B-1----:R-:W-:-:S04]  /*17730*/  MOV R8, R4 ;  /* 0x0000000400087202 */ /* 0x002fc80000000f00 */
[----:B--2---:R-:W-:Y:S05]  /*17740*/  RET.REL.NODEC R8 `(_ZN7cutlass13device_kernelIN5flash19enable_sm80_to_sm89INS1_16FlashAttnFwdSm80INS1_25CollectiveMainloopFwdSm80ILi4ELi1ELb0EN4cute5tupleIJNS5_1CILi128EEENS7_ILi64EEES8_EEELi128ENS_6half_tEfNS_4arch4Sm80ELb1ELb0ELb1ELb0ELb1ELb0ELb1ELb1EEENS1_21CollectiveEpilogueFwdINS6_IJS8_S8_S9_EEENS6_IJNS7_ILi1EEESH_SH_EEESB_SD_Li128ELb0ELb1ELb1ELb0EEENS1_30DynamicPersistentTileSchedulerILi128ELi128ELb1ELb1ELb0EEEEEEEEEvNT_6ParamsE) ;  /* 0xfffe88b008007950 */ /* 0x004fea0003c3ffff */
.L_x_1303:
        /* <DEDUP_REMOVED lines=11> */
.L_x_1811:


//--------------------- .text._ZN7cutlass13device_kernelIN5flash19enable_sm80_to_sm89INS1_16FlashAttnFwdSm80INS1_25CollectiveMainloopFwdSm80ILi8ELi1ELb1EN4cute5tupleIJNS5_1CILi128EEENS7_ILi112EEES8_EEELi128ENS_6half_tEfNS_4arch4Sm80ELb1ELb0ELb1ELb1ELb1ELb0ELb1ELb1EEENS1_21CollectiveEpilogueFwdINS6_IJS8_S8_S9_EEENS6_IJNS7_ILi1EEESH_SH_EEESB_SD_Li256ELb1ELb1ELb1ELb0EEENS1_36VarlenDynamicPersistentTileSchedulerILi128ELi112ELi256ELi256ELb1ELb1ELb0ELb1ELb1ELb1EEEEEEEEEvNT_6ParamsE --------------------------
	.section	.text._ZN7cutlass13device_kernelIN5flash19enable_sm80_to_sm89INS1_16FlashAttnFwdSm80INS1_25CollectiveMainloopFwdSm80ILi8ELi1ELb1EN4cute5tupleIJNS5_1CILi128EEENS7_ILi112EEES8_EEELi128ENS_6half_tEfNS_4arch4Sm80ELb1ELb0ELb1ELb1ELb1ELb0ELb1ELb1EEENS1_21CollectiveEpilogueFwdINS6_IJS8_S8_S9_EEENS6_IJNS7_ILi1EEESH_SH_EEESB_SD_Li256ELb1ELb1ELb1ELb0EEENS1_36VarlenDynamicPersistentTileSchedulerILi128ELi112ELi256ELi256ELb1ELb1ELb0ELb1ELb1ELb1EEEEEEEEEvNT_6ParamsE,"ax",@progbits
	.sectioninfo	@"SHI_REGISTERS=255"
	.align	128
.text._ZN7cutlass13device_kernelIN5flash19enable_sm80_to_sm89INS1_16FlashAttnFwdSm80INS1_25CollectiveMainloopFwdSm80ILi8ELi1ELb1EN4cute5tupleIJNS5_1CILi128EEENS7_ILi112EEES8_EEELi128ENS_6half_tEfNS_4arch4Sm80ELb1ELb0ELb1ELb1ELb1ELb0ELb1ELb1EEENS1_21CollectiveEpilogueFwdINS6_IJS8_S8_S9_EEENS6_IJNS7_ILi1EEESH_SH_EEESB_SD_Li256ELb1ELb1ELb1ELb0EEENS1_36VarlenDynamicPersistentTileSchedulerILi128ELi112ELi256ELi256ELb1ELb1ELb0ELb1ELb1ELb1EEEEEEEEEvNT_6ParamsE:
        .type           _ZN7cutlass13device_kernelIN5flash19enable_sm80_to_sm89INS1_16FlashAttnFwdSm80INS1_25CollectiveMainloopFwdSm80ILi8ELi1ELb1EN4cute5tupleIJNS5_1CILi128EEENS7_ILi112EEES8_EEELi128ENS_6half_tEfNS_4arch4Sm80ELb1ELb0ELb1ELb1ELb1ELb0ELb1ELb1EEENS1_21CollectiveEpilogueFwdINS6_IJS8_S8_S9_EEENS6_IJNS7_ILi1EEESH_SH_EEESB_SD_Li256ELb1ELb1ELb1ELb0EEENS1_36VarlenDynamicPersistentTileSchedulerILi128ELi112ELi256ELi256ELb1ELb1ELb0ELb1ELb1ELb1EEEEEEEEEvNT_6ParamsE,@function
        .size           _ZN7cutlass13device_kernelIN5flash19enable_sm80_to_sm89INS1_16FlashAttnFwdSm80INS1_25CollectiveMainloopFwdSm80ILi8ELi1ELb1EN4cute5tupleIJNS5_1CILi128EEENS7_ILi112EEES8_EEELi128ENS_6half_tEfNS_4arch4Sm80ELb1ELb0ELb1ELb1ELb1ELb0ELb1ELb1EEENS1_21CollectiveEpilogueFwdINS6_IJS8_S8_S9_EEENS6_IJNS7_ILi1EEESH_SH_EEESB_SD_Li256ELb1ELb1ELb1ELb0EEENS1_36VarlenDynamicPersistentTileSchedulerILi128ELi112ELi256ELi256ELb1ELb1ELb0ELb1ELb1ELb1EEEEEEEEEvNT_6ParamsE,(.L_x_1814 - _ZN7cutlass13device_kernelIN5flash19enable_sm80_to_sm89INS1_16FlashAttnFwdSm80INS1_25CollectiveMainloopFwdSm80ILi8ELi1ELb1EN4cute5tupleIJNS5_1CILi128EEENS7_ILi112EEES8_EEELi128ENS_6half_tEfNS_4arch4Sm80ELb1ELb0ELb1ELb1ELb1ELb0ELb1ELb1EEENS1_21CollectiveEpilogueFwdINS6_IJS8_S8_S9_EEENS6_IJNS7_ILi1EEESH_SH_EEESB_SD_Li256ELb1ELb1ELb1ELb0EEENS1_36VarlenDynamicPersistentTileSchedulerILi128ELi112ELi256ELi256ELb1ELb1ELb0ELb1ELb1ELb1EEEEEEEEEvNT_6ParamsE)
        .other          _ZN7cutlass13device_kernelIN5flash19enable_sm80_to_sm89INS1_16FlashAttnFwdSm80INS1_25CollectiveMainloopFwdSm80ILi8ELi1ELb1EN4cute5tupleIJNS5_1CILi128EEENS7_ILi112EEES8_EEELi128ENS_6half_tEfNS_4arch4Sm80ELb1ELb0ELb1ELb1ELb1ELb0ELb1ELb1EEENS1_21CollectiveEpilogueFwdINS6_IJS8_S8_S9_EEENS6_IJNS7_ILi1EEESH_SH_EEESB_SD_Li256ELb1ELb1ELb1ELb0EEENS1_36VarlenDynamicPersistentTileSchedulerILi128ELi112ELi256ELi256ELb1ELb1ELb0ELb1ELb1ELb1EEEEEEEEEvNT_6ParamsE,@"STO_CUDA_ENTRY STV_DEFAULT"
_ZN7cutlass13device_kernelIN5flash19enable_sm80_to_sm89INS1_16FlashAttnFwdSm80INS1_25CollectiveMainloopFwdSm80ILi8ELi1ELb1EN4cute5tupleIJNS5_1CILi128EEENS7_ILi112EEES8_EEELi128ENS_6half_tEfNS_4arch4Sm80ELb1ELb0ELb1ELb1ELb1ELb0ELb1ELb1EEENS1_21CollectiveEpilogueFwdINS6_IJS8_S8_S9_EEENS6_IJNS7_ILi1EEESH_SH_EEESB_SD_Li256ELb1ELb1ELb1ELb0EEENS1_36VarlenDynamicPersistentTileSchedulerILi128ELi112ELi256ELi256ELb1ELb1ELb0ELb1ELb1ELb1EEEEEEEEEvNT_6ParamsE:
        /* <DEDUP_REMOVED lines=54> */
.L_x_1309:
        /* <DEDUP_REMOVED lines=16> */
.L_x_1440:
        /* <DEDUP_REMOVED lines=16> */
.L_x_1441:
[----:B--2---:R-:W-:-:S05]  /*0560*/  IMAD R0, R0, c[0x0][0x538], RZ ;  /* 0x00014e0000007a24 */ /* 0x004fca00078e02ff */
[----:B------:R-:W-:-:S04]  /*0570*/  IADD3 R6, R0, R6, RZ ;  /* 0x0000000600067210 */ /* 0x000fc80007ffe0ff */
[----:B------:R-:W-:-:S13]  /*0580*/  ISETP.GT.AND P0, PT, R6, UR4, PT ;  /* 0x0000000406007c0c */ /* 0x000fda000bf04270 */
[----:B-1----:R-:W-:Y:S05]  /*0590*/  @!P0 BRA `(.L_x_1309) ;  /* 0xfffffdc000008947 */ /* 0x002fea000383ffff */
.L_x_1305:
[----:B------:R-:W-:-:S05]  /*05a0*/  IADD3 R10, -R0, R6, RZ ;  /* 0x00000006000a7210 */ /* 0x000fca0007ffe1ff */
[----:B------:R-:W-:-:S05]  /*05b0*/  IMAD R0, R4, c[0x0][0x538], R10 ;  /* 0x00014e0004007a24 */ /* 0x000fca00078e020a */
[----:B------:R-:W-:Y:S01]  /*05c0*/  ISETP.GT.AND P0, PT, R0, UR4, PT ;  /* 0x0000000400007c0c */ /* 0x000fe2000bf04270 */
[----:B------:R-:W-:-:S12]  /*05d0*/  BRA.DIV ~URZ, `(.L_x_1310) ;  /* 0x00013fb27f007947 */ /* 0x000fd8000b800000 */
[----:B------:R-:W-:-:S04]  /*05e0*/  VOTE.ANY R6, PT, !P0 ;  /* 0x0000000000067806 */ /* 0x000fc800040e0100 */
.L_x_1442:
[----:B------:R-:W1:Y:S02]  /*05f0*/  POPC R0, R6 ;  /* 0x0000000600007309 */ /* 0x000e640000000000 */
[----:B-1----:R-:W-:-:S05]  /*0600*/  IADD3 R2, R0, R7, RZ ;  /* 0x0000000700027210 */ /* 0x002fca0007ffe0ff */
[----:B------:R1:W-:Y:S01]  /*0610*/  STL [R1+0x54], R2 ;  /* 0x0000540201007387 */ /* 0x0003e20000100800 */
[----:B------:R-:W-:Y:S05]  /*0620*/  BRA.DIV ~URZ, `(.L_x_1311) ;  /* 0x00013fb27f007947 */ /* 0x000fea000b800000 */
[----:B------:R2:W3:Y:S01]  /*0630*/  SHFL.IDX PT, R12, R9, R0, 0x1f ;  /* 0x00001f00090c7589 */ /* 0x0004e200000e0000 */
[----:B------:R-:W-:-:S03]  /*0640*/  MOV R5, RZ ;  /* 0x000000ff00057202 */ /* 0x000fc60000000f00 */
[----:B------:R2:W4:Y:S04]  /*0650*/  SHFL.IDX PT, R9, R8, R0, 0x1f ;  /* 0x00001f0008097589 */ /* 0x00052800000e0000 */
.L_x_1443:
[----:B------:R-:W-:Y:S01]  /*0660*/  ISETP.NE.AND P0, PT, R6, RZ, PT ;  /* 0x000000ff0600720c */ /* 0x000fe20003f05270 */
[----:B------:R-:W-:-:S12]  /*0670*/  BSSY B0, `(.L_x_1312) ;  /* 0x0000005000007945 */ /* 0x000fd80003800000 */
[----:B------:R-:W-:Y:S05]  /*0680*/  @!P0 BRA `(.L_x_1313) ;  /* 0x0000003000008947 */ /* 0x000fea0003800000 */
[----:B--2---:R-:W-:Y:S01]  /*0690*/  IADD3 R0, R0, -0x1, RZ ;  /* 0xffffffff00007810 */ /* 0x004fe20007ffe0ff */
[----:B------:R-:W-:Y:S05]  /*06a0*/  BRA.DIV ~URZ, `(.L_x_1314) ;  /* 0x000140127f007947 */ /* 0x000fea000b800000 */
[----:B------:R2:W1:Y:S02]  /*06b0*/  SHFL.IDX PT, R5, R4, R0, 0x1f ;  /* 0x00001f0004057589 */ /* 0x00046400000e0000 */
.L_x_1313:
[----:B------:R-:W-:Y:S05]  /*06c0*/  BSYNC B0 ;  /* 0x0000000000007941 */ /* 0x000fea0003800000 */
.L_x_1312:
        /* <DEDUP_REMOVED lines=69> */
.L_x_1316:
        /* <DEDUP_REMOVED lines=70> */
.L_x_1317:
[----:B------:R-:W-:Y:S05]  /*0f80*/  BSYNC B0 ;  /* 0x0000000000007941 */ /* 0x000fea0003800000 */
.L_x_1315:
[----:B------:R-:W-:-:S04]  /*0f90*/  LOP3.LUT R0, RZ, R0, RZ, 0x33, !PT ;  /* 0x00000000ff007212 */ /* 0x000fc800078e33ff */
[----:B------:R-:W-:-:S05]  /*0fa0*/  IADD3 R0, R0, R12, RZ ;  /* 0x0000000c00007210 */ /* 0x000fca0007ffe0ff */
[----:B------:R2:W-:Y:S01]  /*0fb0*/  STL [R1+0x4c], R0 ;  /* 0x00004c0001007387 */ /* 0x0005e20000100800 */
[----:B------:R-:W-:Y:S05]  /*0fc0*/  BRA `(.L_x_1318) ;  /* 0x0000006000007947 */ /* 0x000fea0003800000 */
.L_x_1306:
[----:B------:R-:W-:Y:S01]  /*0fd0*/  MOV R0, UR4 ;  /* 0x0000000400007c02 */ /* 0x000fe20008000f00 */
[----:B------:R-:W-:Y:S04]  /*0fe0*/  STL [R1+0x4c], RZ ;  /* 0x00004cff01007387 */ /* 0x000fe80000100800 */
[----:B------:R-:W-:Y:S04]  /*0ff0*/  STL [R1+0x50], RZ ;  /* 0x000050ff01007387 */ /* 0x000fe80000100800 */
[----:B------:R1:W-:Y:S02]  /*1000*/  STL [R1+0x48], R0 ;  /* 0x0000480001007387 */ /* 0x0003e40000100800 */
[----:B-1----:R-:W-:-:S05]  /*1010*/  MOV R0, c[0x0][0x53c] ;  /* 0x00014f0000007a02 */ /* 0x002fca0000000f00 */
[----:B------:R1:W-:Y:S02]  /*1020*/  STL [R1+0x54], R0 ;  /* 0x0000540001007387 */ /* 0x0003e40000100800 */
.L_x_1318:
        /* <DEDUP_REMOVED lines=8> */
.L_x_1304:
[----:B-12---:R-:W2:Y:S02]  /*10b0*/  LDL R0, [R1+0x54] ;  /* 0x0000540001007983 */ /* 0x006ea40000100800 */
[----:B--2---:R-:W-:-:S13]  /*10c0*/  ISETP.GE.AND P0, PT, R0, c[0x0][0x53c], PT ;  /* 0x00014f0000007a0c */ /* 0x004fda0003f06270 */
[----:B------:R-:W-:Y:S05]  /*10d0*/  @P0 EXIT ;  /* 0x000000000000094d */ /* 0x000fea0003800000 */
[----:B------:R-:W1:Y:S01]  /*10e0*/  S2R R16, SR_TID.X ;  /* 0x0000000000107919 */ /* 0x000e620000002100 */
[----:B------:R-:W-:Y:S02]  /*10f0*/  ULDC UR5, c[0x0][0x2ac] ;  /* 0x0000ab0000057ab9 */ /* 0x000fe40000000800 */
[----:B------:R-:W-:Y:S02]  /*1100*/  ULDC UR4, c[0x0][0x1d0] ;  /* 0x0000740000047ab9 */ /* 0x000fe40000000800 */
[----:B------:R-:W-:Y:S01]  /*1110*/  UIMAD UR5, UR5, UR4, URZ ;  /* 0x00000004050572a4 */ /* 0x000fe2000f8e023f */
[----:B-1-3--:R-:W-:-:S04]  /*1120*/  SHF.R.S32.HI R7, RZ, 0x1f, R16 ;  /* 0x0000001fff077819 */ /* 0x00afc80000011410 */
        /* <DEDUP_REMOVED lines=30> */
[----:B------:R-:W-:Y:S02]  /*1310*/  LOP3.LUT R3, R10, 0xffffffe0, RZ, 0xc0, !PT ;  /* 0xffffffe00a037812 */ /* 0x000fe400078ec0ff */
[----:B------:R-:W-:Y:S01]  /*1320*/  LOP3.LUT R0, R6, 0x1c0, RZ, 0xc0, !PT ;  /* 0x000001c006007812 */ /* 0x000fe200078ec0ff */
[----:B------:R-:W-:Y:S01]  /*1330*/  IMAD.IADD R6, R2, 0x1, -R4 ;  /* 0x0000000102067824 */ /* 0x000fe200078e0a04 */
        /* <DEDUP_REMOVED lines=22> */
[C---:B------:R-:W-:Y:S01]  /*14a0*/  R2P PR, R8.reuse, 0x6 ;  /* 0x0000000608007804 */ /* 0x040fe20000000000 */
[----:B------:R-:W-:Y:S01]  /*14b0*/  IMAD.SHL.U32 R5, R8, 0x40, RZ ;  /* 0x0000004008057824 */ /* 0x000fe200078e00ff */
[C---:B------:R-:W-:Y:S01]  /*14c0*/  LOP3.LUT P4, RZ, R6.reuse, 0x2, RZ, 0xc0, !PT ;  /* 0x0000000206ff7812 */ /* 0x040fe2000788c0ff */
[----:B------:R-:W-:Y:S01]  /*14d0*/  IMAD.IADD R8, R3, 0x1, -R4 ;  /* 0x0000000103087824 */ /* 0x000fe200078e0a04 */
[----:B------:R-:W-:Y:S01]  /*14e0*/  LOP3.LUT P3, RZ, R6, 0x4, RZ, 0xc0, !PT ;  /* 0x0000000406ff7812 */ /* 0x000fe2000786c0ff */
[----:B------:R-:W-:Y:S01]  /*14f0*/  IMAD.SHL.U32 R6, R13, 0x8, RZ ;  /* 0x000000080d067824 */ /* 0x000fe200078e00ff */
[----:B------:R-:W-:Y:S01]  /*1500*/  LOP3.LUT R2, R2, 0x1c0, RZ, 0xc0, !PT ;  /* 0x000001c002027812 */ /* 0x000fe200078ec0ff */
[----:B------:R-:W-:Y:S01]  /*1510*/  IMAD R8, R8, 0x8, R17 ;  /* 0x0000000808087824 */ /* 0x000fe200078e0211 */
[----:B------:R-:W-:Y:S01]  /*1520*/  LOP3.LUT R4, R5, 0x1c0, RZ, 0xc0, !PT ;  /* 0x000001c005047812 */ /* 0x000fe200078ec0ff */
[----:B------:R1:W-:Y:S01]  /*1530*/  STL [R1+0x110], R17 ;  /* 0x0001101101007387 */ /* 0x0003e20000100800 */
[----:B------:R-:W-:Y:S01]  /*1540*/  LOP3.LUT R11, R11, 0x7ffffe00, R7, 0xf8, !PT ;  /* 0x7ffffe000b0b7812 */ /* 0x000fe200078ef807 */
[----:B------:R-:W-:Y:S01]  /*1550*/  IMAD R7, R9, 0x200, R3 ;  /* 0x0000020009077824 */ /* 0x000fe200078e0203 */
[----:B------:R-:W-:Y:S01]  /*1560*/  LOP3.LUT R6, R2, 0x8, R6, 0xf8, !PT ;  /* 0x0000000802067812 */ /* 0x000fe200078ef806 */
[----:B------:R-:W-:Y:S01]  /*1570*/  IMAD R0, R13, 0x200, R10 ;  /* 0x000002000d007824 */ /* 0x000fe200078e020a */
[----:B------:R-:W-:Y:S01]  /*1580*/  SHF.R.U32.HI R3, RZ, 0x3, R2 ;  /* 0x00000003ff037819 */ /* 0x000fe20000011602 */
[----:B------:R-:W-:Y:S01]  /*1590*/  IMAD.MOV.U32 R10, RZ, RZ, 0x40 ;  /* 0x00000040ff0a7424 */ /* 0x000fe200078e00ff */
[----:B------:R-:W-:Y:S01]  /*15a0*/  LEA.HI R2, R4, R4, RZ, 0x1d ;  /* 0x0000000404027211 */ /* 0x000fe200078fe8ff */
[----:B------:R-:W-:Y:S01]  /*15b0*/  IMAD.SHL.U32 R215, R11, 0x2, RZ ;  /* 0x000000020bd77824 */ /* 0x000fe200078e00ff */
[----:B------:R-:W-:-:S02]  /*15c0*/  IADD3 R222, -R20, 0x70, RZ ;  /* 0x0000007014de7810 */ /* 0x000fc40007ffe1ff */
[----:B------:R-:W-:Y:S01]  /*15d0*/  SEL R5, R16, 0xfffffff0, !P4 ;  /* 0xfffffff010057807 */ /* 0x000fe20006000000 */
[----:B------:R-:W-:Y:S01]  /*15e0*/  IMAD.U32 R7, R7, 0x2, R2 ;  /* 0x0000000207077824 */ /* 0x000fe200078e0002 */
[----:B------:R-:W-:Y:S01]  /*15f0*/  LOP3.LUT R2, R12, 0x7ffffffc, RZ, 0xc0, !PT ;  /* 0x7ffffffc0c027812 */ /* 0x000fe200078ec0ff */
[----:B------:R-:W-:Y:S01]  /*1600*/  IMAD R12, R19, 0x20, R20 ;  /* 0x00000020130c7824 */ /* 0x000fe200078e0214 */
[----:B------:R-:W-:Y:S02]  /*1610*/  SEL R4, R15, 0xffffffe0, !P3 ;  /* 0xffffffe00f047807 */ /* 0x000fe40005800000 */
[----:B------:R-:W-:Y:S01]  /*1620*/  IADD3 R248, R238, 0x40, RZ ;  /* 0x00000040eef87810 */ /* 0x000fe20007ffe0ff */
[----:B------:R-:W-:Y:S01]  /*1630*/  IMAD.IADD R2, R18, 0x1, -R2 ;  /* 0x0000000112027824 */ /* 0x000fe200078e0a02 */
[----:B------:R2:W-:Y:S01]  /*1640*/  STL [R1+0x4], R12 ;  /* 0x0000040c01007387 */ /* 0x0005e20000100800 */
[----:B------:R-:W-:Y:S01]  /*1650*/  LOP3.LUT R3, R6, R3, RZ, 0x3c, !PT ;  /* 0x0000000306037212 */ /* 0x000fe200078e3cff */
[----:B------:R-:W-:Y:S01]  /*1660*/  IMAD.SHL.U32 R6, R14, 0x40, RZ ;  /* 0x000000400e067824 */ /* 0x000fe200078e00ff */
[----:B------:R-:W-:Y:S01]  /*1670*/  LEA R188, R0, 0x8100, 0x1 ;  /* 0x0000810000bc7811 */ /* 0x000fe200078e08ff */
[----:B------:R-:W-:Y:S01]  /*1680*/  IMAD.SHL.U32 R26, R2, 0x2, RZ ;  /* 0x00000002021a7824 */ /* 0x000fe200078e00ff */
[----:B------:R3:W-:Y:S01]  /*1690*/  STL [R1+0x58], R8 ;  /* 0x0000580801007387 */ /* 0x0007e20000100800 */
[----:B------:R-:W-:Y:S01]  /*16a0*/  IMAD.IADD R4, R5, 0x1, R4 ;  /* 0x0000000105047824 */ /* 0x000fe200078e0204 */
[----:B------:R-:W-:-:S02]  /*16b0*/  SHF.R.S32.HI R5, RZ, 0x1f, R248 ;  /* 0x0000001fff057819 */ /* 0x000fc400000114f8 */
[C---:B------:R-:W-:Y:S01]  /*16c0*/  IADD3 R25, R26.reuse, 0x8, RZ ;  /* 0x000000081a197810 */ /* 0x040fe20007ffe0ff */
[----:B------:R-:W-:Y:S01]  /*16d0*/  STL [R1+0x44], R26 ;  /* 0x0000441a01007387 */ /* 0x000fe20000100800 */
[C---:B------:R-:W-:Y:S02]  /*16e0*/  IADD3 R24, R26.reuse, 0x10, RZ ;  /* 0x000000101a187810 */ /* 0x040fe40007ffe0ff */
[C---:B------:R-:W-:Y:S01]  /*16f0*/  IADD3 R23, R26.reuse, 0x18, RZ ;  /* 0x000000181a177810 */ /* 0x040fe20007ffe0ff */
[----:B------:R-:W-:Y:S01]  /*1700*/  STL [R1+0xac], R25 ;  /* 0x0000ac1901007387 */ /* 0x000fe20000100800 */
[C---:B------:R-:W-:Y:S02]  /*1710*/  IADD3 R22, R26.reuse, 0x20, RZ ;  /* 0x000000201a167810 */ /* 0x040fe40007ffe0ff */
[C---:B------:R-:W-:Y:S01]  /*1720*/  IADD3 R21, R26.reuse, 0x28, RZ ;  /* 0x000000281a157810 */ /* 0x040fe20007ffe0ff */
[----:B------:R-:W-:Y:S01]  /*1730*/  STL [R1+0xa8], R24 ;  /* 0x0000a81801007387 */ /* 0x000fe20000100800 */
[----:B------:R-:W-:-:S02]  /*1740*/  IADD3 R20, R26, 0x30, RZ ;  /* 0x000000301a147810 */ /* 0x000fc40007ffe0ff */
[C---:B------:R-:W-:Y:S01]  /*1750*/  IADD3 R19, R26.reuse, 0x38, RZ ;  /* 0x000000381a137810 */ /* 0x040fe20007ffe0ff */
[----:B------:R-:W-:Y:S01]  /*1760*/  STL [R1+0xa4], R23 ;  /* 0x0000a41701007387 */ /* 0x000fe20000100800 */
[C---:B------:R-:W-:Y:S02]  /*1770*/  IADD3 R18, R26.reuse, 0x40, RZ ;  /* 0x000000401a127810 */ /* 0x040fe40007ffe0ff */
[C---:B-1----:R-:W-:Y:S01]  /*1780*/  IADD3 R17, R26.reuse, 0x48, RZ ;  /* 0x000000481a117810 */ /* 0x042fe20007ffe0ff */
[----:B------:R-:W-:Y:S01]  /*1790*/  STL [R1+0xa0], R22 ;  /* 0x0000a01601007387 */ /* 0x000fe20000100800 */
[C---:B------:R-:W-:Y:S02]  /*17a0*/  IADD3 R16, R26.reuse, 0x50, RZ ;  /* 0x000000501a107810 */ /* 0x040fe40007ffe0ff */
[C---:B------:R-:W-:Y:S01]  /*17b0*/  IADD3 R14, R26.reuse, 0x58, RZ ;  /* 0x000000581a0e7810 */ /* 0x040fe20007ffe0ff */
[----:B------:R-:W-:Y:S01]  /*17c0*/  STL [R1+0x9c], R21 ;  /* 0x00009c1501007387 */ /* 0x000fe20000100800 */
[----:B------:R-:W-:-:S02]  /*17d0*/  IADD3 R13, R26, 0x60, RZ ;  /* 0x000000601a0d7810 */ /* 0x000fc40007ffe0ff */
[C---:B------:R-:W-:Y:S01]  /*17e0*/  SEL R5, R10.reuse, 0xffffffc0, !P2 ;  /* 0xffffffc00a057807 */ /* 0x040fe20005000000 */
[----:B------:R1:W-:Y:S01]  /*17f0*/  STL [R1+0x98], R20 ;  /* 0x0000981401007387 */ /* 0x0003e20000100800 */
[----:B------:R-:W-:Y:S02]  /*1800*/  SEL R0, R10, 0xffffffc0, !P3 ;  /* 0xffffffc00a007807 */ /* 0x000fe40005800000 */
[C---:B--2---:R-:W-:Y:S01]  /*1810*/  IADD3 R12, R26.reuse, 0x68, RZ ;  /* 0x000000681a0c7810 */ /* 0x044fe20007ffe0ff */
[----:B------:R-:W-:Y:S01]  /*1820*/  STL [R1+0x94], R19 ;  /* 0x0000941301007387 */ /* 0x000fe20000100800 */
[----:B------:R-:W-:Y:S02]  /*1830*/  IADD3 R11, R26, 0x70, RZ ;  /* 0x000000701a0b7810 */ /* 0x000fe40007ffe0ff */
[----:B------:R-:W-:Y:S01]  /*1840*/  LEA R10, R7, 0x80, 0x1 ;  /* 0x00000080070a7811 */ /* 0x000fe200078e08ff */
[----:B------:R-:W-:Y:S01]  /*1850*/  STL [R1+0x90], R18 ;  /* 0x0000901201007387 */ /* 0x000fe20000100800 */
[----:B------:R-:W-:-:S02]  /*1860*/  SHF.R.S32.HI R7, RZ, 0x1f, R25 ;  /* 0x0000001fff077819 */ /* 0x000fc40000011419 */
[----:B------:R-:W-:Y:S01]  /*1870*/  LOP3.LUT R3, R3, 0x7ffffe00, R6, 0xf8, !PT ;  /* 0x7ffffe0003037812 */ /* 0x000fe200078ef806 */
[----:B------:R2:W-:Y:S01]  /*1880*/  STL [R1+0x8c], R17 ;  /* 0x00008c1101007387 */ /* 0x0005e20000100800 */
[----:B------:R-:W-:Y:S02]  /*1890*/  SHF.R.S32.HI R6, RZ, 0x1f, R238 ;  /* 0x0000001fff067819 */ /* 0x000fe400000114ee */
[C---:B------:R-:W-:Y:S01]  /*18a0*/  SEL R6, R15.reuse, 0xffffffe0, !P1 ;  /* 0xffffffe00f067807 */ /* 0x040fe20004800000 */
[----:B------:R-:W-:Y:S01]  /*18b0*/  STL [R1+0x88], R16 ;  /* 0x0000881001007387 */ /* 0x000fe20000100800 */
[----:B------:R-:W-:Y:S02]  /*18c0*/  SEL R2, R15, 0xffffffe0, !P4 ;  /* 0xffffffe00f027807 */ /* 0x000fe40006000000 */
[----:B---3--:R-:W-:Y:S01]  /*18d0*/  IADD3 R8, R26, 0x78, RZ ;  /* 0x000000781a087810 */ /* 0x008fe20007ffe0ff */
[----:B------:R-:W-:Y:S01]  /*18e0*/  STL [R1+0x84], R14 ;  /* 0x0000840e01007387 */ /* 0x000fe20000100800 */
[----:B------:R-:W-:-:S02]  /*18f0*/  SHF.R.S32.HI R15, RZ, 0x1f, R24 ;  /* 0x0000001fff0f7819 */ /* 0x000fc40000011418 */
[----:B------:R-:W-:Y:S01]  /*1900*/  LEA R191, R3, 0x100, 0x1 ;  /* 0x0000010003bf7811 */ /* 0x000fe200078e08ff */
[----:B------:R-:W-:Y:S01]  /*1910*/  STL [R1+0x80], R13 ;  /* 0x0000800d01007387 */ /* 0x000fe20000100800 */
[----:B-1----:R-:W-:Y:S02]  /*1920*/  SHF.R.S32.HI R20, RZ, 0x1f, R20 ;  /* 0x0000001fff147819 */ /* 0x002fe40000011414 */
[--C-:B------:R-:W-:Y:S01]  /*1930*/  IADD3 R194, R0, R191, R2.reuse ;  /* 0x000000bf00c27210 */ /* 0x100fe20007ffe002 */
[----:B------:R-:W-:Y:S01]  /*1940*/  STL [R1+0x7c], R12 ;  /* 0x00007c0c01007387 */ /* 0x000fe20000100800 */
[----:B------:R-:W-:Y:S02]  /*1950*/  IMAD R210, R9, 0x800, R191 ;  /* 0x0000080009d27824 */ /* 0x000fe400078e02bf */
[----:B------:R-:W-:Y:S01]  /*1960*/  IMAD.IADD R193, R191, 0x1, R2 ;  /* 0x00000001bfc17824 */ /* 0x000fe200078e0202 */
[----:B------:R-:W-:Y:S01]  /*1970*/  STL [R1+0x78], R11 ;  /* 0x0000780b01007387 */ /* 0x000fe20000100800 */
[----:B------:R-:W-:-:S02]  /*1980*/  IMAD.IADD R211, R2, 0x1, R210 ;  /* 0x0000000102d37824 */ /* 0x000fc400078e02d2 */
[----:B------:R-:W-:Y:S01]  /*1990*/  IMAD R196, R4, 0x2, R191 ;  /* 0x0000000204c47824 */ /* 0x000fe200078e02bf */
[----:B------:R1:W-:Y:S01]  /*19a0*/  STL [R1+0x108], R7 ;  /* 0x0001080701007387 */ /* 0x0003e20000100800 */
[----:B--2---:R-:W-:Y:S01]  /*19b0*/  SHF.R.S32.HI R17, RZ, 0x1f, R17 ;  /* 0x0000001fff117819 */ /* 0x004fe20000011411 */
[----:B------:R-:W-:Y:S02]  /*19c0*/  IMAD.IADD R192, R191, 0x1, R0 ;  /* 0x00000001bfc07824 */ /* 0x000fe400078e0200 */
[----:B------:R-:W-:Y:S01]  /*19d0*/  STL [R1+0x74], R8 ;  /* 0x0000740801007387 */ /* 0x000fe20000100800 */
[C---:B------:R-:W-:Y:S02]  /*19e0*/  IMAD.IADD R213, R0.reuse, 0x1, R210 ;  /* 0x0000000100d57824 */ /* 0x040fe400078e02d2 */
[----:B------:R-:W-:Y:S01]  /*19f0*/  IMAD.IADD R212, R0, 0x1, R211 ;  /* 0x0000000100d47824 */ /* 0x000fe200078e02d3 */
[----:B------:R2:W-:Y:S04]  /*1a00*/  STL [R1+0x104], R15 ;  /* 0x0001040f01007387 */ /* 0x0005e80000100800 */
[----:B------:R-:W-:Y:S01]  /*1a10*/  STL [R1+0xb0], R10 ;  /* 0x0000b00a01007387 */ /* 0x000fe20000100800 */
        /* <DEDUP_REMOVED lines=39> */
.L_x_1439:
[----:B------:R-:W2:Y:S01]  /*1c90*/  LDL R0, [R1+0x54] ;  /* 0x0000540001007983 */ /* 0x000ea20000100800 */
[----:B-1----:R-:W-:Y:S01]  /*1ca0*/  IMAD.MOV.U32 R8, RZ, RZ, 0x4 ;  /* 0x00000004ff087424 */ /* 0x002fe200078e00ff */
[----:B------:R-:W-:-:S02]  /*1cb0*/  ISETP.NE.U32.AND P4, PT, RZ, c[0x0][0x370], PT ;  /* 0x0000dc00ff007a0c */ /* 0x000fc40003f85070 */
[----:B------:R-:W-:Y:S01]  /*1cc0*/  ISETP.NE.U32.AND P3, PT, RZ, c[0x0][0x360], PT ;  /* 0x0000d800ff007a0c */ /* 0x000fe20003f65070 */
[----:B--2---:R-:W-:-:S05]  /*1cd0*/  IMAD.WIDE R2, R0, R8, c[0x0][0x588] ;  /* 0x0001620000027625 */ /* 0x004fca00078e0208 */
[----:B------:R-:W2:Y:S01]  /*1ce0*/  LDG.E R14, [R2.64] ;  /* 0x00000006020e7981 */ /* 0x000ea2000c1e1900 */
[----:B------:R-:W-:Y:S01]  /*1cf0*/  ISETP.NE.AND.EX P4, PT, RZ, c[0x0][0x374], PT, P4 ;  /* 0x0000dd00ff007a0c */ /* 0x000fe20003f85340 */
[----:B------:R-:W-:Y:S01]  /*1d00*/  IMAD.MOV.U32 R13, RZ, RZ, RZ ;  /* 0x000000ffff0d7224 */ /* 0x000fe200078e00ff */
[----:B------:R-:W-:Y:S01]  /*1d10*/  ISETP.NE.AND.EX P3, PT, RZ, c[0x0][0x364], PT, P3 ;  /* 0x0000d900ff007a0c */ /* 0x000fe20003f65330 */
[----:B------:R-:W-:Y:S01]  /*1d20*/  IMAD.MOV.U32 R11, RZ, RZ, RZ ;  /* 0x000000ffff0b7224 */ /* 0x000fe200078e00ff */
[----:B------:R-:W-:-:S04]  /*1d30*/  ISETP.NE.U32.AND P0, PT, RZ, c[0x0][0x348], PT ;  /* 0x0000d200ff007a0c */ /* 0x000fc80003f05070 */
[----:B------:R-:W-:Y:S01]  /*1d40*/  ISETP.NE.AND.EX P0, PT, RZ, c[0x0][0x34c], PT, P0 ;  /* 0x0000d300ff007a0c */ /* 0x000fe20003f05300 */
[C---:B--2---:R-:W-:Y:S01]  /*1d50*/  IMAD.SHL.U32 R19, R14.reuse, 0x4, RZ ;  /* 0x000000040e137824 */ /* 0x044fe200078e00ff */
[----:B------:R-:W-:Y:S01]  /*1d60*/  SHF.R.S32.HI R16, RZ, 0x1f, R14 ;  /* 0x0000001fff107819 */ /* 0x000fe2000001140e */
[----:B------:R1:W-:Y:S02]  /*1d70*/  STL [R1+0x5c], R14 ;  /* 0x00005c0e01007387 */ /* 0x0003e40000100800 */
[C---:B------:R-:W-:Y:S02]  /*1d80*/  @P4 LEA R6, P2, R14.reuse, c[0x0][0x370], 0x2 ;  /* 0x0000dc000e064a11 */ /* 0x040fe400078410ff */
[C-C-:B------:R-:W-:Y:S01]  /*1d90*/  SHF.L.U64.HI R18, R14.reuse, 0x2, R16.reuse ;  /* 0x000000020e127819 */ /* 0x140fe20000010210 */
[----:B------:R1:W-:Y:S01]  /*1da0*/  STL [R1+0x70], R16 ;  /* 0x0000701001007387 */ /* 0x0003e20000100800 */
[----:B------:R-:W-:Y:S02]  /*1db0*/  @P3 IADD3 R4, P1, R19, c[0x0][0x360], RZ ;  /* 0x0000d80013043a10 */ /* 0x000fe40007f3e0ff */
[----:B------:R-:W-:Y:S01]  /*1dc0*/  @P4 LEA.HI.X R7, R14, c[0x0][0x374], R16, 0x2, P2 ;  /* 0x0000dd000e074a11 */ /* 0x000fe200010f1410 */
[----:B------:R1:W-:Y:S01]  /*1dd0*/  STL [R1+0x60], R19 ;  /* 0x0000601301007387 */ /* 0x0003e20000100800 */
[----:B------:R-:W-:-:S02]  /*1de0*/  @P3 IADD3.X R5, R18, c[0x0][0x364], RZ, P1, !PT ;  /* 0x0000d90012053a10 */ /* 0x000fc40000ffe4ff */
[----:B------:R-:W-:Y:S01]  /*1df0*/  IADD3 R2, P2, R19, c[0x0][0x348], RZ ;  /* 0x0000d20013027a10 */ /* 0x000fe20007f5e0ff */
[----:B------:R-:W2:Y:S03]  /*1e00*/  @P4 LDG.E R13, [R6.64] ;  /* 0x00000006060d4981 */ /* 0x000ea6000c1e1900 */
[----:B------:R-:W-:Y:S01]  /*1e10*/  IADD3.X R3, R18, c[0x0][0x34c], RZ, P2, !PT ;  /* 0x0000d30012037a10 */ /* 0x000fe200017fe4ff */
[----:B------:R-:W3:Y:S04]  /*1e20*/  @P3 LDG.E R0, [R4.64] ;  /* 0x0000000604003981 */ /* 0x000ee8000c1e1900 */
[----:B------:R1:W5:Y:S04]  /*1e30*/  @P0 LDG.E R11, [R2.64] ;  /* 0x00000006020b0981 */ /* 0x000368000c1e1900 */
[----:B------:R1:W-:Y:S01]  /*1e40*/  STL [R1+0x64], R18 ;  /* 0x0000641201007387 */ /* 0x0003e20000100800 */
[----:B------:R-:W-:Y:S03]  /*1e50*/  YIELD ;  /* 0x0000000000007946 */ /* 0x000fe60003800000 */
[----:B--2---:R1:W-:Y:S04]  /*1e60*/  STL [R1+0xc], R13 ;  /* 0x00000c0d01007387 */ /* 0x0043e80000100800 */
[----:B---3--:R1:W-:Y:S01]  /*1e70*/  @P3 STL [R1+0x38], R0 ;  /* 0x0000380001003387 */ /* 0x0083e20000100800 */
[----:B------:R-:W-:Y:S05]  /*1e80*/  @P3 BRA `(.L_x_1319) ;  /* 0x0000007000003947 */ /* 0x000fea0003800000 */
[----:B-1----:R-:W-:-:S05]  /*1e90*/  MOV R0, c[0x0][0x168] ;  /* 0x00005a0000007a02 */ /* 0x002fca0000000f00 */
[----:B------:R1:W-:Y:S01]  /*1ea0*/  STL [R1+0x38], R0 ;  /* 0x0000380001007387 */ /* 0x0003e20000100800 */
[----:B------:R-:W-:Y:S05]  /*1eb0*/  @!P0 BRA `(.L_x_1319) ;  /* 0x0000004000008947 */ /* 0x000fea0003800000 */
[----:B-1----:R1:W2:Y:S04]  /*1ec0*/  LDG.E R0, [R2.64] ;  /* 0x0000000602007981 */ /* 0x0022a8000c1e1900 */
[----:B-1----:R-:W2:Y:S02]  /*1ed0*/  LDG.E R2, [R2.64+0x4] ;  /* 0x0000040602027981 */ /* 0x002ea4000c1e1900 */
[----:B--2---:R-:W-:-:S05]  /*1ee0*/  IADD3 R0, -R0, R2, RZ ;  /* 0x0000000200007210 */ /* 0x004fca0007ffe1ff */
[----:B------:R1:W-:Y:S02]  /*1ef0*/  STL [R1+0x38], R0 ;  /* 0x0000380001007387 */ /* 0x0003e40000100800 */
.L_x_1319:
[----:B------:R-:W-:-:S04]  /*1f00*/  ISETP.NE.U32.AND P1, PT, RZ, c[0x0][0x368], PT ;  /* 0x0000da00ff007a0c */ /* 0x000fc80003f25070 */
[----:B------:R-:W-:-:S13]  /*1f10*/  ISETP.NE.AND.EX P1, PT, RZ, c[0x0][0x36c], PT, P1 ;  /* 0x0000db00ff007a0c */ /* 0x000fda0003f25310 */
[----:B------:R-:W-:Y:S05]  /*1f20*/  @!P1 BRA `(.L_x_1320) ;  /* 0x0000004000009947 */ /* 0x000fea0003800000 */
[----:B-1----:R-:W-:-:S04]  /*1f30*/  IADD3 R2, P1, R19, c[0x0][0x368], RZ ;  /* 0x0000da0013027a10 */ /* 0x002fc80007f3e0ff */
[----:B------:R-:W-:-:S05]  /*1f40*/  IADD3.X R3, R18, c[0x0][0x36c], RZ, P1, !PT ;  /* 0x0000db0012037a10 */ /* 0x000fca0000ffe4ff */
[----:B------:R1:W5:Y:S01]  /*1f50*/  LDG.E R0, [R2.64] ;  /* 0x0000000602007981 */ /* 0x000362000c1e1900 */
[----:B------:R-:W-:Y:S05]  /*1f60*/  BRA `(.L_x_1321) ;  /* 0x0000008000007947 */ /* 0x000fea0003800000 */
.L_x_1320:
[----:B------:R-:W-:Y:S01]  /*1f70*/  ISETP.NE.U32.AND P1, PT, RZ, c[0x0][0x350], PT ;  /* 0x0000d400ff007a0c */ /* 0x000fe20003f25070 */
[----:B-1----:R-:W-:-:S03]  /*1f80*/  IMAD.U32 R0, RZ, RZ, UR5 ;  /* 0x00000005ff007e24 */ /* 0x002fc6000f8e00ff */
[----:B------:R-:W-:-:S13]  /*1f90*/  ISETP.NE.AND.EX P1, PT, RZ, c[0x0][0x354], PT, P1 ;  /* 0x0000d500ff007a0c */ /* 0x000fda0003f25310 */
[----:B------:R-:W-:Y:S05]  /*1fa0*/  @!P1 BRA `(.L_x_1321) ;  /* 0x0000004000009947 */ /* 0x000fea0003800000 */
[----:B------:R-:W-:-:S05]  /*1fb0*/  IMAD.WIDE R2, R14, R8, c[0x0][0x350] ;  /* 0x0000d4000e027625 */ /* 0x000fca00078e0208 */
[----:B------:R-:W2:Y:S04]  /*1fc0*/  LDG.E R4, [R2.64] ;  /* 0x0000000602047981 */ /* 0x000ea8000c1e1900 */
[----:B------:R-:W2:Y:S02]  /*1fd0*/  LDG.E R0, [R2.64+0x4] ;  /* 0x0000040602007981 */ /* 0x000ea4000c1e1900 */
[----:B--2---:R-:W-:Y:S02]  /*1fe0*/  IADD3 R0, -R4, R0, RZ ;  /* 0x0000000004007210 */ /* 0x004fe40007ffe1ff */
.L_x_1321:
[----:B-1----:R-:W2:Y:S04]  /*1ff0*/  LDL R2, [R1+0x38] ;  /* 0x0000380001027983 */ /* 0x002ea80000100800 */
[----:B------:R-:W3:Y:S04]  /*2000*/  LDL.LU R3, [R1+0x4c] ;  /* 0x00004c0001037983 */ /* 0x000ee80000300800 */
[----:B------:R-:W4:Y:S01]  /*2010*/  LDL R17, [R1+0x50] ;  /* 0x0000500001117983 */ /* 0x000f220000100800 */
[----:B-----5:R-:W-:Y:S01]  /*2020*/  IMAD.IADD R44, R0, 0x1, -R13 ;  /* 0x00000001002c7824 */ /* 0x020fe200078e0a0d */
[----:B------:R-:W-:Y:S01]  /*2030*/  BSSY B0, `(.L_x_1322) ;  /* 0x000003f000007945 */ /* 0x000fe20003800000 */
[----:B------:R-:W-:-:S03]  /*2040*/  IMAD.MOV.U32 R4, RZ, RZ, RZ ;  /* 0x000000ffff047224 */ /* 0x000fc600078e00ff */
[C---:B------:R-:W-:Y:S01]  /*2050*/  IADD3 R5, R44.reuse, 0x6f, RZ ;  /* 0x0000006f2c057810 */ /* 0x040fe20007ffe0ff */
[----:B--2---:R-:W-:Y:S02]  /*2060*/  IMAD.MOV.U32 R15, RZ, RZ, R2 ;  /* 0x000000ffff0f7224 */ /* 0x004fe400078e0002 */
[----:B------:R-:W-:Y:S02]  /*2070*/  IMAD.MOV.U32 R2, RZ, RZ, c[0x0][0x2c4] ;  /* 0x0000b100ff027624 */ /* 0x000fe400078e00ff */
[----:B---3--:R-:W-:Y:S01]  /*2080*/  IMAD.SHL.U32 R12, R3, 0x80, RZ ;  /* 0x00000080030c7824 */ /* 0x008fe200078e00ff */
[----:B------:R-:W-:Y:S02]  /*2090*/  IADD3 R3, R44, 0x70, -R15 ;  /* 0x000000702c037810 */ /* 0x000fe40007ffe80f */
[----:B------:R-:W-:Y:S02]  /*20a0*/  ISETP.NE.AND P3, PT, R2, 0x1, PT ;  /* 0x000000010200780c */ /* 0x000fe40003f65270 */
[----:B------:R-:W-:Y:S01]  /*20b0*/  IADD3 R2, R12, 0x7f, RZ ;  /* 0x0000007f0c027810 */ /* 0x000fe20007ffe0ff */
[----:B------:R1:W-:Y:S04]  /*20c0*/  STL [R1+0x40], R12 ;  /* 0x0000400c01007387 */ /* 0x0003e80000100800 */
[----:B------:R1:W-:Y:S06]  /*20d0*/  STL [R1+0x3c], R44 ;  /* 0x00003c2c01007387 */ /* 0x0003ec0000100800 */
[----:B------:R-:W-:-:S05]  /*20e0*/  @P3 IMAD.HI.U32 R0, R2, c[0x0][0x2c8], RZ ;  /* 0x0000b20002003a27 */ /* 0x000fca00078e00ff */
[----:B------:R-:W-:Y:S01]  /*20f0*/  @P3 SHF.R.U32.HI R2, RZ, c[0x0][0x2cc], R0 ;  /* 0x0000b300ff023a19 */ /* 0x000fe20000011600 */
[----:B------:R-:W-:-:S04]  /*2100*/  IMAD.HI R0, R5, -0x6db6db6d, R4 ;  /* 0x9249249305007827 */ /* 0x000fc800078e0204 */
[----:B------:R-:W-:Y:S01]  /*2110*/  IMAD.IADD R3, R3, 0x1, R2 ;  /* 0x0000000103037824 */ /* 0x000fe200078e0202 */
[----:B------:R-:W-:Y:S01]  /*2120*/  SHF.R.U32.HI R4, RZ, 0x1f, R0 ;  /* 0x0000001fff047819 */ /* 0x000fe20000011600 */
[----:B------:R-:W-:-:S03]  /*2130*/  IMAD.MOV.U32 R2, RZ, RZ, RZ ;  /* 0x000000ffff027224 */ /* 0x000fc600078e00ff */
[----:B------:R-:W-:Y:S01]  /*2140*/  LEA.HI.SX32 R4, R0, R4, 0x1a ;  /* 0x0000000400047211 */ /* 0x000fe200078fd2ff */
[----:B------:R-:W-:Y:S01]  /*2150*/  IMAD.HI R2, R3, -0x6db6db6d, R2 ;  /* 0x9249249303027827 */ /* 0x000fe200078e0202 */
[----:B----4-:R-:W-:-:S04]  /*2160*/  LOP3.LUT R0, R17, 0xff000000, RZ, 0xc0, !PT ;  /* 0xff00000011007812 */ /* 0x010fc800078ec0ff */
[----:B------:R-:W-:Y:S02]  /*2170*/  SHF.R.U32.HI R3, RZ, 0x1f, R2 ;  /* 0x0000001fff037819 */ /* 0x000fe40000011602 */
[----:B------:R-:W-:Y:S02]  /*2180*/  SHF.R.U32.HI R0, RZ, 0x8, R0 ;  /* 0x00000008ff007819 */ /* 0x000fe40000011600 */
[----:B------:R-:W-:Y:S02]  /*2190*/  LEA.HI.SX32 R2, R2, R3, 0x1a ;  /* 0x0000000302027211 */ /* 0x000fe400078fd2ff */
[----:B------:R-:W-:Y:S02]  /*21a0*/  LOP3.LUT R3, R17, 0xff0000, RZ, 0xc0, !PT ;  /* 0x00ff000011037812 */ /* 0x000fe400078ec0ff */
[----:B------:R-:W-:Y:S01]  /*21b0*/  IMNMX R7, R4, R2, PT ;  /* 0x0000000204077217 */ /* 0x000fe20003800200 */
[----:B------:R-:W-:Y:S01]  /*21c0*/  IMAD.MOV.U32 R2, RZ, RZ, RZ ;  /* 0x000000ffff027224 */ /* 0x000fe200078e00ff */
[----:B------:R-:W-:-:S02]  /*21d0*/  LEA.HI R0, R3, R0, RZ, 0x10 ;  /* 0x0000000003007211 */ /* 0x000fc400078f80ff */
[----:B------:R-:W-:Y:S02]  /*21e0*/  ISETP.GE.AND P1, PT, R7, 0x1, PT ;  /* 0x000000010700780c */ /* 0x000fe40003f26270 */
[----:B------:R-:W-:Y:S02]  /*21f0*/  LOP3.LUT R20, R0, 0xff, RZ, 0xc0, !PT ;  /* 0x000000ff00147812 */ /* 0x000fe400078ec0ff */
[----:B------:R-:W-:-:S03]  /*2200*/  SHF.R.U32.HI R6, RZ, 0x10, R0 ;  /* 0x00000010ff067819 */ /* 0x000fc60000011600 */
[----:B------:R1:W-:Y:S04]  /*2210*/  STL [R1+0x6c], R20 ;  /* 0x00006c1401007387 */ /* 0x0003e80000100800 */
[----:B------:R1:W-:Y:S02]  /*2220*/  STL [R1+0x68], R6 ;  /* 0x0000680601007387 */ /* 0x0003e40000100800 */
[----:B------:R-:W-:Y:S05]  /*2230*/  @!P1 BRA `(.L_x_1323) ;  /* 0x000001e000009947 */ /* 0x000fea0003800000 */
[----:B------:R-:W-:-:S04]  /*2240*/  ISETP.NE.AND P1, PT, R6, RZ, PT ;  /* 0x000000ff0600720c */ /* 0x000fc80003f25270 */
[----:B------:R-:W-:-:S04]  /*2250*/  SEL R0, R6, c[0x0][0x338], P1 ;  /* 0x0000ce0006007a07 */ /* 0x000fc80000800000 */
[----:B------:R-:W-:Y:S02]  /*2260*/  IABS R3, R0 ;  /* 0x0000000000037213 */ /* 0x000fe40000000000 */
[----:B-1----:R-:W-:Y:S02]  /*2270*/  IADD3 R6, R0, -0x1, R7 ;  /* 0xffffffff00067810 */ /* 0x002fe40007ffe007 */
[----:B------:R-:W1:Y:S02]  /*2280*/  I2F.RP R2, R3 ;  /* 0x0000000300027306 */ /* 0x000e640000209400 */
[----:B------:R-:W-:-:S06]  /*2290*/  IABS R10, R6 ;  /* 0x00000006000a7213 */ /* 0x000fcc0000000000 */
        /* <DEDUP_REMOVED lines=24> */
.L_x_1323:
[----:B------:R-:W-:Y:S05]  /*2420*/  BSYNC B0 ;  /* 0x0000000000007941 */ /* 0x000fea0003800000 */
.L_x_1322:
[----:B------:R-:W-:Y:S01]  /*2430*/  IMAD R3, R20, R2, RZ ;  /* 0x0000000214037224 */ /* 0x000fe200078e02ff */
[----:B------:R-:W-:Y:S01]  /*2440*/  PRMT R0, RZ, 0x7610, R0 ;  /* 0x00007610ff007816 */ /* 0x000fe20000000000 */
[----:B------:R-:W-:Y:S01]  /*2450*/  CS2R R22, SRZ ;  /* 0x0000000000167805 */ /* 0x000fe2000001ff00 */
[----:B------:R-:W-:Y:S01]  /*2460*/  CS2R R26, SRZ ;  /* 0x00000000001a7805 */ /* 0x000fe2000001ff00 */
[----:B------:R-:W-:Y:S01]  /*2470*/  IMAD.IADD R2, R3, 0x1, R2 ;  /* 0x0000000103027824 */ /* 0x000fe200078e0202 */
[----:B------:R2:W-:Y:S01]  /*2480*/  STL [R1], R3 ;  /* 0x0000000301007387 */ /* 0x0005e20000100800 */
        /* <DEDUP_REMOVED lines=36> */
[----:B------:R-:W-:-:S04]  /*26d0*/  @P2 IADD3 R2, P1, R19, c[0x0][0x340], RZ ;  /* 0x0000d00013022a10 */ /* 0x000fc80007f3e0ff */
[----:B------:R-:W-:-:S05]  /*26e0*/  @P2 IADD3.X R3, R18, c[0x0][0x344], RZ, P1, !PT ;  /* 0x0000d10012032a10 */ /* 0x000fca0000ffe4ff */
[----:B------:R2:W5:Y:S01]  /*26f0*/  @P2 LDG.E R0, [R2.64] ;  /* 0x0000000602002981 */ /* 0x000562000c1e1900 */
[----:B------:R-:W-:Y:S01]  /*2700*/  IMAD.WIDE.U32 R4, R11, c[0x0][0x178], RZ ;  /* 0x00005e000b047a25 */ /* 0x000fe200078e00ff */
[----:B------:R-:W-:Y:S01]  /*2710*/  WARPSYNC 0xffffffff ;  /* 0xffffffff00007948 */ /* 0x000fe20003800000 */
[----:B------:R-:W-:Y:S02]  /*2720*/  LOP3.LUT R17, R17, 0xffff, RZ, 0xc0, !PT ;  /* 0x0000ffff11117812 */ /* 0x000fe400078ec0ff */
[----:B------:R-:W-:Y:S02]  /*2730*/  SEL R7, R14, RZ, !P0 ;  /* 0x000000ff0e077207 */ /* 0x000fe40004000000 */
[----:B------:R-:W-:Y:S02]  /*2740*/  SEL R8, R16, RZ, !P0 ;  /* 0x000000ff10087207 */ /* 0x000fe40004000000 */
[----:B------:R-:W-:Y:S02]  /*2750*/  IADD3 R138, R218, -0x1, RZ ;  /* 0xffffffffda8a7810 */ /* 0x000fe40007ffe0ff */
[----:B--2---:R-:W-:-:S05]  /*2760*/  SHF.R.S32.HI R2, RZ, 0x1f, R11 ;  /* 0x0000001fff027819 */ /* 0x004fca000001140b */
[----:B------:R-:W-:-:S04]  /*2770*/  IMAD R2, R2, c[0x0][0x178], RZ ;  /* 0x00005e0002027a24 */ /* 0x000fc800078e02ff */
[----:B------:R-:W-:-:S04]  /*2780*/  IMAD R2, R11, c[0x0][0x17c], R2 ;  /* 0x00005f000b027a24 */ /* 0x000fc800078e0202 */
[----:B-1----:R-:W-:Y:S02]  /*2790*/  IMAD.IADD R6, R5, 0x1, R2 ;  /* 0x0000000105067824 */ /* 0x002fe400078e0202 */
[----:B------:R-:W-:-:S03]  /*27a0*/  @!P2 IMAD.MOV.U32 R0, RZ, RZ, R14 ;  /* 0x000000ffff00a224 */ /* 0x000fc600078e000e */
[----:B------:R-:W2:Y:S01]  /*27b0*/  LDL R18, [R1+0x4] ;  /* 0x0000040001127983 */ /* 0x000ea20000100800 */
[----:B------:R-:W-:Y:S01]  /*27c0*/  IMAD.MOV.U32 R137, RZ, RZ, 0x70 ;  /* 0x00000070ff897424 */ /* 0x000fe200078e00ff */
[----:B-----5:R-:W-:Y:S01]  /*27d0*/  SHF.R.S32.HI R3, RZ, 0x1f, R0 ;  /* 0x0000001fff037819 */ /* 0x020fe20000011400 */
[----:B------:R-:W-:Y:S02]  /*27e0*/  IMAD.MOV.U32 R2, RZ, RZ, c[0x0][0x2b8] ;  /* 0x0000ae00ff027624 */ /* 0x000fe400078e00ff */
[----:B------:R-:W-:Y:S02]  /*27f0*/  IMAD R137, R218, R137, -0x70 ;  /* 0xffffff90da897424 */ /* 0x000fe400078e0289 */
[----:B------:R-:W-:Y:S01]  /*2800*/  IMAD.WIDE.U32 R10, R0, c[0x0][0x2b0], RZ ;  /* 0x0000ac00000a7a25 */ /* 0x000fe200078e00ff */
[----:B------:R-:W-:-:S03]  /*2810*/  ISETP.NE.AND P2, PT, R2, 0x1, PT ;  /* 0x000000010200780c */ /* 0x000fc60003f45270 */
[----:B------:R-:W-:Y:S01]  /*2820*/  IMAD.MOV.U32 R219, RZ, RZ, RZ ;  /* 0x000000ffffdb7224 */ /* 0x000fe200078e00ff */
[----:B------:R1:W-:Y:S04]  /*2830*/  STL.64 [R1+0x20], R10 ;  /* 0x0000200a01007387 */ /* 0x0003e80000100a00 */
[----:B------:R-:W-:Y:S01]  /*2840*/  BAR.SYNC.DEFER_BLOCKING 0x0 ;  /* 0x0000000000007b1d */ /* 0x000fe20000010000 */
[----:B------:R-:W-:Y:S02]  /*2850*/  IMAD R15, R15, c[0x0][0x2c4], RZ ;  /* 0x0000b1000f0f7a24 */ /* 0x000fe400078e02ff */
[----:B--2---:R-:W-:-:S04]  /*2860*/  IMAD.IADD R2, R18, 0x1, R137 ;  /* 0x0000000112027824 */ /* 0x004fc800078e0289 */
[C---:B------:R-:W-:Y:S01]  /*2870*/  IMAD.IADD R14, R2.reuse, 0x1, R13 ;  /* 0x00000001020e7824 */ /* 0x040fe200078e020d */
[----:B------:R-:W-:Y:S01]  /*2880*/  ISETP.GE.AND P1, PT, R2, R44, PT ;  /* 0x0000002c0200720c */ /* 0x000fe20003f26270 */
[----:B------:R-:W-:Y:S02]  /*2890*/  IMAD R2, R3, c[0x0][0x2b0], RZ ;  /* 0x0000ac0003027a24 */ /* 0x000fe400078e02ff */
[----:B------:R-:W-:Y:S01]  /*28a0*/  @P2 IMAD.HI.U32 R3, R14, c[0x0][0x2bc], RZ ;  /* 0x0000af000e032a27 */ /* 0x000fe200078e00ff */
[----:B------:R-:W-:-:S03]  /*28b0*/  ISETP.GT.OR P1, PT, R18, 0x6f, P1 ;  /* 0x0000006f1200780c */ /* 0x000fc60000f24670 */
[----:B------:R-:W-:Y:S01]  /*28c0*/  IMAD.MOV.U32 R13, RZ, RZ, R14 ;  /* 0x000000ffff0d7224 */ /* 0x000fe200078e000e */
[----:B------:R-:W-:Y:S01]  /*28d0*/  @P2 SHF.R.U32.HI R13, RZ, c[0x0][0x2c0], R3 ;  /* 0x0000b000ff0d2a19 */ /* 0x000fe20000011603 */
[----:B------:R-:W-:-:S04]  /*28e0*/  IMAD R2, R0, c[0x0][0x2b4], R2 ;  /* 0x0000ad0000027a24 */ /* 0x000fc800078e0202 */
[----:B------:R-:W-:-:S04]  /*28f0*/  IMAD.IADD R5, R11, 0x1, R2 ;  /* 0x000000010b057824 */ /* 0x000fc800078e0202 */
[C---:B------:R-:W-:Y:S01]  /*2900*/  @!P1 IADD3 R0, P0, R13.reuse, R10, RZ ;  /* 0x0000000a0d009210 */ /* 0x040fe20007f1e0ff */
[----:B------:R2:W-:Y:S03]  /*2910*/  STL [R1+0x30], R5 ;  /* 0x0000300501007387 */ /* 0x0005e60000100800 */
[----:B------:R-:W-:Y:S02]  /*2920*/  @!P1 LEA.HI.X.SX32 R3, R13, R5, 0x1, P0 ;  /* 0x000000050d039211 */ /* 0x000fe400000f0eff */
[----:B------:R-:W-:-:S04]  /*2930*/  @!P1 LEA R2, P0, R0, c[0x0][0x2a0], 0x2 ;  /* 0x0000a80000029a11 */ /* 0x000fc800078010ff */
[----:B------:R-:W-:-:S05]  /*2940*/  @!P1 LEA.HI.X R3, R0, c[0x0][0x2a4], R3, 0x2, P0 ;  /* 0x0000a90000039a11 */ /* 0x000fca00000f1403 */
[----:B------:R3:W4:Y:S01]  /*2950*/  @!P1 LDG.E R219, [R2.64] ;  /* 0x0000000602db9981 */ /* 0x000722000c1e1900 */
[----:B------:R-:W-:Y:S01]  /*2960*/  SHF.R.S32.HI R21, RZ, 0x1f, R238 ;  /* 0x0000001fff157819 */ /* 0x000fe200000114ee */
[C---:B------:R-:W-:Y:S01]  /*2970*/  IMAD.WIDE.U32 R24, R17.reuse, c[0x0][0x1e8], RZ ;  /* 0x00007a0011187a25 */ /* 0x040fe200078e00ff */
[----:B------:R-:W-:Y:S01]  /*2980*/  SHF.R.S32.HI R20, RZ, 0x1f, R248 ;  /* 0x0000001fff147819 */ /* 0x000fe200000114f8 */
[----:B-1----:R-:W1:Y:S01]  /*2990*/  S2R R10, SR_TID.X ;  /* 0x00000000000a7919 */ /* 0x002e620000002100 */
[----:B------:R-:W-:Y:S01]  /*29a0*/  ISETP.GE.AND P5, PT, R238, c[0x0][0x198], PT ;  /* 0x00006600ee007a0c */ /* 0x000fe20003fa6270 */
[----:B------:R-:W-:Y:S01]  /*29b0*/  IMAD R22, R17, c[0x0][0x1ec], R25 ;  /* 0x00007b0011167a24 */ /* 0x000fe200078e0219 */
[----:B------:R-:W-:Y:S01]  /*29c0*/  IADD3 R195, R188, 0x20, RZ ;  /* 0x00000020bcc37810 */ /* 0x000fe20007ffe0ff */
[----:B------:R-:W-:Y:S01]  /*29d0*/  IMAD R136, R138, -0x70, R44 ;  /* 0xffffff908a887824 */ /* 0x000fe200078e022c */
[----:B------:R-:W-:Y:S01]  /*29e0*/  STL.64 [R1+0x18], R24 ;  /* 0x0000181801007387 */ /* 0x000fe20000100a00 */
[----:B------:R-:W-:Y:S01]  /*29f0*/  SHF.L.U64.HI R220, R238, 0x1, R21 ;  /* 0x00000001eedc7819 */ /* 0x000fe20000010215 */
[----:B--2---:R-:W-:Y:S01]  /*2a00*/  IMAD.IADD R5, R18, 0x1, R12 ;  /* 0x0000000112057824 */ /* 0x004fe200078e020c */
[----:B------:R-:W-:Y:S01]  /*2a10*/  SHF.L.U64.HI R221, R248, 0x1, R20 ;  /* 0x00000001f8dd7819 */ /* 0x000fe20000010214 */
[----:B------:R-:W-:Y:S01]  /*2a20*/  STL [R1+0x10], R22 ;  /* 0x0000101601007387 */ /* 0x000fe20000100800 */
[----:B------:R-:W-:Y:S01]  /*2a30*/  BSSY B0, `(.L_x_1325) ;  /* 0x00000f6000007945 */ /* 0x000fe20003800000 */
[----:B------:R-:W-:-:S02]  /*2a40*/  IMAD.MOV.U32 R0, RZ, RZ, R5 ;  /* 0x000000ffff007224 */ /* 0x000fc400078e0005 */
[----:B------:R-:W2:Y:S01]  /*2a50*/  S2R R23, SR_TID.X ;  /* 0x0000000000177919 */ /* 0x000ea20000002100 */
[----:B---3--:R-:W-:Y:S02]  /*2a60*/  IMAD.MOV.U32 R2, RZ, RZ, R4 ;  /* 0x000000ffff027224 */ /* 0x008fe400078e0004 */
[----:B------:R-:W-:Y:S01]  /*2a70*/  IMAD.MOV.U32 R3, RZ, RZ, R6 ;  /* 0x000000ffff037224 */ /* 0x000fe200078e0006 */
[----:B-1----:R-:W-:Y:S01]  /*2a80*/  SHF.R.S32.HI R19, RZ, 0x1f, R10 ;  /* 0x0000001fff137819 */ /* 0x002fe2000001140a */
[----:B------:R-:W-:-:S03]  /*2a90*/  @P3 IMAD.HI.U32 R4, R5, c[0x0][0x2c8], RZ ;  /* 0x0000b20005043a27 */ /* 0x000fc600078e00ff */
[----:B------:R-:W-:Y:S01]  /*2aa0*/  LEA.HI R19, R19, R10, RZ, 0x3 ;  /* 0x0000000a13137211 */ /* 0x000fe200078f18ff */
[C---:B------:R-:W-:Y:S01]  /*2ab0*/  IMAD.WIDE.U32 R2, R17.reuse, c[0x0][0x1b8], R2 ;  /* 0x00006e0011027a25 */ /* 0x040fe200078e0002 */
[----:B------:R-:W-:Y:S02]  /*2ac0*/  @P3 SHF.R.U32.HI R0, RZ, c[0x0][0x2cc], R4 ;  /* 0x0000b300ff003a19 */ /* 0x000fe40000011604 */
[----:B------:R-:W-:Y:S01]  /*2ad0*/  SHF.R.S32.HI R19, RZ, 0x3, R19 ;  /* 0x00000003ff137819 */ /* 0x000fe20000011413 */
[----:B------:R-:W-:Y:S02]  /*2ae0*/  IMAD R3, R17, c[0x0][0x1bc], R3 ;  /* 0x00006f0011037a24 */ /* 0x000fe400078e0203 */
[----:B------:R-:W-:Y:S02]  /*2af0*/  IMAD R6, R8, c[0x0][0x1c0], RZ ;  /* 0x0000700008067a24 */ /* 0x000fe400078e02ff */
[----:B------:R-:W-:-:S04]  /*2b00*/  IMAD.WIDE.U32 R2, R7, c[0x0][0x1c0], R2 ;  /* 0x0000700007027a25 */ /* 0x000fc800078e0002 */
[----:B------:R-:W-:Y:S01]  /*2b10*/  IMAD R6, R7, c[0x0][0x1c4], R6 ;  /* 0x0000710007067a24 */ /* 0x000fe200078e0206 */
[--C-:B------:R-:W-:Y:S01]  /*2b20*/  SHF.R.S32.HI R7, RZ, 0x1f, R0.reuse ;  /* 0x0000001fff077819 */ /* 0x100fe20000011400 */
[----:B------:R-:W-:Y:S02]  /*2b30*/  IMAD.MOV R4, RZ, RZ, -R0 ;  /* 0x000000ffff047224 */ /* 0x000fe400078e0a00 */
[----:B------:R-:W-:Y:S02]  /*2b40*/  IMAD.IADD R3, R3, 0x1, R6 ;  /* 0x0000000103037824 */ /* 0x000fe400078e0206 */
[----:B------:R-:W-:Y:S02]  /*2b50*/  IMAD R4, R4, c[0x0][0x2c4], R5 ;  /* 0x0000b10004047a24 */ /* 0x000fe400078e0205 */
[----:B------:R-:W-:Y:S02]  /*2b60*/  IMAD R5, R7, c[0x0][0x1b0], RZ ;  /* 0x00006c0007057a24 */ /* 0x000fe400078e02ff */
[----:B------:R-:W-:-:S04]  /*2b70*/  IMAD.WIDE.U32 R2, R0, c[0x0][0x1b0], R2 ;  /* 0x00006c0000027a25 */ /* 0x000fc800078e0002 */
[----:B------:R-:W-:Y:S01]  /*2b80*/  IMAD R6, R0, c[0x0][0x1b4], R5 ;  /* 0x00006d0000067a24 */ /* 0x000fe200078e0205 */
[----:B------:R-:W-:Y:S01]  /*2b90*/  SHF.R.S32.HI R5, RZ, 0x1f, R4 ;  /* 0x0000001fff057819 */ /* 0x000fe20000011404 */
[----:B------:R-:W-:Y:S02]  /*2ba0*/  IMAD.IADD R10, R19, 0x1, R12 ;  /* 0x00000001130a7824 */ /* 0x000fe400078e020c */
[----:B------:R-:W-:Y:S02]  /*2bb0*/  IMAD.IADD R3, R3, 0x1, R6 ;  /* 0x0000000103037824 */ /* 0x000fe400078e0206 */
[----:B------:R-:W-:Y:S01]  /*2bc0*/  IMAD R0, R5, c[0x0][0x1a8], RZ ;  /* 0x00006a0005007a24 */ /* 0x000fe200078e02ff */
[----:B------:R-:W-:Y:S01]  /*2bd0*/  ISETP.GE.AND P1, PT, R10, R15, PT ;  /* 0x0000000f0a00720c */ /* 0x000fe20003f26270 */
[----:B------:R-:W-:Y:S01]  /*2be0*/  IMAD.WIDE.U32 R2, R4, c[0x0][0x1a8], R2 ;  /* 0x00006a0004027a25 */ /* 0x000fe200078e0002 */
[----:B------:R-:W-:-:S03]  /*2bf0*/  IADD3 R7, R10, 0x20, RZ ;  /* 0x000000200a077810 */ /* 0x000fc60007ffe0ff */
[----:B------:R-:W-:Y:S01]  /*2c00*/  IMAD R0, R4, c[0x0][0x1ac], R0 ;  /* 0x00006b0004007a24 */ /* 0x000fe200078e0200 */
[----:B------:R-:W-:Y:S01]  /*2c10*/  LEA R8, P0, R2, c[0x0][0x160], 0x1 ;  /* 0x0000580002087a11 */ /* 0x000fe200078008ff */
[----:B------:R-:W-:Y:S02]  /*2c20*/  IMAD.MOV R6, RZ, RZ, -R13 ;  /* 0x000000ffff067224 */ /* 0x000fe400078e0a0d */
[----:B------:R-:W-:Y:S02]  /*2c30*/  IMAD.IADD R0, R3, 0x1, R0 ;  /* 0x0000000103007824 */ /* 0x000fe400078e0200 */
[----:B------:R-:W-:Y:S01]  /*2c40*/  SHFL.IDX PT, R11, R8, 0x1, 0x181f ;  /* 0x00381f00080b7f89 */ /* 0x000fe200000e0000 */
[----:B------:R-:W-:Y:S02]  /*2c50*/  IMAD R223, R6, c[0x0][0x2b8], R14 ;  /* 0x0000ae0006df7a24 */ /* 0x000fe400078e020e */
[----:B------:R-:W-:Y:S02]  /*2c60*/  LEA.HI.X R9, R2, c[0x0][0x164], R0, 0x1, P0 ;  /* 0x0000590002097a11 */ /* 0x000fe400000f0c00 */
[----:B------:R-:W1:Y:S01]  /*2c70*/  SHFL.IDX PT, R0, R8, RZ, 0x181f ;  /* 0x00181fff08007589 */ /* 0x000e6200000e0000 */
[----:B------:R-:W-:-:S03]  /*2c80*/  SHF.R.S32.HI R14, RZ, 0x1f, R223 ;  /* 0x0000001fff0e7819 */ /* 0x000fc600000114df */
[----:B------:R-:W3:Y:S04]  /*2c90*/  SHFL.IDX PT, R3, R9, RZ, 0x181f ;  /* 0x00181fff09037589 */ /* 0x000ee800000e0000 */
[----:B------:R-:W2:Y:S04]  /*2ca0*/  SHFL.IDX PT, R12, R9, 0x1, 0x181f ;  /* 0x00381f00090c7f89 */ /* 0x000ea800000e0000 */
[----:B------:R-:W-:Y:S04]  /*2cb0*/  SHFL.IDX PT, R13, R9, 0x2, 0x181f ;  /* 0x00581f00090d7f89 */ /* 0x000fe800000e0000 */
[----:B------:R-:W-:Y:S01]  /*2cc0*/  SHFL.IDX PT, R9, R9, 0x3, 0x181f ;  /* 0x00781f0009097f89 */ /* 0x000fe200000e0000 */
[----:B-1----:R-:W-:-:S02]  /*2cd0*/  @!P1 LEA R4, P4, R238, R0, 0x1 ;  /* 0x00000000ee049211 */ /* 0x002fc400078808ff */
[----:B------:R-:W-:Y:S02]  /*2ce0*/  @!P1 LEA R2, P0, R248, R0, 0x1 ;  /* 0x00000000f8029211 */ /* 0x000fe400078008ff */
[-C--:B---3--:R-:W-:Y:S01]  /*2cf0*/  @!P1 LEA.HI.X R5, R238, R3.reuse, R21, 0x1, P4 ;  /* 0x00000003ee059211 */ /* 0x088fe200020f0c15 */
[----:B------:R-:W1:Y:S01]  /*2d00*/  SHFL.IDX PT, R0, R8, 0x2, 0x181f ;  /* 0x00581f0008007f89 */ /* 0x000e6200000e0000 */
[C---:B------:R-:W-:Y:S02]  /*2d10*/  ISETP.GE.AND P4, PT, R248.reuse, c[0x0][0x198], PT ;  /* 0x00006600f8007a0c */ /* 0x040fe40003f86270 */
[----:B------:R-:W-:Y:S01]  /*2d20*/  @!P1 LEA.HI.X R3, R248, R3, R20, 0x1, P0 ;  /* 0x00000003f8039211 */ /* 0x000fe200000f0c14 */
[----:B------:R3:W-:Y:S01]  /*2d30*/  @!P1 LDGSTS.E.BYPASS.LTC128B.128 [R215+0x100], [R4.64], !P5 ;  /* 0x0010000004d79fae */ /* 0x0007e2000e901d46 */
[----:B------:R-:W-:-:S09]  /*2d40*/  ISETP.GE.AND P0, PT, R7, R15, PT ;  /* 0x0000000f0700720c */ /* 0x000fd20003f06270 */
[----:B------:R1:W-:Y:S04]  /*2d50*/  @!P1 LDGSTS.E.BYPASS.LTC128B.128 [R215+0x4100], [R2.64], !P4 ;  /* 0x0410000002d79fae */ /* 0x0003e8000e101d46 */
[----:B------:R-:W-:-:S04]  /*2d60*/  @!P0 LEA R6, P1, R238, R11, 0x1 ;  /* 0x0000000bee068211 */ /* 0x000fc800078208ff */
[----:B--2---:R-:W-:-:S05]  /*2d70*/  @!P0 LEA.HI.X R7, R238, R12, R21, 0x1, P1 ;  /* 0x0000000cee078211 */ /* 0x004fca00008f0c15 */
[----:B------:R2:W-:Y:S01]  /*2d80*/  @!P0 LDGSTS.E.BYPASS.LTC128B.128 [R215+0x1100], [R6.64], !P5 ;  /* 0x0110000006d78fae */ /* 0x0005e2000e901d46 */
[----:B---3--:R-:W-:-:S04]  /*2d90*/  IMAD R4, R14, c[0x0][0x1e0], RZ ;  /* 0x000078000e047a24 */ /* 0x008fc800078e02ff */
[C---:B------:R-:W-:Y:S01]  /*2da0*/  IMAD R5, R223.reuse, c[0x0][0x1e4], R4 ;  /* 0x00007900df057a24 */ /* 0x040fe200078e0204 */
[----:B------:R-:W-:Y:S02]  /*2db0*/  @!P0 LEA R4, P1, R248, R11, 0x1 ;  /* 0x0000000bf8048211 */ /* 0x000fe400078208ff */
[C---:B------:R-:W-:Y:S02]  /*2dc0*/  IADD3 R11, R10.reuse, 0x40, RZ ;  /* 0x000000400a0b7810 */ /* 0x040fe40007ffe0ff */
[----:B------:R-:W-:Y:S01]  /*2dd0*/  IADD3 R10, R10, 0x60, RZ ;  /* 0x000000600a0a7810 */ /* 0x000fe20007ffe0ff */
[----:B-1----:R-:W-:Y:S01]  /*2de0*/  IMAD.WIDE.U32 R2, R223, c[0x0][0x1e0], RZ ;  /* 0x00007800df027a25 */ /* 0x002fe200078e00ff */
[----:B------:R-:W-:-:S03]  /*2df0*/  ISETP.GE.AND P6, PT, R11, R15, PT ;  /* 0x0000000f0b00720c */ /* 0x000fc60003fc6270 */
[----:B------:R-:W-:Y:S01]  /*2e00*/  IMAD.IADD R3, R3, 0x1, R5 ;  /* 0x0000000103037824 */ /* 0x000fe200078e0205 */
[C---:B------:R-:W-:Y:S02]  /*2e10*/  @!P0 LEA.HI.X R5, R248.reuse, R12, R20, 0x1, P1 ;  /* 0x0000000cf8058211 */ /* 0x040fe400008f0c14 */
[----:B------:R1:W3:Y:S04]  /*2e20*/  SHFL.IDX PT, R12, R8, 0x3, 0x181f ;  /* 0x00781f00080c7f89 */ /* 0x0002e800000e0000 */
[----:B------:R1:W-:Y:S03]  /*2e30*/  @!P0 LDGSTS.E.BYPASS.LTC128B.128 [R215+0x5100], [R4.64], !P4 ;  /* 0x0510000004d78fae */ /* 0x0003e6000e101d46 */
[----:B--2---:R-:W-:-:S04]  /*2e40*/  @!P6 LEA R6, P1, R248, R0, 0x1 ;  /* 0x00000000f806e211 */ /* 0x004fc800078208ff */
[----:B------:R-:W-:Y:S02]  /*2e50*/  @!P6 LEA.HI.X R7, R248, R13, R20, 0x1, P1 ;  /* 0x0000000df807e211 */ /* 0x000fe400008f0c14 */
[----:B------:R-:W-:Y:S02]  /*2e60*/  ISETP.GE.AND P1, PT, R10, R15, PT ;  /* 0x0000000f0a00720c */ /* 0x000fe40003f26270 */
[----:B-1----:R-:W-:Y:S02]  /*2e70*/  @!P6 LEA R4, P0, R238, R0, 0x1 ;  /* 0x00000000ee04e211 */ /* 0x002fe400078008ff */
[----:B----4-:R-:W-:Y:S01]  /*2e80*/  SHF.R.S32.HI R16, RZ, 0x1f, R219 ;  /* 0x0000001fff107819 */ /* 0x010fe200000114db */
[----:B------:R-:W-:-:S04]  /*2e90*/  IMAD.WIDE.U32 R2, R219, c[0x0][0x1f0], R2 ;  /* 0x00007c00db027a25 */ /* 0x000fc800078e0002 */
[----:B------:R-:W-:-:S04]  /*2ea0*/  IMAD R5, R16, c[0x0][0x1f0], RZ ;  /* 0x00007c0010057a24 */ /* 0x000fc800078e02ff */
[----:B------:R-:W-:Y:S01]  /*2eb0*/  IMAD R0, R219, c[0x0][0x1f4], R5 ;  /* 0x00007d00db007a24 */ /* 0x000fe200078e0205 */
[----:B------:R-:W-:Y:S02]  /*2ec0*/  @!P6 LEA.HI.X R5, R238, R13, R21, 0x1, P0 ;  /* 0x0000000dee05e211 */ /* 0x000fe400000f0c15 */
[----:B------:R-:W-:Y:S01]  /*2ed0*/  IADD3 R2, P0, R2, R24, RZ ;  /* 0x0000001802027210 */ /* 0x000fe20007f1e0ff */
[C---:B------:R-:W-:Y:S02]  /*2ee0*/  IMAD.WIDE.U32 R24, R17.reuse, c[0x0][0x210], RZ ;  /* 0x0000840011187a25 */ /* 0x040fe400078e00ff */
[----:B------:R3:W-:Y:S01]  /*2ef0*/  @!P6 LDGSTS.E.BYPASS.LTC128B.128 [R215+0x2100], [R4.64], !P5 ;  /* 0x0210000004d7efae */ /* 0x0007e2000e901d46 */
[----:B------:R-:W-:Y:S01]  /*2f00*/  IADD3.X R3, R22, R3, R0, P0, !PT ;  /* 0x0000000316037210 */ /* 0x000fe200007fe400 */
[----:B------:R-:W-:Y:S01]  /*2f10*/  IMAD R22, R17, c[0x0][0x214], R25 ;  /* 0x0000850011167a24 */ /* 0x000fe200078e0219 */
[C---:B------:R-:W-:Y:S01]  /*2f20*/  LEA R0, P0, R2.reuse, c[0x0][0x1c8], 0x1 ;  /* 0x0000720002007a11 */ /* 0x040fe200078008ff */
[----:B------:R1:W-:Y:S03]  /*2f30*/  @!P6 LDGSTS.E.BYPASS.LTC128B.128 [R215+0x6100], [R6.64], !P4 ;  /* 0x0610000006d7efae */ /* 0x0003e6000e101d46 */
[----:B------:R-:W-:Y:S01]  /*2f40*/  LEA.HI.X R15, R2, c[0x0][0x1cc], R3, 0x1, P0 ;  /* 0x00007300020f7a11 */ /* 0x000fe200000f0c03 */
[----:B------:R-:W2:Y:S01]  /*2f50*/  SHFL.IDX PT, R10, R0, RZ, 0x181f ;  /* 0x00181fff000a7589 */ /* 0x000ea200000e0000 */
[----:B------:R-:W-:-:S03]  /*2f60*/  IMNMX R2, R136, 0x70, PT ;  /* 0x0000007088027817 */ /* 0x000fc60003800200 */
[----:B------:R-:W4:Y:S02]  /*2f70*/  SHFL.IDX PT, R11, R15, RZ, 0x181f ;  /* 0x00181fff0f0b7589 */ /* 0x000f2400000e0000 */
[----:B------:R-:W-:Y:S02]  /*2f80*/  IMAD.IADD R8, R2, 0x1, -R19 ;  /* 0x0000000102087824 */ /* 0x000fe400078e0a13 */
[----:B------:R-:W-:Y:S03]  /*2f90*/  SHFL.IDX PT, R13, R15, 0x2, 0x181f ;  /* 0x00581f000f0d7f89 */ /* 0x000fe600000e0000 */
[----:B------:R-:W-:Y:S01]  /*2fa0*/  ISETP.GE.AND P6, PT, R8, 0x1, PT ;  /* 0x000000010800780c */ /* 0x000fe20003fc6270 */
[----:B------:R-:W-:Y:S04]  /*2fb0*/  STL.64 [R1+0x28], R24 ;  /* 0x0000281801007387 */ /* 0x000fe80000100a00 */
[----:B------:R-:W-:Y:S01]  /*2fc0*/  STL [R1+0x34], R22 ;  /* 0x0000341601007387 */ /* 0x000fe20000100800 */
[----:B---3--:R-:W-:-:S04]  /*2fd0*/  @!P1 LEA R4, P0, R238, R12, 0x1 ;  /* 0x0000000cee049211 */ /* 0x008fc800078008ff */
[-C--:B------:R-:W-:Y:S02]  /*2fe0*/  @!P1 LEA.HI.X R5, R238, R9.reuse, R21, 0x1, P0 ;  /* 0x00000009ee059211 */ /* 0x080fe400000f0c15 */
[C---:B------:R-:W-:Y:S02]  /*2ff0*/  @!P1 LEA R2, P0, R248.reuse, R12, 0x1 ;  /* 0x0000000cf8029211 */ /* 0x040fe400078008ff */
[----:B------:R-:W-:Y:S02]  /*3000*/  SHFL.IDX PT, R12, R15, 0x1, 0x181f ;  /* 0x00381f000f0c7f89 */ /* 0x000fe400000e0000 */
[----:B------:R-:W-:Y:S02]  /*3010*/  @!P1 LEA.HI.X R3, R248, R9, R20, 0x1, P0 ;  /* 0x00000009f8039211 */ /* 0x000fe400000f0c14 */
[----:B------:R-:W1:Y:S04]  /*3020*/  SHFL.IDX PT, R9, R0, 0x1, 0x181f ;  /* 0x00381f0000097f89 */ /* 0x000e6800000e0000 */
[----:B------:R2:W-:Y:S01]  /*3030*/  @!P1 LDGSTS.E.BYPASS.LTC128B.128 [R215+0x3100], [R4.64], !P5 ;  /* 0x0310000004d79fae */ /* 0x0005e2000e901d46 */
[----:B------:R-:W-:-:S03]  /*3040*/  @P6 ISETP.GE.AND P5, PT, R238, c[0x0][0x1d4], PT ;  /* 0x00007500ee006a0c */ /* 0x000fc60003fa6270 */
[----:B------:R3:W-:Y:S01]  /*3050*/  @!P1 LDGSTS.E.BYPASS.LTC128B.128 [R215+0x7100], [R2.64], !P4 ;  /* 0x0710000002d79fae */ /* 0x0007e2000e101d46 */
[----:B------:R-:W-:Y:S02]  /*3060*/  @P6 ISETP.GE.AND P1, PT, R248, c[0x0][0x1d4], PT ;  /* 0x00007500f8006a0c */ /* 0x000fe40003f26270 */
[----:B------:R-:W-:Y:S01]  /*3070*/  ISETP.GE.AND P4, PT, R8, 0x21, PT ;  /* 0x000000210800780c */ /* 0x000fe20003f86270 */
[----:B------:R-:W0:Y:S01]  /*3080*/  LDGDEPBAR ;  /* 0x00000000000079af */ /* 0x000e220000000000 */
[----:B--2---:R-:W-:-:S04]  /*3090*/  @P6 LEA R4, P0, R238, R10, 0x1 ;  /* 0x0000000aee046211 */ /* 0x004fc800078008ff */
[-C--:B----4-:R-:W-:Y:S02]  /*30a0*/  @P6 LEA.HI.X R5, R238, R11.reuse, R21, 0x1, P0 ;  /* 0x0000000bee056211 */ /* 0x090fe400000f0c15 */
[C---:B---3--:R-:W-:Y:S02]  /*30b0*/  @P6 LEA R2, P0, R248.reuse, R10, 0x1 ;  /* 0x0000000af8026211 */ /* 0x048fe400078008ff */
[----:B------:R-:W2:Y:S02]  /*30c0*/  SHFL.IDX PT, R10, R0, 0x2, 0x181f ;  /* 0x00581f00000a7f89 */ /* 0x000ea400000e0000 */
[----:B------:R-:W-:Y:S02]  /*30d0*/  @P6 LEA.HI.X R3, R248, R11, R20, 0x1, P0 ;  /* 0x0000000bf8036211 */ /* 0x000fe400000f0c14 */
[----:B------:R3:W-:Y:S01]  /*30e0*/  @P6 LDGSTS.E.BYPASS.LTC128B.128 [R215+0x8100], [R4.64], !P5 ;  /* 0x0810000004d76fae */ /* 0x0007e2000e901d46 */
[C---:B------:R-:W-:Y:S02]  /*30f0*/  @P4 ISETP.GE.AND P0, PT, R238.reuse, c[0x0][0x1d4], PT ;  /* 0x00007500ee004a0c */ /* 0x040fe40003f06270 */
[----:B-1----:R-:W-:Y:S01]  /*3100*/  @P4 LEA R6, P5, R238, R9, 0x1 ;  /* 0x00000009ee064211 */ /* 0x002fe200078a08ff */
[----:B------:R1:W-:Y:S01]  /*3110*/  @P6 LDGSTS.E.BYPASS.LTC128B.128 [R215+0xb900], [R2.64], !P1 ;  /* 0x0b90000002d76fae */ /* 0x0003e2000c901d46 */
[----:B------:R-:W-:-:S02]  /*3120*/  ISETP.GE.AND P6, PT, R8, 0x41, PT ;  /* 0x000000410800780c */ /* 0x000fc40003fc6270 */
[----:B------:R-:W-:Y:S01]  /*3130*/  @P4 ISETP.GE.AND P1, PT, R248, c[0x0][0x1d4], PT ;  /* 0x00007500f8004a0c */ /* 0x000fe20003f26270 */
[----:B------:R4:W1:Y:S01]  /*3140*/  SHFL.IDX PT, R11, R0, 0x3, 0x181f ;  /* 0x00781f00000b7f89 */ /* 0x00086200000e0000 */
[----:B------:R-:W-:-:S05]  /*3150*/  @P4 LEA.HI.X R7, R238, R12, R21, 0x1, P5 ;  /* 0x0000000cee074211 */ /* 0x000fca00028f0c15 */
[----:B------:R2:W-:Y:S04]  /*3160*/  @P4 LDGSTS.E.BYPASS.LTC128B.128 [R215+0x9100], [R6.64], !P0 ;  /* 0x0910000006d74fae */ /* 0x0005e8000c101d46 */
[----:B------:R-:W-:Y:S01]  /*3170*/  @P6 ISETP.GE.AND P0, PT, R238, c[0x0][0x1d4], PT ;  /* 0x00007500ee006a0c */ /* 0x000fe20003f06270 */
[----:B---3--:R-:W-:Y:S02]  /*3180*/  IMAD R4, R14, c[0x0][0x208], RZ ;  /* 0x000082000e047a24 */ /* 0x008fe400078e02ff */
[----:B------:R-:W-:Y:S02]  /*3190*/  IMAD.SHL.U32 R14, R238, 0x2, RZ ;  /* 0x00000002ee0e7824 */ /* 0x000fe400078e00ff */
[C---:B------:R-:W-:Y:S01]  /*31a0*/  IMAD R5, R223.reuse, c[0x0][0x20c], R4 ;  /* 0x00008300df057a24 */ /* 0x040fe200078e0204 */
[C---:B------:R-:W-:Y:S01]  /*31b0*/  @P4 LEA R4, P5, R248.reuse, R9, 0x1 ;  /* 0x00000009f8044211 */ /* 0x040fe200078a08ff */
[----:B-1----:R-:W-:Y:S01]  /*31c0*/  IMAD.WIDE.U32 R2, R223, c[0x0][0x208], RZ ;  /* 0x00008200df027a25 */ /* 0x002fe200078e00ff */
[----:B------:R-:W1:Y:S03]  /*31d0*/  SHFL.IDX PT, R9, R15, 0x3, 0x181f ;  /* 0x00781f000f097f89 */ /* 0x000e6600000e0000 */
[----:B------:R-:W-:Y:S01]  /*31e0*/  IMAD.IADD R3, R3, 0x1, R5 ;  /* 0x0000000103037824 */ /* 0x000fe200078e0205 */
[----:B------:R-:W-:Y:S01]  /*31f0*/  @P4 LEA.HI.X R5, R248, R12, R20, 0x1, P5 ;  /* 0x0000000cf8054211 */ /* 0x000fe200028f0c14 */
[----:B----4-:R-:W-:Y:S01]  /*3200*/  IMAD R0, R16, c[0x0][0x218], RZ ;  /* 0x0000860010007a24 */ /* 0x010fe200078e02ff */
[----:B------:R-:W-:Y:S01]  /*3210*/  ISETP.GE.AND P5, PT, R8, 0x61, PT ;  /* 0x000000610800780c */ /* 0x000fe20003fa6270 */
[----:B------:R-:W-:-:S02]  /*3220*/  IMAD.WIDE.U32 R2, R219, c[0x0][0x218], R2 ;  /* 0x00008600db027a25 */ /* 0x000fc400078e0002 */
[----:B------:R3:W-:Y:S01]  /*3230*/  @P4 LDGSTS.E.BYPASS.LTC128B.128 [R215+0xc900], [R4.64], !P1 ;  /* 0x0c90000004d74fae */ /* 0x0007e2000c901d46 */
[-C--:B--2---:R-:W-:Y:S01]  /*3240*/  @P6 LEA R6, P4, R248, R10.reuse, 0x1 ;  /* 0x0000000af8066211 */ /* 0x084fe200078808ff */
[----:B------:R-:W-:Y:S01]  /*3250*/  IMAD R7, R219, c[0x0][0x21c], R0 ;  /* 0x00008700db077a24 */ /* 0x000fe200078e0200 */
[----:B---3--:R-:W-:-:S04]  /*3260*/  @P6 LEA R4, P1, R238, R10, 0x1 ;  /* 0x0000000aee046211 */ /* 0x008fc800078208ff */
[----:B------:R-:W-:Y:S02]  /*3270*/  @P6 LEA.HI.X R5, R238, R13, R21, 0x1, P1 ;  /* 0x0000000dee056211 */ /* 0x000fe400008f0c15 */
[----:B------:R-:W-:-:S03]  /*3280*/  IADD3 R0, P1, R2, R24, RZ ;  /* 0x0000001802007210 */ /* 0x000fc60007f3e0ff */
[----:B------:R2:W-:Y:S01]  /*3290*/  @P6 LDGSTS.E.BYPASS.LTC128B.128 [R215+0xa100], [R4.64], !P0 ;  /* 0x0a10000004d76fae */ /* 0x0005e2000c101d46 */
[----:B------:R-:W-:Y:S02]  /*32a0*/  IADD3.X R3, R22, R3, R7, P1, !PT ;  /* 0x0000000316037210 */ /* 0x000fe40000ffe407 */
[C---:B------:R-:W-:Y:S01]  /*32b0*/  @P6 LEA.HI.X R7, R248.reuse, R13, R20, 0x1, P4 ;  /* 0x0000000df8076211 */ /* 0x040fe200020f0c14 */
[----:B------:R-:W-:Y:S01]  /*32c0*/  IMAD.SHL.U32 R13, R248, 0x2, RZ ;  /* 0x00000002f80d7824 */ /* 0x000fe200078e00ff */
[----:B------:R-:W-:Y:S02]  /*32d0*/  LEA R12, P4, R0, c[0x0][0x1f8], 0x1 ;  /* 0x00007e00000c7a11 */ /* 0x000fe400078808ff */
[----:B------:R-:W-:Y:S02]  /*32e0*/  @P6 ISETP.GE.AND P1, PT, R248, c[0x0][0x1d4], PT ;  /* 0x00007500f8006a0c */ /* 0x000fe40003f26270 */
[----:B------:R-:W-:Y:S01]  /*32f0*/  LEA.HI.X R10, R0, c[0x0][0x1fc], R3, 0x1, P4 ;  /* 0x00007f00000a7a11 */ /* 0x000fe200020f0c03 */
[----:B------:R-:W3:Y:S01]  /*3300*/  SHFL.IDX PT, R8, R12, RZ, 0x181f ;  /* 0x00181fff0c087589 */ /* 0x000ee200000e0000 */
[----:B------:R-:W-:Y:S01]  /*3310*/  @P5 ISETP.GE.AND P4, PT, R238, c[0x0][0x1d4], PT ;  /* 0x00007500ee005a0c */ /* 0x000fe20003f86270 */
[----:B------:R-:W-:Y:S01]  /*3320*/  IMAD.IADD R0, R136, 0x1, -R19 ;  /* 0x0000000188007824 */ /* 0x000fe200078e0a13 */
[----:B------:R-:W-:-:S04]  /*3330*/  SHF.R.S32.HI R22, RZ, 0x1f, R23 ;  /* 0x0000001fff167819 */ /* 0x000fc80000011417 */
[----:B------:R-:W-:-:S03]  /*3340*/  LEA.HI R22, R22, R23, RZ, 0x3 ;  /* 0x0000001716167211 */ /* 0x000fc600078f18ff */
[----:B------:R4:W-:Y:S01]  /*3350*/  @P6 LDGSTS.E.BYPASS.LTC128B.128 [R215+0xd900], [R6.64], !P1 ;  /* 0x0d90000006d76fae */ /* 0x0009e2000c901d46 */
[----:B------:R-:W-:-:S05]  /*3360*/  LOP3.LUT R22, R22, 0xfffffff8, RZ, 0xc0, !PT ;  /* 0xfffffff816167812 */ /* 0x000fca00078ec0ff */
[----:B------:R-:W-:Y:S01]  /*3370*/  IMAD.IADD R22, R23, 0x1, -R22 ;  /* 0x0000000117167824 */ /* 0x000fe200078e0a16 */
[----:B--2---:R-:W-:-:S04]  /*3380*/  @P5 LEA R4, P0, R238, R11, 0x1 ;  /* 0x0000000bee045211 */ /* 0x004fc800078008ff */
[----:B-1----:R-:W-:Y:S02]  /*3390*/  @P5 LEA.HI.X R5, R238, R9, R21, 0x1, P0 ;  /* 0x00000009ee055211 */ /* 0x002fe400000f0c15 */
[----:B------:R-:W-:Y:S02]  /*33a0*/  @P5 LEA R2, P0, R248, R11, 0x1 ;  /* 0x0000000bf8025211 */ /* 0x000fe400078008ff */
[----:B------:R-:W-:Y:S01]  /*33b0*/  LOP3.LUT P1, RZ, R22, 0x2, RZ, 0xc0, !PT ;  /* 0x0000000216ff7812 */ /* 0x000fe2000782c0ff */
[----:B------:R1:W-:Y:S01]  /*33c0*/  @P5 LDGSTS.E.BYPASS.LTC128B.128 [R215+0xb100], [R4.64], !P4 ;  /* 0x0b10000004d75fae */ /* 0x0003e2000e101d46 */
[C---:B------:R-:W-:Y:S02]  /*33d0*/  @P5 LEA.HI.X R3, R248.reuse, R9, R20, 0x1, P0 ;  /* 0x00000009f8035211 */ /* 0x040fe400000f0c14 */
[----:B------:R-:W-:Y:S01]  /*33e0*/  @P5 ISETP.GE.AND P0, PT, R248, c[0x0][0x1d4], PT ;  /* 0x00007500f8005a0c */ /* 0x000fe20003f06270 */
[----:B------:R-:W2:Y:S01]  /*33f0*/  SHFL.IDX PT, R9, R10, RZ, 0x181f ;  /* 0x00181fff0a097589 */ /* 0x000ea200000e0000 */
[----:B------:R-:W-:-:S03]  /*3400*/  ISETP.GE.AND P4, PT, R238, c[0x0][0x1d4], PT ;  /* 0x00007500ee007a0c */ /* 0x000fc60003f86270 */
[----:B------:R-:W-:Y:S01]  /*3410*/  SHFL.IDX PT, R11, R10, 0x2, 0x181f ;  /* 0x00581f000a0b7f89 */ /* 0x000fe200000e0000 */
[----:B------:R-:W-:-:S03]  /*3420*/  ISETP.LT.OR P6, PT, R0, 0x1, P4 ;  /* 0x000000010000780c */ /* 0x000fc600027c1670 */
[----:B----4-:R-:W4:Y:S01]  /*3430*/  SHFL.IDX PT, R6, R12, 0x1, 0x181f ;  /* 0x00381f000c067f89 */ /* 0x010f2200000e0000 */
[----:B------:R-:W-:-:S03]  /*3440*/  @P1 IADD3 R195, R188, -0x20, RZ ;  /* 0xffffffe0bcc31810 */ /* 0x000fc60007ffe0ff */
[----:B------:R3:W-:Y:S01]  /*3450*/  @P5 LDGSTS.E.BYPASS.LTC128B.128 [R215+0xe900], [R2.64], !P0 ;  /* 0x0e90000002d75fae */ /* 0x0007e2000c101d46 */
[----:B------:R-:W-:Y:S02]  /*3460*/  ISETP.GE.AND P0, PT, R248, c[0x0][0x1d4], PT ;  /* 0x00007500f8007a0c */ /* 0x000fe40003f06270 */
[C---:B------:R-:W-:Y:S01]  /*3470*/  IADD3 R209, R195.reuse, 0x3000, RZ ;  /* 0x00003000c3d17810 */ /* 0x040fe20007ffe0ff */
[----:B------:R-:W0:Y:S01]  /*3480*/  LDGDEPBAR ;  /* 0x00000000000079af */ /* 0x000e220000000000 */
[----:B------:R-:W-:Y:S02]  /*3490*/  ISETP.LT.OR P5, PT, R0, 0x1, P0 ;  /* 0x000000010000780c */ /* 0x000fe400007a1670 */
[C---:B------:R-:W-:Y:S01]  /*34a0*/  IADD3 R208, R195.reuse, 0x2800, RZ ;  /* 0x00002800c3d07810 */ /* 0x040fe20007ffe0ff */
[----:B------:R-:W1:Y:S01]  /*34b0*/  SHFL.IDX PT, R7, R10, 0x1, 0x181f ;  /* 0x00381f000a077f89 */ /* 0x000e6200000e0000 */
[C---:B------:R-:W-:Y:S02]  /*34c0*/  IADD3 R207, R195.reuse, 0x2000, RZ ;  /* 0x00002000c3cf7810 */ /* 0x040fe40007ffe0ff */
[----:B------:R-:W-:-:S02]  /*34d0*/  IADD3 R206, R195, 0x1800, RZ ;  /* 0x00001800c3ce7810 */ /* 0x000fc40007ffe0ff */
[C---:B------:R-:W-:Y:S02]  /*34e0*/  IADD3 R205, R195.reuse, 0x1000, RZ ;  /* 0x00001000c3cd7810 */ /* 0x040fe40007ffe0ff */
[----:B------:R-:W-:Y:S02]  /*34f0*/  IADD3 R204, R195, 0x800, RZ ;  /* 0x00000800c3cc7810 */ /* 0x000fe40007ffe0ff */
[----:B---3--:R-:W-:Y:S01]  /*3500*/  IADD3 R2, P1, R8, R14, RZ ;  /* 0x0000000e08027210 */ /* 0x008fe20007f3e0ff */
[----:B------:R-:W-:-:S04]  /*3510*/  DEPBAR.LE SB0, 0x1 ;  /* 0x000080400000791a */ /* 0x000fc80000000000 */
[----:B------:R-:W-:Y:S01]  /*3520*/  BAR.SYNC.DEFER_BLOCKING 0x0 ;  /* 0x0000000000007b1d */ /* 0x000fe20000010000 */
[----:B--2---:R-:W-:Y:S01]  /*3530*/  IMAD.X R3, R9, 0x1, R220, P1 ;  /* 0x0000000109037824 */ /* 0x004fe200008e06dc */
[----:B-1----:R-:W-:-:S04]  /*3540*/  IADD3 R4, P1, R8, R13, RZ ;  /* 0x0000000d08047210 */ /* 0x002fc80007f3e0ff */
[----:B------:R-:W1:Y:S01]  /*3550*/  SHFL.IDX PT, R8, R12, 0x2, 0x181f ;  /* 0x00581f000c087f89 */ /* 0x000e6200000e0000 */
[----:B------:R-:W-:-:S03]  /*3560*/  IMAD.X R5, R9, 0x1, R221, P1 ;  /* 0x0000000109057824 */ /* 0x000fc600008e06dd */
        /* <DEDUP_REMOVED lines=43> */
[----:B----4-:R-:W-:-:S03]  /*3820*/  IADD3 R2, P1, R8, R13, RZ ;  /* 0x0000000d08027210 */ /* 0x010fc60007f3e0ff */
[----:B------:R-:W1:Y:S02]  /*3830*/  S2R R13, SR_TID.X ;  /* 0x00000000000d7919 */ /* 0x000e640000002100 */
[----:B------:R-:W-:Y:S01]  /*3840*/  IMAD.X R3, R11, 0x1, R221, P1 ;  /* 0x000000010b037824 */ /* 0x000fe200008e06dd */
[----:B------:R-:W-:-:S04]  /*3850*/  ISETP.GT.AND P1, PT, R18, 0x6f, PT ;  /* 0x0000006f1200780c */ /* 0x000fc80003f24270 */
[----:B------:R2:W-:Y:S01]  /*3860*/  LDGSTS.E.BYPASS.LTC128B.128 [R215+0x5900], [R2.64], !P5 ;  /* 0x0590000002d77fae */ /* 0x0005e2000e901d46 */
[----:B-1----:R-:W-:-:S13]  /*3870*/  ISETP.GT.AND P5, PT, R13, 0x7f, PT ;  /* 0x0000007f0d00780c */ /* 0x002fda0003fa4270 */
[----:B------:R-:W-:Y:S05]  /*3880*/  @P5 BRA `(.L_x_1326) ;  /* 0x0000010000005947 */ /* 0x000fea0003800000 */
[----:B--23--:R-:W-:Y:S05]  /*3890*/  BRA.DIV ~URZ, `(.L_x_1327) ;  /* 0x00010e927f007947 */ /* 0x00cfea000b800000 */
[----:B------:R1:W2:Y:S04]  /*38a0*/  SHFL.IDX PT, R6, R10, 0x3, 0x181f ;  /* 0x00781f000a067f89 */ /* 0x0002a800000e0000 */
[----:B------:R1:W3:Y:S02]  /*38b0*/  SHFL.IDX PT, R2, R12, 0x3, 0x181f ;  /* 0x00781f000c027f89 */ /* 0x0002e400000e0000 */
.L_x_1444:
[----:B------:R-:W-:Y:S01]  /*38c0*/  IMAD.SHL.U32 R4, R238, 0x2, RZ ;  /* 0x00000002ee047824 */ /* 0x000fe200078e00ff */
[----:B------:R-:W-:Y:S01]  /*38d0*/  ISETP.LT.OR P4, PT, R0, 0x61, P4 ;  /* 0x000000610000780c */ /* 0x000fe20002781670 */
        /* <DEDUP_REMOVED lines=11> */
.L_x_1326:
[----:B--23--:R-:W-:Y:S05]  /*3990*/  BSYNC B0 ;  /* 0x0000000000007941 */ /* 0x00cfea0003800000 */
.L_x_1325:
[----:B------:R-:W2:Y:S04]  /*39a0*/  S2R R2, SR_TID.X ;  /* 0x0000000000027919 */ /* 0x000ea80000002100 */
[----:B------:R-:W0:Y:S01]  /*39b0*/  LDGDEPBAR ;  /* 0x00000000000079af */ /* 0x000e220000000000 */
[----:B------:R-:W-:Y:S01]  /*39c0*/  WARPSYNC 0xffffffff ;  /* 0xffffffff00007948 */ /* 0x000fe20003800000 */
[C---:B------:R-:W-:Y:S08]  /*39d0*/  HMMA.16816.F32 R4, R128.reuse, R54, RZ ;  /* 0x000000368004723c */ /* 0x040ff000000018ff */
[C---:B------:R-:W-:Y:S08]  /*39e0*/  HMMA.16816.F32 R16, R128.reuse, R48, RZ ;  /* 0x000000308010723c */ /* 0x040ff000000018ff */
[----:B------:R-:W-:Y:S01]  /*39f0*/  HMMA.16816.F32 R40, R128, R36, RZ ;  /* 0x000000248028723c */ /* 0x000fe200000018ff */
[----:B--2---:R-:W-:-:S04]  /*3a00*/  SHF.R.S32.HI R0, RZ, 0x1f, R2 ;  /* 0x0000001fff007819 */ /* 0x004fc80000011402 */
[----:B------:R-:W-:-:S03]  /*3a10*/  LEA.HI R0, R0, R2, RZ, 0x3 ;  /* 0x0000000200007211 */ /* 0x000fc600078f18ff */
[----:B------:R-:W-:Y:S01]  /*3a20*/  HMMA.16816.F32 R24, R128, R20, RZ ;  /* 0x000000148018723c */ /* 0x000fe200000018ff */
[----:B------:R-:W-:-:S04]  /*3a30*/  LOP3.LUT R0, R0, 0xfffffff8, RZ, 0xc0, !PT ;  /* 0xfffffff800007812 */ /* 0x000fc800078ec0ff */
[----:B------:R-:W-:-:S03]  /*3a40*/  IADD3 R0, -R0, R2, RZ ;  /* 0x0000000200007210 */ /* 0x000fc60007ffe1ff */
[----:B------:R-:W-:Y:S01]  /*3a50*/  HMMA.16816.F32 R36, R128, R38, RZ ;  /* 0x000000268024723c */ /* 0x000fe200000018ff */
[----:B------:R-:W2:Y:S01]  /*3a60*/  LDL R2, [R1] ;  /* 0x0000000001027983 */ /* 0x000ea20000100800 */
[----:B------:R-:W-:Y:S02]  /*3a70*/  LOP3.LUT P0, RZ, R0, 0x4, RZ, 0xc0, !PT ;  /* 0x0000000400ff7812 */ /* 0x000fe4000780c0ff */
[----:B------:R-:W-:-:S04]  /*3a80*/  MOV R0, 0x40 ;  /* 0x0000004000007802 */ /* 0x000fc80000000f00 */
[----:B------:R-:W-:Y:S01]  /*3a90*/  SEL R0, R0, 0xffffffc0, !P0 ;  /* 0xffffffc000007807 */ /* 0x000fe20004000000 */
[----:B------:R-:W-:Y:S03]  /*3aa0*/  HMMA.16816.F32 R80, R132, R58, R4 ;  /* 0x0000003a8450723c */ /* 0x000fe60000001804 */
[----:B------:R-:W-:-:S05]  /*3ab0*/  IADD3 R190, R188, R0, RZ ;  /* 0x00000000bcbe7210 */ /* 0x000fca0007ffe0ff */
[C---:B------:R-:W-:Y:S01]  /*3ac0*/  HMMA.16816.F32 R20, R128.reuse, R22, RZ ;  /* 0x000000168014723c */ /* 0x040fe200000018ff */
[----:B------:R-:W3:Y:S04]  /*3ad0*/  LDSM.16.M88.4 R4, [R190] ;  /* 0x00000000be04783b */ /* 0x000ee80000000200 */
[----:B------:R-:W-:Y:S03]  /*3ae0*/  LDSM.16.M88.4 R44, [R190+0x1800] ;  /* 0x00180000be2c783b */ /* 0x000fe60000000200 */
[C---:B-1----:R-:W-:Y:S08]  /*3af0*/  HMMA.16816.F32 R12, R128.reuse, R50, RZ ;  /* 0x00000032800c723c */ /* 0x042ff000000018ff */
[----:B------:R-:W-:Y:S08]  /*3b00*/  HMMA.16816.F32 R8, R128, R52, RZ ;  /* 0x000000348008723c */ /* 0x000ff000000018ff */
[----:B------:R-:W-:Y:S08]  /*3b10*/  HMMA.16816.F32 R100, R132, R60, R16 ;  /* 0x0000003c8464723c */ /* 0x000ff00000001810 */
[C---:B------:R-:W-:Y:S08]  /*3b20*/  HMMA.16816.F32 R16, R128.reuse, R78, RZ ;  /* 0x0000004e8010723c */ /* 0x040ff000000018ff */
[----:B------:R-:W-:Y:S08]  /*3b30*/  HMMA.16816.F32 R32, R128, R28, RZ ;  /* 0x0000001c8020723c */ /* 0x000ff000000018ff */
[C---:B------:R-:W-:Y:S01]  /*3b40*/  HMMA.16816.F32 R112, R132.reuse, R64, R24 ;  /* 0x000000408470723c */ /* 0x040fe20000001818 */
[----:B------:R-:W1:Y:S07]  /*3b50*/  LDSM.16.M88.4 R24, [R190+0x1000] ;  /* 0x00100000be18783b */ /* 0x000e6e0000000200 */
[----:B------:R-:W-:Y:S01]  /*3b60*/  HMMA.16816.F32 R84, R132, R74, R36 ;  /* 0x0000004a8454723c */ /* 0x000fe20000001824 */
[----:B------:R-:W-:-:S07]  /*3b70*/  IADD3 R189, R195, R0, RZ ;  /* 0x00000000c3bd7210 */ /* 0x000fce0007ffe0ff */
[----:B------:R-:W-:Y:S08]  /*3b80*/  HMMA.16816.F32 R28, R128, R30, RZ ;  /* 0x0000001e801c723c */ /* 0x000ff000000018ff */
[----:B------:R-:W-:Y:S01]  /*3b90*/  HMMA.16816.F32 R104, R132, R66, R20 ;  /* 0x000000428468723c */ /* 0x000fe20000001814 */
[----:B------:R-:W-:Y:S07]  /*3ba0*/  LDSM.16.M88.4 R64, [R189+0x800] ;  /* 0x00080000bd40783b */ /* 0x000fee0000000200 */
[----:B------:R-:W-:Y:S01]  /*3bb0*/  HMMA.16816.F32 R20, R128, R76, RZ ;  /* 0x0000004c8014723c */ /* 0x000fe200000018ff */
[----:B------:R-:W-:Y:S07]  /*3bc0*/  LDSM.16.M88.4 R76, [R190+0x2000] ;  /* 0x00200000be4c783b */ /* 0x000fee0000000200 */
[C---:B------:R-:W-:Y:S01]  /*3bd0*/  HMMA.16816.F32 R88, R132.reuse, R72, R40 ;  /* 0x000000488458723c */ /* 0x040fe20000001828 */
[----:B------:R-:W-:Y:S07]  /*3be0*/  LDSM.16.M88.4 R72, [R190+0x2800] ;  /* 0x00280000be48783b */ /* 0x000fee0000000200 */
[C---:B------:R-:W-:Y:S08]  /*3bf0*/  HMMA.16816.F32 R96, R132.reuse, R62, R12 ;  /* 0x0000003e8460723c */ /* 0x040ff0000000180c */
[----:B------:R-:W-:Y:S01]  /*3c00*/  HMMA.16816.F32 R92, R132, R56, R8 ;  /* 0x00000038845c723c */ /* 0x000fe20000001808 */
[----:B------:R-:W-:Y:S07]  /*3c10*/  LDSM.16.M88.4 R56, [R190+0x3000] ;  /* 0x00300000be38783b */ /* 0x000fee0000000200 */
[C---:B------:R-:W-:Y:S08]  /*3c20*/  HMMA.16816.F32 R12, R128.reuse, R116, RZ ;  /* 0x00000074800c723c */ /* 0x040ff000000018ff */
[----:B------:R-:W-:Y:S08]  /*3c30*/  HMMA.16816.F32 R8, R128, R118, RZ ;  /* 0x000000768008723c */ /* 0x000ff000000018ff */
[C---:B------:R-:W-:Y:S01]  /*3c40*/  HMMA.16816.F32 R48, R132.reuse, R122, R16 ;  /* 0x0000007a8430723c */ /* 0x040fe20000001810 */
[----:B------:R-:W4:Y:S07]  /*3c50*/  LDSM.16.M88.4 R16, [R189] ;  /* 0x00000000bd10783b */ /* 0x000f2e0000000200 */
[----:B------:R-:W-:Y:S08]  /*3c60*/  HMMA.16816.F32 R52, R132, R68, R32 ;  /* 0x000000448434723c */ /* 0x000ff00000001820 */
[----:B---3--:R-:W-:Y:S01]  /*3c70*/  HMMA.16816.F32 R32, R164, R6, R84 ;  /* 0x00000006a420723c */ /* 0x008fe20000001854 */
[----:B------:R-:W3:Y:S07]  /*3c80*/  LDSM.16.M88.4 R84, [R189+0x1000] ;  /* 0x00100000bd54783b */ /* 0x000eee0000000200 */
[C---:B------:R-:W-:Y:S01]  /*3c90*/  HMMA.16816.F32 R108, R132.reuse, R70, R28 ;  /* 0x00000046846c723c */ /* 0x040fe2000000181c */
[----:B------:R-:W5:Y:S07]  /*3ca0*/  LDSM.16.M88.4 R28, [R190+0x800] ;  /* 0x00080000be1c783b */ /* 0x000f6e0000000200 */
[----:B------:R-:W-:Y:S08]  /*3cb0*/  HMMA.16816.F32 R68, R132, R120, R20 ;  /* 0x000000788444723c */ /* 0x000ff00000001814 */
[----:B------:R-:W-:Y:S01]  /*3cc0*/  HMMA.16816.F32 R20, R164, R4, R88 ;  /* 0x00000004a414723c */ /* 0x000fe20000001858 */
[----:B------:R-:W2:Y:S07]  /*3cd0*/  LDSM.16.M88.4 R88, [R189+0x1800] ;  /* 0x00180000bd58783b */ /* 0x000eae0000000200 */
[C---:B------:R-:W-:Y:S08]  /*3ce0*/  HMMA.16816.F32 R40, R132.reuse, R124, R12 ;  /* 0x0000007c8428723c */ /* 0x040ff0000000180c */
[----:B------:R-:W-:Y:S08]  /*3cf0*/  HMMA.16816.F32 R36, R132, R126, R8 ;  /* 0x0000007e8424723c */ /* 0x000ff00000001808 */
[C---:B-1----:R-:W-:Y:S08]  /*3d00*/  HMMA.16816.F32 R12, R164.reuse, R24, R112 ;  /* 0x00000018a40c723c */ /* 0x042ff00000001870 */
[C---:B------:R-:W-:Y:S08]  /*3d10*/  HMMA.16816.F32 R8, R164.reuse, R26, R104 ;  /* 0x0000001aa408723c */ /* 0x040ff00000001868 */
[C---:B------:R-:W-:Y:S08]  /*3d20*/  HMMA.16816.F32 R4, R164.reuse, R44, R100 ;  /* 0x0000002ca404723c */ /* 0x040ff00000001864 */
[----:B------:R-:W-:Y:S01]  /*3d30*/  HMMA.16816.F32 R24, R164, R46, R96 ;  /* 0x0000002ea418723c */ /* 0x000fe20000001860 */
[----:B------:R-:W1:Y:S07]  /*3d40*/  LDSM.16.M88.4 R44, [R188+0x3800] ;  /* 0x00380000bc2c783b */ /* 0x000e6e0000000200 */
[----:B----4-:R-:W-:Y:S08]  /*3d50*/  HMMA.16816.F32 R20, R168, R16, R20 ;  /* 0x00000010a814723c */ /* 0x010ff00000001814 */
[C---:B------:R-:W-:Y:S01]  /*3d60*/  HMMA.16816.F32 R100, R164.reuse, R56, R40 ;  /* 0x00000038a464723c */ /* 0x040fe20000001828 */
[----:B------:R-:W-:Y:S07]  /*3d70*/  LDSM.16.M88.4 R40, [R189+0x2000] ;  /* 0x00200000bd28783b */ /* 0x000fee0000000200 */
[----:B------:R-:W-:Y:S01]  /*3d80*/  HMMA.16816.F32 R96, R164, R58, R36 ;  /* 0x0000003aa460723c */ /* 0x000fe20000001824 */
[----:B------:R-:W-:Y:S07]  /*3d90*/  LDSM.16.M88.4 R36, [R190+0x3800] ;  /* 0x00380000be24783b */ /* 0x000fee0000000200 */
[----:B---3--:R-:W-:Y:S01]  /*3da0*/  HMMA.16816.F32 R56, R168, R86, R8 ;  /* 0x00000056a838723c */ /* 0x008fe20000001808 */
[----:B------:R-:W3:Y:S07]  /*3db0*/  LDSM.16.M88.4 R8, [R195+0x3800] ;  /* 0x00380000c308783b */ /* 0x000eee0000000200 */
[C---:B-----5:R-:W-:Y:S08]  /*3dc0*/  HMMA.16816.F32 R52, R164.reuse, R28, R52 ;  /* 0x0000001ca434723c */ /* 0x060ff00000001834 */
[----:B------:R-:W-:Y:S08]  /*3dd0*/  HMMA.16816.F32 R60, R164, R30, R108 ;  /* 0x0000001ea43c723c */ /* 0x000ff0000000186c */
[----:B------:R-:W-:Y:S01]  /*3de0*/  HMMA.16816.F32 R28, R168, R18, R32 ;  /* 0x00000012a81c723c */ /* 0x000fe20000001820 */
[----:B------:R-:W4:Y:S04]  /*3df0*/  LDSM.16.M88.4 R16, [R189+0x2800] ;  /* 0x00280000bd10783b */ /* 0x000f280000000200 */
[----:B------:R-:W-:Y:S03]  /*3e00*/  LDSM.16.M88.4 R32, [R189+0x3000] ;  /* 0x00300000bd20783b */ /* 0x000fe60000000200 */
[C---:B------:R-:W-:Y:S08]  /*3e10*/  HMMA.16816.F32 R92, R164.reuse, R76, R92 ;  /* 0x0000004ca45c723c */ /* 0x040ff0000000185c */
[C---:B------:R-:W-:Y:S08]  /*3e20*/  HMMA.16816.F32 R80, R164.reuse, R78, R80 ;  /* 0x0000004ea450723c */ /* 0x040ff00000001850 */
[C---:B------:R-:W-:Y:S08]  /*3e30*/  HMMA.16816.F32 R68, R164.reuse, R72, R68 ;  /* 0x00000048a444723c */ /* 0x040ff00000001844 */
[----:B------:R-:W-:Y:S08]  /*3e40*/  HMMA.16816.F32 R76, R164, R74, R48 ;  /* 0x0000004aa44c723c */ /* 0x000ff00000001830 */
[C---:B--2---:R-:W-:Y:S08]  /*3e50*/  HMMA.16816.F32 R72, R168.reuse, R88, R4 ;  /* 0x00000058a848723c */ /* 0x044ff00000001804 */
[----:B------:R-:W-:Y:S01]  /*3e60*/  HMMA.16816.F32 R88, R168, R90, R24 ;  /* 0x0000005aa858723c */ /* 0x000fe20000001818 */
[----:B------:R-:W2:Y:S07]  /*3e70*/  LDSM.16.M88.4 R24, [R188+0x4000] ;  /* 0x00400000bc18783b */ /* 0x000eae0000000200 */
[----:B-1----:R-:W-:Y:S08]  /*3e80*/  HMMA.16816.F32 R4, R172, R44, R20 ;  /* 0x0000002cac04723c */ /* 0x002ff00000001814 */
[C---:B------:R-:W-:Y:S08]  /*3e90*/  HMMA.16816.F32 R52, R168.reuse, R64, R52 ;  /* 0x00000040a834723c */ /* 0x040ff00000001834 */
[----:B------:R-:W-:Y:S08]  /*3ea0*/  HMMA.16816.F32 R48, R168, R84, R12 ;  /* 0x00000054a830723c */ /* 0x000ff0000000180c */
[----:B------:R-:W-:Y:S01]  /*3eb0*/  HMMA.16816.F32 R12, R172, R46, R28 ;  /* 0x0000002eac0c723c */ /* 0x000fe2000000181c */
[----:B------:R-:W1:Y:S07]  /*3ec0*/  LDSM.16.M88.4 R44, [R195+0x4000] ;  /* 0x00400000c32c783b */ /* 0x000e6e0000000200 */
[----:B---3--:R-:W-:Y:S08]  /*3ed0*/  HMMA.16816.F32 R4, R176, R8, R4 ;  /* 0x00000008b004723c */ /* 0x008ff00000001804 */
[C---:B------:R-:W-:Y:S08]  /*3ee0*/  HMMA.16816.F32 R92, R168.reuse, R40, R92 ;  /* 0x00000028a85c723c */ /* 0x040ff0000000185c */
[C---:B------:R-:W-:Y:S01]  /*3ef0*/  HMMA.16816.F32 R80, R168.reuse, R42, R80 ;  /* 0x0000002aa850723c */ /* 0x040fe20000001850 */
[----:B------:R-:W3:Y:S07]  /*3f00*/  LDSM.16.M88.4 R40, [R188+0x4800] ;  /* 0x00480000bc28783b */ /* 0x000eee0000000200 */
[C---:B----4-:R-:W-:Y:S01]  /*3f10*/  HMMA.16816.F32 R84, R168.reuse, R16, R68 ;  /* 0x00000010a854723c */ /* 0x050fe20000001844 */
[----:B------:R-:W4:Y:S07]  /*3f20*/  LDSM.16.M88.4 R68, [R189+0x3800] ;  /* 0x00380000bd44783b */ /* 0x000f2e0000000200 */
[----:B------:R-:W-:Y:S01]  /*3f30*/  HMMA.16816.F32 R64, R168, R66, R60 ;  /* 0x00000042a840723c */ /* 0x000fe2000000183c */
[----:B------:R-:W-:Y:S07]  /*3f40*/  LDSM.16.M88.4 R60, [R188+0x5000] ;  /* 0x00500000bc3c783b */ /* 0x000fee0000000200 */
[----:B--2---:R-:W-:Y:S01]  /*3f50*/  HMMA.16816.F32 R20, R172, R24, R52 ;  /* 0x00000018ac14723c */ /* 0x004fe20000001834 */
[----:B------:R-:W2:Y:S07]  /*3f60*/  LDSM.16.M88.4 R52, [R190+0x4000] ;  /* 0x00400000be34783b */ /* 0x000eae0000000200 */
[----:B------:R-:W-:Y:S08]  /*3f70*/  HMMA.16816.F32 R12, R176, R10, R12 ;  /* 0x0000000ab00c723c */ /* 0x000ff0000000180c */
[----:B------:R-:W-:Y:S08]  /*3f80*/  HMMA.16816.F32 R8, R180, R36, R4 ;  /* 0x00000024b408723c */ /* 0x000ff00000001804 */
[----:B------:R-:W-:Y:S08]  /*3f90*/  HMMA.16816.F32 R76, R168, R18, R76 ;  /* 0x00000012a84c723c */ /* 0x000ff0000000184c */
[----:B------:R-:W-:Y:S01]  /*3fa0*/  HMMA.16816.F32 R16, R172, R26, R64 ;  /* 0x0000001aac10723c */ /* 0x000fe20000001840 */
[----:B------:R-:W-:Y:S07]  /*3fb0*/  LDSM.16.M88.4 R64, [R188+0x5800] ;  /* 0x00580000bc40783b */ /* 0x000fee0000000200 */
[C---:B------:R-:W-:Y:S08]  /*3fc0*/  HMMA.16816.F32 R100, R168.reuse, R32, R100 ;  /* 0x00000020a864723c */ /* 0x040ff00000001864 */
[----:B------:R-:W-:Y:S01]  /*3fd0*/  HMMA.16816.F32 R96, R168, R34, R96 ;  /* 0x00000022a860723c */ /* 0x000fe20000001860 */
[----:B------:R-:W5:Y:S07]  /*3fe0*/  LDSM.16.M88.4 R32, [R195+0x4800] ;  /* 0x00480000c320783b */ /* 0x000f6e0000000200 */
[----:B-1----:R-:W-:Y:S08]  /*3ff0*/  HMMA.16816.F32 R20, R176, R44, R20 ;  /* 0x0000002cb014723c */ /* 0x002ff00000001814 */
[----:B------:R-:W-:Y:S01]  /*4000*/  HMMA.16816.F32 R4, R180, R38, R12 ;  /* 0x00000026b404723c */ /* 0x000fe2000000180c */
[----:B------:R-:W-:Y:S07]  /*4010*/  LDSM.16.M88.4 R36, [R189+0x4800] ;  /* 0x00480000bd24783b */ /* 0x000fee0000000200 */
[----:B---3--:R-:W-:Y:S01]  /*4020*/  HMMA.16816.F32 R28, R172, R40, R48 ;  /* 0x00000028ac1c723c */ /* 0x008fe20000001830 */
[----:B------:R-:W1:Y:S07]  /*4030*/  LDSM.16.M88.4 R48, [R189+0x4000] ;  /* 0x00400000bd30783b */ /* 0x000e6e0000000200 */
[----:B----4-:R-:W-:Y:S08]  /*4040*/  HMMA.16816.F32 R24, R184, R68, R8 ;  /* 0x00000044b818723c */ /* 0x010ff00000001808 */
[----:B------:R-:W-:Y:S01]  /*4050*/  HMMA.16816.F32 R8, R176, R46, R16 ;  /* 0x0000002eb008723c */ /* 0x000fe20000001810 */
[----:B------:R-:W-:Y:S07]  /*4060*/  LDSM.16.M88.4 R44, [R195+0x5800] ;  /* 0x00580000c32c783b */ /* 0x000fee0000000200 */
[----:B------:R-:W-:Y:S01]  /*4070*/  HMMA.16816.F32 R56, R172, R42, R56 ;  /* 0x0000002aac38723c */ /* 0x000fe20000001838 */
[----:B------:R-:W3:Y:S07]  /*4080*/  LDSM.16.M88.4 R40, [R190+0x4800] ;  /* 0x00480000be28783b */ /* 0x000eee0000000200 */
[----:B--2---:R-:W-:Y:S01]  /*4090*/  HMMA.16816.F32 R16, R180, R52, R20 ;  /* 0x00000034b410723c */ /* 0x004fe20000001814 */
[----:B------:R-:W-:-:S07]  /*40a0*/  FMUL.FTZ R0, R24, c[0x0][0x320] ;  /* 0x0000c80018007a20 */ /* 0x000fce0000410000 */
[----:B------:R-:W-:Y:S01]  /*40b0*/  HMMA.16816.F32 R4, R184, R70, R4 ;  /* 0x00000046b804723c */ /* 0x000fe20000001804 */
[----:B------:R2:W4:Y:S07]  /*40c0*/  MUFU.TANH R105, R0 ;  /* 0x0000000000697308 */ /* 0x00052e0000002400 */
[----:B-----5:R-:W-:Y:S01]  /*40d0*/  HMMA.16816.F32 R12, R176, R32, R28 ;  /* 0x00000020b00c723c */ /* 0x020fe2000000181c */
[----:B------:R-:W5:Y:S01]  /*40e0*/  LDSM.16.M88.4 R28, [R195+0x5000] ;  /* 0x00500000c31c783b */ /* 0x000f620000000200 */
[----:B--2---:R-:W-:-:S06]  /*40f0*/  FMUL.FTZ R0, R25, c[0x0][0x320] ;  /* 0x0000c80019007a20 */ /* 0x004fcc0000410000 */
[----:B------:R-:W-:Y:S01]  /*4100*/  HMMA.16816.F32 R8, R180, R54, R8 ;  /* 0x00000036b408723c */ /* 0x000fe20000001808 */
[----:B------:R-:W-:Y:S01]  /*4110*/  LDSM.16.M88.4 R52, [R188+0x6000] ;  /* 0x00600000bc34783b */ /* 0x000fe20000000200 */
[----:B------:R2:W1:Y:S02]  /*4120*/  MUFU.TANH R104, R0 ;  /* 0x0000000000687308 */ /* 0x0004640000002400 */
[----:B--2---:R-:W-:-:S06]  /*4130*/  FMUL.FTZ R0, R26, c[0x0][0x320] ;  /* 0x0000c8001a007a20 */ /* 0x004fcc0000410000 */
[----:B------:R2:W1:Y:S01]  /*4140*/  MUFU.TANH R107, R0 ;  /* 0x00000000006b7308 */ /* 0x0004620000002400 */
[----:B------:R-:W-:Y:S01]  /*4150*/  HMMA.16816.F32 R68, R172, R62, R88 ;  /* 0x0000003eac44723c */ /* 0x000fe20000001858 */
[----:B--2---:R-:W-:-:S07]  /*4160*/  FMUL.FTZ R0, R27, c[0x0][0x320] ;  /* 0x0000c8001b007a20 */ /* 0x004fce0000410000 */
[----:B-1----:R-:W-:Y:S01]  /*4170*/  HMMA.16816.F32 R24, R184, R48, R16 ;  /* 0x00000030b818723c */ /* 0x002fe20000001810 */
[----:B------:R1:W2:Y:S07]  /*4180*/  MUFU.TANH R106, R0 ;  /* 0x00000000006a7308 */ /* 0x0002ae0000002400 */
[----:B------:R-:W-:Y:S01]  /*4190*/  HMMA.16816.F32 R72, R172, R60, R72 ;  /* 0x0000003cac48723c */ /* 0x000fe20000001848 */
[----:B-1----:R-:W-:-:S04]  /*41a0*/  FMUL.FTZ R0, R4, c[0x0][0x320] ;  /* 0x0000c80004007a20 */ /* 0x002fc80000410000 */
[----:B------:R1:W1:Y:S03]  /*41b0*/  MUFU.TANH R91, R0 ;  /* 0x00000000005b7308 */ /* 0x0002660000002400 */
[----:B------:R-:W-:Y:S01]  /*41c0*/  HMMA.16816.F32 R20, R176, R34, R56 ;  /* 0x00000022b014723c */ /* 0x000fe20000001838 */
[----:B------:R-:W2:Y:S07]  /*41d0*/  LDSM.16.M88.4 R32, [R190+0x5000] ;  /* 0x00500000be20783b */ /* 0x000eae0000000200 */
[----:B---3--:R-:W-:Y:S01]  /*41e0*/  HMMA.16816.F32 R16, R180, R40, R12 ;  /* 0x00000028b410723c */ /* 0x008fe2000000180c */
[----:B-1----:R-:W-:-:S04]  /*41f0*/  FMUL.FTZ R0, R5, c[0x0][0x320] ;  /* 0x0000c80005007a20 */ /* 0x002fc80000410000 */
[----:B------:R1:W3:Y:S03]  /*4200*/  MUFU.TANH R90, R0 ;  /* 0x00000000005a7308 */ /* 0x0002e60000002400 */
[----:B------:R-:W-:Y:S01]  /*4210*/  HMMA.16816.F32 R60, R172, R64, R92 ;  /* 0x00000040ac3c723c */ /* 0x000fe2000000185c */
[----:B-1----:R-:W-:-:S04]  /*4220*/  FMUL.FTZ R0, R6, c[0x0][0x320] ;  /* 0x0000c80006007a20 */ /* 0x002fc80000410000 */
[----:B------:R1:W1:Y:S03]  /*4230*/  MUFU.TANH R93, R0 ;  /* 0x00000000005d7308 */ /* 0x0002660000002400 */
[----:B------:R-:W-:Y:S01]  /*4240*/  HMMA.16816.F32 R64, R172, R66, R80 ;  /* 0x00000042ac40723c */ /* 0x000fe20000001850 */
[----:B-1----:R-:W-:-:S07]  /*4250*/  FMUL.FTZ R0, R7, c[0x0][0x320] ;  /* 0x0000c80007007a20 */ /* 0x002fce0000410000 */
[----:B------:R-:W-:Y:S01]  /*4260*/  HMMA.16816.F32 R4, R184, R50, R8 ;  /* 0x00000032b804723c */ /* 0x000fe20000001808 */
[----:B------:R-:W-:Y:S01]  /*4270*/  LDSM.16.M88.4 R48, [R188+0x6800] ;  /* 0x00680000bc30783b */ /* 0x000fe20000000200 */
[----:B------:R1:W1:Y:S06]  /*4280*/  MUFU.TANH R92, R0 ;  /* 0x00000000005c7308 */ /* 0x00026c0000002400 */
[----:B-----5:R-:W-:Y:S01]  /*4290*/  HMMA.16816.F32 R12, R176, R28, R72 ;  /* 0x0000001cb00c723c */ /* 0x020fe20000001848 */
[----:B-1----:R-:W-:-:S04]  /*42a0*/  FMUL.FTZ R0, R24, c[0x0][0x320] ;  /* 0x0000c80018007a20 */ /* 0x002fc80000410000 */
[----:B------:R1:W1:Y:S03]  /*42b0*/  MUFU.TANH R88, R0 ;  /* 0x0000000000587308 */ /* 0x0002660000002400 */
[----:B------:R-:W-:Y:S01]  /*42c0*/  HMMA.16816.F32 R8, R180, R42, R20 ;  /* 0x0000002ab408723c */ /* 0x000fe20000001814 */
[----:B------:R-:W5:Y:S01]  /*42d0*/  LDSM.16.M88.4 R40, [R189+0x5000] ;  /* 0x00500000bd28783b */ /* 0x000f620000000200 */
[----:B-1----:R-:W-:-:S04]  /*42e0*/  FMUL.FTZ R0, R25, c[0x0][0x320] ;  /* 0x0000c80019007a20 */ /* 0x002fc80000410000 */
[----:B------:R1:W1:Y:S02]  /*42f0*/  MUFU.TANH R82, R0 ;  /* 0x0000000000527308 */ /* 0x0002640000002400 */
[----:B------:R-:W-:Y:S01]  /*4300*/  HMMA.16816.F32 R20, R176, R30, R68 ;  /* 0x0000001eb014723c */ /* 0x000fe20000001844 */
[----:B------:R-:W2:Y:S01]  /*4310*/  LDSM.16.M88.4 R28, [R190+0x5800] ;  /* 0x00580000be1c783b */ /* 0x000ea20000000200 */
[----:B-1----:R-:W-:-:S04]  /*4320*/  FMUL.FTZ R0, R26, c[0x0][0x320] ;  /* 0x0000c8001a007a20 */ /* 0x002fc80000410000 */
[----:B------:R1:W1:Y:S02]  /*4330*/  MUFU.TANH R89, R0 ;  /* 0x0000000000597308 */ /* 0x0002640000002400 */
[----:B-1----:R-:W-:Y:S02]  /*4340*/  FMUL.FTZ R0, R27, c[0x0][0x320] ;  /* 0x0000c8001b007a20 */ /* 0x002fe40000410000 */
[----:B------:R-:W-:Y:S04]  /*4350*/  HMMA.16816.F32 R24, R184, R36, R16 ;  /* 0x00000024b818723c */ /* 0x000fe80000001810 */
[----:B------:R1:W1:Y:S02]  /*4360*/  MUFU.TANH R83, R0 ;  /* 0x0000000000537308 */ /* 0x0002640000002400 */
[----:B-1----:R-:W-:-:S06]  /*4370*/  FMUL.FTZ R0, R4, c[0x0][0x320] ;  /* 0x0000c80004007a20 */ /* 0x002fcc0000410000 */
[----:B------:R1:W1:Y:S01]  /*4380*/  MUFU.TANH R75, R0 ;  /* 0x00000000004b7308 */ /* 0x0002620000002400 */
[----:B--2---:R-:W-:Y:S01]  /*4390*/  HMMA.16816.F32 R16, R180, R32, R12 ;  /* 0x00000020b410723c */ /* 0x004fe2000000180c */
[----:B-1----:R-:W-:-:S06]  /*43a0*/  FMUL.FTZ R0, R5, c[0x0][0x320] ;  /* 0x0000c80005007a20 */ /* 0x002fcc0000410000 */
[----:B------:R1:W2:Y:S02]  /*43b0*/  MUFU.TANH R74, R0 ;  /* 0x00000000004a7308 */ /* 0x0002a40000002400 */
[----:B-1----:R-:W-:-:S06]  /*43c0*/  FMUL.FTZ R0, R6, c[0x0][0x320] ;  /* 0x0000c80006007a20 */ /* 0x002fcc0000410000 */
[----:B------:R1:W1:Y:S01]  /*43d0*/  MUFU.TANH R81, R0 ;  /* 0x0000000000517308 */ /* 0x0002620000002400 */
[----:B------:R-:W-:Y:S01]  /*43e0*/  HMMA.16816.F32 R12, R176, R44, R60 ;  /* 0x0000002cb00c723c */ /* 0x000fe2000000183c */
[----:B-1----:R-:W-:-:S07]  /*43f0*/  FMUL.FTZ R0, R7, c[0x0][0x320] ;  /* 0x0000c80007007a20 */ /* 0x002fce0000410000 */
[----:B------:R-:W-:Y:S01]  /*4400*/  HMMA.16816.F32 R4, R184, R38, R8 ;  /* 0x00000026b804723c */ /* 0x000fe20000001808 */
[----:B------:R-:W-:Y:S01]  /*4410*/  LDSM.16.M88.4 R36, [R189+0x5800] ;  /* 0x00580000bd24783b */ /* 0x000fe20000000200 */
[----:B------:R1:W1:Y:S06]  /*4420*/  MUFU.TANH R80, R0 ;  /* 0x0000000000507308 */ /* 0x00026c0000002400 */
[----:B------:R-:W-:Y:S01]  /*4430*/  HMMA.16816.F32 R8, R180, R34, R20 ;  /* 0x00000022b408723c */ /* 0x000fe20000001814 */
[----:B------:R-:W2:Y:S01]  /*4440*/  LDSM.16.M88.4 R32, [R195+0x6000] ;  /* 0x00600000c320783b */ /* 0x000ea20000000200 */
[----:B-1----:R-:W-:-:S04]  /*4450*/  FMUL.FTZ R0, R24, c[0x0][0x320] ;  /* 0x0000c80018007a20 */ /* 0x002fc80000410000 */
[----:B------:R1:W1:Y:S02]  /*4460*/  MUFU.TANH R71, R0 ;  /* 0x0000000000477308 */ /* 0x0002640000002400 */
[----:B-1----:R-:W-:-:S06]  /*4470*/  FMUL.FTZ R0, R25, c[0x0][0x320] ;  /* 0x0000c80019007a20 */ /* 0x002fcc0000410000 */
[----:B------:R1:W1:Y:S01]  /*4480*/  MUFU.TANH R70, R0 ;  /* 0x0000000000467308 */ /* 0x0002620000002400 */
[----:B------:R-:W-:Y:S01]  /*4490*/  HMMA.16816.F32 R56, R172, R52, R84 ;  /* 0x00000034ac38723c */ /* 0x000fe20000001854 */
[----:B-1----:R-:W-:-:S06]  /*44a0*/  FMUL.FTZ R0, R26, c[0x0][0x320] ;  /* 0x0000c8001a007a20 */ /* 0x002fcc0000410000 */
[----:B------:R1:W1:Y:S01]  /*44b0*/  MUFU.TANH R72, R0 ;  /* 0x0000000000487308 */ /* 0x0002620000002400 */
[----:B------:R-:W-:Y:S01]  /*44c0*/  HMMA.16816.F32 R20, R176, R46, R64 ;  /* 0x0000002eb014723c */ /* 0x000fe20000001840 */
[----:B------:R-:W2:Y:S01]  /*44d0*/  LDSM.16.M88.4 R44, [R190+0x6000] ;  /* 0x00600000be2c783b */ /* 0x000ea20000000200 */
[----:B-1----:R-:W-:-:S06]  /*44e0*/  FMUL.FTZ R0, R27, c[0x0][0x320] ;  /* 0x0000c8001b007a20 */ /* 0x002fcc0000410000 */
[----:B-----5:R-:W-:Y:S01]  /*44f0*/  HMMA.16816.F32 R24, R184, R40, R16 ;  /* 0x00000028b818723c */ /* 0x020fe20000001810 */
[----:B------:R1:W1:Y:S02]  /*4500*/  MUFU.TANH R73, R0 ;  /* 0x0000000000497308 */ /* 0x0002640000002400 */
[----:B-1----:R-:W-:-:S06]  /*4510*/  FMUL.FTZ R0, R4, c[0x0][0x320] ;  /* 0x0000c80004007a20 */ /* 0x002fcc0000410000 */
[----:B------:R1:W1:Y:S01]  /*4520*/  MUFU.TANH R69, R0 ;  /* 0x0000000000457308 */ /* 0x0002620000002400 */
[----:B------:R-:W-:Y:S08]  /*4530*/  HMMA.16816.F32 R52, R172, R54, R76 ;  /* 0x00000036ac34723c */ /* 0x000ff0000000184c */
[----:B------:R-:W-:Y:S01]  /*4540*/  HMMA.16816.F32 R16, R180, R28, R12 ;  /* 0x0000001cb410723c */ /* 0x000fe2000000180c */
[----:B-1----:R-:W-:-:S04]  /*4550*/  FMUL.FTZ R0, R5, c[0x0][0x320] ;  /* 0x0000c80005007a20 */ /* 0x002fc80000410000 */
[----:B------:R1:W1:Y:S02]  /*4560*/  MUFU.TANH R68, R0 ;  /* 0x0000000000447308 */ /* 0x0002640000002400 */
[----:B-1----:R-:W-:-:S06]  /*4570*/  FMUL.FTZ R0, R6, c[0x0][0x320] ;  /* 0x0000c80006007a20 */ /* 0x002fcc0000410000 */
[----:B------:R1:W1:Y:S01]  /*4580*/  MUFU.TANH R65, R0 ;  /* 0x0000000000417308 */ /* 0x0002620000002400 */
[----:B--2---:R-:W-:Y:S01]  /*4590*/  HMMA.16816.F32 R12, R176, R32, R56 ;  /* 0x00000020b00c723c */ /* 0x004fe20000001838 */
[----:B-1----:R-:W-:-:S07]  /*45a0*/  FMUL.FTZ R0, R7, c[0x0][0x320] ;  /* 0x0000c80007007a20 */ /* 0x002fce0000410000 */
[----:B------:R-:W-:Y:S01]  /*45b0*/  HMMA.16816.F32 R4, R184, R42, R8 ;  /* 0x0000002ab804723c */ /* 0x000fe20000001808 */
[----:B------:R-:W1:Y:S01]  /*45c0*/  LDSM.16.M88.4 R40, [R195+0x6800] ;  /* 0x00680000c328783b */ /* 0x000e620000000200 */
[----:B------:R2:W1:Y:S02]  /*45d0*/  MUFU.TANH R64, R0 ;  /* 0x0000000000407308 */ /* 0x0004640000002400 */
[----:B--2---:R-:W-:-:S06]  /*45e0*/  FMUL.FTZ R0, R24, c[0x0][0x320] ;  /* 0x0000c80018007a20 */ /* 0x004fcc0000410000 */
[----:B------:R2:W1:Y:S01]  /*45f0*/  MUFU.TANH R60, R0 ;  /* 0x00000000003c7308 */ /* 0x0004620000002400 */
[----:B------:R-:W-:Y:S01]  /*4600*/  HMMA.16816.F32 R8, R180, R30, R20 ;  /* 0x0000001eb408723c */ /* 0x000fe20000001814 */
[----:B--2---:R-:W-:-:S06]  /*4610*/  FMUL.FTZ R0, R25, c[0x0][0x320] ;  /* 0x0000c80019007a20 */ /* 0x004fcc0000410000 */
[----:B------:R2:W1:Y:S01]  /*4620*/  MUFU.TANH R58, R0 ;  /* 0x00000000003a7308 */ /* 0x0004620000002400 */
[----:B------:R-:W-:Y:S01]  /*4630*/  HMMA.16816.F32 R28, R176, R34, R52 ;  /* 0x00000022b01c723c */ /* 0x000fe20000001834 */
[----:B------:R-:W5:Y:S04]  /*4640*/  LDSM.16.M88.4 R52, [R189+0x6000] ;  /* 0x00600000bd34783b */ /* 0x000f680000000200 */
[----:B------:R-:W1:Y:S01]  /*4650*/  LDSM.16.M88.4 R32, [R190+0x6800] ;  /* 0x00680000be20783b */ /* 0x000e620000000200 */
[----:B--2---:R-:W-:-:S04]  /*4660*/  FMUL.FTZ R0, R26, c[0x0][0x320] ;  /* 0x0000c8001a007a20 */ /* 0x004fc80000410000 */
[----:B------:R2:W1:Y:S02]  /*4670*/  MUFU.TANH R63, R0 ;  /* 0x00000000003f7308 */ /* 0x0004640000002400 */
[----:B--2---:R-:W-:Y:S02]  /*4680*/  FMUL.FTZ R0, R27, c[0x0][0x320] ;  /* 0x0000c8001b007a20 */ /* 0x004fe40000410000 */
[----:B------:R-:W-:Y:S04]  /*4690*/  HMMA.16816.F32 R24, R184, R36, R16 ;  /* 0x00000024b818723c */ /* 0x000fe80000001810 */
[----:B------:R2:W1:Y:S04]  /*46a0*/  MUFU.TANH R62, R0 ;  /* 0x00000000003e7308 */ /* 0x0004680000002400 */
[----:B------:R-:W-:Y:S01]  /*46b0*/  HMMA.16816.F32 R16, R172, R48, R100 ;  /* 0x00000030ac10723c */ /* 0x000fe20000001864 */
[----:B--2---:R-:W-:-:S04]  /*46c0*/  FMUL.FTZ R0, R4, c[0x0][0x320] ;  /* 0x0000c80004007a20 */ /* 0x004fc80000410000 */
[----:B------:R2:W1:Y:S03]  /*46d0*/  MUFU.TANH R57, R0 ;  /* 0x0000000000397308 */ /* 0x0004660000002400 */
[----:B------:R-:W-:Y:S01]  /*46e0*/  HMMA.16816.F32 R20, R180, R44, R12 ;  /* 0x0000002cb414723c */ /* 0x000fe2000000180c */
[----:B--2---:R-:W-:-:S04]  /*46f0*/  FMUL.FTZ R0, R5, c[0x0][0x320] ;  /* 0x0000c80005007a20 */ /* 0x004fc80000410000 */
[----:B------:R2:W1:Y:S03]  /*4700*/  MUFU.TANH R56, R0 ;  /* 0x0000000000387308 */ /* 0x0004660000002400 */
[----:B------:R-:W-:Y:S01]  /*4710*/  HMMA.16816.F32 R8, R184, R38, R8 ;  /* 0x00000026b808723c */ /* 0x000fe20000001808 */
[----:B--2---:R-:W-:-:S04]  /*4720*/  FMUL.FTZ R0, R6, c[0x0][0x320] ;  /* 0x0000c80006007a20 */ /* 0x004fc80000410000 */
[----:B------:R2:W2:Y:S03]  /*4730*/  MUFU.TANH R61, R0 ;  /* 0x00000000003d7308 */ /* 0x0004a60000002400 */
[----:B-1----:R-:W-:Y:S01]  /*4740*/  HMMA.16816.F32 R12, R176, R40, R16 ;  /* 0x00000028b00c723c */ /* 0x002fe20000001810 */
[----:B--2---:R-:W-:-:S04]  /*4750*/  FMUL.FTZ R0, R7, c[0x0][0x320] ;  /* 0x0000c80007007a20 */ /* 0x004fc80000410000 */
[----:B------:R1:W2:Y:S03]  /*4760*/  MUFU.TANH R59, R0 ;  /* 0x00000000003b7308 */ /* 0x0002a60000002400 */
[----:B------:R-:W-:Y:S01]  /*4770*/  HMMA.16816.F32 R4, R172, R50, R96 ;  /* 0x00000032ac04723c */ /* 0x000fe20000001860 */
[----:B-1----:R-:W-:-:S04]  /*4780*/  FMUL.FTZ R0, R24, c[0x0][0x320] ;  /* 0x0000c80018007a20 */ /* 0x002fc80000410000 */
[----:B------:R1:W1:Y:S03]  /*4790*/  MUFU.TANH R37, R0 ;  /* 0x0000000000257308 */ /* 0x0002660000002400 */
[----:B------:R-:W-:Y:S01]  /*47a0*/  HMMA.16816.F32 R16, R180, R46, R28 ;  /* 0x0000002eb410723c */ /* 0x000fe2000000181c */
[----:B-1----:R-:W-:-:S04]  /*47b0*/  FMUL.FTZ R0, R25, c[0x0][0x320] ;  /* 0x0000c80019007a20 */ /* 0x002fc80000410000 */
[----:B------:R1:W1:Y:S03]  /*47c0*/  MUFU.TANH R36, R0 ;  /* 0x0000000000247308 */ /* 0x0002660000002400 */
[----:B-----5:R-:W-:Y:S01]  /*47d0*/  HMMA.16816.F32 R20, R184, R52, R20 ;  /* 0x00000034b814723c */ /* 0x020fe20000001814 */
[----:B-1----:R-:W-:-:S04]  /*47e0*/  FMUL.FTZ R0, R26, c[0x0][0x320] ;  /* 0x0000c8001a007a20 */ /* 0x002fc80000410000 */
[----:B------:R1:W1:Y:S03]  /*47f0*/  MUFU.TANH R51, R0 ;  /* 0x0000000000337308 */ /* 0x0002660000002400 */
[----:B------:R-:W-:Y:S01]  /*4800*/  HMMA.16816.F32 R4, R176, R42, R4 ;  /* 0x0000002ab004723c */ /* 0x000fe20000001804 */
[----:B-1----:R-:W-:Y:S02]  /*4810*/  FMUL.FTZ R0, R27, c[0x0][0x320] ;  /* 0x0000c8001b007a20 */ /* 0x002fe40000410000 */
[----:B------:R-:W1:Y:S05]  /*4820*/  LDSM.16.M88.4 R24, [R189+0x6800] ;  /* 0x00680000bd18783b */ /* 0x000e6a0000000200 */
[----:B------:R-:W-:Y:S01]  /*4830*/  HMMA.16816.F32 R12, R180, R32, R12 ;  /* 0x00000020b40c723c */ /* 0x000fe2000000180c */
[----:B------:R5:W1:Y:S01]  /*4840*/  MUFU.TANH R50, R0 ;  /* 0x0000000000327308 */ /* 0x000a620000002400 */
[----:B------:R-:W-:Y:S01]  /*4850*/  ISETP.GT.AND P0, PT, R138, R2, PT ;  /* 0x000000028a00720c */ /* 0x000fe20003f04270 */
[----:B------:R-:W-:-:S04]  /*4860*/  DEPBAR.LE SB0, 0x0 ;  /* 0x000080000000791a */ /* 0x000fc80000000000 */
[----:B-----5:R-:W-:-:S04]  /*4870*/  FMUL.FTZ R0, R8, c[0x0][0x320] ;  /* 0x0000c80008007a20 */ /* 0x020fc80000410000 */
[----:B------:R5:W1:Y:S01]  /*4880*/  MUFU.TANH R31, R0 ;  /* 0x00000000001f7308 */ /* 0x000a620000002400 */
[----:B------:R-:W-:Y:S01]  /*4890*/  HMMA.16816.F32 R16, R184, R54, R16 ;  /* 0x00000036b810723c */ /* 0x000fe20000001810 */
[----:B-----5:R-:W-:-:S06]  /*48a0*/  FMUL.FTZ R0, R9, c[0x0][0x320] ;  /* 0x0000c80009007a20 */ /* 0x020fcc0000410000 */
[----:B------:R5:W1:Y:S02]  /*48b0*/  MUFU.TANH R30, R0 ;  /* 0x00000000001e7308 */ /* 0x000a640000002400 */
[----:B-----5:R-:W-:-:S06]  /*48c0*/  FMUL.FTZ R0, R10, c[0x0][0x320] ;  /* 0x0000c8000a007a20 */ /* 0x020fcc0000410000 */
[----:B------:R5:W1:Y:S02]  /*48d0*/  MUFU.TANH R39, R0 ;  /* 0x0000000000277308 */ /* 0x000a640000002400 */
[----:B-----5:R-:W-:-:S06]  /*48e0*/  FMUL.FTZ R0, R11, c[0x0][0x320] ;  /* 0x0000c8000b007a20 */ /* 0x020fcc0000410000 */
[----:B------:R5:W1:Y:S01]  /*48f0*/  MUFU.TANH R38, R0 ;  /* 0x0000000000267308 */ /* 0x000a620000002400 */
[----:B------:R-:W-:Y:S01]  /*4900*/  HMMA.16816.F32 R4, R180, R34, R4 ;  /* 0x00000022b404723c */ /* 0x000fe20000001804 */
[----:B-----5:R-:W-:-:S06]  /*4910*/  FMUL.FTZ R0, R20, c[0x0][0x320] ;  /* 0x0000c80014007a20 */ /* 0x020fcc0000410000 */
[----:B------:R5:W2:Y:S01]  /*4920*/  MUFU.TANH R29, R0 ;  /* 0x00000000001d7308 */ /* 0x000aa20000002400 */
[----:B-1----:R-:W-:Y:S01]  /*4930*/  HMMA.16816.F32 R8, R184, R24, R12 ;  /* 0x00000018b808723c */ /* 0x002fe2000000180c */
[----:B-----5:R-:W-:-:S06]  /*4940*/  FMUL.FTZ R0, R21, c[0x0][0x320] ;  /* 0x0000c80015007a20 */ /* 0x020fcc0000410000 */
        /* <DEDUP_REMOVED lines=28> */
[----:B------:R-:W-:Y:S01]  /*4b10*/  BSSY B1, `(.L_x_1328) ;  /* 0x000007c000017945 */ /* 0x000fe20003800000 */
[----:B-1----:R-:W-:-:S06]  /*4b20*/  FMUL.FTZ R0, R7, c[0x0][0x320] ;  /* 0x0000c80007007a20 */ /* 0x002fcc0000410000 */
[----:B------:R1:W1:Y:S01]  /*4b30*/  MUFU.TANH R23, R0 ;  /* 0x0000000000177308 */ /* 0x0002620000002400 */
[C---:B------:R-:W-:Y:S02]  /*4b40*/  IADD3 R203, R195.reuse, 0x3800, RZ ;  /* 0x00003800c3cb7810 */ /* 0x040fe40007ffe0ff */
[C---:B------:R-:W-:Y:S02]  /*4b50*/  IADD3 R202, R195.reuse, 0x6800, RZ ;  /* 0x00006800c3ca7810 */ /* 0x040fe40007ffe0ff */
[C---:B------:R-:W-:Y:S02]  /*4b60*/  IADD3 R201, R195.reuse, 0x6000, RZ ;  /* 0x00006000c3c97810 */ /* 0x040fe40007ffe0ff */
[C---:B------:R-:W-:Y:S02]  /*4b70*/  IADD3 R200, R195.reuse, 0x5800, RZ ;  /* 0x00005800c3c87810 */ /* 0x040fe40007ffe0ff */
[C---:B------:R-:W-:Y:S02]  /*4b80*/  IADD3 R199, R195.reuse, 0x5000, RZ ;  /* 0x00005000c3c77810 */ /* 0x040fe40007ffe0ff */
[----:B------:R-:W-:-:S02]  /*4b90*/  IADD3 R198, R195, 0x4800, RZ ;  /* 0x00004800c3c67810 */ /* 0x000fc40007ffe0ff */
[----:B------:R-:W-:Y:S01]  /*4ba0*/  IADD3 R197, R195, 0x4000, RZ ;  /* 0x00004000c3c57810 */ /* 0x000fe20007ffe0ff */
[----:B------:R-:W-:Y:S06]  /*4bb0*/  BAR.SYNC.DEFER_BLOCKING 0x0 ;  /* 0x0000000000007b1d */ /* 0x000fec0000010000 */
[----:B------:R-:W-:Y:S05]  /*4bc0*/  @!P0 BRA `(.L_x_1329) ;  /* 0x0000070000008947 */ /* 0x000fea0003800000 */
[----:B-1234-:R-:W2:Y:S04]  /*4bd0*/  LDL R3, [R1+0xc] ;  /* 0x00000c0001037983 */ /* 0x01eea80000100800 */
[----:B------:R-:W2:Y:S04]  /*4be0*/  LDL R2, [R1+0x4] ;  /* 0x0000040001027983 */ /* 0x000ea80000100800 */
[----:B------:R-:W3:Y:S04]  /*4bf0*/  LDL.64 R140, [R1+0x20] ;  /* 0x00002000018c7983 */ /* 0x000ee80000100a00 */
[----:B------:R-:W4:Y:S01]  /*4c00*/  LDL R139, [R1+0x30] ;  /* 0x00003000018b7983 */ /* 0x000f220000100800 */
[----:B------:R-:W-:-:S03]  /*4c10*/  IMAD.MOV.U32 R219, RZ, RZ, RZ ;  /* 0x000000ffffdb7224 */ /* 0x000fc600078e00ff */
[----:B------:R-:W5:Y:S04]  /*4c20*/  LDL.64 R16, [R1+0x18] ;  /* 0x0000180001107983 */ /* 0x000f680000100a00 */
[----:B------:R-:W3:Y:S01]  /*4c30*/  LDL R6, [R1+0x10] ;  /* 0x0000100001067983 */ /* 0x000ee20000100800 */
[----:B--2---:R-:W-:-:S04]  /*4c40*/  IADD3 R2, R2, R137, R3 ;  /* 0x0000008902027210 */ /* 0x004fc80007ffe003 */
[----:B------:R-:W-:-:S05]  /*4c50*/  IADD3 R2, R2, -0x70, RZ ;  /* 0xffffff9002027810 */ /* 0x000fca0007ffe0ff */
[----:B------:R-:W-:-:S04]  /*4c60*/  @P2 IMAD.HI.U32 R3, R2, c[0x0][0x2bc], RZ ;  /* 0x0000af0002032a27 */ /* 0x000fc800078e00ff */
[----:B------:R-:W-:Y:S01]  /*4c70*/  IMAD.MOV.U32 R0, RZ, RZ, R2 ;  /* 0x000000ffff007224 */ /* 0x000fe200078e0002 */
[----:B------:R-:W-:-:S04]  /*4c80*/  @P2 SHF.R.U32.HI R0, RZ, c[0x0][0x2c0], R3 ;  /* 0x0000b000ff002a19 */ /* 0x000fc80000011603 */
[----:B---3--:R-:W-:-:S04]  /*4c90*/  @!P1 IADD3 R3, P0, R0, R140, RZ ;  /* 0x0000008c00039210 */ /* 0x008fc80007f1e0ff */
[----:B----4-:R-:W-:Y:S02]  /*4ca0*/  @!P1 LEA.HI.X.SX32 R5, R0, R139, 0x1, P0 ;  /* 0x0000008b00059211 */ /* 0x010fe400000f0eff */
        /* <DEDUP_REMOVED lines=13> */
[----:B-----5:R-:W-:-:S03]  /*4d80*/  IADD3 R0, P4, R16, R2, RZ ;  /* 0x0000000210007210 */ /* 0x020fc60007f9e0ff */
[----:B------:R-:W-:Y:S01]  /*4d90*/  IMAD R2, R219, c[0x0][0x1f4], R4 ;  /* 0x00007d00db027a24 */ /* 0x000fe200078e0204 */
[----:B------:R-:W-:-:S04]  /*4da0*/  LEA R4, P0, R0, c[0x0][0x1c8], 0x1 ;  /* 0x0000720000047a11 */ /* 0x000fc800078008ff */
[----:B------:R-:W-:-:S04]  /*4db0*/  IADD3.X R2, R6, R3, R2, P4, !PT ;  /* 0x0000000306027210 */ /* 0x000fc800027fe402 */
[----:B------:R-:W-:Y:S01]  /*4dc0*/  LEA.HI.X R0, R0, c[0x0][0x1cc], R2, 0x1, P0 ;  /* 0x0000730000007a11 */ /* 0x000fe200000f0c02 */
[----:B------:R-:W-:Y:S05]  /*4dd0*/  BRA.DIV ~URZ, `(.L_x_1330) ;  /* 0x0000fa227f007947 */ /* 0x000fea000b800000 */
[----:B------:R1:W2:Y:S02]  /*4de0*/  SHFL.IDX PT, R5, R0, RZ, 0x181f ;  /* 0x00181fff00057589 */ /* 0x0002a400000e0000 */
.L_x_1445:
[----:B------:R-:W-:Y:S05]  /*4df0*/  BRA.DIV ~URZ, `(.L_x_1331) ;  /* 0x0000fa727f007947 */ /* 0x000fea000b800000 */
[----:B------:R3:W4:Y:S02]  /*4e00*/  SHFL.IDX PT, R2, R4, RZ, 0x181f ;  /* 0x00181fff04027589 */ /* 0x00072400000e0000 */
.L_x_1446:
[----:B------:R-:W-:Y:S01]  /*4e10*/  ISETP.GE.AND P0, PT, R222, 0x1, PT ;  /* 0x00000001de00780c */ /* 0x000fe20003f06270 */
[----:B------:R-:W-:-:S12]  /*4e20*/  BSSY B0, `(.L_x_1332) ;  /* 0x000000f000007945 */ /* 0x000fd80003800000 */
[----:B------:R-:W-:Y:S05]  /*4e30*/  @!P0 BRA `(.L_x_1333) ;  /* 0x000000d000008947 */ /* 0x000fea0003800000 */
[C---:B------:R-:W-:Y:S01]  /*4e40*/  IMAD.SHL.U32 R6, R238.reuse, 0x2, RZ ;  /* 0x00000002ee067824 */ /* 0x040fe200078e00ff */
[----:B------:R-:W-:Y:S01]  /*4e50*/  ISETP.GE.AND P4, PT, R238, c[0x0][0x1d4], PT ;  /* 0x00007500ee007a0c */ /* 0x000fe20003f86270 */
[C---:B------:R-:W-:Y:S01]  /*4e60*/  IMAD.SHL.U32 R3, R248.reuse, 0x2, RZ ;  /* 0x00000002f8037824 */ /* 0x040fe200078e00ff */
[----:B------:R-:W-:Y:S02]  /*4e70*/  ISETP.GE.AND P0, PT, R248, c[0x0][0x1d4], PT ;  /* 0x00007500f8007a0c */ /* 0x000fe40003f06270 */
[C---:B----4-:R-:W-:Y:S02]  /*4e80*/  IADD3 R6, P6, R2.reuse, R6, RZ ;  /* 0x0000000602067210 */ /* 0x050fe40007fde0ff */
        /* <DEDUP_REMOVED lines=8> */
.L_x_1333:
[----:B------:R-:W-:Y:S05]  /*4f10*/  BSYNC B0 ;  /* 0x0000000000007941 */ /* 0x000fea0003800000 */
.L_x_1332:
[----:B------:R-:W-:Y:S05]  /*4f20*/  BRA.DIV ~URZ, `(.L_x_1334) ;  /* 0x0000f9b27f007947 */ /* 0x000fea000b800000 */
[----:B--2---:R2:W1:Y:S04]  /*4f30*/  SHFL.IDX PT, R5, R0, 0x1, 0x181f ;  /* 0x00381f0000057f89 */ /* 0x00446800000e0000 */
[----:B----4-:R2:W4:Y:S02]  /*4f40*/  SHFL.IDX PT, R2, R4, 0x1, 0x181f ;  /* 0x00381f0004027f89 */ /* 0x01052400000e0000 */
.L_x_1447:
        /* <DEDUP_REMOVED lines=9> */
[C---:B-1----:R-:W-:Y:S02]  /*4fe0*/  IMAD.X R7, R5.reuse, 0x1, R220, P6 ;  /* 0x0000000105077824 */ /* 0x042fe400030e06dc */
[----:B------:R-:W-:-:S03]  /*4ff0*/  IMAD.X R3, R5, 0x1, R221, P5 ;  /* 0x0000000105037824 */ /* 0x000fc600028e06dd */
[----:B------:R-:W-:Y:S01]  /*5000*/  @!PT LDS RZ, [RZ] ;  /* 0x00000000fffff984 */ /* 0x000fe20000000800 */
[----:B------:R-:W-:Y:S01]  /*5010*/  @!PT LDS RZ, [RZ] ;  /* 0x00000000fffff984 */ /* 0x000fe20000000800 */
[----:B------:R-:W-:Y:S01]  /*5020*/  @!PT LDS RZ, [RZ] ;  /* 0x00000000fffff984 */ /* 0x000fe20000000800 */
[----:B------:R1:W-:Y:S04]  /*5030*/  LDGSTS.E.BYPASS.LTC128B.128 [R215+0x9100], [R6.64], !P4 ;  /* 0x0910000006d77fae */ /* 0x0003e8000e101d46 */
[----:B------:R1:W-:Y:S02]  /*5040*/  LDGSTS.E.BYPASS.LTC128B.128 [R215+0xc900], [R2.64], !P0 ;  /* 0x0c90000002d77fae */ /* 0x0003e4000c101d46 */
.L_x_1336:
[----:B------:R-:W-:Y:S05]  /*5050*/  BSYNC B0 ;  /* 0x0000000000007941 */ /* 0x000fea0003800000 */
.L_x_1335:
[----:B------:R-:W-:Y:S05]  /*5060*/  BRA.DIV ~URZ, `(.L_x_1337) ;  /* 0x0000f9427f007947 */ /* 0x000fea000b800000 */
[----:B-1----:R1:W2:Y:S02]  /*5070*/  SHFL.IDX PT, R5, R0, 0x2, 0x181f ;  /* 0x00581f0000057f89 */ /* 0x0022a400000e0000 */
.L_x_1448:
[----:B------:R-:W-:Y:S05]  /*5080*/  BRA.DIV ~URZ, `(.L_x_1338) ;  /* 0x0000f9927f007947 */ /* 0x000fea000b800000 */
[----:B----4-:R4:W1:Y:S02]  /*5090*/  SHFL.IDX PT, R2, R4, 0x2, 0x181f ;  /* 0x00581f0004027f89 */ /* 0x01086400000e0000 */
.L_x_1449:
[----:B------:R-:W-:Y:S01]  /*50a0*/  ISETP.GE.AND P0, PT, R222, 0x41, PT ;  /* 0x00000041de00780c */ /* 0x000fe20003f06270 */
[----:B------:R-:W-:-:S12]  /*50b0*/  BSSY B0, `(.L_x_1339) ;  /* 0x000000f000007945 */ /* 0x000fd80003800000 */
[----:B------:R-:W-:Y:S05]  /*50c0*/  @!P0 BRA `(.L_x_1340) ;  /* 0x000000d000008947 */ /* 0x000fea0003800000 */
[C---:B------:R-:W-:Y:S01]  /*50d0*/  IMAD.SHL.U32 R6, R238.reuse, 0x2, RZ ;  /* 0x00000002ee067824 */ /* 0x040fe200078e00ff */
[----:B------:R-:W-:Y:S01]  /*50e0*/  ISETP.GE.AND P4, PT, R238, c[0x0][0x1d4], PT ;  /* 0x00007500ee007a0c */ /* 0x000fe20003f86270 */
[C---:B------:R-:W-:Y:S01]  /*50f0*/  IMAD.SHL.U32 R3, R248.reuse, 0x2, RZ ;  /* 0x00000002f8037824 */ /* 0x040fe200078e00ff */
[----:B------:R-:W-:Y:S02]  /*5100*/  ISETP.GE.AND P0, PT, R248, c[0x0][0x1d4], PT ;  /* 0x00007500f8007a0c */ /* 0x000fe40003f06270 */
[C---:B-1----:R-:W-:Y:S02]  /*5110*/  IADD3 R6, P6, R2.reuse, R6, RZ ;  /* 0x0000000602067210 */ /* 0x042fe40007fde0ff */
        /* <DEDUP_REMOVED lines=8> */
.L_x_1340:
[----:B------:R-:W-:Y:S05]  /*51a0*/  BSYNC B0 ;  /* 0x0000000000007941 */ /* 0x000fea0003800000 */
.L_x_1339:
[----:B------:R-:W-:Y:S05]  /*51b0*/  BRA.DIV ~URZ, `(.L_x_1341) ;  /* 0x0000f8d27f007947 */ /* 0x000fea000b800000 */
[----:B-1----:R1:W3:Y:S04]  /*51c0*/  SHFL.IDX PT, R6, R0, 0x3, 0x181f ;  /* 0x00781f0000067f89 */ /* 0x0022e800000e0000 */
[----:B--2---:R1:W2:Y:S02]  /*51d0*/  SHFL.IDX PT, R0, R4, 0x3, 0x181f ;  /* 0x00781f0004007f89 */ /* 0x0042a400000e0000 */
.L_x_1450:
[----:B------:R-:W-:-:S13]  /*51e0*/  ISETP.GE.AND P0, PT, R222, 0x61, PT ;  /* 0x00000061de00780c */ /* 0x000fda0003f06270 */
[----:B------:R-:W-:Y:S05]  /*51f0*/  @!P0 BRA `(.L_x_1329) ;  /* 0x000000d000008947 */ /* 0x000fea0003800000 */
[C---:B------:R-:W-:Y:S01]  /*5200*/  IMAD.SHL.U32 R3, R238.reuse, 0x2, RZ ;  /* 0x00000002ee037824 */ /* 0x040fe200078e00ff */
[----:B------:R-:W-:Y:S01]  /*5210*/  ISETP.GE.AND P4, PT, R238, c[0x0][0x1d4], PT ;  /* 0x00007500ee007a0c */ /* 0x000fe20003f86270 */
[C---:B------:R-:W-:Y:S01]  /*5220*/  IMAD.SHL.U32 R2, R248.reuse, 0x2, RZ ;  /* 0x00000002f8027824 */ /* 0x040fe200078e00ff */
[----:B------:R-:W-:Y:S02]  /*5230*/  ISETP.GE.AND P0, PT, R248, c[0x0][0x1d4], PT ;  /* 0x00007500f8007a0c */ /* 0x000fe40003f06270 */
[C---:B-1234-:R-:W-:Y:S02]  /*5240*/  IADD3 R4, P6, R0.reuse, R3, RZ ;  /* 0x0000000300047210 */ /* 0x05efe40007fde0ff */
[----:B------:R-:W-:-:S03]  /*5250*/  IADD3 R2, P5, R0, R2, RZ ;  /* 0x0000000200027210 */ /* 0x000fc60007fbe0ff */
[C---:B------:R-:W-:Y:S02]  /*5260*/  IMAD.X R5, R6.reuse, 0x1, R220, P6 ;  /* 0x0000000106057824 */ /* 0x040fe400030e06dc */
[----:B------:R-:W-:-:S03]  /*5270*/  IMAD.X R3, R6, 0x1, R221, P5 ;  /* 0x0000000106037824 */ /* 0x000fc600028e06dd */
[----:B------:R-:W-:Y:S01]  /*5280*/  @!PT LDS RZ, [RZ] ;  /* 0x00000000fffff984 */ /* 0x000fe20000000800 */
[----:B------:R-:W-:Y:S01]  /*5290*/  @!PT LDS RZ, [RZ] ;  /* 0x00000000fffff984 */ /* 0x000fe20000000800 */
[----:B------:R-:W-:Y:S01]  /*52a0*/  @!PT LDS RZ, [RZ] ;  /* 0x00000000fffff984 */ /* 0x000fe20000000800 */
[----:B------:R1:W-:Y:S04]  /*52b0*/  LDGSTS.E.BYPASS.LTC128B.128 [R215+0xb100], [R4.64], !P4 ;  /* 0x0b10000004d77fae */ /* 0x0003e8000e101d46 */
[----:B------:R1:W-:Y:S02]  /*52c0*/  LDGSTS.E.BYPASS.LTC128B.128 [R215+0xe900], [R2.64], !P0 ;  /* 0x0e90000002d77fae */ /* 0x0003e4000c101d46 */
.L_x_1329:
[----:B-1234-:R-:W-:Y:S05]  /*52d0*/  BSYNC B1 ;  /* 0x0000000000017941 */ /* 0x01efea0003800000 */
.L_x_1328:
[----:B------:R-:W2:Y:S04]  /*52e0*/  LDL R2, [R1+0x40] ;  /* 0x0000400001027983 */ /* 0x000ea80000100800 */
[----:B------:R-:W2:Y:S04]  /*52f0*/  LDL R0, [R1+0x58] ;  /* 0x0000580001007983 */ /* 0x000ea80000100800 */
[----:B------:R-:W3:Y:S04]  /*5300*/  LDL R5, [R1+0x44] ;  /* 0x0000440001057983 */ /* 0x000ee80000100800 */
[----:B------:R-:W4:Y:S04]  /*5310*/  LDL R3, [R1+0x38] ;  /* 0x0000380001037983 */ /* 0x000f280000100800 */
[----:B------:R-:W0:Y:S01]  /*5320*/  LDGDEPBAR ;  /* 0x00000000000079af */ /* 0x000e220000000000 */
[----:B--2---:R-:W-:-:S04]  /*5330*/  IMAD.IADD R0, R0, 0x1, R2 ;  /* 0x0000000100007824 */ /* 0x004fc800078e0202 */
[----:B------:R-:W-:Y:S01]  /*5340*/  @P3 IMAD.HI.U32 R2, R0, c[0x0][0x2c8], RZ ;  /* 0x0000b20000023a27 */ /* 0x000fe200078e00ff */
[----:B---3--:R-:W-:-:S03]  /*5350*/  IADD3 R6, -R5, R136, RZ ;  /* 0x0000008805067210 */ /* 0x008fc60007ffe1ff */
[----:B------:R-:W-:Y:S01]  /*5360*/  IMAD.MOV.U32 R4, RZ, RZ, R0 ;  /* 0x000000ffff047224 */ /* 0x000fe200078e0000 */
[----:B------:R-:W-:Y:S02]  /*5370*/  IADD3 R0, -R5, 0x1, R136 ;  /* 0x0000000105007810 */ /* 0x000fe40007ffe188 */
[----:B------:R-:W-:Y:S02]  /*5380*/  @P3 SHF.R.U32.HI R4, RZ, c[0x0][0x2cc], R2 ;  /* 0x0000b300ff043a19 */ /* 0x000fe40000011602 */
[----:B----4-:R-:W-:Y:S01]  /*5390*/  IADD3 R5, R0, -R3, RZ ;  /* 0x8000000300057210 */ /* 0x010fe20007ffe0ff */
[----:B------:R-:W-:Y:S05]  /*53a0*/  BRA.DIV ~URZ, `(.L_x_1342) ;  /* 0x0000f7b27f007947 */ /* 0x000fea000b800000 */
[----:B------:R1:W2:Y:S02]  /*53b0*/  SHFL.IDX PT, R0, R4, RZ, 0x1c1f ;  /* 0x001c1fff04007589 */ /* 0x0002a400000e0000 */
.L_x_1451:
        /* <DEDUP_REMOVED lines=169> */
[----:B------:R-:W-:Y:S02]  /*5e50*/  FSEL R142, R23, -INF , P4 ;  /* 0xff800000178e7808 */ /* 0x000fe40002000000 */
[----:B------:R-:W-:Y:S02]  /*5e60*/  FMNMX.FTZ R2, R143, R3, !PT ;  /* 0x000000038f027209 */ /* 0x000fe40007810000 */
[----:B------:R-:W2:Y:S02]  /*5e70*/  SHFL.BFLY PT, R3, R0, 0x2, 0x1f ;  /* 0x0c401f0000037f89 */ /* 0x000ea400000e0000 */
[----:B------:R-:W-:-:S05]  /*5e80*/  FMNMX.FTZ R2, R142, R2, !PT ;  /* 0x000000028e027209 */ /* 0x000fca0007810000 */
[----:B-1----:R-:W1:Y:S01]  /*5e90*/  SHFL.BFLY PT, R4, R2, 0x2, 0x1f ;  /* 0x0c401f0002047f89 */ /* 0x002e6200000e0000 */
[----:B--2---:R-:W-:-:S05]  /*5ea0*/  FMNMX.FTZ R0, R3, R0, !PT ;  /* 0x0000000003007209 */ /* 0x004fca0007810000 */
[----:B------:R-:W2:Y:S01]  /*5eb0*/  SHFL.BFLY PT, R3, R0, 0x1, 0x1f ;  /* 0x0c201f0000037f89 */ /* 0x000ea200000e0000 */
[----:B-1----:R-:W-:-:S05]  /*5ec0*/  FMNMX.FTZ R4, R2, R4, !PT ;  /* 0x0000000402047209 */ /* 0x002fca0007810000 */
[----:B------:R1:W3:Y:S01]  /*5ed0*/  SHFL.BFLY PT, R5, R4, 0x1, 0x1f ;  /* 0x0c201f0004057f89 */ /* 0x0002e200000e0000 */
[----:B--2---:R-:W-:-:S05]  /*5ee0*/  FMNMX.FTZ R69, R0, R3, !PT ;  /* 0x0000000300457209 */ /* 0x004fca0007810000 */
.L_x_1452:
[C---:B------:R-:W-:Y:S01]  /*5ef0*/  FMUL.FTZ R2, R69.reuse, c[0x0][0x2d0] ;  /* 0x0000b40045027a20 */ /* 0x040fe20000410000 */
[----:B------:R-:W-:Y:S01]  /*5f00*/  FSETP.NEU.FTZ.AND P0, PT, R69, -INF , PT ;  /* 0xff8000004500780b */ /* 0x000fe20003f1d000 */
[----:B------:R-:W2:Y:S03]  /*5f10*/  LDL R153, [R1+0x40] ;  /* 0x0000400001997983 */ /* 0x000ea60000100800 */
[----:B------:R-:W-:Y:S01]  /*5f20*/  FSEL R2, R2, RZ, P0 ;  /* 0x000000ff02027208 */ /* 0x000fe20000000000 */
[----:B------:R-:W4:Y:S04]  /*5f30*/  LDL R152, [R1+0x38] ;  /* 0x0000380001987983 */ /* 0x000f280000100800 */
[--C-:B------:R-:W-:Y:S01]  /*5f40*/  FFMA.FTZ R0, R7, c[0x0][0x2d0], -R2.reuse ;  /* 0x0000b40007007a23 */ /* 0x100fe20000010802 */
[----:B------:R-:W4:Y:S03]  /*5f50*/  LDL R151, [R1+0x3c] ;  /* 0x00003c0001977983 */ /* 0x000f260000100800 */
[----:B------:R5:W-:Y:S01]  /*5f60*/  MUFU.EX2 R55, R0 ;  /* 0x0000000000377308 */ /* 0x000be20000000800 */
[----:B---3--:R-:W-:Y:S01]  /*5f70*/  FMNMX.FTZ R68, R5, R4, !PT ;  /* 0x0000000405447209 */ /* 0x008fe20007810000 */
[----:B------:R-:W3:Y:S01]  /*5f80*/  LDL R150, [R1] ;  /* 0x0000000001967983 */ /* 0x000ee20000100800 */
[--C-:B------:R-:W-:Y:S01]  /*5f90*/  FFMA.FTZ R3, R16, c[0x0][0x2d0], -R2.reuse ;  /* 0x0000b40010037a23 */ /* 0x100fe20000010802 */
[----:B------:R-:W-:Y:S01]  /*5fa0*/  WARPSYNC 0xffffffff ;  /* 0xffffffff00007948 */ /* 0x000fe20003800000 */
[----:B------:R-:W-:Y:S01]  /*5fb0*/  FSETP.NEU.FTZ.AND P0, PT, R68, -INF , PT ;  /* 0xff8000004400780b */ /* 0x000fe20003f1d000 */
[----:B------:R-:W-:Y:S01]  /*5fc0*/  LDSM.16.MT88.4 R24, [R191+0x800] ;  /* 0x00080000bf18783b */ /* 0x000fe20000004200 */
[----:B------:R-:W-:Y:S01]  /*5fd0*/  IADD3 R218, R218, -0x2, RZ ;  /* 0xfffffffedada7810 */ /* 0x000fe20007ffe0ff */
[----:B------:R1:W-:Y:S02]  /*5fe0*/  MUFU.EX2 R62, R3 ;  /* 0x00000003003e7308 */ /* 0x0003e40000000800 */
[----:B------:R-:W-:Y:S04]  /*5ff0*/  LDSM.16.MT88.4 R28, [R193] ;  /* 0x00000000c11c783b */ /* 0x000fe80000004200 */
[----:B------:R-:W-:Y:S01]  /*6000*/  LDSM.16.MT88.4 R36, [R193+0x800] ;  /* 0x00080000c124783b */ /* 0x000fe20000004200 */
[----:B-----5:R-:W-:-:S04]  /*6010*/  FFMA.FTZ R0, R9, c[0x0][0x2d0], -R2 ;  /* 0x0000b40009007a23 */ /* 0x020fc80000010802 */
[----:B------:R5:W5:Y:S01]  /*6020*/  MUFU.EX2 R54, R0 ;  /* 0x0000000000367308 */ /* 0x000b620000000800 */
[----:B-1----:R-:W-:-:S07]  /*6030*/  FFMA.FTZ R3, R17, c[0x0][0x2d0], -R2 ;  /* 0x0000b40011037a23 */ /* 0x002fce0000010802 */
[----:B------:R-:W-:Y:S01]  /*6040*/  MUFU.EX2 R61, R3 ;  /* 0x00000003003d7308 */ /* 0x000fe20000000800 */
[----:B-----5:R-:W-:-:S07]  /*6050*/  FFMA.FTZ R0, R11, c[0x0][0x2d0], -R2 ;  /* 0x0000b4000b007a23 */ /* 0x020fce0000010802 */
[----:B------:R1:W-:Y:S02]  /*6060*/  MUFU.EX2 R53, R0 ;  /* 0x0000000000357308 */ /* 0x0003e40000000800 */
[----:B-1----:R-:W-:Y:S01]  /*6070*/  FFMA.FTZ R0, R12, c[0x0][0x2d0], -R2 ;  /* 0x0000b4000c007a23 */ /* 0x002fe20000010802 */
[----:B------:R-:W-:-:S05]  /*6080*/  F2FP.PACK_AB R12, R54, R55 ;  /* 0x00000037360c723e */ /* 0x000fca00000000ff */
[----:B------:R1:W-:Y:S02]  /*6090*/  MUFU.EX2 R58, R0 ;  /* 0x00000000003a7308 */ /* 0x0003e40000000800 */
[----:B-1----:R-:W-:-:S06]  /*60a0*/  FFMA.FTZ R0, R15, c[0x0][0x2d0], -R2 ;  /* 0x0000b4000f007a23 */ /* 0x002fcc0000010802 */
[----:B------:R1:W5:Y:S02]  /*60b0*/  MUFU.EX2 R60, R0 ;  /* 0x00000000003c7308 */ /* 0x0003640000000800 */
[----:B-1----:R-:W-:-:S05]  /*60c0*/  FMUL.FTZ R0, R68, c[0x0][0x2d0] ;  /* 0x0000b40044007a20 */ /* 0x002fca0000410000 */
[----:B------:R-:W-:-:S05]  /*60d0*/  FSEL R0, R0, RZ, P0 ;  /* 0x000000ff00007208 */ /* 0x000fca0000000000 */
[--C-:B------:R-:W-:Y:S02]  /*60e0*/  FFMA.FTZ R3, R6, c[0x0][0x2d0], -R0.reuse ;  /* 0x0000b40006037a23 */ /* 0x100fe40000010800 */
[----:B------:R-:W1:Y:S02]  /*60f0*/  LDSM.16.MT88.4 R4, [R191] ;  /* 0x00000000bf04783b */ /* 0x000e640000004200 */
[----:B------:R5:W-:Y:S02]  /*6100*/  MUFU.EX2 R50, R3 ;  /* 0x0000000300327308 */ /* 0x000be40000000800 */
[----:B-----5:R-:W-:Y:S01]  /*6110*/  FFMA.FTZ R3, R8, c[0x0][0x2d0], -R0 ;  /* 0x0000b40008037a23 */ /* 0x020fe20000010800 */
[----:B------:R-:W-:-:S05]  /*6120*/  F2FP.PACK_AB R8, R62, R60 ;  /* 0x0000003c3e08723e */ /* 0x000fca00000000ff */
[----:B------:R5:W-:Y:S02]  /*6130*/  MUFU.EX2 R45, R3 ;  /* 0x00000003002d7308 */ /* 0x000be40000000800 */
[----:B-----5:R-:W-:-:S06]  /*6140*/  FFMA.FTZ R3, R10, c[0x0][0x2d0], -R0 ;  /* 0x0000b4000a037a23 */ /* 0x020fcc0000010800 */
[----:B------:R5:W-:Y:S02]  /*6150*/  MUFU.EX2 R44, R3 ;  /* 0x00000003002c7308 */ /* 0x000be40000000800 */
[----:B-----5:R-:W-:Y:S01]  /*6160*/  FFMA.FTZ R3, R14, c[0x0][0x2d0], -R0 ;  /* 0x0000b4000e037a23 */ /* 0x020fe20000010800 */
[----:B------:R-:W-:-:S05]  /*6170*/  F2FP.PACK_AB R14, R58, R53 ;  /* 0x000000353a0e723e */ /* 0x000fca00000000ff */
[----:B------:R5:W1:Y:S02]  /*6180*/  MUFU.EX2 R51, R3 ;  /* 0x0000000300337308 */ /* 0x000a640000000800 */
[----:B-----5:R-:W-:Y:S01]  /*6190*/  FFMA.FTZ R3, R20, c[0x0][0x2d0], -R2 ;  /* 0x0000b40014037a23 */ /* 0x020fe20000010802 */
[----:B-1----:R-:W-:-:S05]  /*61a0*/  F2FP.PACK_AB R15, R51, R44 ;  /* 0x0000002c330f723e */ /* 0x002fca00000000ff */
[----:B------:R1:W5:Y:S02]  /*61b0*/  MUFU.EX2 R63, R3 ;  /* 0x00000003003f7308 */ /* 0x0003640000000800 */
[----:B-1----:R-:W-:Y:S01]  /*61c0*/  FFMA.FTZ R3, R13, c[0x0][0x2d0], -R0 ;  /* 0x0000b4000d037a23 */ /* 0x002fe20000010800 */
[----:B------:R-:W-:Y:S02]  /*61d0*/  F2FP.PACK_AB R13, R45, R50 ;  /* 0x000000322d0d723e */ /* 0x000fe400000000ff */
[----:B-----5:R-:W-:-:S03]  /*61e0*/  F2FP.PACK_AB R10, R63, R61 ;  /* 0x0000003d3f0a723e */ /* 0x020fc600000000ff */
[----:B------:R1:W-:Y:S02]  /*61f0*/  MUFU.EX2 R52, R3 ;  /* 0x0000000300347308 */ /* 0x0003e40000000800 */
[----:B------:R-:W-:Y:S01]  /*6200*/  HMMA.16816.F32 R20, R12, R4, RZ ;  /* 0x000000040c14723c */ /* 0x000fe200000018ff */
[----:B-1----:R-:W-:-:S05]  /*6210*/  FFMA.FTZ R3, R18, c[0x0][0x2d0], -R0 ;  /* 0x0000b40012037a23 */ /* 0x002fca0000010800 */
[----:B------:R1:W5:Y:S02]  /*6220*/  MUFU.EX2 R57, R3 ;  /* 0x0000000300397308 */ /* 0x0003640000000800 */
[--C-:B-1----:R-:W-:Y:S01]  /*6230*/  FFMA.FTZ R3, R19, c[0x0][0x2d0], -R0.reuse ;  /* 0x0000b40013037a23 */ /* 0x102fe20000010800 */
[----:B-----5:R-:W-:Y:S01]  /*6240*/  F2FP.PACK_AB R9, R57, R52 ;  /* 0x000000343909723e */ /* 0x020fe200000000ff */
[C---:B------:R-:W-:Y:S04]  /*6250*/  HMMA.16816.F32 R16, R12.reuse, R6, RZ ;  /* 0x000000060c10723c */ /* 0x040fe800000018ff */
[----:B------:R1:W-:Y:S04]  /*6260*/  MUFU.EX2 R56, R3 ;  /* 0x0000000300387308 */ /* 0x0003e80000000800 */
[----:B------:R-:W-:Y:S01]  /*6270*/  HMMA.16816.F32 R4, R12, R28, RZ ;  /* 0x0000001c0c04723c */ /* 0x000fe200000018ff */
[----:B-1----:R-:W-:-:S02]  /*6280*/  FFMA.FTZ R3, R32, c[0x0][0x2d0], -R0 ;  /* 0x0000b40020037a23 */ /* 0x002fc40000010800 */
[----:B------:R-:W1:Y:S02]  /*6290*/  LDSM.16.MT88.4 R32, [R192] ;  /* 0x00000000c020783b */ /* 0x000e640000004200 */
[----:B------:R-:W5:Y:S02]  /*62a0*/  MUFU.EX2 R59, R3 ;  /* 0x00000003003b7308 */ /* 0x000f640000000800 */
[----:B-----5:R-:W-:Y:S01]  /*62b0*/  F2FP.PACK_AB R11, R59, R56 ;  /* 0x000000383b0b723e */ /* 0x020fe200000000ff */
[----:B------:R-:W-:-:S04]  /*62c0*/  FADD.FTZ R3, R55, R54 ;  /* 0x0000003637037221 */ /* 0x000fc80000010000 */
[----:B------:R-:W-:Y:S02]  /*62d0*/  FADD.FTZ R3, R53, R3 ;  /* 0x0000000335037221 */ /* 0x000fe40000010000 */
[----:B------:R-:W-:Y:S02]  /*62e0*/  HMMA.16816.F32 R104, R8, R24, R20 ;  /* 0x000000180868723c */ /* 0x000fe40000001814 */
[----:B------:R-:W-:-:S04]  /*62f0*/  FADD.FTZ R3, R58, R3 ;  /* 0x000000033a037221 */ /* 0x000fc80000010000 */
[----:B------:R-:W-:Y:S02]  /*6300*/  FADD.FTZ R3, R60, R3 ;  /* 0x000000033c037221 */ /* 0x000fe40000010000 */
[----:B------:R-:W-:Y:S01]  /*6310*/  HMMA.16816.F32 R96, R8, R26, R16 ;  /* 0x0000001a0860723c */ /* 0x000fe20000001810 */
[----:B------:R-:W5:Y:S07]  /*6320*/  LDSM.16.MT88.4 R24, [R192+0x800] ;  /* 0x00080000c018783b */ /* 0x000f6e0000004200 */
[C---:B------:R-:W-:Y:S01]  /*6330*/  HMMA.16816.F32 R20, R12.reuse, R30, RZ ;  /* 0x0000001e0c14723c */ /* 0x040fe200000018ff */
[----:B------:R-:W2:Y:S07]  /*6340*/  LDSM.16.MT88.4 R28, [R196] ;  /* 0x00000000c41c783b */ /* 0x000eae0000004200 */
[----:B-1----:R-:W-:Y:S08]  /*6350*/  HMMA.16816.F32 R16, R12, R32, RZ ;  /* 0x000000200c10723c */ /* 0x002ff000000018ff */
[----:B------:R-:W-:Y:S08]  /*6360*/  HMMA.16816.F32 R100, R8, R36, R4 ;  /* 0x000000240864723c */ /* 0x000ff00000001804 */
[----:B------:R-:W-:Y:S08]  /*6370*/  HMMA.16816.F32 R4, R12, R34, RZ ;  /* 0x000000220c04723c */ /* 0x000ff000000018ff */
[C---:B------:R-:W-:Y:S08]  /*6380*/  HMMA.16816.F32 R84, R8.reuse, R38, R20 ;  /* 0x000000260854723c */ /* 0x040ff00000001814 */
[C---:B-----5:R-:W-:Y:S01]  /*6390*/  HMMA.16816.F32 R88, R8.reuse, R24, R16 ;  /* 0x000000180858723c */ /* 0x060fe20000001810 */
[----:B------:R-:W1:Y:S07]  /*63a0*/  LDSM.16.MT88.4 R16, [R194+0x800] ;  /* 0x00080000c210783b */ /* 0x000e6e0000004200 */
[----:B------:R-:W-:Y:S01]  /*63b0*/  HMMA.16816.F32 R80, R8, R26, R4 ;  /* 0x0000001a0850723c */ /* 0x000fe20000001804 */
[----:B------:R-:W5:Y:S07]  /*63c0*/  LDSM.16.MT88.4 R24, [R191+0x3800] ;  /* 0x00380000bf18783b */ /* 0x000f6e0000004200 */
[----:B--2---:R-:W-:Y:S11]  /*63d0*/  HMMA.16816.F32 R4, R12, R28, RZ ;  /* 0x0000001c0c04723c */ /* 0x004ff600000018ff */
[----:B------:R-:W-:Y:S11]  /*63e0*/  @!UPT UIADD3 URZ, URZ, URZ, URZ ;  /* 0x0000003f3f3ff290 */ /* 0x000ff6000fffe03f */
[----:B------:R-:W-:Y:S02]  /*63f0*/  @!UPT UIADD3 URZ, URZ, URZ, URZ ;  /* 0x0000003f3f3ff290 */ /* 0x000fe4000fffe03f */
[----:B-1----:R-:W-:Y:S07]  /*6400*/  HMMA.16816.F32 R36, R8, R16, R4 ;  /* 0x000000100824723c */ /* 0x002fee0000001804 */
[----:B------:R-:W-:-:S04]  /*6410*/  FADD.FTZ R4, R50, R45 ;  /* 0x0000002d32047221 */ /* 0x000fc80000010000 */
[----:B------:R-:W-:Y:S02]  /*6420*/  FADD.FTZ R16, R44, R4 ;  /* 0x000000042c107221 */ /* 0x000fe40000010000 */
[----:B------:R-:W-:Y:S11]  /*6430*/  HMMA.16816.F32 R4, R12, R30, RZ ;  /* 0x0000001e0c04723c */ /* 0x000ff600000018ff */
[----:B------:R-:W-:Y:S11]  /*6440*/  @!UPT UIADD3 URZ, URZ, URZ, URZ ;  /* 0x0000003f3f3ff290 */ /* 0x000ff6000fffe03f */
[----:B------:R-:W-:Y:S02]  /*6450*/  @!UPT UIADD3 URZ, URZ, URZ, URZ ;  /* 0x0000003f3f3ff290 */ /* 0x000fe4000fffe03f */
[----:B------:R-:W-:Y:S07]  /*6460*/  HMMA.16816.F32 R76, R8, R18, R4 ;  /* 0x00000012084c723c */ /* 0x000fee0000001804 */
[----:B------:R-:W-:Y:S02]  /*6470*/  FADD.FTZ R4, R51, R16 ;  /* 0x0000001033047221 */ /* 0x000fe40000010000 */
[----:B------:R-:W1:Y:S02]  /*6480*/  LDSM.16.MT88.4 R16, [R191+0x4000] ;  /* 0x00400000bf10783b */ /* 0x000e640000004200 */
[----:B------:R-:W-:-:S02]  /*6490*/  FADD.FTZ R20, R52, R4 ;  /* 0x0000000434147221 */ /* 0x000fc40000010000 */
[----:B-----5:R-:W-:Y:S11]  /*64a0*/  HMMA.16816.F32 R4, R12, R24, RZ ;  /* 0x000000180c04723c */ /* 0x020ff600000018ff */
[----:B------:R-:W-:Y:S11]  /*64b0*/  @!UPT UIADD3 URZ, URZ, URZ, URZ ;  /* 0x0000003f3f3ff290 */ /* 0x000ff6000fffe03f */
[----:B------:R-:W-:Y:S02]  /*64c0*/  @!UPT UIADD3 URZ, URZ, URZ, URZ ;  /* 0x0000003f3f3ff290 */ /* 0x000fe4000fffe03f */
[----:B-1----:R-:W-:Y:S07]  /*64d0*/  HMMA.16816.F32 R52, R8, R16, R4 ;  /* 0x000000100834723c */ /* 0x002fee0000001804 */
[----:B------:R-:W-:Y:S02]  /*64e0*/  FADD.FTZ R4, R62, R3 ;  /* 0x000000033e047221 */ /* 0x000fe40000010000 */
[----:B------:R-:W-:Y:S02]  /*64f0*/  FADD.FTZ R3, R57, R20 ;  /* 0x0000001439037221 */ /* 0x000fe40000010000 */
[----:B------:R-:W-:Y:S01]  /*6500*/  FADD.FTZ R16, R61, R4 ;  /* 0x000000043d107221 */ /* 0x000fe20000010000 */
[----:B------:R-:W1:Y:S01]  /*6510*/  LDSM.16.MT88.4 R20, [R193+0x3800] ;  /* 0x00380000c114783b */ /* 0x000e620000004200 */
[----:B------:R-:W-:Y:S01]  /*6520*/  HMMA.16816.F32 R4, R12, R26, RZ ;  /* 0x0000001a0c04723c */ /* 0x000fe200000018ff */
[----:B------:R-:W-:-:S02]  /*6530*/  FADD.FTZ R3, R56, R3 ;  /* 0x0000000338037221 */ /* 0x000fc40000010000 */
[----:B------:R-:W-:Y:S02]  /*6540*/  FADD.FTZ R24, R63, R16 ;  /* 0x000000103f187221 */ /* 0x000fe40000010000 */
[----:B------:R-:W-:Y:S02]  /*6550*/  FADD.FTZ R25, R59, R3 ;  /* 0x000000033b197221 */ /* 0x000fe40000010000 */
[----:B------:R-:W-:Y:S11]  /*6560*/  FFMA.FTZ R3, R46, c[0x0][0x2d0], -R2 ;  /* 0x0000b4002e037a23 */ /* 0x000ff60000010802 */
[----:B------:R-:W-:Y:S06]  /*6570*/  @!UPT UIADD3 URZ, URZ, URZ, URZ ;  /* 0x0000003f3f3ff290 */ /* 0x000fec000fffe03f */
[----:B------:R-:W-:Y:S01]  /*6580*/  HMMA.16816.F32 R72, R8, R18, R4 ;  /* 0x000000120848723c */ /* 0x000fe20000001804 */
[----:B------:R-:W2:Y:S07]  /*6590*/  LDSM.16.MT88.4 R16, [R193+0x4000] ;  /* 0x00400000c110783b */ /* 0x000eae0000004200 */
[----:B-1----:R-:W-:Y:S11]  /*65a0*/  HMMA.16816.F32 R4, R12, R20, RZ ;  /* 0x000000140c04723c */ /* 0x002ff600000018ff */
[----:B------:R-:W-:Y:S11]  /*65b0*/  @!UPT UIADD3 URZ, URZ, URZ, URZ ;  /* 0x0000003f3f3ff290 */ /* 0x000ff6000fffe03f */
[----:B------:R-:W-:Y:S02]  /*65c0*/  @!UPT UIADD3 URZ, URZ, URZ, URZ ;  /* 0x0000003f3f3ff290 */ /* 0x000fe4000fffe03f */
[----:B--2---:R-:W-:Y:S08]  /*65d0*/  HMMA.16816.F32 R64, R8, R16, R4 ;  /* 0x000000100840723c */ /* 0x004ff00000001804 */
[----:B------:R-:W-:Y:S11]  /*65e0*/  HMMA.16816.F32 R4, R12, R22, RZ ;  /* 0x000000160c04723c */ /* 0x000ff600000018ff */
[----:B------:R-:W-:Y:S11]  /*65f0*/  @!UPT UIADD3 URZ, URZ, URZ, URZ ;  /* 0x0000003f3f3ff290 */ /* 0x000ff6000fffe03f */
[----:B------:R-:W-:Y:S02]  /*6600*/  @!UPT UIADD3 URZ, URZ, URZ, URZ ;  /* 0x0000003f3f3ff290 */ /* 0x000fe4000fffe03f */
[----:B------:R-:W-:Y:S01]  /*6610*/  HMMA.16816.F32 R92, R8, R18, R4 ;  /* 0x00000012085c723c */ /* 0x000fe20000001804 */
[----:B------:R1:W-:Y:S06]  /*6620*/  MUFU.EX2 R6, R3 ;  /* 0x0000000300067308 */ /* 0x0003ec0000000800 */
[----:B------:R-:W-:-:S04]  /*6630*/  FFMA.FTZ R4, R40, c[0x0][0x2d0], -R0 ;  /* 0x0000b40028047a23 */ /* 0x000fc80000010800 */
[----:B------:R-:W-:Y:S01]  /*6640*/  MUFU.EX2 R7, R4 ;  /* 0x0000000400077308 */ /* 0x000fe20000000800 */
[----:B-1----:R-:W-:-:S07]  /*6650*/  FFMA.FTZ R3, R47, c[0x0][0x2d0], -R2 ;  /* 0x0000b4002f037a23 */ /* 0x002fce0000010802 */
[----:B------:R1:W2:Y:S02]  /*6660*/  MUFU.EX2 R5, R3 ;  /* 0x0000000300057308 */ /* 0x0002a40000000800 */
[----:B-1----:R-:W-:Y:S01]  /*6670*/  FFMA.FTZ R3, R48, c[0x0][0x2d0], -R2 ;  /* 0x0000b40030037a23 */ /* 0x002fe20000010802 */
[----:B--2---:R-:W-:-:S05]  /*6680*/  F2FP.PACK_AB R4, R5, R6 ;  /* 0x000000060504723e */ /* 0x004fca00000000ff */
[----:B------:R1:W-:Y:S02]  /*6690*/  MUFU.EX2 R20, R3 ;  /* 0x0000000300147308 */ /* 0x0003e40000000800 */
[----:B-1----:R-:W-:-:S06]  /*66a0*/  FFMA.FTZ R3, R49, c[0x0][0x2d0], -R2 ;  /* 0x0000b40031037a23 */ /* 0x002fcc0000010802 */
[----:B------:R1:W2:Y:S02]  /*66b0*/  MUFU.EX2 R18, R3 ;  /* 0x0000000300127308 */ /* 0x0002a40000000800 */
[----:B-1----:R-:W-:-:S06]  /*66c0*/  FFMA.FTZ R3, R43, c[0x0][0x2d0], -R0 ;  /* 0x0000b4002b037a23 */ /* 0x002fcc0000010800 */
[----:B------:R1:W5:Y:S02]  /*66d0*/  MUFU.EX2 R19, R3 ;  /* 0x0000000300137308 */ /* 0x0003640000000800 */
[----:B-1----:R-:W-:-:S06]  /*66e0*/  FFMA.FTZ R3, R42, c[0x0][0x2d0], -R0 ;  /* 0x0000b4002a037a23 */ /* 0x002fcc0000010800 */
[----:B------:R1:W1:Y:S02]  /*66f0*/  MUFU.EX2 R17, R3 ;  /* 0x0000000300117308 */ /* 0x0002640000000800 */
[----:B-1----:R-:W-:-:S06]  /*6700*/  FFMA.FTZ R3, R41, c[0x0][0x2d0], -R0 ;  /* 0x0000b40029037a23 */ /* 0x002fcc0000010800 */
[----:B------:R1:W1:Y:S02]  /*6710*/  MUFU.EX2 R16, R3 ;  /* 0x0000000300107308 */ /* 0x0002640000000800 */
[----:B-1----:R-:W-:Y:S01]  /*6720*/  FADD.FTZ R3, R6, R24 ;  /* 0x0000001806037221 */ /* 0x002fe20000010000 */
[----:B--2---:R-:W-:-:S03]  /*6730*/  F2FP.PACK_AB R6, R18, R20 ;  /* 0x000000141206723e */ /* 0x004fc600000000ff */
[----:B------:R-:W-:Y:S02]  /*6740*/  FADD.FTZ R3, R5, R3 ;  /* 0x0000000305037221 */ /* 0x000fe40000010000 */
[----:B-----5:R-:W-:Y:S02]  /*6750*/  FADD.FTZ R5, R19, R25 ;  /* 0x0000001913057221 */ /* 0x020fe40000010000 */
[----:B------:R-:W-:Y:S01]  /*6760*/  FADD.FTZ R3, R20, R3 ;  /* 0x0000000314037221 */ /* 0x000fe20000010000 */
[----:B------:R-:W-:Y:S01]  /*6770*/  LDSM.16.MT88.4 R24, [R192+0x4000] ;  /* 0x00400000c018783b */ /* 0x000fe20000004200 */
[C---:B------:R-:W-:Y:S02]  /*6780*/  FADD.FTZ R5, R17.reuse, R5 ;  /* 0x0000000511057221 */ /* 0x040fe40000010000 */
[----:B------:R-:W-:Y:S01]  /*6790*/  FADD.FTZ R70, R18, R3 ;  /* 0x0000000312467221 */ /* 0x000fe20000010000 */
[----:B------:R-:W1:Y:S01]  /*67a0*/  LDSM.16.MT88.4 R20, [R192+0x3800] ;  /* 0x00380000c014783b */ /* 0x000e620000004200 */
[----:B------:R-:W-:Y:S01]  /*67b0*/  FADD.FTZ R3, R16, R5 ;  /* 0x0000000510037221 */ /* 0x000fe20000010000 */
[----:B------:R-:W-:-:S03]  /*67c0*/  F2FP.PACK_AB R5, R17, R19 ;  /* 0x000000131105723e */ /* 0x000fc600000000ff */
[C---:B------:R-:W-:Y:S01]  /*67d0*/  FADD.FTZ R71, R7.reuse, R3 ;  /* 0x0000000307477221 */ /* 0x040fe20000010000 */
[----:B------:R-:W-:Y:S01]  /*67e0*/  F2FP.PACK_AB R7, R7, R16 ;  /* 0x000000100707723e */ /* 0x000fe200000000ff */
[----:B------:R-:W-:Y:S01]  /*67f0*/  FFMA.FTZ R3, R112, c[0x0][0x2d0], -R2 ;  /* 0x0000b40070037a23 */ /* 0x000fe20000010802 */
[----:B-1----:R-:W-:Y:S11]  /*6800*/  HMMA.16816.F32 R16, R12, R20, RZ ;  /* 0x000000140c10723c */ /* 0x002ff600000018ff */
[----:B------:R-:W-:Y:S11]  /*6810*/  @!UPT UIADD3 URZ, URZ, URZ, URZ ;  /* 0x0000003f3f3ff290 */ /* 0x000ff6000fffe03f */
[----:B------:R-:W-:Y:S02]  /*6820*/  @!UPT UIADD3 URZ, URZ, URZ, URZ ;  /* 0x0000003f3f3ff290 */ /* 0x000fe4000fffe03f */
[----:B------:R-:W-:Y:S08]  /*6830*/  HMMA.16816.F32 R60, R8, R24, R16 ;  /* 0x00000018083c723c */ /* 0x000ff00000001810 */
        /* <DEDUP_REMOVED lines=35> */
[----:B------:R1:W2:Y:S01]  /*6a70*/  MUFU.EX2 R7, R3 ;  /* 0x0000000300077308 */ /* 0x0002a20000000800 */
[----:B------:R-:W5:Y:S05]  /*6a80*/  LDSM.16.MT88.4 R8, [R191+0x1800] ;  /* 0x00180000bf08783b */ /* 0x000f6a0000004200 */
[----:B------:R-:W-:-:S04]  /*6a90*/  FFMA.FTZ R5, R109, c[0x0][0x2d0], -R0 ;  /* 0x0000b4006d057a23 */ /* 0x000fc80000010800 */
[----:B------:R-:W-:Y:S01]  /*6aa0*/  MUFU.EX2 R15, R5 ;  /* 0x00000005000f7308 */ /* 0x000fe20000000800 */
[----:B-1----:R-:W-:-:S07]  /*6ab0*/  FFMA.FTZ R3, R113, c[0x0][0x2d0], -R2 ;  /* 0x0000b40071037a23 */ /* 0x002fce0000010802 */
[----:B------:R1:W-:Y:S02]  /*6ac0*/  MUFU.EX2 R4, R3 ;  /* 0x0000000300047308 */ /* 0x0003e40000000800 */
[----:B-1----:R-:W-:-:S06]  /*6ad0*/  FFMA.FTZ R3, R114, c[0x0][0x2d0], -R2 ;  /* 0x0000b40072037a23 */ /* 0x002fcc0000010802 */
[----:B------:R1:W-:Y:S02]  /*6ae0*/  MUFU.EX2 R12, R3 ;  /* 0x00000003000c7308 */ /* 0x0003e40000000800 */
[----:B-1----:R-:W-:-:S06]  /*6af0*/  FFMA.FTZ R3, R115, c[0x0][0x2d0], -R2 ;  /* 0x0000b40073037a23 */ /* 0x002fcc0000010802 */
[----:B------:R1:W-:Y:S02]  /*6b00*/  MUFU.EX2 R120, R3 ;  /* 0x0000000300787308 */ /* 0x0003e40000000800 */
[----:B-1----:R-:W-:-:S06]  /*6b10*/  FFMA.FTZ R3, R108, c[0x0][0x2d0], -R0 ;  /* 0x0000b4006c037a23 */ /* 0x002fcc0000010800 */
[----:B------:R2:W1:Y:S02]  /*6b20*/  MUFU.EX2 R13, R3 ;  /* 0x00000003000d7308 */ /* 0x0004640000000800 */
[----:B--2---:R-:W-:Y:S01]  /*6b30*/  FADD.FTZ R3, R7, R70 ;  /* 0x0000004607037221 */ /* 0x004fe20000010000 */
[----:B-1----:R-:W-:-:S03]  /*6b40*/  F2FP.PACK_AB R5, R15, R13 ;  /* 0x0000000d0f05723e */ /* 0x002fc600000000ff */
[C---:B------:R-:W-:Y:S01]  /*6b50*/  FADD.FTZ R6, R4.reuse, R3 ;  /* 0x0000000304067221 */ /* 0x040fe20000010000 */
[----:B------:R-:W-:Y:S01]  /*6b60*/  F2FP.PACK_AB R4, R4, R7 ;  /* 0x000000070404723e */ /* 0x000fe200000000ff */
[----:B------:R-:W-:Y:S02]  /*6b70*/  FFMA.FTZ R3, R111, c[0x0][0x2d0], -R0 ;  /* 0x0000b4006f037a23 */ /* 0x000fe40000010800 */
[----:B------:R-:W-:Y:S01]  /*6b80*/  FADD.FTZ R14, R12, R6 ;  /* 0x000000060c0e7221 */ /* 0x000fe20000010000 */
[----:B------:R-:W-:Y:S01]  /*6b90*/  F2FP.PACK_AB R6, R120, R12 ;  /* 0x0000000c7806723e */ /* 0x000fe200000000ff */
[----:B------:R1:W-:Y:S01]  /*6ba0*/  MUFU.EX2 R116, R3 ;  /* 0x0000000300747308 */ /* 0x0003e20000000800 */
[----:B------:R-:W-:Y:S02]  /*6bb0*/  FADD.FTZ R12, R13, R71 ;  /* 0x000000470d0c7221 */ /* 0x000fe40000010000 */
[----:B------:R-:W-:Y:S02]  /*6bc0*/  FFMA.FTZ R71, R126, c[0x0][0x2d0], -R2 ;  /* 0x0000b4007e477a23 */ /* 0x000fe40000010802 */
[----:B-1----:R-:W-:-:S04]  /*6bd0*/  FFMA.FTZ R3, R110, c[0x0][0x2d0], -R0 ;  /* 0x0000b4006e037a23 */ /* 0x002fc80000010800 */
[----:B------:R-:W1:Y:S02]  /*6be0*/  MUFU.EX2 R70, R3 ;  /* 0x0000000300467308 */ /* 0x000e640000000800 */
[----:B-1----:R-:W-:Y:S01]  /*6bf0*/  F2FP.PACK_AB R7, R70, R116 ;  /* 0x000000744607723e */ /* 0x002fe200000000ff */
[----:B------:R-:W-:-:S06]  /*6c00*/  FFMA.FTZ R3, R122, c[0x0][0x2d0], -R2 ;  /* 0x0000b4007a037a23 */ /* 0x000fcc0000010802 */
[C---:B-----5:R-:W-:Y:S08]  /*6c10*/  HMMA.16816.F32 R112, R4.reuse, R8, R48 ;  /* 0x000000080470723c */ /* 0x060ff00000001830 */
        /* <DEDUP_REMOVED lines=11> */
[----:B------:R-:W-:-:S02]  /*6cd0*/  FFMA.FTZ R19, R141, c[0x0][0x2d0], -R2 ;  /* 0x0000b4008d137a23 */ /* 0x000fc40000010802 */
[--C-:B------:R-:W-:Y:S02]  /*6ce0*/  FFMA.FTZ R18, R140, c[0x0][0x2d0], -R2.reuse ;  /* 0x0000b4008c127a23 */ /* 0x100fe40000010802 */
[--C-:B------:R-:W-:Y:S02]  /*6cf0*/  FFMA.FTZ R17, R139, c[0x0][0x2d0], -R2.reuse ;  /* 0x0000b4008b117a23 */ /* 0x100fe40000010802 */
[--C-:B------:R-:W-:Y:S01]  /*6d00*/  FFMA.FTZ R16, R138, c[0x0][0x2d0], -R2.reuse ;  /* 0x0000b4008a107a23 */ /* 0x100fe20000010802 */
        /* <DEDUP_REMOVED lines=9> */
[----:B------:R-:W1:Y:S06]  /*6da0*/  LDSM.16.MT88.4 R8, [R194+0x5000] ;  /* 0x00500000c208783b */ /* 0x000e6c0000004200 */
[----:B------:R-:W-:-:S02]  /*6db0*/  FFMA.FTZ R89, R136, c[0x0][0x2d0], -R2 ;  /* 0x0000b40088597a23 */ /* 0x000fc40000010802 */
[----:B------:R-:W-:-:S04]  /*6dc0*/  FFMA.FTZ R88, R127, c[0x0][0x2d0], -R2 ;  /* 0x0000b4007f587a23 */ /* 0x000fc80000010802 */
[----:B------:R-:W-:Y:S01]  /*6dd0*/  MUFU.EX2 R230, R88 ;  /* 0x0000005800e67308 */ /* 0x000fe20000000800 */
[C---:B-1----:R-:W-:Y:S07]  /*6de0*/  HMMA.16816.F32 R28, R4.reuse, R10, R20 ;  /* 0x0000000a041c723c */ /* 0x042fee0000001814 */
[----:B------:R1:W-:Y:S01]  /*6df0*/  MUFU.EX2 R21, R3 ;  /* 0x0000000300157308 */ /* 0x0003e20000000800 */
[----:B------:R-:W-:Y:S01]  /*6e00*/  HMMA.16816.F32 R36, R4, R8, R96 ;  /* 0x000000080424723c */ /* 0x000fe20000001860 */
[----:B------:R-:W-:Y:S06]  /*6e10*/  LDSM.16.MT88.4 R8, [R193+0x2000] ;  /* 0x00200000c108783b */ /* 0x000fec0000004200 */
[----:B------:R-:W-:Y:S01]  /*6e20*/  MUFU.EX2 R98, R17 ;  /* 0x0000001100627308 */ /* 0x000fe20000000800 */
[----:B------:R-:W-:-:S02]  /*6e30*/  FADD.FTZ R6, R120, R14 ;  /* 0x0000000e78067221 */ /* 0x000fc40000010000 */
[----:B-1----:R-:W-:-:S05]  /*6e40*/  FFMA.FTZ R3, R123, c[0x0][0x2d0], -R2 ;  /* 0x0000b4007b037a23 */ /* 0x002fca0000010802 */
[----:B------:R-:W-:Y:S01]  /*6e50*/  MUFU.EX2 R99, R16 ;  /* 0x0000001000637308 */ /* 0x000fe20000000800 */
[----:B------:R-:W-:-:S07]  /*6e60*/  FFMA.FTZ R4, R118, c[0x0][0x2d0], -R0 ;  /* 0x0000b40076047a23 */ /* 0x000fce0000010800 */
[----:B------:R1:W2:Y:S08]  /*6e70*/  MUFU.EX2 R20, R3 ;  /* 0x0000000300147308 */ /* 0x0002b00000000800 */
[----:B------:R5:W-:Y:S01]  /*6e80*/  MUFU.EX2 R22, R4 ;  /* 0x0000000400167308 */ /* 0x000be20000000800 */
[----:B-1----:R-:W-:-:S07]  /*6e90*/  FFMA.FTZ R3, R124, c[0x0][0x2d0], -R2 ;  /* 0x0000b4007c037a23 */ /* 0x002fce0000010802 */
[----:B------:R1:W-:Y:S01]  /*6ea0*/  MUFU.EX2 R23, R3 ;  /* 0x0000000300177308 */ /* 0x0003e20000000800 */
[----:B-----5:R-:W-:-:S07]  /*6eb0*/  FFMA.FTZ R4, R117, c[0x0][0x2d0], -R0 ;  /* 0x0000b40075047a23 */ /* 0x020fce0000010800 */
[----:B------:R2:W-:Y:S01]  /*6ec0*/  MUFU.EX2 R101, R4 ;  /* 0x0000000400657308 */ /* 0x0005e20000000800 */
[----:B-1----:R-:W-:-:S07]  /*6ed0*/  FFMA.FTZ R3, R125, c[0x0][0x2d0], -R2 ;  /* 0x0000b4007d037a23 */ /* 0x002fce0000010802 */
[----:B------:R1:W5:Y:S01]  /*6ee0*/  MUFU.EX2 R91, R3 ;  /* 0x00000003005b7308 */ /* 0x0003620000000800 */
[----:B--2---:R-:W-:Y:S01]  /*6ef0*/  F2FP.PACK_AB R4, R20, R21 ;  /* 0x000000151404723e */ /* 0x004fe200000000ff */
[----:B-1----:R-:W-:-:S06]  /*6f00*/  FFMA.FTZ R3, R119, c[0x0][0x2d0], -R0 ;  /* 0x0000b40077037a23 */ /* 0x002fcc0000010800 */
[----:B------:R1:W2:Y:S02]  /*6f10*/  MUFU.EX2 R7, R3 ;  /* 0x0000000300077308 */ /* 0x0002a40000000800 */
[----:B-1----:R-:W-:Y:S02]  /*6f20*/  FADD.FTZ R3, R15, R12 ;  /* 0x0000000c0f037221 */ /* 0x002fe40000010000 */
[----:B------:R-:W1:Y:S02]  /*6f30*/  LDSM.16.MT88.4 R12, [R191+0x2000] ;  /* 0x00200000bf0c783b */ /* 0x000e640000004200 */
[----:B------:R-:W-:-:S04]  /*6f40*/  FADD.FTZ R3, R116, R3 ;  /* 0x0000000374037221 */ /* 0x000fc80000010000 */
[----:B------:R-:W-:Y:S02]  /*6f50*/  FADD.FTZ R5, R70, R3 ;  /* 0x0000000346057221 */ /* 0x000fe40000010000 */
[----:B------:R-:W-:Y:S02]  /*6f60*/  FFMA.FTZ R3, R121, c[0x0][0x2d0], -R0 ;  /* 0x0000b40079037a23 */ /* 0x000fe40000010800 */
[----:B------:R-:W-:Y:S01]  /*6f70*/  FFMA.FTZ R70, R137, c[0x0][0x2d0], -R2 ;  /* 0x0000b40089467a23 */ /* 0x000fe20000010802 */
[----:B------:R-:W-:Y:S01]  /*6f80*/  LDSM.16.MT88.4 R120, [R191+0x3000] ;  /* 0x00300000bf78783b */ /* 0x000fe20000004200 */
[----:B------:R2:W2:Y:S01]  /*6f90*/  MUFU.EX2 R100, R3 ;  /* 0x0000000300647308 */ /* 0x0004a20000000800 */
[----:B------:R-:W-:-:S07]  /*6fa0*/  FFMA.FTZ R2, R149, c[0x0][0x2d0], -R0 ;  /* 0x0000b40095027a23 */ /* 0x000fce0000010800 */
[----:B------:R3:W-:Y:S01]  /*6fb0*/  MUFU.EX2 R90, R2 ;  /* 0x00000002005a7308 */ /* 0x0007e20000000800 */
[----:B--2---:R-:W-:Y:S01]  /*6fc0*/  FADD.FTZ R3, R21, R6 ;  /* 0x0000000615037221 */ /* 0x004fe20000010000 */
[----:B-----5:R-:W-:-:S06]  /*6fd0*/  F2FP.PACK_AB R6, R91, R23 ;  /* 0x000000175b06723e */ /* 0x020fcc00000000ff */
[----:B------:R-:W-:Y:S01]  /*6fe0*/  MUFU.EX2 R70, R70 ;  /* 0x0000004600467308 */ /* 0x000fe20000000800 */
[----:B------:R-:W-:Y:S02]  /*6ff0*/  FADD.FTZ R3, R20, R3 ;  /* 0x0000000314037221 */ /* 0x000fe40000010000 */
[----:B------:R-:W-:Y:S01]  /*7000*/  FADD.FTZ R20, R7, R5 ;  /* 0x0000000507147221 */ /* 0x000fe20000010000 */
[----:B------:R-:W-:Y:S01]  /*7010*/  F2FP.PACK_AB R5, R22, R7 ;  /* 0x000000071605723e */ /* 0x000fe200000000ff */
[----:B---3--:R-:W-:Y:S01]  /*7020*/  FFMA.FTZ R2, R148, c[0x0][0x2d0], -R0 ;  /* 0x0000b40094027a23 */ /* 0x008fe20000010800 */
[----:B------:R-:W-:Y:S01]  /*7030*/  F2FP.PACK_AB R7, R100, R101 ;  /* 0x000000656407723e */ /* 0x000fe200000000ff */
[----:B------:R-:W-:Y:S02]  /*7040*/  FADD.FTZ R3, R23, R3 ;  /* 0x0000000317037221 */ /* 0x000fe40000010000 */
[----:B------:R2:W-:Y:S04]  /*7050*/  MUFU.EX2 R97, R2 ;  /* 0x0000000200617308 */ /* 0x0005e80000000800 */
[C---:B-1----:R-:W-:Y:S08]  /*7060*/  HMMA.16816.F32 R112, R4.reuse, R12, R112 ;  /* 0x0000000c0470723c */ /* 0x042ff00000001870 */
[----:B------:R-:W-:Y:S01]  /*7070*/  HMMA.16816.F32 R108, R4, R14, R108 ;  /* 0x0000000e046c723c */ /* 0x000fe2000000186c */
[----:B------:R-:W1:Y:S01]  /*7080*/  LDSM.16.MT88.4 R12, [R192+0x2000] ;  /* 0x00200000c00c783b */ /* 0x000e620000004200 */
[----:B--2---:R-:W-:-:S03]  /*7090*/  FADD.FTZ R2, R22, R20 ;  /* 0x0000001416027221 */ /* 0x004fc60000010000 */
[----:B------:R-:W-:Y:S03]  /*70a0*/  LDSM.16.MT88.4 R20, [R191+0x2800] ;  /* 0x00280000bf14783b */ /* 0x000fe60000004200 */
[----:B------:R-:W-:Y:S01]  /*70b0*/  HMMA.16816.F32 R116, R4, R8, R84 ;  /* 0x000000080474723c */ /* 0x000fe20000001854 */
[----:B------:R-:W-:-:S04]  /*70c0*/  FADD.FTZ R2, R101, R2 ;  /* 0x0000000265027221 */ /* 0x000fc80000010000 */
[----:B------:R-:W-:-:S03]  /*70d0*/  FADD.FTZ R2, R100, R2 ;  /* 0x0000000264027221 */ /* 0x000fc60000010000 */
        /* <DEDUP_REMOVED lines=14> */
[----:B------:R-:W-:-:S02]  /*71c0*/  FFMA.FTZ R25, R145, c[0x0][0x2d0], -R0 ;  /* 0x0000b40091197a23 */ /* 0x000fc40000010800 */
[--C-:B------:R-:W-:Y:S02]  /*71d0*/  FFMA.FTZ R24, R144, c[0x0][0x2d0], -R0.reuse ;  /* 0x0000b40090187a23 */ /* 0x100fe40000010800 */
[--C-:B------:R-:W-:Y:S02]  /*71e0*/  FFMA.FTZ R26, R143, c[0x0][0x2d0], -R0.reuse ;  /* 0x0000b4008f1a7a23 */ /* 0x100fe40000010800 */
[--C-:B------:R-:W-:Y:S01]  /*71f0*/  FFMA.FTZ R27, R142, c[0x0][0x2d0], -R0.reuse ;  /* 0x0000b4008e1b7a23 */ /* 0x100fe20000010800 */
[C---:B-1----:R-:W-:Y:S08]  /*7200*/  HMMA.16816.F32 R52, R4.reuse, R12, R52 ;  /* 0x0000000c0434723c */ /* 0x042ff00000001834 */
[C---:B------:R-:W-:Y:S01]  /*7210*/  HMMA.16816.F32 R44, R4.reuse, R14, R44 ;  /* 0x0000000e042c723c */ /* 0x040fe2000000182c */
[----:B------:R-:W1:Y:S07]  /*7220*/  LDSM.16.MT88.4 R12, [R192+0x2800] ;  /* 0x00280000c00c783b */ /* 0x000e6e0000004200 */
[C---:B--2---:R-:W-:Y:S08]  /*7230*/  HMMA.16816.F32 R40, R4.reuse, R8, R36 ;  /* 0x000000080428723c */ /* 0x044ff00000001824 */
[----:B------:R-:W-:Y:S01]  /*7240*/  HMMA.16816.F32 R28, R4, R10, R28 ;  /* 0x0000000a041c723c */ /* 0x000fe2000000181c */
[----:B------:R-:W2:Y:S01]  /*7250*/  MUFU.EX2 R7, R19 ;  /* 0x0000001300077308 */ /* 0x000ea20000000800 */
[----:B------:R-:W3:Y:S05]  /*7260*/  LDSM.16.MT88.4 R8, [R194+0x2800] ;  /* 0x00280000c208783b */ /* 0x000eea0000004200 */
[----:B------:R-:W-:-:S02]  /*7270*/  FFMA.FTZ R5, R147, c[0x0][0x2d0], -R0 ;  /* 0x0000b40093057a23 */ /* 0x000fc40000010800 */
[----:B------:R-:W-:Y:S01]  /*7280*/  FFMA.FTZ R4, R146, c[0x0][0x2d0], -R0 ;  /* 0x0000b40092047a23 */ /* 0x000fe20000010800 */
[----:B------:R5:W1:Y:S01]  /*7290*/  MUFU.EX2 R6, R18 ;  /* 0x0000001200067308 */ /* 0x000a620000000800 */
[----:B------:R-:W-:-:S04]  /*72a0*/  FADD.FTZ R0, R91, R3 ;  /* 0x000000035b007221 */ /* 0x000fc80000010000 */
[----:B--2---:R-:W-:-:S03]  /*72b0*/  FADD.FTZ R0, R7, R0 ;  /* 0x0000000007007221 */ /* 0x004fc60000010000 */
[----:B------:R2:W2:Y:S08]  /*72c0*/  MUFU.EX2 R91, R5 ;  /* 0x00000005005b7308 */ /* 0x0004b00000000800 */
[----:B------:R3:W3:Y:S01]  /*72d0*/  MUFU.EX2 R96, R4 ;  /* 0x0000000400607308 */ /* 0x0006e20000000800 */
[----:B-----5:R-:W5:Y:S01]  /*72e0*/  LDSM.16.MT88.4 R16, [R193+0x2800] ;  /* 0x00280000c110783b */ /* 0x020f620000004200 */
[----:B-1----:R-:W-:-:S02]  /*72f0*/  FADD.FTZ R3, R6, R0 ;  /* 0x0000000006037221 */ /* 0x002fc40000010000 */
[----:B------:R-:W-:Y:S02]  /*7300*/  FADD.FTZ R0, R90, R2 ;  /* 0x000000025a007221 */ /* 0x000fe40000010000 */
[----:B------:R-:W-:Y:S01]  /*7310*/  FADD.FTZ R2, R98, R3 ;  /* 0x0000000362027221 */ /* 0x000fe20000010000 */
[C---:B--2---:R-:W-:Y:S01]  /*7320*/  F2FP.PACK_AB R5, R97.reuse, R90 ;  /* 0x0000005a6105723e */ /* 0x044fe200000000ff */
[----:B------:R-:W-:Y:S02]  /*7330*/  FADD.FTZ R0, R97, R0 ;  /* 0x0000000061007221 */ /* 0x000fe40000010000 */
[----:B------:R-:W-:Y:S02]  /*7340*/  FADD.FTZ R2, R99, R2 ;  /* 0x0000000263027221 */ /* 0x000fe40000010000 */
[----:B------:R-:W-:Y:S01]  /*7350*/  FADD.FTZ R0, R91, R0 ;  /* 0x000000005b007221 */ /* 0x000fe20000010000 */
[----:B---3--:R-:W-:-:S03]  /*7360*/  F2FP.PACK_AB R4, R6, R7 ;  /* 0x000000070604723e */ /* 0x008fc600000000ff */
[C---:B------:R-:W-:Y:S01]  /*7370*/  FADD.FTZ R0, R96.reuse, R0 ;  /* 0x0000000060007221 */ /* 0x040fe20000010000 */
[----:B------:R-:W-:Y:S02]  /*7380*/  F2FP.PACK_AB R6, R99, R98 ;  /* 0x000000626306723e */ /* 0x000fe400000000ff */
[----:B------:R-:W-:Y:S02]  /*7390*/  F2FP.PACK_AB R7, R96, R91 ;  /* 0x0000005b6007723e */ /* 0x000fe400000000ff */
[----:B------:R-:W-:Y:S05]  /*73a0*/  LDSM.16.MT88.4 R96, [R194+0x3000] ;  /* 0x00300000c260783b */ /* 0x000fea0000004200 */
[C---:B------:R-:W-:Y:S08]  /*73b0*/  HMMA.16816.F32 R32, R4.reuse, R22, R108 ;  /* 0x000000160420723c */ /* 0x040ff0000000186c */
[C---:B------:R-:W-:Y:S01]  /*73c0*/  HMMA.16816.F32 R108, R4.reuse, R12, R80 ;  /* 0x0000000c046c723c */ /* 0x040fe20000001850 */
[----:B------:R-:W-:Y:S07]  /*73d0*/  LDSM.16.MT88.4 R80, [R193+0x6800] ;  /* 0x00680000c150783b */ /* 0x000fee0000004200 */
[C---:B------:R-:W-:Y:S01]  /*73e0*/  HMMA.16816.F32 R76, R4.reuse, R14, R76 ;  /* 0x0000000e044c723c */ /* 0x040fe2000000184c */
[----:B------:R-:W1:Y:S07]  /*73f0*/  LDSM.16.MT88.4 R12, [R192+0x6000] ;  /* 0x00600000c00c783b */ /* 0x000e6e0000004200 */
[C---:B------:R-:W-:Y:S01]  /*7400*/  HMMA.16816.F32 R100, R4.reuse, R8, R72 ;  /* 0x000000080464723c */ /* 0x040fe20000001848 */
[----:B------:R-:W-:Y:S07]  /*7410*/  LDSM.16.MT88.4 R72, [R192+0x6800] ;  /* 0x00680000c048783b */ /* 0x000fee0000004200 */
[C---:B------:R-:W-:Y:S01]  /*7420*/  HMMA.16816.F32 R60, R4.reuse, R10, R60 ;  /* 0x0000000a043c723c */ /* 0x040fe2000000183c */
[----:B------:R-:W2:Y:S07]  /*7430*/  LDSM.16.MT88.4 R8, [R194+0x6000] ;  /* 0x00600000c208783b */ /* 0x000eae0000004200 */
[C---:B------:R-:W-:Y:S01]  /*7440*/  HMMA.16816.F32 R124, R4.reuse, R20, R112 ;  /* 0x00000014047c723c */ /* 0x040fe20000001870 */
[----:B------:R-:W3:Y:S04]  /*7450*/  LDSM.16.MT88.4 R20, [R191+0x6000] ;  /* 0x00600000bf14783b */ /* 0x000ee80000004200 */
[----:B------:R-:W-:Y:S03]  /*7460*/  LDSM.16.MT88.4 R112, [R193+0x3000] ;  /* 0x00300000c170783b */ /* 0x000fe60000004200 */
[C---:B-----5:R-:W-:Y:S08]  /*7470*/  HMMA.16816.F32 R116, R4.reuse, R16, R116 ;  /* 0x000000100474723c */ /* 0x060ff00000001874 */
[C---:B------:R-:W-:Y:S01]  /*7480*/  HMMA.16816.F32 R36, R4.reuse, R18, R84 ;  /* 0x000000120424723c */ /* 0x040fe20000001854 */
[----:B------:R-:W5:Y:S07]  /*7490*/  LDSM.16.MT88.4 R16, [R193+0x6000] ;  /* 0x00600000c110783b */ /* 0x000f6e0000004200 */
[C---:B-1----:R-:W-:Y:S01]  /*74a0*/  HMMA.16816.F32 R52, R4.reuse, R12, R52 ;  /* 0x0000000c0434723c */ /* 0x042fe20000001834 */
[----:B------:R-:W1:Y:S07]  /*74b0*/  MUFU.EX2 R13, R71 ;  /* 0x00000047000d7308 */ /* 0x000e6e0000000800 */
[C---:B------:R-:W-:Y:S01]  /*74c0*/  HMMA.16816.F32 R44, R4.reuse, R14, R44 ;  /* 0x0000000e042c723c */ /* 0x040fe2000000182c */
[----:B------:R-:W4:Y:S07]  /*74d0*/  MUFU.EX2 R12, R25 ;  /* 0x00000019000c7308 */ /* 0x000f2e0000000800 */
[C---:B--2---:R-:W-:Y:S01]  /*74e0*/  HMMA.16816.F32 R40, R4.reuse, R8, R40 ;  /* 0x000000080428723c */ /* 0x044fe20000001828 */
[----:B------:R2:W-:Y:S06]  /*74f0*/  MUFU.EX2 R15, R89 ;  /* 0x00000059000f7308 */ /* 0x0005ec0000000800 */
[----:B-1----:R-:W-:Y:S01]  /*7500*/  FADD.FTZ R9, R13, R2 ;  /* 0x000000020d097221 */ /* 0x002fe20000010000 */
[----:B---3--:R-:W-:Y:S01]  /*7510*/  HMMA.16816.F32 R92, R4, R20, R92 ;  /* 0x00000014045c723c */ /* 0x008fe2000000185c */
[----:B------:R-:W-:Y:S01]  /*7520*/  @P3 IMAD.HI.U32 R2, R153, c[0x0][0x2c8], RZ ;  /* 0x0000b20099023a27 */ /* 0x000fe200078e00ff */
[----:B------:R-:W1:Y:S03]  /*7530*/  MUFU.EX2 R14, R24 ;  /* 0x00000018000e7308 */ /* 0x000e660000000800 */
[----:B----4-:R-:W-:Y:S01]  /*7540*/  FADD.FTZ R8, R12, R0 ;  /* 0x000000000c087221 */ /* 0x010fe20000010000 */
[----:B------:R-:W-:-:S02]  /*7550*/  MOV R0, R153 ;  /* 0x0000009900007202 */ /* 0x000fc40000000f00 */
[----:B------:R-:W-:Y:S01]  /*7560*/  @P3 SHF.R.U32.HI R0, RZ, c[0x0][0x2cc], R2 ;  /* 0x0000b300ff003a19 */ /* 0x000fe20000011602 */
[----:B------:R-:W-:Y:S01]  /*7570*/  HMMA.16816.F32 R20, R4, R22, R64 ;  /* 0x000000160414723c */ /* 0x000fe20000001840 */
[----:B--2---:R-:W2:Y:S01]  /*7580*/  LDSM.16.MT88.4 R88, [R191+0x6800] ;  /* 0x00680000bf58783b */ /* 0x004ea20000004200 */
[----:B------:R-:W-:Y:S02]  /*7590*/  MOV R2, RZ ;  /* 0x000000ff00027202 */ /* 0x000fe40000000f00 */
[----:B------:R-:W-:-:S03]  /*75a0*/  IADD3 R3, R0, R151, -R152 ;  /* 0x0000009700037210 */ /* 0x000fc60007ffe898 */
[----:B------:R-:W-:Y:S01]  /*75b0*/  F2FP.PACK_AB R64, R70, R13 ;  /* 0x0000000d4640723e */ /* 0x000fe200000000ff */
[C---:B-----5:R-:W-:Y:S01]  /*75c0*/  HMMA.16816.F32 R56, R4.reuse, R16, R56 ;  /* 0x000000100438723c */ /* 0x060fe20000001838 */
[----:B------:R-:W-:Y:S01]  /*75d0*/  IMAD.HI R2, R3, -0x6db6db6d, R2 ;  /* 0x9249249303027827 */ /* 0x000fe200078e0202 */
[----:B-1----:R-:W-:Y:S02]  /*75e0*/  F2FP.PACK_AB R65, R14, R12 ;  /* 0x0000000c0e41723e */ /* 0x002fe400000000ff */
[----:B------:R-:W-:Y:S02]  /*75f0*/  F2FP.PACK_AB R66, R230, R15 ;  /* 0x0000000fe642723e */ /* 0x000fe400000000ff */
[----:B------:R-:W-:Y:S02]  /*7600*/  SHF.R.U32.HI R0, RZ, 0x1f, R2 ;  /* 0x0000001fff007819 */ /* 0x000fe40000011602 */
[----:B------:R-:W-:Y:S02]  /*7610*/  HMMA.16816.F32 R48, R4, R18, R48 ;  /* 0x000000120430723c */ /* 0x000fe40000001830 */
[----:B------:R-:W-:Y:S01]  /*7620*/  LEA.HI.SX32 R2, R2, R0, 0x1a ;  /* 0x0000000002027211 */ /* 0x000fe200078fd2ff */
[----:B------:R-:W-:-:S03]  /*7630*/  FADD.FTZ R0, R70, R9 ;  /* 0x0000000946007221 */ /* 0x000fc60000010000 */
[----:B------:R-:W-:Y:S01]  /*7640*/  IMNMX R12, R150, R2, !PT ;  /* 0x00000002960c7217 */ /* 0x000fe20007800200 */
[----:B------:R-:W-:Y:S01]  /*7650*/  FADD.FTZ R2, R14, R8 ;  /* 0x000000080e027221 */ /* 0x000fe20000010000 */
[----:B------:R-:W-:Y:S01]  /*7660*/  HMMA.16816.F32 R28, R4, R10, R28 ;  /* 0x0000000a041c723c */ /* 0x000fe2000000181c */
[----:B------:R-:W1:Y:S01]  /*7670*/  LDSM.16.MT88.4 R4, [R194+0x6800] ;  /* 0x00680000c204783b */ /* 0x000e620000004200 */
[----:B------:R-:W3:Y:S01]  /*7680*/  MUFU.EX2 R11, R26 ;  /* 0x0000001a000b7308 */ /* 0x000ee20000000800 */
[----:B------:R-:W-:Y:S01]  /*7690*/  ISETP.GE.AND P0, PT, R218, R12, PT ;  /* 0x0000000cda00720c */ /* 0x000fe20003f06270 */
[----:B------:R-:W-:Y:S01]  /*76a0*/  FADD.FTZ R0, R15, R0 ;  /* 0x000000000f007221 */ /* 0x000fe20000010000 */
[----:B------:R4:W-:Y:S03]  /*76b0*/  STL [R1+0x8], R12 ;  /* 0x0000080c01007387 */ /* 0x0009e60000100800 */
[----:B------:R-:W-:-:S02]  /*76c0*/  FADD.FTZ R230, R230, R0 ;  /* 0x00000000e6e67221 */ /* 0x000fc40000010000 */
[----:B------:R-:W5:Y:S01]  /*76d0*/  MUFU.EX2 R10, R27 ;  /* 0x0000001b000a7308 */ /* 0x000f620000000800 */
[----:B---3--:R-:W-:Y:S01]  /*76e0*/  FADD.FTZ R2, R11, R2 ;  /* 0x000000020b027221 */ /* 0x008fe20000010000 */
[----:B-----5:R-:W-:-:S03]  /*76f0*/  F2FP.PACK_AB R67, R10, R11 ;  /* 0x0000000b0a43723e */ /* 0x020fc600000000ff */
[----:B------:R-:W-:-:S04]  /*7700*/  FADD.FTZ R247, R10, R2 ;  /* 0x000000020af77221 */ /* 0x000fc80000010000 */
[C---:B------:R-:W-:Y:S08]  /*7710*/  HMMA.16816.F32 R108, R64.reuse, R104, R108 ;  /* 0x00000068406c723c */ /* 0x040ff0000000186c */
[C---:B------:R-:W-:Y:S08]  /*7720*/  HMMA.16816.F32 R104, R64.reuse, R106, R76 ;  /* 0x0000006a4068723c */ /* 0x040ff0000000184c */
[C---:B------:R-:W-:Y:S08]  /*7730*/  HMMA.16816.F32 R100, R64.reuse, R96, R100 ;  /* 0x000000604064723c */ /* 0x040ff00000001864 */
[C---:B------:R-:W-:Y:S08]  /*7740*/  HMMA.16816.F32 R124, R64.reuse, R120, R124 ;  /* 0x00000078407c723c */ /* 0x040ff0000000187c */
[C---:B------:R-:W-:Y:S08]  /*7750*/  HMMA.16816.F32 R116, R64.reuse, R112, R116 ;  /* 0x000000704074723c */ /* 0x040ff00000001874 */
[C---:B------:R-:W-:Y:S08]  /*7760*/  HMMA.16816.F32 R96, R64.reuse, R98, R60 ;  /* 0x000000624060723c */ /* 0x040ff0000000183c */
[C---:B--2---:R-:W-:Y:S08]  /*7770*/  HMMA.16816.F32 R92, R64.reuse, R88, R92 ;  /* 0x00000058405c723c */ /* 0x044ff0000000185c */
[C---:B------:R-:W-:Y:S08]  /*7780*/  HMMA.16816.F32 R84, R64.reuse, R80, R56 ;  /* 0x000000504054723c */ /* 0x040ff00000001838 */
[C---:B------:R-:W-:Y:S08]  /*7790*/  HMMA.16816.F32 R76, R64.reuse, R72, R52 ;  /* 0x00000048404c723c */ /* 0x040ff00000001834 */
[C---:B------:R-:W-:Y:S08]  /*77a0*/  HMMA.16816.F32 R120, R64.reuse, R122, R32 ;  /* 0x0000007a4078723c */ /* 0x040ff00000001820 */
[C---:B------:R-:W-:Y:S08]  /*77b0*/  HMMA.16816.F32 R112, R64.reuse, R114, R36 ;  /* 0x000000724070723c */ /* 0x040ff00000001824 */
[C---:B------:R-:W-:Y:S08]  /*77c0*/  HMMA.16816.F32 R88, R64.reuse, R90, R20 ;  /* 0x0000005a4058723c */ /* 0x040ff00000001814 */
[C---:B------:R-:W-:Y:S08]  /*77d0*/  HMMA.16816.F32 R80, R64.reuse, R82, R48 ;  /* 0x000000524050723c */ /* 0x040ff00000001830 */
[C---:B------:R-:W-:Y:S08]  /*77e0*/  HMMA.16816.F32 R72, R64.reuse, R74, R44 ;  /* 0x0000004a4048723c */ /* 0x040ff0000000182c */
[C---:B-1----:R-:W-:Y:S08]  /*77f0*/  HMMA.16816.F32 R60, R64.reuse, R4, R40 ;  /* 0x00000004403c723c */ /* 0x042ff00000001828 */
[----:B------:R-:W-:Y:S01]  /*7800*/  HMMA.16816.F32 R64, R64, R6, R28 ;  /* 0x000000064040723c */ /* 0x000fe2000000181c */
[----:B------:R-:W-:Y:S01]  /*7810*/  @!UPT UIADD3 URZ, URZ, URZ, URZ ;  /* 0x0000003f3f3ff290 */ /* 0x000fe2000fffe03f */
[----:B------:R-:W-:Y:S11]  /*7820*/  @!P0 BRA `(.L_x_1344) ;  /* 0x000046c000008947 */ /* 0x000ff60003800000 */
[----:B----4-:R-:W-:Y:S02]  /*7830*/  MOV R71, R68 ;  /* 0x0000004400477202 */ /* 0x010fe40000000f00 */
[----:B------:R-:W-:-:S02]  /*7840*/  MOV R70, R69 ;  /* 0x0000004500467202 */ /* 0x000fc40000000f00 */
[----:B------:R-:W-:-:S07]  /*7850*/  MOV R224, R218 ;  /* 0x000000da00e07202 */ /* 0x000fce0000000f00 */
.L_x_1360:
[----:B------:R-:W2:Y:S01]  /*7860*/  LDL R0, [R1] ;  /* 0x0000000001007983 */ /* 0x000ea20000100800 */
        /* <DEDUP_REMOVED lines=21> */
[C---:B-1-34-:R-:W-:Y:S01]  /*79c0*/  IMAD.WIDE.U32 R2, R223.reuse, c[0x0][0x208], RZ ;  /* 0x00008200df027a25 */ /* 0x05afe200078e00ff */
[----:B------:R-:W-:Y:S01]  /*79d0*/  SHF.R.S32.HI R0, RZ, 0x1f, R223 ;  /* 0x0000001fff007819 */ /* 0x000fe200000114df */
[----:B------:R-:W2:Y:S04]  /*79e0*/  LDL.64 R6, [R1+0x28] ;  /* 0x0000280001067983 */ /* 0x000ea80000100a00 */
[----:B------:R-:W-:Y:S02]  /*79f0*/  IMAD R0, R0, c[0x0][0x208], RZ ;  /* 0x0000820000007a24 */ /* 0x000fe400078e02ff */
[----:B------:R-:W3:Y:S02]  /*7a00*/  LDL R5, [R1+0x34] ;  /* 0x0000340001057983 */ /* 0x000ee40000100800 */
[----:B------:R-:W-:Y:S05]  /*7a10*/  IMAD R0, R223, c[0x0][0x20c], R0 ;  /* 0x00008300df007a24 */ /* 0x000fea00078e0200 */
[----:B------:R-:W-:Y:S02]  /*7a20*/  IADD3 R3, R3, R0, RZ ;  /* 0x0000000003037210 */ /* 0x000fe40007ffe0ff */
[----:B------:R-:W-:Y:S03]  /*7a30*/  SHF.R.S32.HI R0, RZ, 0x1f, R219 ;  /* 0x0000001fff007819 */ /* 0x000fe600000114db */
[C---:B------:R-:W-:Y:S04]  /*7a40*/  IMAD.WIDE.U32 R2, R219.reuse, c[0x0][0x218], R2 ;  /* 0x00008600db027a25 */ /* 0x040fe800078e0002 */
[----:B------:R-:W-:Y:S04]  /*7a50*/  IMAD R4, R0, c[0x0][0x218], RZ ;  /* 0x0000860000047a24 */ /* 0x000fe800078e02ff */
[----:B------:R-:W-:Y:S01]  /*7a60*/  IMAD R4, R219, c[0x0][0x21c], R4 ;  /* 0x00008700db047a24 */ /* 0x000fe200078e0204 */
[----:B--2---:R-:W-:Y:S04]  /*7a70*/  IADD3 R0, P0, R6, R2, RZ ;  /* 0x0000000206007210 */ /* 0x004fe80007f1e0ff */
[----:B---3--:R-:W-:Y:S02]  /*7a80*/  IADD3.X R2, R5, R3, R4, P0, !PT ;  /* 0x0000000305027210 */ /* 0x008fe400007fe404 */
[C---:B------:R-:W-:Y:S04]  /*7a90*/  LEA R6, P0, R0.reuse, c[0x0][0x1f8], 0x1 ;  /* 0x00007e0000067a11 */ /* 0x040fe800078008ff */
[----:B------:R-:W-:Y:S01]  /*7aa0*/  LEA.HI.X R5, R0, c[0x0][0x1fc], R2, 0x1, P0 ;  /* 0x00007f0000057a11 */ /* 0x000fe200000f0c02 */
[----:B------:R-:W-:-:S06]  /*7ab0*/  BRA.DIV ~URZ, `(.L_x_1347) ;  /* 0x0000d9a27f007947 */ /* 0x000fcc000b800000 */
[----:B------:R1:W2:Y:S02]  /*7ac0*/  SHFL.IDX PT, R0, R5, RZ, 0x181f ;  /* 0x00181fff05007589 */ /* 0x0002a400000e0000 */
.L_x_1453:
[----:B------:R-:W-:-:S05]  /*7ad0*/  BRA.DIV ~URZ, `(.L_x_1348) ;  /* 0x0000d9f27f007947 */ /* 0x000fca000b800000 */
[----:B------:R-:W3:Y:S01]  /*7ae0*/  SHFL.IDX PT, R2, R6, RZ, 0x181f ;  /* 0x00181fff06027589 */ /* 0x000ee200000e0000 */
[C---:B------:R-:W-:Y:S01]  /*7af0*/  IMAD.SHL.U32 R15, R238.reuse, 0x2, RZ ;  /* 0x00000002ee0f7824 */ /* 0x040fe200078e00ff */
[----:B------:R-:W-:Y:S01]  /*7b00*/  ISETP.GE.AND P4, PT, R238, c[0x0][0x1d4], PT ;  /* 0x00007500ee007a0c */ /* 0x000fe20003f86270 */
[C---:B------:R-:W-:Y:S01]  /*7b10*/  IMAD.SHL.U32 R14, R248.reuse, 0x2, RZ ;  /* 0x00000002f80e7824 */ /* 0x040fe200078e00ff */
[----:B------:R-:W-:Y:S01]  /*7b20*/  SHFL.IDX PT, R7, R6, 0x2, 0x181f ;  /* 0x00581f0006077f89 */ /* 0x000fe200000e0000 */
[----:B------:R-:W-:Y:S02]  /*7b30*/  ISETP.GE.AND P0, PT, R248, c[0x0][0x1d4], PT ;  /* 0x00007500f8007a0c */ /* 0x000fe40003f06270 */
[----:B------:R-:W-:Y:S02]  /*7b40*/  SEL R4, RZ, 0x10, P4 ;  /* 0x00000010ff047807 */ /* 0x000fe40002000000 */
[-C--:B---3--:R-:W-:Y:S05]  /*7b50*/  IADD3 R12, P5, R2, R15.reuse, RZ ;  /* 0x0000000f020c7210 */ /* 0x088fea0007fbe0ff */
[--C-:B--2---:R-:W-:Y:S01]  /*7b60*/  IMAD.X R13, R0, 0x1, R220.reuse, P5 ;  /* 0x00000001000d7824 */ /* 0x104fe200028e06dc */
[-C--:B------:R-:W-:Y:S04]  /*7b70*/  IADD3 R2, P5, R2, R14.reuse, RZ ;  /* 0x0000000e02027210 */ /* 0x080fe80007fbe0ff */
[----:B------:R-:W-:Y:S01]  /*7b80*/  @!PT LDS RZ, [RZ] ;  /* 0x00000000fffff984 */ /* 0x000fe20000000800 */
[----:B------:R2:W-:Y:S01]  /*7b90*/  LDGSTS.E.BYPASS.LTC128B.128 [R215+0x100], [R12.64], !P4 ;  /* 0x001000000cd77fae */ /* 0x0005e2000e101d46 */
[--C-:B------:R-:W-:Y:S03]  /*7ba0*/  IMAD.X R3, R0, 0x1, R221.reuse, P5 ;  /* 0x0000000100037824 */ /* 0x100fe600028e06dd */
[----:B------:R-:W-:Y:S04]  /*7bb0*/  SHFL.IDX PT, R0, R5, 0x1, 0x181f ;  /* 0x00381f0005007f89 */ /* 0x000fe800000e0000 */
[----:B------:R3:W-:Y:S04]  /*7bc0*/  LDGSTS.E.BYPASS.LTC128B.128 [R215+0x3900], [R2.64], !P0 ;  /* 0x0390000002d77fae */ /* 0x0007e8000c101d46 */
[----:B---3--:R-:W2:Y:S02]  /*7bd0*/  SHFL.IDX PT, R2, R6, 0x1, 0x181f ;  /* 0x00381f0006027f89 */ /* 0x008ea400000e0000 */
[----:B--2---:R-:W-:Y:S05]  /*7be0*/  IADD3 R12, P5, R2, R15, RZ ;  /* 0x0000000f020c7210 */ /* 0x004fea0007fbe0ff */
[----:B------:R-:W-:Y:S01]  /*7bf0*/  IMAD.X R13, R0, 0x1, R220, P5 ;  /* 0x00000001000d7824 */ /* 0x000fe200028e06dc */
[----:B------:R-:W-:Y:S04]  /*7c00*/  IADD3 R2, P5, R2, R14, RZ ;  /* 0x0000000e02027210 */ /* 0x000fe80007fbe0ff */
[----:B------:R2:W-:Y:S01]  /*7c10*/  LDGSTS.E.BYPASS.LTC128B.128 [R215+0x1100], [R12.64], !P4 ;  /* 0x011000000cd77fae */ /* 0x0005e2000e101d46 */
[----:B------:R-:W-:Y:S01]  /*7c20*/  IMAD.X R3, R0, 0x1, R221, P5 ;  /* 0x0000000100037824 */ /* 0x000fe200028e06dd */
[----:B------:R-:W-:Y:S04]  /*7c30*/  SEL R0, RZ, 0x10, P0 ;  /* 0x00000010ff007807 */ /* 0x000fe80000000000 */
[----:B------:R3:W-:Y:S04]  /*7c40*/  LDGSTS.E.BYPASS.LTC128B.128 [R215+0x4900], [R2.64], !P0 ;  /* 0x0490000002d77fae */ /* 0x0007e8000c101d46 */
[----:B--2---:R3:W2:Y:S02]  /*7c50*/  SHFL.IDX PT, R12, R5, 0x2, 0x181f ;  /* 0x00581f00050c7f89 */ /* 0x0046a400000e0000 */
.L_x_1454:
[----:B---3--:R-:W-:Y:S01]  /*7c60*/  IADD3 R2, -R4, 0x10, RZ ;  /* 0x0000001004027810 */ /* 0x008fe20007ffe1ff */
[----:B------:R-:W-:Y:S01]  /*7c70*/  IMAD.SHL.U32 R3, R238, 0x2, RZ ;  /* 0x00000002ee037824 */ /* 0x000fe200078e00ff */
[----:B------:R-:W-:Y:S01]  /*7c80*/  ISETP.NE.U32.AND P5, PT, R4, RZ, PT ;  /* 0x000000ff0400720c */ /* 0x000fe20003fa5070 */
[----:B------:R-:W-:Y:S01]  /*7c90*/  IMAD.SHL.U32 R14, R248, 0x2, RZ ;  /* 0x00000002f80e7824 */ /* 0x000fe200078e00ff */
[----:B------:R-:W-:Y:S01]  /*7ca0*/  LOP3.LUT R2, R2, 0xf, RZ, 0xc0, !PT ;  /* 0x0000000f02027812 */ /* 0x000fe200078ec0ff */
[----:B------:R-:W3:Y:S03]  /*7cb0*/  S2R R13, SR_TID.X ;  /* 0x00000000000d7919 */ /* 0x000ee60000002100 */
[-C--:B------:R-:W-:Y:S04]  /*7cc0*/  IADD3 R2, P4, P0, R2, R7.reuse, R3 ;  /* 0x0000000702027210 */ /* 0x080fe8000789e003 */
[-C--:B--2---:R-:W-:Y:S05]  /*7cd0*/  IADD3.X R3, RZ, R12.reuse, R220, P4, P0 ;  /* 0x0000000cff037210 */ /* 0x084fea00027e04dc */
[----:B------:R-:W-:Y:S01]  /*7ce0*/  @!PT LDS RZ, [RZ] ;  /* 0x00000000fffff984 */ /* 0x000fe20000000800 */
[----:B------:R-:W-:Y:S01]  /*7cf0*/  @!PT LDS RZ, [RZ] ;  /* 0x00000000fffff984 */ /* 0x000fe20000000800 */
[----:B------:R-:W-:Y:S01]  /*7d00*/  @!PT LDS RZ, [RZ] ;  /* 0x00000000fffff984 */ /* 0x000fe20000000800 */
[----:B------:R2:W-:Y:S01]  /*7d10*/  LDGSTS.E.BYPASS.LTC128B.128.ZFILL [R215+0x2100], [R2.64], P5 ;  /* 0x0210000002d77fae */ /* 0x0005e2000a941d46 */
[C---:B------:R-:W-:Y:S02]  /*7d20*/  ISETP.NE.U32.AND P5, PT, R0.reuse, RZ, PT ;  /* 0x000000ff0000720c */ /* 0x040fe40003fa5070 */
[----:B--2---:R-:W-:Y:S04]  /*7d30*/  IADD3 R2, -R0, 0x10, RZ ;  /* 0x0000001000027810 */ /* 0x004fe80007ffe1ff */
[----:B------:R-:W-:Y:S04]  /*7d40*/  LOP3.LUT R2, R2, 0xf, RZ, 0xc0, !PT ;  /* 0x0000000f02027812 */ /* 0x000fe800078ec0ff */
[----:B------:R-:W-:Y:S04]  /*7d50*/  IADD3 R2, P4, P0, R2, R7, R14 ;  /* 0x0000000702027210 */ /* 0x000fe8000789e00e */
[----:B------:R-:W-:Y:S02]  /*7d60*/  IADD3.X R3, RZ, R12, R221, P4, P0 ;  /* 0x0000000cff037210 */ /* 0x000fe400027e04dd */
[----:B---3--:R-:W-:Y:S03]  /*7d70*/  ISETP.GT.AND P0, PT, R13, 0x7f, PT ;  /* 0x0000007f0d00780c */ /* 0x008fe60003f04270 */
[----:B------:R2:W-:Y:S10]  /*7d80*/  LDGSTS.E.BYPASS.LTC128B.128.ZFILL [R215+0x5900], [R2.64], P5 ;  /* 0x0590000002d77fae */ /* 0x0005f4000a941d46 */
[----:B------:R-:W-:-:S05]  /*7d90*/  @P0 BRA `(.L_x_1346) ;  /* 0x0000014000000947 */ /* 0x000fca0003800000 */
[----:B------:R-:W-:-:S05]  /*7da0*/  BRA.DIV ~URZ, `(.L_x_1349) ;  /* 0x0000daf27f007947 */ /* 0x000fca000b800000 */
[----:B-1----:R-:W1:Y:S04]  /*7db0*/  SHFL.IDX PT, R5, R5, 0x3, 0x181f ;  /* 0x00781f0005057f89 */ /* 0x002e6800000e0000 */
[----:B------:R-:W3:Y:S02]  /*7dc0*/  SHFL.IDX PT, R6, R6, 0x3, 0x181f ;  /* 0x00781f0006067f89 */ /* 0x000ee400000e0000 */
.L_x_1455:
[----:B--2---:R-:W-:Y:S01]  /*7dd0*/  IADD3 R2, -R4, 0x10, RZ ;  /* 0x0000001004027810 */ /* 0x004fe20007ffe1ff */
[----:B------:R-:W-:Y:S01]  /*7de0*/  IMAD.SHL.U32 R3, R238, 0x2, RZ ;  /* 0x00000002ee037824 */ /* 0x000fe200078e00ff */
[----:B------:R-:W-:Y:S01]  /*7df0*/  ISETP.NE.U32.AND P0, PT, R4, RZ, PT ;  /* 0x000000ff0400720c */ /* 0x000fe20003f05070 */
[----:B------:R-:W-:Y:S01]  /*7e00*/  IMAD.SHL.U32 R7, R248, 0x2, RZ ;  /* 0x00000002f8077824 */ /* 0x000fe200078e00ff */
[----:B------:R-:W-:Y:S04]  /*7e10*/  LOP3.LUT R2, R2, 0xf, RZ, 0xc0, !PT ;  /* 0x0000000f02027812 */ /* 0x000fe800078ec0ff */
[-C--:B---3--:R-:W-:Y:S04]  /*7e20*/  IADD3 R2, P5, P4, R2, R6.reuse, R3 ;  /* 0x0000000602027210 */ /* 0x088fe80007cbe003 */
[-C--:B-1----:R-:W-:Y:S05]  /*7e30*/  IADD3.X R3, RZ, R5.reuse, R220, P5, P4 ;  /* 0x00000005ff037210 */ /* 0x082fea0002fe84dc */
        /* <DEDUP_REMOVED lines=10> */
.L_x_1346:
[----:B-1-34-:R-:W-:Y:S05]  /*7ee0*/  BSYNC B0 ;  /* 0x0000000000007941 */ /* 0x01afea0003800000 */
.L_x_1345:
[----:B------:R-:W0:Y:S01]  /*7ef0*/  LDGDEPBAR ;  /* 0x00000000000079af */ /* 0x000e220000000000 */
[----:B------:R-:W-:Y:S01]  /*7f00*/  WARPSYNC 0xffffffff ;  /* 0xffffffff00007948 */ /* 0x000fe20003800000 */
[C---:B------:R-:W-:Y:S01]  /*7f10*/  HMMA.16816.F32 R4, R128.reuse, R8, RZ ;  /* 0x000000088004723c */ /* 0x040fe200000018ff */
[----:B------:R-:W-:Y:S05]  /*7f20*/  BSSY B0, `(.L_x_1350) ;  /* 0x0000176000007945 */ /* 0x000fea0003800000 */
[----:B--2---:R-:W2:Y:S02]  /*7f30*/  LDL R3, [R1] ;  /* 0x0000000001037983 */ /* 0x004ea40000100800 */
        /* <DEDUP_REMOVED lines=29> */
[C---:B------:R-:W-:Y:S01]  /*8110*/  HMMA.16816.F32 R48, R132.reuse, R158, R48 ;  /* 0x0000009e8430723c */ /* 0x040fe20000001830 */
[----:B------:R-:W4:Y:S07]  /*8120*/  LDSM.16.M88.4 R156, [R190+0x2800] ;  /* 0x00280000be9c783b */ /* 0x000f2e0000000200 */
[C---:B------:R-:W-:Y:S08]  /*8130*/  HMMA.16816.F32 R52, R132.reuse, R160, R52 ;  /* 0x000000a08434723c */ /* 0x040ff00000001834 */
[----:B------:R-:W-:Y:S08]  /*8140*/  HMMA.16816.F32 R56, R132, R162, R56 ;  /* 0x000000a28438723c */ /* 0x000ff00000001838 */
[C---:B-1----:R-:W-:Y:S08]  /*8150*/  HMMA.16816.F32 R4, R164.reuse, R136, R4 ;  /* 0x00000088a404723c */ /* 0x042ff00000001804 */
[C---:B------:R-:W-:Y:S01]  /*8160*/  HMMA.16816.F32 R8, R164.reuse, R138, R8 ;  /* 0x0000008aa408723c */ /* 0x040fe20000001808 */
[----:B------:R-:W1:Y:S07]  /*8170*/  LDSM.16.M88.4 R136, [R190+0x3000] ;  /* 0x00300000be88783b */ /* 0x000e6e0000000200 */
[C---:B---3--:R-:W-:Y:S08]  /*8180*/  HMMA.16816.F32 R12, R164.reuse, R140, R12 ;  /* 0x0000008ca40c723c */ /* 0x048ff0000000180c */
[C---:B------:R-:W-:Y:S01]  /*8190*/  HMMA.16816.F32 R16, R164.reuse, R142, R16 ;  /* 0x0000008ea410723c */ /* 0x040fe20000001810 */
[----:B------:R-:W3:Y:S07]  /*81a0*/  LDSM.16.M88.4 R140, [R189] ;  /* 0x00000000bd8c783b */ /* 0x000eee0000000200 */
        /* <DEDUP_REMOVED lines=9> */
[C---:B------:R-:W-:Y:S03]  /*8240*/  HMMA.16816.F32 R44, R164.reuse, R156, R44 ;  /* 0x0000009ca42c723c */ /* 0x040fe6000000182c */
[----:B--2---:R-:W-:Y:S05]  /*8250*/  ISETP.GT.AND P0, PT, R224, R3, PT ;  /* 0x00000003e000720c */ /* 0x004fea0003f04270 */
[C---:B------:R-:W-:Y:S01]  /*8260*/  HMMA.16816.F32 R48, R164.reuse, R158, R48 ;  /* 0x0000009ea430723c */ /* 0x040fe20000001830 */
[----:B------:R-:W2:Y:S07]  /*8270*/  LDSM.16.M88.4 R156, [R189+0x2000] ;  /* 0x00200000bd9c783b */ /* 0x000eae0000000200 */
[C---:B-1----:R-:W-:Y:S08]  /*8280*/  HMMA.16816.F32 R52, R164.reuse, R136, R52 ;  /* 0x00000088a434723c */ /* 0x042ff00000001834 */
[----:B------:R-:W-:Y:S01]  /*8290*/  HMMA.16816.F32 R56, R164, R138, R56 ;  /* 0x0000008aa438723c */ /* 0x000fe20000001838 */
[----:B------:R-:W1:Y:S07]  /*82a0*/  LDSM.16.M88.4 R136, [R189+0x2800] ;  /* 0x00280000bd88783b */ /* 0x000e6e0000000200 */
        /* <DEDUP_REMOVED lines=12> */
[C---:B--2---:R-:W-:Y:S08]  /*8370*/  HMMA.16816.F32 R36, R168.reuse, R156, R36 ;  /* 0x0000009ca824723c */ /* 0x044ff00000001824 */
[C---:B------:R-:W-:Y:S01]  /*8380*/  HMMA.16816.F32 R40, R168.reuse, R158, R40 ;  /* 0x0000009ea828723c */ /* 0x040fe20000001828 */
[----:B------:R-:W2:Y:S07]  /*8390*/  LDSM.16.M88.4 R156, [R188+0x5000] ;  /* 0x00500000bc9c783b */ /* 0x000eae0000000200 */
[C---:B-1----:R-:W-:Y:S08]  /*83a0*/  HMMA.16816.F32 R44, R168.reuse, R136, R44 ;  /* 0x00000088a82c723c */ /* 0x042ff0000000182c */
[C---:B------:R-:W-:Y:S01]  /*83b0*/  HMMA.16816.F32 R48, R168.reuse, R138, R48 ;  /* 0x0000008aa830723c */ /* 0x040fe20000001830 */
[----:B------:R-:W1:Y:S07]  /*83c0*/  LDSM.16.M88.4 R136, [R188+0x5800] ;  /* 0x00580000bc88783b */ /* 0x000e6e0000000200 */
        /* <DEDUP_REMOVED lines=8> */
[----:B------:R-:W5:Y:S07]  /*8450*/  LDSM.16.M88.4 R148, [R203] ;  /* 0x00000000cb94783b */ /* 0x000f6e0000000200 */
[C---:B------:R-:W-:Y:S08]  /*8460*/  HMMA.16816.F32 R20, R172.reuse, R152, R20 ;  /* 0x00000098ac14723c */ /* 0x040ff00000001814 */
[C---:B------:R-:W-:Y:S01]  /*8470*/  HMMA.16816.F32 R24, R172.reuse, R154, R24 ;  /* 0x0000009aac18723c */ /* 0x040fe20000001818 */
[----:B------:R-:W4:Y:S07]  /*8480*/  LDSM.16.M88.4 R152, [R197] ;  /* 0x00000000c598783b */ /* 0x000f2e0000000200 */
[C---:B--2---:R-:W-:Y:S08]  /*8490*/  HMMA.16816.F32 R28, R172.reuse, R156, R28 ;  /* 0x0000009cac1c723c */ /* 0x044ff0000000181c */
        /* <DEDUP_REMOVED lines=9> */
[----:B------:R-:W-:Y:S01]  /*8530*/  HMMA.16816.F32 R56, R172, R146, R56 ;  /* 0x00000092ac38723c */ /* 0x000fe20000001838 */
[----:B------:R-:W4:Y:S07]  /*8540*/  LDSM.16.M88.4 R144, [R201] ;  /* 0x00000000c990783b */ /* 0x000f2e0000000200 */
[C---:B-----5:R-:W-:Y:S08]  /*8550*/  HMMA.16816.F32 R4, R176.reuse, R148, R4 ;  /* 0x00000094b004723c */ /* 0x060ff00000001804 */
[C---:B------:R-:W-:Y:S01]  /*8560*/  HMMA.16816.F32 R8, R176.reuse, R150, R8 ;  /* 0x00000096b008723c */ /* 0x040fe20000001808 */
[----:B------:R-:W5:Y:S07]  /*8570*/  LDSM.16.M88.4 R148, [R202] ;  /* 0x00000000ca94783b */ /* 0x000f6e0000000200 */
        /* <DEDUP_REMOVED lines=16> */
[----:B------:R-:W-:Y:S01]  /*8680*/  HMMA.16816.F32 R56, R176, R150, R56 ;  /* 0x00000096b038723c */ /* 0x000fe20000001838 */
        /* <DEDUP_REMOVED lines=11> */
[C---:B------:R-:W-:Y:S08]  /*8740*/  HMMA.16816.F32 R32, R180.reuse, R142, R32 ;  /* 0x0000008eb420723c */ /* 0x040ff00000001820 */
[C---:B----4-:R-:W-:Y:S08]  /*8750*/  HMMA.16816.F32 R36, R180.reuse, R144, R36 ;  /* 0x00000090b424723c */ /* 0x050ff00000001824 */
[C---:B------:R-:W-:Y:S08]  /*8760*/  HMMA.16816.F32 R40, R180.reuse, R146, R40 ;  /* 0x00000092b428723c */ /* 0x040ff00000001828 */
[C---:B-----5:R-:W-:Y:S08]  /*8770*/  HMMA.16816.F32 R44, R180.reuse, R148, R44 ;  /* 0x00000094b42c723c */ /* 0x060ff0000000182c */
        /* <DEDUP_REMOVED lines=37> */
[----:B------:R-:W1:Y:S03]  /*89d0*/  LDSM.16.M88.4 R8, [R189+0x6000] ;  /* 0x00600000bd08783b */ /* 0x000e660000000200 */
[----:B-----5:R-:W-:Y:S04]  /*89e0*/  FMUL.FTZ R0, R13, c[0x0][0x320] ;  /* 0x0000c8000d007a20 */ /* 0x020fe80000410000 */
[C---:B------:R-:W-:Y:S01]  /*89f0*/  HMMA.16816.F32 R36, R184.reuse, R4, R36 ;  /* 0x00000004b824723c */ /* 0x040fe20000001824 */
[----:B------:R5:W1:Y:S07]  /*8a00*/  MUFU.TANH R152, R0 ;  /* 0x0000000000987308 */ /* 0x000a6e0000002400 */
[C---:B------:R-:W-:Y:S01]  /*8a10*/  HMMA.16816.F32 R40, R184.reuse, R6, R40 ;  /* 0x00000006b828723c */ /* 0x040fe20000001828 */
[----:B------:R-:W2:Y:S01]  /*8a20*/  LDSM.16.M88.4 R4, [R189+0x6800] ;  /* 0x00680000bd04783b */ /* 0x000ea20000000200 */
[----:B------:R-:W-:Y:S06]  /*8a30*/  DEPBAR.LE SB0, 0x0 ;  /* 0x000080000000791a */ /* 0x000fec0000000000 */
[----:B------:R-:W-:Y:S04]  /*8a40*/  FMUL.FTZ R2, R35, c[0x0][0x320] ;  /* 0x0000c80023027a20 */ /* 0x000fe80000410000 */
[----:B------:R3:W2:Y:S01]  /*8a50*/  MUFU.TANH R142, R2 ;  /* 0x00000002008e7308 */ /* 0x0006a20000002400 */
[----:B------:R-:W-:Y:S01]  /*8a60*/  BAR.SYNC.DEFER_BLOCKING 0x0 ;  /* 0x0000000000007b1d */ /* 0x000fe20000010000 */
[----:B-----5:R-:W-:Y:S08]  /*8a70*/  FMUL.FTZ R0, R14, c[0x0][0x320] ;  /* 0x0000c8000e007a20 */ /* 0x020ff00000410000 */
[----:B------:R5:W4:Y:S01]  /*8a80*/  MUFU.TANH R163, R0 ;  /* 0x0000000000a37308 */ /* 0x000b220000002400 */
[C---:B-1----:R-:W-:Y:S08]  /*8a90*/  HMMA.16816.F32 R44, R184.reuse, R8, R44 ;  /* 0x00000008b82c723c */ /* 0x042ff0000000182c */
[C---:B------:R-:W-:Y:S04]  /*8aa0*/  HMMA.16816.F32 R48, R184.reuse, R10, R48 ;  /* 0x0000000ab830723c */ /* 0x040fe80000001830 */
[----:B---3--:R-:W-:Y:S04]  /*8ab0*/  FMUL.FTZ R2, R43, c[0x0][0x320] ;  /* 0x0000c8002b027a20 */ /* 0x008fe80000410000 */
[C---:B--2---:R-:W-:Y:S04]  /*8ac0*/  HMMA.16816.F32 R52, R184.reuse, R4, R52 ;  /* 0x00000004b834723c */ /* 0x044fe80000001834 */
[----:B-----5:R-:W-:Y:S04]  /*8ad0*/  FMUL.FTZ R0, R15, c[0x0][0x320] ;  /* 0x0000c8000f007a20 */ /* 0x020fe80000410000 */
[----:B------:R-:W-:Y:S01]  /*8ae0*/  HMMA.16816.F32 R56, R184, R6, R56 ;  /* 0x00000006b838723c */ /* 0x000fe20000001838 */
[----:B------:R1:W2:Y:S03]  /*8af0*/  MUFU.TANH R162, R0 ;  /* 0x0000000000a27308 */ /* 0x0002a60000002400 */
[----:B-1----:R-:W-:Y:S07]  /*8b00*/  FMUL.FTZ R0, R16, c[0x0][0x320] ;  /* 0x0000c80010007a20 */ /* 0x002fee0000410000 */
        /* <DEDUP_REMOVED lines=81> */
[----:B--234-:R-:W2:Y:S01]  /*9020*/  LDL R229, [R1+0xc] ;  /* 0x00000c0001e57983 */ /* 0x01cea20000100800 */
[----:B------:R-:W-:Y:S03]  /*9030*/  MOV R219, RZ ;  /* 0x000000ff00db7202 */ /* 0x000fe60000000f00 */
[----:B------:R-:W3:Y:S04]  /*9040*/  LDL R3, [R1+0x4] ;  /* 0x0000040001037983 */ /* 0x000ee80000100800 */
[----:B------:R-:W4:Y:S04]  /*9050*/  LDL.64 R232, [R1+0x20] ;  /* 0x0000200001e87983 */ /* 0x000f280000100a00 */
[----:B------:R-:W5:Y:S04]  /*9060*/  LDL R228, [R1+0x30] ;  /* 0x0000300001e47983 */ /* 0x000f680000100800 */
[----:B------:R-:W4:Y:S04]  /*9070*/  LDL.64 R226, [R1+0x18] ;  /* 0x0000180001e27983 */ /* 0x000f280000100a00 */
[----:B------:R-:W5:Y:S01]  /*9080*/  LDL R225, [R1+0x10] ;  /* 0x0000100001e17983 */ /* 0x000f620000100800 */
[----:B--2---:R-:W-:Y:S05]  /*9090*/  IMAD R2, R224, 0x70, R229 ;  /* 0x00000070e0027824 */ /* 0x004fea00078e02e5 */
[----:B---3--:R-:W-:Y:S05]  /*90a0*/  IADD3 R2, R2, -0x70, R3 ;  /* 0xffffff9002027810 */ /* 0x008fea0007ffe003 */
[----:B------:R-:W-:Y:S04]  /*90b0*/  @P2 IMAD.HI.U32 R3, R2, c[0x0][0x2bc], RZ ;  /* 0x0000af0002032a27 */ /* 0x000fe800078e00ff */
[----:B-1----:R-:W-:Y:S01]  /*90c0*/  IMAD.MOV.U32 R0, RZ, RZ, R2 ;  /* 0x000000ffff007224 */ /* 0x002fe200078e0002 */
[----:B------:R-:W-:Y:S04]  /*90d0*/  @P2 SHF.R.U32.HI R0, RZ, c[0x0][0x2c0], R3 ;  /* 0x0000b000ff002a19 */ /* 0x000fe80000011603 */
[C---:B----4-:R-:W-:Y:S01]  /*90e0*/  @!P1 IADD3 R3, P0, R0.reuse, R232, RZ ;  /* 0x000000e800039210 */ /* 0x050fe20007f1e0ff */
[----:B------:R-:W-:Y:S03]  /*90f0*/  IMAD.MOV R4, RZ, RZ, -R0 ;  /* 0x000000ffff047224 */ /* 0x000fe600078e0a00 */
[----:B-----5:R-:W-:Y:S01]  /*9100*/  @!P1 LEA.HI.X.SX32 R0, R0, R228, 0x1, P0 ;  /* 0x000000e400009211 */ /* 0x020fe200000f0eff */
        /* <DEDUP_REMOVED lines=19> */
.L_x_1456:
[----:B------:R-:W-:-:S05]  /*9240*/  BRA.DIV ~URZ, `(.L_x_1353) ;  /* 0x0000c7927f007947 */ /* 0x000fca000b800000 */
[----:B------:R3:W4:Y:S02]  /*9250*/  SHFL.IDX PT, R2, R4, RZ, 0x181f ;  /* 0x00181fff04027589 */ /* 0x00072400000e0000 */
.L_x_1457:
[----:B------:R-:W-:Y:S01]  /*9260*/  ISETP.GE.AND P5, PT, R222, 0x1, PT ;  /* 0x00000001de00780c */ /* 0x000fe20003fa6270 */
[----:B------:R-:W-:Y:S02]  /*9270*/  IMAD.SHL.U32 R6, R238, 0x2, RZ ;  /* 0x00000002ee067824 */ /* 0x000fe400078e00ff */
[----:B------:R-:W-:Y:S10]  /*9280*/  IMAD.SHL.U32 R3, R248, 0x2, RZ ;  /* 0x00000002f8037824 */ /* 0x000ff400078e00ff */
[----:B------:R-:W-:Y:S02]  /*9290*/  @P5 ISETP.GE.AND P4, PT, R238, c[0x0][0x1d4], PT ;  /* 0x00007500ee005a0c */ /* 0x000fe40003f86270 */
[----:B----4-:R-:W-:Y:S02]  /*92a0*/  @P5 IADD3 R6, P6, R2, R6, RZ ;  /* 0x0000000602065210 */ /* 0x010fe40007fde0ff */
[----:B------:R-:W-:Y:S03]  /*92b0*/  @P5 ISETP.GE.AND P0, PT, R248, c[0x0][0x1d4], PT ;  /* 0x00007500f8005a0c */ /* 0x000fe60003f06270 */
[C---:B--2---:R-:W-:Y:S01]  /*92c0*/  @P5 IMAD.X R7, R5.reuse, 0x1, R220, P6 ;  /* 0x0000000105075824 */ /* 0x044fe200030e06dc */
[----:B------:R-:W-:Y:S05]  /*92d0*/  @P5 IADD3 R2, P6, R2, R3, RZ ;  /* 0x0000000302025210 */ /* 0x000fea0007fde0ff */
[----:B------:R-:W-:Y:S01]  /*92e0*/  @!PT LDS RZ, [RZ] ;  /* 0x00000000fffff984 */ /* 0x000fe20000000800 */
[----:B------:R-:W-:Y:S01]  /*92f0*/  @!PT LDS RZ, [RZ] ;  /* 0x00000000fffff984 */ /* 0x000fe20000000800 */
[----:B------:R-:W-:Y:S01]  /*9300*/  @!PT LDS RZ, [RZ] ;  /* 0x00000000fffff984 */ /* 0x000fe20000000800 */
[----:B------:R2:W-:Y:S01]  /*9310*/  @P5 LDGSTS.E.BYPASS.LTC128B.128 [R215+0x8100], [R6.64], !P4 ;  /* 0x0810000006d75fae */ /* 0x0005e2000e101d46 */
[----:B------:R-:W-:Y:S05]  /*9320*/  @P5 IMAD.X R3, R5, 0x1, R221, P6 ;  /* 0x0000000105035824 */ /* 0x000fea00030e06dd */
[----:B------:R2:W-:Y:S01]  /*9330*/  @P5 LDGSTS.E.BYPASS.LTC128B.128 [R215+0xb900], [R2.64], !P0 ;  /* 0x0b90000002d75fae */ /* 0x0005e2000c101d46 */
[----:B------:R-:W-:-:S05]  /*9340*/  BRA.DIV ~URZ, `(.L_x_1354) ;  /* 0x0000c7027f007947 */ /* 0x000fca000b800000 */
[----:B------:R4:W1:Y:S04]  /*9350*/  SHFL.IDX PT, R5, R0, 0x1, 0x181f ;  /* 0x00381f0000057f89 */ /* 0x00086800000e0000 */
[----:B--2---:R4:W2:Y:S02]  /*9360*/  SHFL.IDX PT, R2, R4, 0x1, 0x181f ;  /* 0x00381f0004027f89 */ /* 0x0048a400000e0000 */
.L_x_1458:
[----:B------:R-:W-:Y:S01]  /*9370*/  ISETP.GE.AND P5, PT, R222, 0x21, PT ;  /* 0x00000021de00780c */ /* 0x000fe20003fa6270 */
[----:B------:R-:W-:Y:S02]  /*9380*/  IMAD.SHL.U32 R6, R238, 0x2, RZ ;  /* 0x00000002ee067824 */ /* 0x000fe400078e00ff */
[----:B------:R-:W-:Y:S10]  /*9390*/  IMAD.SHL.U32 R3, R248, 0x2, RZ ;  /* 0x00000002f8037824 */ /* 0x000ff400078e00ff */
[----:B------:R-:W-:Y:S02]  /*93a0*/  @P5 ISETP.GE.AND P4, PT, R238, c[0x0][0x1d4], PT ;  /* 0x00007500ee005a0c */ /* 0x000fe40003f86270 */
[----:B--2---:R-:W-:Y:S02]  /*93b0*/  @P5 IADD3 R6, P6, R2, R6, RZ ;  /* 0x0000000602065210 */ /* 0x004fe40007fde0ff */
[----:B------:R-:W-:Y:S03]  /*93c0*/  @P5 ISETP.GE.AND P0, PT, R248, c[0x0][0x1d4], PT ;  /* 0x00007500f8005a0c */ /* 0x000fe60003f06270 */
[C---:B-1----:R-:W-:Y:S01]  /*93d0*/  @P5 IMAD.X R7, R5.reuse, 0x1, R220, P6 ;  /* 0x0000000105075824 */ /* 0x042fe200030e06dc */
        /* <DEDUP_REMOVED lines=8> */
[----:B------:R2:W1:Y:S02]  /*9460*/  SHFL.IDX PT, R5, R0, 0x2, 0x181f ;  /* 0x00581f0000057f89 */ /* 0x00046400000e0000 */
.L_x_1459:
[----:B------:R-:W-:-:S05]  /*9470*/  BRA.DIV ~URZ, `(.L_x_1356) ;  /* 0x0000c7127f007947 */ /* 0x000fca000b800000 */
[----:B-1----:R1:W2:Y:S02]  /*9480*/  SHFL.IDX PT, R2, R4, 0x2, 0x181f ;  /* 0x00581f0004027f89 */ /* 0x0022a400000e0000 */
.L_x_1460:
[----:B------:R-:W-:Y:S01]  /*9490*/  ISETP.GE.AND P5, PT, R222, 0x41, PT ;  /* 0x00000041de00780c */ /* 0x000fe20003fa6270 */
[----:B------:R-:W-:Y:S02]  /*94a0*/  IMAD.SHL.U32 R6, R238, 0x2, RZ ;  /* 0x00000002ee067824 */ /* 0x000fe400078e00ff */
[----:B------:R-:W-:Y:S10]  /*94b0*/  IMAD.SHL.U32 R3, R248, 0x2, RZ ;  /* 0x00000002f8037824 */ /* 0x000ff400078e00ff */
[----:B------:R-:W-:Y:S02]  /*94c0*/  @P5 ISETP.GE.AND P4, PT, R238, c[0x0][0x1d4], PT ;  /* 0x00007500ee005a0c */ /* 0x000fe40003f86270 */
[----:B--2---:R-:W-:Y:S02]  /*94d0*/  @P5 IADD3 R6, P6, R2, R6, RZ ;  /* 0x0000000602065210 */ /* 0x004fe40007fde0ff */
[----:B------:R-:W-:Y:S03]  /*94e0*/  @P5 ISETP.GE.AND P0, PT, R248, c[0x0][0x1d4], PT ;  /* 0x00007500f8005a0c */ /* 0x000fe60003f06270 */
[C---:B------:R-:W-:Y:S01]  /*94f0*/  @P5 IMAD.X R7, R5.reuse, 0x1, R220, P6 ;  /* 0x0000000105075824 */ /* 0x040fe200030e06dc */
        /* <DEDUP_REMOVED lines=8> */
[----:B--2---:R2:W1:Y:S04]  /*9580*/  SHFL.IDX PT, R6, R0, 0x3, 0x181f ;  /* 0x00781f0000067f89 */ /* 0x00446800000e0000 */
[----:B----4-:R2:W4:Y:S02]  /*9590*/  SHFL.IDX PT, R0, R4, 0x3, 0x181f ;  /* 0x00781f0004007f89 */ /* 0x01052400000e0000 */
.L_x_1461:
[----:B------:R-:W-:Y:S01]  /*95a0*/  ISETP.GE.AND P5, PT, R222, 0x61, PT ;  /* 0x00000061de00780c */ /* 0x000fe20003fa6270 */
[----:B------:R-:W-:Y:S02]  /*95b0*/  IMAD.SHL.U32 R3, R238, 0x2, RZ ;  /* 0x00000002ee037824 */ /* 0x000fe400078e00ff */
[----:B------:R-:W-:Y:S10]  /*95c0*/  IMAD.SHL.U32 R2, R248, 0x2, RZ ;  /* 0x00000002f8027824 */ /* 0x000ff400078e00ff */
[----:B------:R-:W-:Y:S02]  /*95d0*/  @P5 ISETP.GE.AND P4, PT, R238, c[0x0][0x1d4], PT ;  /* 0x00007500ee005a0c */ /* 0x000fe40003f86270 */
[----:B-1234-:R-:W-:Y:S02]  /*95e0*/  @P5 IADD3 R4, P6, R0, R3, RZ ;  /* 0x0000000300045210 */ /* 0x01efe40007fde0ff */
[----:B------:R-:W-:Y:S03]  /*95f0*/  @P5 ISETP.GE.AND P0, PT, R248, c[0x0][0x1d4], PT ;  /* 0x00007500f8005a0c */ /* 0x000fe60003f06270 */
[----:B------:R-:W-:Y:S01]  /*9600*/  @P5 IMAD.X R5, R6, 0x1, R220, P6 ;  /* 0x0000000106055824 */ /* 0x000fe200030e06dc */
[----:B------:R-:W-:Y:S05]  /*9610*/  @P5 IADD3 R2, P6, R0, R2, RZ ;  /* 0x0000000200025210 */ /* 0x000fea0007fde0ff */
[----:B------:R-:W-:Y:S01]  /*9620*/  @!PT LDS RZ, [RZ] ;  /* 0x00000000fffff984 */ /* 0x000fe20000000800 */
[----:B------:R-:W-:Y:S01]  /*9630*/  @!PT LDS RZ, [RZ] ;  /* 0x00000000fffff984 */ /* 0x000fe20000000800 */
[----:B------:R-:W-:Y:S01]  /*9640*/  @!PT LDS RZ, [RZ] ;  /* 0x00000000fffff984 */ /* 0x000fe20000000800 */
[----:B------:R1:W-:Y:S01]  /*9650*/  @P5 LDGSTS.E.BYPASS.LTC128B.128 [R215+0xb100], [R4.64], !P4 ;  /* 0x0b10000004d75fae */ /* 0x0003e2000e101d46 */
[----:B------:R-:W-:Y:S05]  /*9660*/  @P5 IMAD.X R3, R6, 0x1, R221, P6 ;  /* 0x0000000106035824 */ /* 0x000fea00030e06dd */
[----:B------:R1:W-:Y:S02]  /*9670*/  @P5 LDGSTS.E.BYPASS.LTC128B.128 [R215+0xe900], [R2.64], !P0 ;  /* 0x0e90000002d75fae */ /* 0x0003e4000c101d46 */
.L_x_1351:
[----:B--234-:R-:W-:Y:S05]  /*9680*/  BSYNC B0 ;  /* 0x0000000000007941 */ /* 0x01cfea0003800000 */
.L_x_1350:
[----:B-1----:R-:W2:Y:S04]  /*9690*/  LDL R4, [R1+0x40] ;  /* 0x0000400001047983 */ /* 0x002ea80000100800 */
[----:B------:R-:W2:Y:S04]  /*96a0*/  LDL R0, [R1+0x58] ;  /* 0x0000580001007983 */ /* 0x000ea80000100800 */
[----:B------:R-:W3:Y:S04]  /*96b0*/  LDL R5, [R1+0x44] ;  /* 0x0000440001057983 */ /* 0x000ee80000100800 */
[----:B------:R-:W4:Y:S04]  /*96c0*/  LDL R3, [R1+0x3c] ;  /* 0x00003c0001037983 */ /* 0x000f280000100800 */
[----:B------:R-:W4:Y:S04]  /*96d0*/  LDL R2, [R1+0x38] ;  /* 0x0000380001027983 */ /* 0x000f280000100800 */
[----:B------:R-:W0:Y:S01]  /*96e0*/  LDGDEPBAR ;  /* 0x00000000000079af */ /* 0x000e220000000000 */
[----:B--2---:R-:W-:Y:S05]  /*96f0*/  IADD3 R4, R0, R4, RZ ;  /* 0x0000000400047210 */ /* 0x004fea0007ffe0ff */
[----:B------:R-:W-:Y:S05]  /*9700*/  @P3 IMAD.HI.U32 R0, R4, c[0x0][0x2c8], RZ ;  /* 0x0000b20004003a27 */ /* 0x000fea00078e00ff */
[----:B------:R-:W-:Y:S01]  /*9710*/  @P3 SHF.R.U32.HI R4, RZ, c[0x0][0x2cc], R0 ;  /* 0x0000b300ff043a19 */ /* 0x000fe20000011600 */
[----:B------:R-:W-:Y:S05]  /*9720*/  IMAD R0, R224, -0x70, RZ ;  /* 0xffffff90e0007824 */ /* 0x000fea00078e02ff */
[----:B---3--:R-:W-:Y:S04]  /*9730*/  IADD3 R0, -R5, 0x1, R0 ;  /* 0x0000000105007810 */ /* 0x008fe80007ffe100 */
[----:B----4-:R-:W-:Y:S01]  /*9740*/  IADD3 R5, -R2, R0, R3 ;  /* 0x0000000002057210 */ /* 0x010fe20007ffe103 */
[----:B------:R-:W-:-:S05]  /*9750*/  BRA.DIV ~URZ, `(.L_x_1358) ;  /* 0x0000c5727f007947 */ /* 0x000fca000b800000 */
[----:B------:R1:W2:Y:S02]  /*9760*/  SHFL.IDX PT, R0, R4, RZ, 0x1c1f ;  /* 0x001c1fff04007589 */ /* 0x0002a400000e0000 */
.L_x_1462:
        /* <DEDUP_REMOVED lines=177> */
[----:B-12---:R-:W-:Y:S06]  /*a280*/  FMNMX.FTZ R4, R0, R2, !PT ;  /* 0x0000000200047209 */ /* 0x006fec0007810000 */
[----:B------:R1:W2:Y:S02]  /*a290*/  SHFL.BFLY PT, R0, R4, 0x1, 0x1f ;  /* 0x0c201f0004007f89 */ /* 0x0002a400000e0000 */
.L_x_1463:
[C---:B------:R-:W-:Y:S01]  /*a2a0*/  FSETP.NEU.FTZ.AND P0, PT, R69.reuse, -INF , PT ;  /* 0xff8000004500780b */ /* 0x040fe20003f1d000 */
[C---:B------:R-:W-:Y:S01]  /*a2b0*/  FMUL.FTZ R2, R69.reuse, c[0x0][0x2d0] ;  /* 0x0000b40045027a20 */ /* 0x040fe20000410000 */
[----:B--2---:R-:W-:Y:S01]  /*a2c0*/  FMNMX.FTZ R3, R0, R4, !PT ;  /* 0x0000000400037209 */ /* 0x004fe20007810000 */
[----:B------:R-:W-:Y:S01]  /*a2d0*/  WARPSYNC 0xffffffff ;  /* 0xffffffff00007948 */ /* 0x000fe20003800000 */
[----:B------:R-:W-:Y:S02]  /*a2e0*/  FSEL R0, R69, RZ, P0 ;  /* 0x000000ff45007208 */ /* 0x000fe40000000000 */
[----:B------:R-:W-:Y:S02]  /*a2f0*/  FSEL R2, R2, RZ, P0 ;  /* 0x000000ff02027208 */ /* 0x000fe40000000000 */
[----:B------:R-:W-:Y:S01]  /*a300*/  FSETP.NEU.FTZ.AND P0, PT, R3, -INF , PT ;  /* 0xff8000000300780b */ /* 0x000fe20003f1d000 */
[----:B------:R-:W-:Y:S02]  /*a310*/  FADD.FTZ R0, -R0, R70 ;  /* 0x0000004600007221 */ /* 0x000fe40000010100 */
[--C-:B------:R-:W-:Y:S02]  /*a320*/  FFMA.FTZ R6, R6, c[0x0][0x2d0], -R2.reuse ;  /* 0x0000b40006067a23 */ /* 0x100fe40000010802 */
[----:B------:R-:W-:Y:S02]  /*a330*/  FMUL.FTZ R0, R0, c[0x0][0x2d0] ;  /* 0x0000b40000007a20 */ /* 0x000fe40000410000 */
[--C-:B-1----:R-:W-:Y:S02]  /*a340*/  FFMA.FTZ R4, R37, c[0x0][0x2d0], -R2.reuse ;  /* 0x0000b40025047a23 */ /* 0x102fe40000010802 */
        /* <DEDUP_REMOVED lines=27> */
[--C-:B------:R-:W-:Y:S02]  /*a500*/  FFMA.FTZ R241, R13, c[0x0][0x2d0], -R2.reuse ;  /* 0x0000b4000df17a23 */ /* 0x100fe40000010802 */
[--C-:B------:R-:W-:Y:S01]  /*a510*/  FFMA.FTZ R244, R12, c[0x0][0x2d0], -R2.reuse ;  /* 0x0000b4000cf47a23 */ /* 0x100fe20000010802 */
[----:B------:R-:W-:Y:S01]  /*a520*/  MUFU.EX2 R13, R36 ;  /* 0x00000024000d7308 */ /* 0x000fe20000000800 */
[----:B------:R-:W-:Y:S02]  /*a530*/  FFMA.FTZ R245, R11, c[0x0][0x2d0], -R2 ;  /* 0x0000b4000bf57a23 */ /* 0x000fe40000010802 */
[C---:B------:R-:W-:Y:S02]  /*a540*/  FFMA.FTZ R2, R0.reuse, R230, R6 ;  /* 0x000000e600027223 */ /* 0x040fe40000010006 */
[----:B------:R-:W-:Y:S02]  /*a550*/  FMUL.FTZ R20, R0, R108 ;  /* 0x0000006c00147220 */ /* 0x000fe40000410000 */
[----:B------:R-:W-:Y:S01]  /*a560*/  FADD.FTZ R11, R4, R2 ;  /* 0x00000002040b7221 */ /* 0x000fe20000010000 */
[C---:B------:R-:W-:Y:S01]  /*a570*/  FSEL R2, R3.reuse, RZ, P0 ;  /* 0x000000ff03027208 */ /* 0x040fe20000000000 */
[----:B------:R-:W-:Y:S01]  /*a580*/  FMUL.FTZ R4, R3, c[0x0][0x2d0] ;  /* 0x0000b40003047a20 */ /* 0x000fe20000410000 */
[----:B------:R-:W1:Y:S01]  /*a590*/  MUFU.EX2 R12, R35 ;  /* 0x00000023000c7308 */ /* 0x000e620000000800 */
[----:B------:R-:W-:Y:S02]  /*a5a0*/  FMUL.FTZ R16, R0, R112 ;  /* 0x0000007000107220 */ /* 0x000fe40000410000 */
[----:B------:R-:W-:Y:S01]  /*a5b0*/  FADD.FTZ R2, -R2, R71 ;  /* 0x0000004702027221 */ /* 0x000fe20000010100 */
[----:B------:R-:W-:Y:S01]  /*a5c0*/  FSEL R4, R4, RZ, P0 ;  /* 0x000000ff04047208 */ /* 0x000fe20000000000 */
[----:B------:R-:W-:Y:S02]  /*a5d0*/  FMUL.FTZ R17, R0, R113 ;  /* 0x0000007100117220 */ /* 0x000fe40000410000 */
[----:B------:R-:W-:Y:S02]  /*a5e0*/  FMUL.FTZ R2, R2, c[0x0][0x2d0] ;  /* 0x0000b40002027a20 */ /* 0x000fe40000410000 */
[--C-:B------:R-:W-:Y:S01]  /*a5f0*/  FFMA.FTZ R70, R58, c[0x0][0x2d0], -R4.reuse ;  /* 0x0000b4003a467a23 */ /* 0x100fe20000010804 */
[----:B------:R-:W-:Y:S01]  /*a600*/  MUFU.EX2 R71, R146 ;  /* 0x0000009200477308 */ /* 0x000fe20000000800 */
[--C-:B------:R-:W-:Y:S02]  /*a610*/  FFMA.FTZ R142, R57, c[0x0][0x2d0], -R4.reuse ;  /* 0x0000b400398e7a23 */ /* 0x100fe40000010804 */
[----:B------:R-:W-:Y:S02]  /*a620*/  FMUL.FTZ R57, R0, R73 ;  /* 0x0000004900397220 */ /* 0x000fe40000410000 */
[--C-:B------:R-:W-:Y:S02]  /*a630*/  FFMA.FTZ R141, R56, c[0x0][0x2d0], -R4.reuse ;  /* 0x0000b400388d7a23 */ /* 0x100fe40000010804 */
[----:B------:R-:W-:Y:S02]  /*a640*/  FMUL.FTZ R56, R0, R72 ;  /* 0x0000004800387220 */ /* 0x000fe40000410000 */
[--C-:B------:R-:W-:Y:S01]  /*a650*/  FFMA.FTZ R6, R68, c[0x0][0x2d0], -R4.reuse ;  /* 0x0000b40044067a23 */ /* 0x100fe20000010804 */
[----:B------:R-:W2:Y:S01]  /*a660*/  MUFU.EX2 R2, R2 ;  /* 0x0000000200027308 */ /* 0x000ea20000000800 */
[--C-:B------:R-:W-:Y:S02]  /*a670*/  FFMA.FTZ R68, R59, c[0x0][0x2d0], -R4.reuse ;  /* 0x0000b4003b447a23 */ /* 0x100fe40000010804 */
[--C-:B------:R-:W-:Y:S01]  /*a680*/  FFMA.FTZ R5, R5, c[0x0][0x2d0], -R4.reuse ;  /* 0x0000b40005057a23 */ /* 0x100fe20000010804 */
[----:B-1----:R-:W-:Y:S01]  /*a690*/  F2FP.PACK_AB R138, R12, R13 ;  /* 0x0000000d0c8a723e */ /* 0x002fe200000000ff */
        /* <DEDUP_REMOVED lines=12> */
[C---:B--2---:R-:W-:Y:S02]  /*a760*/  FMUL.FTZ R58, R2.reuse, R74 ;  /* 0x0000004a023a7220 */ /* 0x044fe40000410000 */
[C---:B------:R-:W-:Y:S02]  /*a770*/  FMUL.FTZ R59, R2.reuse, R75 ;  /* 0x0000004b023b7220 */ /* 0x040fe40000410000 */
[----:B------:R-:W1:Y:S01]  /*a780*/  LDSM.16.MT88.4 R72, [R191] ;  /* 0x00000000bf48783b */ /* 0x000e620000004200 */
[----:B------:R-:W-:Y:S01]  /*a790*/  FMUL.FTZ R31, R2, R103 ;  /* 0x00000067021f7220 */ /* 0x000fe20000410000 */
        /* <DEDUP_REMOVED lines=15> */
[----:B--2---:R-:W-:Y:S01]  /*a890*/  F2FP.PACK_AB R137, R6, R7 ;  /* 0x000000070689723e */ /* 0x004fe200000000ff */
[----:B------:R-:W-:Y:S02]  /*a8a0*/  FADD.FTZ R4, R13, R11 ;  /* 0x0000000b0d047221 */ /* 0x000fe40000010000 */
[C---:B------:R-:W-:Y:S02]  /*a8b0*/  FFMA.FTZ R5, R2.reuse, R247, R7 ;  /* 0x000000f702057223 */ /* 0x040fe40000010007 */
[----:B------:R-:W-:Y:S01]  /*a8c0*/  FMUL.FTZ R7, R2, R127 ;  /* 0x0000007f02077220 */ /* 0x000fe20000410000 */
[----:B------:R-:W-:Y:S01]  /*a8d0*/  MUFU.EX2 R250, R149 ;  /* 0x0000009500fa7308 */ /* 0x000fe20000000800 */
[----:B------:R-:W-:Y:S02]  /*a8e0*/  FADD.FTZ R247, R6, R5 ;  /* 0x0000000506f77221 */ /* 0x000fe40000010000 */
[----:B------:R-:W-:Y:S01]  /*a8f0*/  FMUL.FTZ R5, R0, R125 ;  /* 0x0000007d00057220 */ /* 0x000fe20000410000 */
[----:B---3--:R-:W-:Y:S01]  /*a900*/  F2FP.PACK_AB R139, R108, R103 ;  /* 0x000000676c8b723e */ /* 0x008fe200000000ff */
[----:B------:R-:W-:Y:S02]  /*a910*/  FMUL.FTZ R6, R2, R126 ;  /* 0x0000007e02067220 */ /* 0x000fe40000410000 */
[----:B------:R-:W-:Y:S02]  /*a920*/  FADD.FTZ R140, R12, R4 ;  /* 0x000000040c8c7221 */ /* 0x000fe40000010000 */
[C---:B------:R-:W-:Y:S01]  /*a930*/  FMUL.FTZ R4, R0.reuse, R124 ;  /* 0x0000007c00047220 */ /* 0x040fe20000410000 */
[----:B------:R-:W-:Y:S01]  /*a940*/  MUFU.EX2 R249, R151 ;  /* 0x0000009700f97308 */ /* 0x000fe20000000800 */
[C---:B------:R-:W-:Y:S02]  /*a950*/  FMUL.FTZ R8, R0.reuse, R120 ;  /* 0x0000007800087220 */ /* 0x040fe40000410000 */
[----:B------:R-:W-:Y:S02]  /*a960*/  FMUL.FTZ R9, R0, R121 ;  /* 0x0000007900097220 */ /* 0x000fe40000410000 */
[C---:B------:R-:W-:Y:S01]  /*a970*/  FMUL.FTZ R10, R2.reuse, R122 ;  /* 0x0000007a020a7220 */ /* 0x040fe20000410000 */
[C---:B-1----:R-:W-:Y:S04]  /*a980*/  HMMA.16816.F32 R4, R136.reuse, R72, R4 ;  /* 0x000000488804723c */ /* 0x042fe80000001804 */
[----:B------:R-:W1:Y:S01]  /*a990*/  MUFU.EX2 R68, R148 ;  /* 0x0000009400447308 */ /* 0x000e620000000800 */
[C---:B------:R-:W-:Y:S02]  /*a9a0*/  FMUL.FTZ R11, R2.reuse, R123 ;  /* 0x0000007b020b7220 */ /* 0x040fe40000410000 */
[----:B------:R-:W-:Y:S01]  /*a9b0*/  LDSM.16.MT88.4 R120, [R191+0x3000] ;  /* 0x00300000bf78783b */ /* 0x000fe20000004200 */
[----:B------:R-:W-:Y:S04]  /*a9c0*/  FMUL.FTZ R18, R2, R114 ;  /* 0x0000007202127220 */ /* 0x000fe80000410000 */
[C---:B------:R-:W-:Y:S02]  /*a9d0*/  HMMA.16816.F32 R8, R136.reuse, R74, R8 ;  /* 0x0000004a8808723c */ /* 0x040fe40000001808 */
[----:B------:R-:W-:Y:S01]  /*a9e0*/  MUFU.EX2 R70, R145 ;  /* 0x0000009100467308 */ /* 0x000fe20000000800 */
[----:B------:R-:W2:Y:S01]  /*a9f0*/  LDSM.16.MT88.4 R72, [R193] ;  /* 0x00000000c148783b */ /* 0x000ea20000004200 */
[C---:B------:R-:W-:Y:S02]  /*aa00*/  FMUL.FTZ R12, R0.reuse, R116 ;  /* 0x00000074000c7220 */ /* 0x040fe40000410000 */
[----:B------:R-:W-:Y:S02]  /*aa10*/  FMUL.FTZ R13, R0, R117 ;  /* 0x00000075000d7220 */ /* 0x000fe40000410000 */
[C---:B------:R-:W-:Y:S04]  /*aa20*/  FMUL.FTZ R14, R2.reuse, R118 ;  /* 0x00000076020e7220 */ /* 0x040fe80000410000 */
[C---:B------:R-:W-:Y:S01]  /*aa30*/  FMUL.FTZ R15, R2.reuse, R119 ;  /* 0x00000077020f7220 */ /* 0x040fe20000410000 */
[----:B------:R-:W-:Y:S01]  /*aa40*/  MUFU.EX2 R151, R216 ;  /* 0x000000d800977308 */ /* 0x000fe20000000800 */
[----:B------:R-:W-:Y:S02]  /*aa50*/  FMUL.FTZ R19, R2, R115 ;  /* 0x0000007302137220 */ /* 0x000fe40000410000 */
[----:B------:R-:W-:Y:S01]  /*aa60*/  LDSM.16.MT88.4 R112, [R193+0x3000] ;  /* 0x00300000c170783b */ /* 0x000fe20000004200 */
[C---:B------:R-:W-:Y:S02]  /*aa70*/  FMUL.FTZ R24, R0.reuse, R104 ;  /* 0x0000006800187220 */ /* 0x040fe40000410000 */
[----:B------:R-:W-:Y:S02]  /*aa80*/  FMUL.FTZ R25, R0, R105 ;  /* 0x0000006900197220 */ /* 0x000fe40000410000 */
[C---:B------:R-:W-:Y:S02]  /*aa90*/  FMUL.FTZ R26, R2.reuse, R106 ;  /* 0x0000006a021a7220 */ /* 0x040fe40000410000 */
[----:B------:R-:W-:Y:S01]  /*aaa0*/  FMUL.FTZ R27, R2, R107 ;  /* 0x0000006b021b7220 */ /* 0x000fe20000410000 */
[----:B------:R-:W-:Y:S01]  /*aab0*/  MUFU.EX2 R150, R217 ;  /* 0x000000d900967308 */ /* 0x000fe20000000800 */
[----:B------:R-:W-:Y:S01]  /*aac0*/  LDSM.16.MT88.4 R104, [R192+0x3000] ;  /* 0x00300000c068783b */ /* 0x000fe20000004200 */
[C---:B------:R-:W-:Y:S02]  /*aad0*/  FMUL.FTZ R32, R0.reuse, R96 ;  /* 0x0000006000207220 */ /* 0x040fe40000410000 */
[----:B------:R-:W-:Y:S02]  /*aae0*/  FMUL.FTZ R33, R0, R97 ;  /* 0x0000006100217220 */ /* 0x000fe40000410000 */
[C---:B------:R-:W-:Y:S02]  /*aaf0*/  FMUL.FTZ R34, R2.reuse, R98 ;  /* 0x0000006202227220 */ /* 0x040fe40000410000 */
[----:B------:R-:W-:Y:S02]  /*ab00*/  FMUL.FTZ R35, R2, R99 ;  /* 0x0000006302237220 */ /* 0x000fe40000410000 */
[----:B------:R-:W-:Y:S01]  /*ab10*/  LDSM.16.MT88.4 R96, [R193+0x6000] ;  /* 0x00600000c160783b */ /* 0x000fe20000004200 */
[C---:B------:R-:W-:Y:S01]  /*ab20*/  FMUL.FTZ R36, R0.reuse, R92 ;  /* 0x0000005c00247220 */ /* 0x040fe20000410000 */
[----:B------:R3:W-:Y:S01]  /*ab30*/  MUFU.EX2 R149, R218 ;  /* 0x000000da00957308 */ /* 0x0007e20000000800 */
[----:B------:R-:W-:Y:S02]  /*ab40*/  FMUL.FTZ R37, R0, R93 ;  /* 0x0000005d00257220 */ /* 0x000fe40000410000 */
[C---:B------:R-:W-:Y:S02]  /*ab50*/  FMUL.FTZ R38, R2.reuse, R94 ;  /* 0x0000005e02267220 */ /* 0x040fe40000410000 */
[----:B------:R-:W-:Y:S01]  /*ab60*/  FMUL.FTZ R39, R2, R95 ;  /* 0x0000005f02277220 */ /* 0x000fe20000410000 */
[C---:B--2---:R-:W-:Y:S01]  /*ab70*/  HMMA.16816.F32 R12, R136.reuse, R72, R12 ;  /* 0x00000048880c723c */ /* 0x044fe2000000180c */
[----:B------:R-:W-:Y:S02]  /*ab80*/  LDSM.16.MT88.4 R92, [R193+0x2000] ;  /* 0x00200000c15c783b */ /* 0x000fe40000004200 */
[C---:B------:R-:W-:Y:S01]  /*ab90*/  FMUL.FTZ R40, R0.reuse, R88 ;  /* 0x0000005800287220 */ /* 0x040fe20000410000 */
[----:B------:R-:W-:Y:S01]  /*aba0*/  MUFU.EX2 R148, R225 ;  /* 0x000000e100947308 */ /* 0x000fe20000000800 */
[----:B------:R-:W-:Y:S02]  /*abb0*/  FMUL.FTZ R41, R0, R89 ;  /* 0x0000005900297220 */ /* 0x000fe40000410000 */
[----:B------:R-:W-:Y:S01]  /*abc0*/  FMUL.FTZ R42, R2, R90 ;  /* 0x0000005a022a7220 */ /* 0x000fe20000410000 */
[C---:B------:R-:W-:Y:S01]  /*abd0*/  HMMA.16816.F32 R16, R136.reuse, R74, R16 ;  /* 0x0000004a8810723c */ /* 0x040fe20000001810 */
[----:B------:R-:W2:Y:S03]  /*abe0*/  LDSM.16.MT88.4 R72, [R192] ;  /* 0x00000000c048783b */ /* 0x000ea60000004200 */
[----:B------:R-:W-:Y:S02]  /*abf0*/  FMUL.FTZ R21, R0, R109 ;  /* 0x0000006d00157220 */ /* 0x000fe40000410000 */
[C---:B------:R-:W-:Y:S01]  /*ac00*/  FMUL.FTZ R22, R2.reuse, R110 ;  /* 0x0000006e02167220 */ /* 0x040fe20000410000 */
[----:B------:R-:W-:Y:S01]  /*ac10*/  MUFU.EX2 R143, R143 ;  /* 0x0000008f008f7308 */ /* 0x000fe20000000800 */
[----:B------:R-:W-:Y:S01]  /*ac20*/  FMUL.FTZ R23, R2, R111 ;  /* 0x0000006f02177220 */ /* 0x000fe20000410000 */
[----:B---3--:R-:W-:Y:S03]  /*ac30*/  IADD3 R218, R224, -0x1, RZ ;  /* 0xffffffffe0da7810 */ /* 0x008fe60007ffe0ff */
[----:B------:R-:W-:Y:S02]  /*ac40*/  FMUL.FTZ R43, R2, R91 ;  /* 0x0000005b022b7220 */ /* 0x000fe40000410000 */
[----:B------:R-:W-:Y:S01]  /*ac50*/  LDSM.16.MT88.4 R88, [R193+0x1800] ;  /* 0x00180000c158783b */ /* 0x000fe20000004200 */
[C---:B------:R-:W-:Y:S02]  /*ac60*/  FMUL.FTZ R44, R0.reuse, R84 ;  /* 0x00000054002c7220 */ /* 0x040fe40000410000 */
[----:B------:R-:W-:Y:S01]  /*ac70*/  FMUL.FTZ R45, R0, R85 ;  /* 0x00000055002d7220 */ /* 0x000fe20000410000 */
[----:B------:R-:W-:Y:S01]  /*ac80*/  MUFU.EX2 R252, R144 ;  /* 0x0000009000fc7308 */ /* 0x000fe20000000800 */
[C---:B------:R-:W-:Y:S02]  /*ac90*/  FMUL.FTZ R46, R2.reuse, R86 ;  /* 0x00000056022e7220 */ /* 0x040fe40000410000 */
[----:B------:R-:W-:Y:S02]  /*aca0*/  FMUL.FTZ R47, R2, R87 ;  /* 0x00000057022f7220 */ /* 0x000fe40000410000 */
[----:B------:R-:W-:Y:S01]  /*acb0*/  LDSM.16.MT88.4 R84, [R192+0x1000] ;  /* 0x00100000c054783b */ /* 0x000fe20000004200 */
[C---:B------:R-:W-:Y:S02]  /*acc0*/  FMUL.FTZ R48, R0.reuse, R80 ;  /* 0x0000005000307220 */ /* 0x040fe40000410000 */
[----:B------:R-:W-:Y:S02]  /*acd0*/  FMUL.FTZ R49, R0, R81 ;  /* 0x0000005100317220 */ /* 0x000fe40000410000 */
        /* <DEDUP_REMOVED lines=9> */
[C---:B--2---:R-:W-:Y:S01]  /*ad70*/  HMMA.16816.F32 R20, R136.reuse, R72, R20 ;  /* 0x000000488814723c */ /* 0x044fe20000001814 */
[----:B------:R-:W-:Y:S02]  /*ad80*/  LDSM.16.MT88.4 R76, [R191+0x800] ;  /* 0x00080000bf4c783b */ /* 0x000fe40000004200 */
[C---:B------:R-:W-:Y:S02]  /*ad90*/  FMUL.FTZ R28, R0.reuse, R100 ;  /* 0x00000064001c7220 */ /* 0x040fe40000410000 */
[----:B------:R-:W-:Y:S02]  /*ada0*/  FMUL.FTZ R29, R0, R101 ;  /* 0x00000065001d7220 */ /* 0x000fe40000410000 */
[C---:B------:R-:W-:Y:S01]  /*adb0*/  FMUL.FTZ R30, R2.reuse, R102 ;  /* 0x00000066021e7220 */ /* 0x040fe20000410000 */
[C---:B------:R-:W-:Y:S01]  /*adc0*/  HMMA.16816.F32 R24, R136.reuse, R74, R24 ;  /* 0x0000004a8818723c */ /* 0x040fe20000001818 */
[----:B------:R-:W2:Y:S01]  /*add0*/  LDSM.16.MT88.4 R72, [R196] ;  /* 0x00000000c448783b */ /* 0x000ea20000004200 */
[----:B------:R-:W-:Y:S02]  /*ade0*/  MUFU.EX2 R102, R142 ;  /* 0x0000008e00667308 */ /* 0x000fe40000000800 */
[C---:B------:R-:W-:Y:S02]  /*adf0*/  FMUL.FTZ R62, R2.reuse, R62 ;  /* 0x0000003e023e7220 */ /* 0x040fe40000410000 */
[C---:B------:R-:W-:Y:S02]  /*ae00*/  FMUL.FTZ R63, R2.reuse, R63 ;  /* 0x0000003f023f7220 */ /* 0x040fe40000410000 */
[C---:B------:R-:W-:Y:S04]  /*ae10*/  FMUL.FTZ R66, R2.reuse, R66 ;  /* 0x0000004202427220 */ /* 0x040fe80000410000 */
[----:B------:R-:W-:Y:S01]  /*ae20*/  FMUL.FTZ R67, R2, R67 ;  /* 0x0000004302437220 */ /* 0x000fe20000410000 */
[----:B------:R-:W-:Y:S01]  /*ae30*/  MUFU.EX2 R101, R141 ;  /* 0x0000008d00657308 */ /* 0x000fe20000000800 */
[C---:B------:R-:W-:Y:S02]  /*ae40*/  FMUL.FTZ R60, R0.reuse, R60 ;  /* 0x0000003c003c7220 */ /* 0x040fe40000410000 */
[C---:B------:R-:W-:Y:S02]  /*ae50*/  FMUL.FTZ R61, R0.reuse, R61 ;  /* 0x0000003d003d7220 */ /* 0x040fe40000410000 */
[C---:B------:R-:W-:Y:S02]  /*ae60*/  FMUL.FTZ R64, R0.reuse, R64 ;  /* 0x0000004000407220 */ /* 0x040fe40000410000 */
[----:B------:R-:W-:Y:S02]  /*ae70*/  FMUL.FTZ R65, R0, R65 ;  /* 0x0000004100417220 */ /* 0x000fe40000410000 */
[----:B-1----:R-:W-:Y:S01]  /*ae80*/  FADD.FTZ R0, R68, R140 ;  /* 0x0000008c44007221 */ /* 0x002fe20000010000 */
[----:B------:R-:W1:Y:S10]  /*ae90*/  MUFU.EX2 R2, R147 ;  /* 0x0000009300027308 */ /* 0x000e740000000800 */
[----:B------:R-:W-:Y:S01]  /*aea0*/  MUFU.EX2 R100, R242 ;  /* 0x000000f200647308 */ /* 0x000fe20000000800 */
[C---:B--2---:R-:W-:Y:S09]  /*aeb0*/  HMMA.16816.F32 R28, R136.reuse, R72, R28 ;  /* 0x00000048881c723c */ /* 0x044ff2000000181c */
[----:B------:R-:W-:Y:S03]  /*aec0*/  MUFU.EX2 R147, R230 ;  /* 0x000000e600937308 */ /* 0x000fe60000000800 */
[----:B-1----:R-:W-:Y:S01]  /*aed0*/  FADD.FTZ R0, R2, R0 ;  /* 0x0000000002007221 */ /* 0x002fe20000010000 */
[C---:B------:R-:W-:Y:S01]  /*aee0*/  HMMA.16816.F32 R32, R136.reuse, R74, R32 ;  /* 0x0000004a8820723c */ /* 0x040fe20000001820 */
[----:B------:R-:W1:Y:S02]  /*aef0*/  LDSM.16.MT88.4 R72, [R191+0x3800] ;  /* 0x00380000bf48783b */ /* 0x000e640000004200 */
[----:B------:R-:W-:Y:S03]  /*af00*/  FADD.FTZ R0, R71, R0 ;  /* 0x0000000047007221 */ /* 0x000fe60000010000 */
[----:B------:R-:W-:Y:S01]  /*af10*/  MUFU.EX2 R144, R235 ;  /* 0x000000eb00907308 */ /* 0x000fe20000000800 */
[----:B------:R-:W-:Y:S09]  /*af20*/  FADD.FTZ R0, R70, R0 ;  /* 0x0000000046007221 */ /* 0x000ff20000010000 */
[----:B------:R-:W-:Y:S10]  /*af30*/  MUFU.EX2 R142, R240 ;  /* 0x000000f0008e7308 */ /* 0x000ff40000000800 */
[----:B------:R-:W-:Y:S10]  /*af40*/  MUFU.EX2 R141, R243 ;  /* 0x000000f3008d7308 */ /* 0x000ff40000000800 */
[----:B------:R-:W2:Y:S01]  /*af50*/  MUFU.EX2 R140, R246 ;  /* 0x000000f6008c7308 */ /* 0x000ea20000000800 */
        /* <DEDUP_REMOVED lines=12> */
[----:B------:R-:W1:Y:S03]  /*b020*/  MUFU.EX2 R68, R156 ;  /* 0x0000009c00447308 */ /* 0x000e660000000800 */
[----:B------:R-:W-:Y:S03]  /*b030*/  F2FP.PACK_AB R73, R101, R102 ;  /* 0x000000666549723e */ /* 0x000fe600000000ff */
[----:B------:R-:W-:Y:S02]  /*b040*/  F2FP.PACK_AB R74, R70, R71 ;  /* 0x00000047464a723e */ /* 0x000fe400000000ff */
[----:B------:R-:W-:Y:S02]  /*b050*/  F2FP.PACK_AB R75, R252, R143 ;  /* 0x0000008ffc4b723e */ /* 0x000fe400000000ff */
[----:B------:R-:W3:Y:S01]  /*b060*/  MUFU.EX2 R2, R155 ;  /* 0x0000009b00027308 */ /* 0x000ee20000000800 */
[----:B--2---:R-:W-:Y:S04]  /*b070*/  F2FP.PACK_AB R139, R140, R141 ;  /* 0x0000008d8c8b723e */ /* 0x004fe800000000ff */
[C---:B------:R-:W-:Y:S05]  /*b080*/  HMMA.16816.F32 R4, R72.reuse, R76, R4 ;  /* 0x0000004c4804723c */ /* 0x040fea0000001804 */
[----:B------:R-:W2:Y:S03]  /*b090*/  MUFU.EX2 R71, R154 ;  /* 0x0000009a00477308 */ /* 0x000ea60000000800 */
[C---:B------:R-:W-:Y:S01]  /*b0a0*/  HMMA.16816.F32 R8, R72.reuse, R78, R8 ;  /* 0x0000004e4808723c */ /* 0x040fe20000001808 */
[----:B------:R-:W4:Y:S03]  /*b0b0*/  LDSM.16.MT88.4 R76, [R192+0x800] ;  /* 0x00080000c04c783b */ /* 0x000f260000004200 */
[----:B-1----:R-:W-:Y:S03]  /*b0c0*/  FADD.FTZ R0, R68, R0 ;  /* 0x0000000044007221 */ /* 0x002fe60000010000 */
[----:B------:R-:W1:Y:S01]  /*b0d0*/  MUFU.EX2 R70, R153 ;  /* 0x0000009900467308 */ /* 0x000e620000000800 */
[C---:B------:R-:W-:Y:S04]  /*b0e0*/  HMMA.16816.F32 R12, R72.reuse, R80, R12 ;  /* 0x00000050480c723c */ /* 0x040fe8000000180c */
[----:B---3--:R-:W-:Y:S04]  /*b0f0*/  FADD.FTZ R0, R2, R0 ;  /* 0x0000000002007221 */ /* 0x008fe80000010000 */
[C---:B------:R-:W-:Y:S01]  /*b100*/  HMMA.16816.F32 R16, R72.reuse, R82, R16 ;  /* 0x000000524810723c */ /* 0x040fe20000001810 */
[----:B------:R-:W3:Y:S01]  /*b110*/  LDSM.16.MT88.4 R80, [R194+0x800] ;  /* 0x00080000c250783b */ /* 0x000ee20000004200 */
[----:B------:R-:W5:Y:S02]  /*b120*/  MUFU.EX2 R156, R152 ;  /* 0x00000098009c7308 */ /* 0x000f640000000800 */
[----:B--2---:R-:W-:Y:S08]  /*b130*/  FADD.FTZ R0, R71, R0 ;  /* 0x0000000047007221 */ /* 0x004ff00000010000 */
[----:B------:R-:W-:Y:S01]  /*b140*/  MUFU.EX2 R155, R158 ;  /* 0x0000009e009b7308 */ /* 0x000fe20000000800 */
[----:B-1----:R-:W-:Y:S09]  /*b150*/  FADD.FTZ R0, R70, R0 ;  /* 0x0000000046007221 */ /* 0x002ff20000010000 */
[----:B------:R-:W-:Y:S01]  /*b160*/  MUFU.EX2 R154, R157 ;  /* 0x0000009d009a7308 */ /* 0x000fe20000000800 */
[C---:B----4-:R-:W-:Y:S09]  /*b170*/  HMMA.16816.F32 R20, R72.reuse, R76, R20 ;  /* 0x0000004c4814723c */ /* 0x050ff20000001814 */
[----:B------:R-:W-:Y:S01]  /*b180*/  MUFU.EX2 R153, R159 ;  /* 0x0000009f00997308 */ /* 0x000fe20000000800 */
[C---:B------:R-:W-:Y:S01]  /*b190*/  HMMA.16816.F32 R24, R72.reuse, R78, R24 ;  /* 0x0000004e4818723c */ /* 0x040fe20000001818 */
[----:B------:R-:W1:Y:S07]  /*b1a0*/  LDSM.16.MT88.4 R76, [R191+0x4000] ;  /* 0x00400000bf4c783b */ /* 0x000e6e0000004200 */
[C---:B---3--:R-:W-:Y:S01]  /*b1b0*/  HMMA.16816.F32 R28, R72.reuse, R80, R28 ;  /* 0x00000050481c723c */ /* 0x048fe2000000181c */
[----:B------:R-:W-:Y:S07]  /*b1c0*/  MUFU.EX2 R152, R160 ;  /* 0x000000a000987308 */ /* 0x000fee0000000800 */
        /* <DEDUP_REMOVED lines=15> */
[----:B------:R-:W-:Y:S01]  /*b2c0*/  F2FP.PACK_AB R74, R70, R71 ;  /* 0x00000047464a723e */ /* 0x000fe200000000ff */
[----:B------:R-:W3:Y:S02]  /*b2d0*/  MUFU.EX2 R68, R214 ;  /* 0x000000d600447308 */ /* 0x000ee40000000800 */
[----:B------:R-:W-:Y:S02]  /*b2e0*/  F2FP.PACK_AB R73, R250, R251 ;  /* 0x000000fbfa49723e */ /* 0x000fe400000000ff */
[----:B-----5:R-:W-:Y:S06]  /*b2f0*/  F2FP.PACK_AB R75, R156, R249 ;  /* 0x000000f99c4b723e */ /* 0x020fec00000000ff */
[----:B------:R-:W4:Y:S01]  /*b300*/  MUFU.EX2 R2, R163 ;  /* 0x000000a300027308 */ /* 0x000f220000000800 */
[C---:B-1----:R-:W-:Y:S09]  /*b310*/  HMMA.16816.F32 R4, R72.reuse, R76, R4 ;  /* 0x0000004c4804723c */ /* 0x042ff20000001804 */
[----:B------:R-:W1:Y:S01]  /*b320*/  MUFU.EX2 R71, R162 ;  /* 0x000000a200477308 */ /* 0x000e620000000800 */
[C---:B------:R-:W-:Y:S01]  /*b330*/  HMMA.16816.F32 R8, R72.reuse, R78, R8 ;  /* 0x0000004e4808723c */ /* 0x040fe20000001808 */
[----:B------:R-:W5:Y:S02]  /*b340*/  LDSM.16.MT88.4 R76, [R194+0x1000] ;  /* 0x00100000c24c783b */ /* 0x000f640000004200 */
[----:B---3--:R-:W-:Y:S01]  /*b350*/  FADD.FTZ R0, R68, R0 ;  /* 0x0000000044007221 */ /* 0x008fe20000010000 */
[----:B------:R-:W-:Y:S05]  /*b360*/  MOV R214, R143 ;  /* 0x0000008f00d67202 */ /* 0x000fea0000000f00 */
[----:B------:R-:W3:Y:S01]  /*b370*/  MUFU.EX2 R70, R161 ;  /* 0x000000a100467308 */ /* 0x000ee20000000800 */
[C---:B--2---:R-:W-:Y:S03]  /*b380*/  HMMA.16816.F32 R12, R72.reuse, R80, R12 ;  /* 0x00000050480c723c */ /* 0x044fe6000000180c */
[----:B----4-:R-:W-:Y:S05]  /*b390*/  FADD.FTZ R0, R2, R0 ;  /* 0x0000000002007221 */ /* 0x010fea0000010000 */
[C---:B------:R-:W-:Y:S01]  /*b3a0*/  HMMA.16816.F32 R16, R72.reuse, R82, R16 ;  /* 0x000000524810723c */ /* 0x040fe20000001810 */
[----:B------:R-:W2:Y:S01]  /*b3b0*/  LDSM.16.MT88.4 R80, [R191+0x4800] ;  /* 0x00480000bf50783b */ /* 0x000ea20000004200 */
[----:B------:R-:W4:Y:S02]  /*b3c0*/  MUFU.EX2 R143, R239 ;  /* 0x000000ef008f7308 */ /* 0x000f240000000800 */
[----:B-1----:R-:W-:Y:S04]  /*b3d0*/  FADD.FTZ R0, R71, R0 ;  /* 0x0000000047007221 */ /* 0x002fe80000010000 */
[C---:B------:R-:W-:Y:S04]  /*b3e0*/  HMMA.16816.F32 R20, R72.reuse, R84, R20 ;  /* 0x000000544814723c */ /* 0x040fe80000001814 */
[----:B---3--:R-:W-:Y:S04]  /*b3f0*/  FADD.FTZ R0, R70, R0 ;  /* 0x0000000046007221 */ /* 0x008fe80000010000 */
[C---:B------:R-:W-:Y:S01]  /*b400*/  HMMA.16816.F32 R24, R72.reuse, R86, R24 ;  /* 0x000000564818723c */ /* 0x040fe20000001818 */
[----:B------:R-:W1:Y:S07]  /*b410*/  LDSM.16.MT88.4 R84, [R193+0x4800] ;  /* 0x00480000c154783b */ /* 0x000e6e0000004200 */
[C---:B-----5:R-:W-:Y:S04]  /*b420*/  HMMA.16816.F32 R28, R72.reuse, R76, R28 ;  /* 0x0000004c481c723c */ /* 0x060fe8000000181c */
[----:B----4-:R-:W-:Y:S04]  /*b430*/  F2FP.PACK_AB R137, R142, R143 ;  /* 0x0000008f8e89723e */ /* 0x010fe800000000ff */
        /* <DEDUP_REMOVED lines=14> */
[C---:B--2---:R-:W-:Y:S03]  /*b520*/  HMMA.16816.F32 R60, R72.reuse, R80, R60 ;  /* 0x00000050483c723c */ /* 0x044fe6000000183c */
[----:B------:R-:W2:Y:S01]  /*b530*/  MUFU.EX2 R2, R228 ;  /* 0x000000e400027308 */ /* 0x000ea20000000800 */
[----:B------:R-:W-:Y:S04]  /*b540*/  F2FP.PACK_AB R79, R152, R153 ;  /* 0x00000099984f723e */ /* 0x000fe800000000ff */
[----:B------:R-:W-:Y:S01]  /*b550*/  HMMA.16816.F32 R64, R72, R82, R64 ;  /* 0x000000524840723c */ /* 0x000fe20000001840 */
[----:B------:R-:W4:Y:S04]  /*b560*/  LDSM.16.MT88.4 R72, [R192+0x1800] ;  /* 0x00180000c048783b */ /* 0x000f280000004200 */
[----:B------:R-:W5:Y:S03]  /*b570*/  MUFU.EX2 R71, R227 ;  /* 0x000000e300477308 */ /* 0x000f660000000800 */
[C---:B-1----:R-:W-:Y:S01]  /*b580*/  HMMA.16816.F32 R4, R76.reuse, R84, R4 ;  /* 0x000000544c04723c */ /* 0x042fe20000001804 */
[----:B------:R-:W1:Y:S04]  /*b590*/  LDSM.16.MT88.4 R80, [R194+0x1800] ;  /* 0x00180000c250783b */ /* 0x000e680000004200 */
[----:B---3--:R-:W-:Y:S02]  /*b5a0*/  FADD.FTZ R0, R68, R0 ;  /* 0x0000000044007221 */ /* 0x008fe40000010000 */
[----:B------:R-:W3:Y:S01]  /*b5b0*/  MUFU.EX2 R70, R226 ;  /* 0x000000e200467308 */ /* 0x000ee20000000800 */
[C---:B------:R-:W-:Y:S01]  /*b5c0*/  HMMA.16816.F32 R8, R76.reuse, R86, R8 ;  /* 0x000000564c08723c */ /* 0x040fe20000001808 */
[----:B------:R-:W1:Y:S03]  /*b5d0*/  LDSM.16.MT88.4 R84, [R191+0x5000] ;  /* 0x00500000bf54783b */ /* 0x000e660000004200 */
[----:B--2---:R-:W-:Y:S04]  /*b5e0*/  FADD.FTZ R0, R2, R0 ;  /* 0x0000000002007221 */ /* 0x004fe80000010000 */
[C---:B------:R-:W-:Y:S04]  /*b5f0*/  HMMA.16816.F32 R12, R76.reuse, R88, R12 ;  /* 0x000000584c0c723c */ /* 0x040fe8000000180c */
[----:B-----5:R-:W-:Y:S04]  /*b600*/  FADD.FTZ R0, R71, R0 ;  /* 0x0000000047007221 */ /* 0x020fe80000010000 */
[C---:B------:R-:W-:Y:S01]  /*b610*/  HMMA.16816.F32 R16, R76.reuse, R90, R16 ;  /* 0x0000005a4c10723c */ /* 0x040fe20000001810 */
[----:B------:R-:W-:Y:S03]  /*b620*/  LDSM.16.MT88.4 R88, [R192+0x5000] ;  /* 0x00500000c058783b */ /* 0x000fe60000004200 */
[----:B---3--:R-:W-:Y:S04]  /*b630*/  FADD.FTZ R0, R70, R0 ;  /* 0x0000000046007221 */ /* 0x008fe80000010000 */
[C---:B----4-:R-:W-:Y:S08]  /*b640*/  HMMA.16816.F32 R20, R76.reuse, R72, R20 ;  /* 0x000000484c14723c */ /* 0x050ff00000001814 */
[C---:B------:R-:W-:Y:S01]  /*b650*/  HMMA.16816.F32 R24, R76.reuse, R74, R24 ;  /* 0x0000004a4c18723c */ /* 0x040fe20000001818 */
[----:B------:R-:W2:Y:S07]  /*b660*/  LDSM.16.MT88.4 R72, [R193+0x5000] ;  /* 0x00500000c148783b */ /* 0x000eae0000004200 */
[C---:B-1----:R-:W-:Y:S08]  /*b670*/  HMMA.16816.F32 R28, R76.reuse, R80, R28 ;  /* 0x000000504c1c723c */ /* 0x042ff0000000181c */
[C---:B------:R-:W-:Y:S01]  /*b680*/  HMMA.16816.F32 R32, R76.reuse, R82, R32 ;  /* 0x000000524c20723c */ /* 0x040fe20000001820 */
[----:B------:R-:W1:Y:S07]  /*b690*/  LDSM.16.MT88.4 R80, [R194+0x5000] ;  /* 0x00500000c250783b */ /* 0x000e6e0000004200 */
[C---:B------:R-:W-:Y:S08]  /*b6a0*/  HMMA.16816.F32 R36, R76.reuse, R84, R36 ;  /* 0x000000544c24723c */ /* 0x040ff00000001824 */
        /* <DEDUP_REMOVED lines=24> */
[----:B-1----:R-:W-:Y:S04]  /*b830*/  FADD.FTZ R0, R68, R0 ;  /* 0x0000000044007221 */ /* 0x002fe80000010000 */
[C---:B------:R-:W-:Y:S04]  /*b840*/  HMMA.16816.F32 R12, R72.reuse, R92, R12 ;  /* 0x0000005c480c723c */ /* 0x040fe8000000180c */
[----:B------:R-:W-:Y:S04]  /*b850*/  FADD.FTZ R0, R2, R0 ;  /* 0x0000000002007221 */ /* 0x000fe80000010000 */
[C---:B------:R-:W-:Y:S01]  /*b860*/  HMMA.16816.F32 R16, R72.reuse, R94, R16 ;  /* 0x0000005e4810723c */ /* 0x040fe20000001810 */
[----:B------:R-:W1:Y:S03]  /*b870*/  LDSM.16.MT88.4 R92, [R192+0x5800] ;  /* 0x00580000c05c783b */ /* 0x000e660000004200 */
[----:B------:R-:W-:Y:S04]  /*b880*/  FADD.FTZ R0, R100, R0 ;  /* 0x0000000064007221 */ /* 0x000fe80000010000 */
[C---:B----4-:R-:W-:Y:S08]  /*b890*/  HMMA.16816.F32 R20, R72.reuse, R88, R20 ;  /* 0x000000584814723c */ /* 0x050ff00000001814 */
[C---:B------:R-:W-:Y:S01]  /*b8a0*/  HMMA.16816.F32 R24, R72.reuse, R90, R24 ;  /* 0x0000005a4818723c */ /* 0x040fe20000001818 */
[----:B------:R-:W4:Y:S07]  /*b8b0*/  LDSM.16.MT88.4 R88, [R194+0x5800] ;  /* 0x00580000c258783b */ /* 0x000f2e0000004200 */
[C---:B------:R-:W-:Y:S07]  /*b8c0*/  HMMA.16816.F32 R28, R72.reuse, R76, R28 ;  /* 0x0000004c481c723c */ /* 0x040fee000000181c */
[----:B------:R-:W-:Y:S01]  /*b8d0*/  F2FP.PACK_AB R76, R70, R71 ;  /* 0x00000047464c723e */ /* 0x000fe200000000ff */
[C---:B------:R-:W-:Y:S01]  /*b8e0*/  HMMA.16816.F32 R32, R72.reuse, R78, R32 ;  /* 0x0000004e4820723c */ /* 0x040fe20000001820 */
[----:B------:R-:W5:Y:S03]  /*b8f0*/  MUFU.EX2 R71, R241 ;  /* 0x000000f100477308 */ /* 0x000f660000000800 */
[----:B------:R-:W-:Y:S03]  /*b900*/  F2FP.PACK_AB R77, R146, R147 ;  /* 0x00000093924d723e */ /* 0x000fe600000000ff */
[----:B------:R-:W-:Y:S01]  /*b910*/  F2FP.PACK_AB R78, R2, R68 ;  /* 0x00000044024e723e */ /* 0x000fe200000000ff */
[C---:B--2---:R-:W-:Y:S03]  /*b920*/  HMMA.16816.F32 R36, R72.reuse, R80, R36 ;  /* 0x000000504824723c */ /* 0x044fe60000001824 */
[----:B------:R-:W2:Y:S01]  /*b930*/  MUFU.EX2 R70, R244 ;  /* 0x000000f400467308 */ /* 0x000ea20000000800 */
[----:B------:R-:W-:Y:S01]  /*b940*/  FADD.FTZ R2, R103, R247 ;  /* 0x000000f767027221 */ /* 0x000fe20000010000 */
[----:B------:R-:W-:Y:S03]  /*b950*/  F2FP.PACK_AB R79, R144, R145 ;  /* 0x00000091904f723e */ /* 0x000fe600000000ff */
[C---:B------:R-:W-:Y:S01]  /*b960*/  HMMA.16816.F32 R40, R72.reuse, R82, R40 ;  /* 0x000000524828723c */ /* 0x040fe20000001828 */
[----:B------:R-:W4:Y:S04]  /*b970*/  LDSM.16.MT88.4 R80, [R191+0x2800] ;  /* 0x00280000bf50783b */ /* 0x000f280000004200 */
[----:B------:R-:W1:Y:S03]  /*b980*/  MUFU.EX2 R68, R245 ;  /* 0x000000f500447308 */ /* 0x000e660000000800 */
[C---:B---3--:R-:W-:Y:S04]  /*b990*/  HMMA.16816.F32 R44, R72.reuse, R84, R44 ;  /* 0x00000054482c723c */ /* 0x048fe8000000182c */
[C---:B-----5:R-:W-:Y:S01]  /*b9a0*/  FADD.FTZ R0, R71.reuse, R0 ;  /* 0x0000000047007221 */ /* 0x060fe20000010000 */
[----:B------:R-:W-:Y:S02]  /*b9b0*/  F2FP.PACK_AB R136, R71, R100 ;  /* 0x000000644788723e */ /* 0x000fe400000000ff */
[-C--:B------:R-:W-:Y:S01]  /*b9c0*/  MOV R71, R3.reuse ;  /* 0x0000000300477202 */ /* 0x080fe20000000f00 */
[C---:B------:R-:W-:Y:S01]  /*b9d0*/  HMMA.16816.F32 R48, R72.reuse, R86, R48 ;  /* 0x000000564830723c */ /* 0x040fe20000001830 */
[----:B------:R-:W3:Y:S03]  /*b9e0*/  LDSM.16.MT88.4 R84, [R193+0x2800] ;  /* 0x00280000c154783b */ /* 0x000ee60000004200 */
[----:B--2---:R-:W-:Y:S04]  /*b9f0*/  FADD.FTZ R0, R70, R0 ;  /* 0x0000000046007221 */ /* 0x004fe80000010000 */
[C---:B-1----:R-:W-:Y:S04]  /*ba00*/  HMMA.16816.F32 R52, R72.reuse, R92, R52 ;  /* 0x0000005c4834723c */ /* 0x042fe80000001834 */
[C---:B------:R-:W-:Y:S01]  /*ba10*/  FADD.FTZ R230, R68.reuse, R0 ;  /* 0x0000000044e67221 */ /* 0x040fe20000010000 */
[----:B------:R-:W-:Y:S01]  /*ba20*/  F2FP.PACK_AB R138, R68, R70 ;  /* 0x00000046448a723e */ /* 0x000fe200000000ff */
[----:B------:R-:W-:Y:S02]  /*ba30*/  FADD.FTZ R0, R108, R2 ;  /* 0x000000026c007221 */ /* 0x000fe40000010000 */
[C---:B------:R-:W-:Y:S01]  /*ba40*/  HMMA.16816.F32 R56, R72.reuse, R94, R56 ;  /* 0x0000005e4838723c */ /* 0x040fe20000001838 */
[----:B------:R-:W2:Y:S03]  /*ba50*/  LDL R2, [R1+0x8] ;  /* 0x0000080001027983 */ /* 0x000ea60000100800 */
[----:B------:R-:W-:Y:S01]  /*ba60*/  MOV R68, R3 ;  /* 0x0000000300447202 */ /* 0x000fe20000000f00 */
[----:B------:R-:W1:Y:S01]  /*ba70*/  LDSM.16.MT88.4 R92, [R192+0x2800] ;  /* 0x00280000c05c783b */ /* 0x000e620000004200 */
[----:B------:R-:W-:Y:S01]  /*ba80*/  FADD.FTZ R0, R102, R0 ;  /* 0x0000000066007221 */ /* 0x000fe20000010000 */
[----:B------:R-:W-:Y:S01]  /*ba90*/  MOV R70, R69 ;  /* 0x0000004500467202 */ /* 0x000fe20000000f00 */
[C---:B----4-:R-:W-:Y:S04]  /*baa0*/  HMMA.16816.F32 R60, R72.reuse, R88, R60 ;  /* 0x00000058483c723c */ /* 0x050fe8000000183c */
[----:B------:R-:W-:Y:S04]  /*bab0*/  FADD.FTZ R0, R101, R0 ;  /* 0x0000000065007221 */ /* 0x000fe80000010000 */
[----:B------:R-:W-:Y:S01]  /*bac0*/  HMMA.16816.F32 R64, R72, R90, R64 ;  /* 0x0000005a4840723c */ /* 0x000fe20000001840 */
[----:B------:R-:W4:Y:S03]  /*bad0*/  LDSM.16.MT88.4 R72, [R194+0x2800] ;  /* 0x00280000c248783b */ /* 0x000f260000004200 */
[----:B------:R-:W-:Y:S04]  /*bae0*/  FADD.FTZ R0, R214, R0 ;  /* 0x00000000d6007221 */ /* 0x000fe80000010000 */
[C---:B------:R-:W-:Y:S01]  /*baf0*/  HMMA.16816.F32 R4, R76.reuse, R80, R4 ;  /* 0x000000504c04723c */ /* 0x040fe20000001804 */
[----:B------:R-:W5:Y:S04]  /*bb00*/  LDSM.16.MT88.4 R88, [R191+0x6000] ;  /* 0x00600000bf58783b */ /* 0x000f680000004200 */
        /* <DEDUP_REMOVED lines=13> */
[C---:B----4-:R-:W-:Y:S04]  /*bbe0*/  HMMA.16816.F32 R28, R76.reuse, R72, R28 ;  /* 0x000000484c1c723c */ /* 0x050fe8000000181c */
[----:B------:R-:W-:Y:S04]  /*bbf0*/  FADD.FTZ R0, R154, R0 ;  /* 0x000000009a007221 */ /* 0x000fe80000010000 */
[C---:B------:R-:W-:Y:S01]  /*bc00*/  HMMA.16816.F32 R32, R76.reuse, R74, R32 ;  /* 0x0000004a4c20723c */ /* 0x040fe20000001820 */
[----:B------:R-:W-:Y:S03]  /*bc10*/  LDSM.16.MT88.4 R72, [R192+0x6800] ;  /* 0x00680000c048783b */ /* 0x000fe60000004200 */
[----:B------:R-:W-:Y:S04]  /*bc20*/  FADD.FTZ R0, R153, R0 ;  /* 0x0000000099007221 */ /* 0x000fe80000010000 */
[C---:B-----5:R-:W-:Y:S04]  /*bc30*/  HMMA.16816.F32 R36, R76.reuse, R88, R36 ;  /* 0x000000584c24723c */ /* 0x060fe80000001824 */
        /* <DEDUP_REMOVED lines=29> */
[C---:B------:R-:W-:Y:S08]  /*be10*/  HMMA.16816.F32 R104, R136.reuse, R106, R24 ;  /* 0x0000006a8868723c */ /* 0x040ff00000001818 */
[C---:B-1----:R-:W-:Y:S08]  /*be20*/  HMMA.16816.F32 R100, R136.reuse, R96, R28 ;  /* 0x000000608864723c */ /* 0x042ff0000000181c */
[C---:B------:R-:W-:Y:S08]  /*be30*/  HMMA.16816.F32 R96, R136.reuse, R98, R32 ;  /* 0x000000628860723c */ /* 0x040ff00000001820 */
[C---:B------:R-:W-:Y:S08]  /*be40*/  HMMA.16816.F32 R92, R136.reuse, R88, R36 ;  /* 0x00000058885c723c */ /* 0x040ff00000001824 */
[C---:B------:R-:W-:Y:S08]  /*be50*/  HMMA.16816.F32 R88, R136.reuse, R90, R40 ;  /* 0x0000005a8858723c */ /* 0x040ff00000001828 */
[C---:B----4-:R-:W-:Y:S08]  /*be60*/  HMMA.16816.F32 R84, R136.reuse, R80, R44 ;  /* 0x000000508854723c */ /* 0x050ff0000000182c */
[C---:B------:R-:W-:Y:S08]  /*be70*/  HMMA.16816.F32 R80, R136.reuse, R82, R48 ;  /* 0x000000528850723c */ /* 0x040ff00000001830 */
[C---:B------:R-:W-:Y:S08]  /*be80*/  HMMA.16816.F32 R76, R136.reuse, R72, R52 ;  /* 0x00000048884c723c */ /* 0x040ff00000001834 */
[C---:B------:R-:W-:Y:S08]  /*be90*/  HMMA.16816.F32 R72, R136.reuse, R74, R56 ;  /* 0x0000004a8848723c */ /* 0x040ff00000001838 */
[C---:B---3--:R-:W-:Y:S08]  /*bea0*/  HMMA.16816.F32 R60, R136.reuse, R4, R60 ;  /* 0x00000004883c723c */ /* 0x048ff0000000183c */
[----:B------:R-:W-:Y:S03]  /*beb0*/  HMMA.16816.F32 R64, R136, R6, R64 ;  /* 0x000000068840723c */ /* 0x000fe60000001840 */
[----:B--2---:R-:W-:Y:S02]  /*bec0*/  ISETP.GT.AND P0, PT, R224, R2, PT ;  /* 0x00000002e000720c */ /* 0x004fe40003f04270 */
[----:B------:R-:W-:Y:S11]  /*bed0*/  MOV R224, R218 ;  /* 0x000000da00e07202 */ /* 0x000ff60000000f00 */
[----:B------:R-:W-:-:S05]  /*bee0*/  @P0 BRA `(.L_x_1360) ;  /* 0xffffb97000000947 */ /* 0x000fca000383ffff */
.L_x_1344:
[----:B----4-:R-:W2:Y:S02]  /*bef0*/  LDL R0, [R1] ;  /* 0x0000000001007983 */ /* 0x010ea40000100800 */
[----:B--2---:R-:W-:-:S13]  /*bf00*/  ISETP.GE.AND P0, PT, R218, R0, PT ;  /* 0x00000000da00720c */ /* 0x004fda0003f06270 */
[----:B------:R-:W-:Y:S05]  /*bf10*/  @!P0 BRA `(.L_x_1361) ;  /* 0x00003ea000008947 */ /* 0x000fea0003800000 */
.L_x_1376:
        /* <DEDUP_REMOVED lines=8> */
[----:B------:R-:W-:Y:S01]  /*bfa0*/  IMAD R0, R0, c[0x0][0x208], RZ ;  /* 0x0000820000007a24 */ /* 0x000fe200078e02ff */
[----:B------:R-:W-:Y:S02]  /*bfb0*/  MOV R70, R69 ;  /* 0x0000004500467202 */ /* 0x000fe40000000f00 */
[----:B------:R-:W-:Y:S02]  /*bfc0*/  IMAD R4, R4, c[0x0][0x218], RZ ;  /* 0x0000860004047a24 */ /* 0x000fe400078e02ff */
[----:B------:R-:W-:Y:S02]  /*bfd0*/  IMAD R0, R223, c[0x0][0x20c], R0 ;  /* 0x00008300df007a24 */ /* 0x000fe400078e0200 */
[----:B------:R-:W-:Y:S03]  /*bfe0*/  IMAD R4, R219, c[0x0][0x21c], R4 ;  /* 0x00008700db047a24 */ /* 0x000fe600078e0204 */
[----:B------:R-:W-:Y:S05]  /*bff0*/  IADD3 R3, R3, R0, RZ ;  /* 0x0000000003037210 */ /* 0x000fea0007ffe0ff */
[----:B------:R-:W-:Y:S01]  /*c000*/  IMAD.WIDE.U32 R2, R219, c[0x0][0x218], R2 ;  /* 0x00008600db027a25 */ /* 0x000fe200078e0002 */
[----:B------:R1:W4:Y:S04]  /*c010*/  LDSM.16.M88.4 R8, [R188] ;  /* 0x00000000bc08783b */ /* 0x0003280000000200 */
        /* <DEDUP_REMOVED lines=13> */
[----:B--2---:R-:W-:Y:S04]  /*c0f0*/  IADD3 R0, P0, R6, R2, RZ ;  /* 0x0000000206007210 */ /* 0x004fe80007f1e0ff */
[----:B---3--:R-:W-:Y:S02]  /*c100*/  IADD3.X R2, R5, R3, R4, P0, !PT ;  /* 0x0000000305027210 */ /* 0x008fe400007fe404 */
[C---:B------:R-:W-:Y:S04]  /*c110*/  LEA R4, P0, R0.reuse, c[0x0][0x1f8], 0x1 ;  /* 0x00007e0000047a11 */ /* 0x040fe800078008ff */
[----:B------:R-:W-:Y:S01]  /*c120*/  LEA.HI.X R0, R0, c[0x0][0x1fc], R2, 0x1, P0 ;  /* 0x00007f0000007a11 */ /* 0x000fe200000f0c02 */
[----:B------:R-:W-:-:S06]  /*c130*/  BRA.DIV ~URZ, `(.L_x_1362) ;  /* 0x0000a4727f007947 */ /* 0x000fcc000b800000 */
[----:B-1--4-:R1:W2:Y:S02]  /*c140*/  SHFL.IDX PT, R6, R0, RZ, 0x181f ;  /* 0x00181fff00067589 */ /* 0x0122a400000e0000 */
.L_x_1464:
[----:B------:R-:W3:Y:S01]  /*c150*/  SHFL.IDX PT, R5, R4, RZ, 0x181f ;  /* 0x00181fff04057589 */ /* 0x000ee200000e0000 */
[C---:B------:R-:W-:Y:S01]  /*c160*/  IMAD.SHL.U32 R12, R238.reuse, 0x2, RZ ;  /* 0x00000002ee0c7824 */ /* 0x040fe200078e00ff */
[----:B------:R-:W-:Y:S01]  /*c170*/  ISETP.GE.AND P3, PT, R238, c[0x0][0x1d4], PT ;  /* 0x00007500ee007a0c */ /* 0x000fe20003f66270 */
[----:B------:R-:W-:Y:S01]  /*c180*/  IMAD.SHL.U32 R7, R248, 0x2, RZ ;  /* 0x00000002f8077824 */ /* 0x000fe200078e00ff */
[----:B------:R-:W-:Y:S02]  /*c190*/  BSSY B0, `(.L_x_1363) ;  /* 0x000003a000007945 */ /* 0x000fe40003800000 */
[----:B------:R-:W-:Y:S04]  /*c1a0*/  SEL R214, RZ, 0x10, P3 ;  /* 0x00000010ffd67807 */ /* 0x000fe80001800000 */
[----:B------:R-:W-:Y:S02]  /*c1b0*/  ISETP.NE.U32.AND P5, PT, R214, RZ, PT ;  /* 0x000000ffd600720c */ /* 0x000fe40003fa5070 */
[CC--:B---3--:R-:W-:Y:S05]  /*c1c0*/  IADD3 R2, P0, R5.reuse, R12.reuse, RZ ;  /* 0x0000000c05027210 */ /* 0x0c8fea0007f1e0ff */
[--C-:B--2---:R-:W-:Y:S01]  /*c1d0*/  IMAD.X R3, R6, 0x1, R220.reuse, P0 ;  /* 0x0000000106037824 */ /* 0x104fe200000e06dc */
[----:B------:R-:W-:Y:S04]  /*c1e0*/  ISETP.GE.AND P0, PT, R248, c[0x0][0x1d4], PT ;  /* 0x00007500f8007a0c */ /* 0x000fe80003f06270 */
[----:B------:R-:W-:Y:S01]  /*c1f0*/  @!PT LDS RZ, [RZ] ;  /* 0x00000000fffff984 */ /* 0x000fe20000000800 */
[----:B------:R-:W-:Y:S01]  /*c200*/  @!PT LDS RZ, [RZ] ;  /* 0x00000000fffff984 */ /* 0x000fe20000000800 */
[----:B------:R2:W-:Y:S01]  /*c210*/  LDGSTS.E.BYPASS.LTC128B.128 [R215+0x100], [R2.64], !P3 ;  /* 0x0010000002d77fae */ /* 0x0005e2000d901d46 */
[----:B------:R-:W-:Y:S02]  /*c220*/  SEL R71, RZ, 0x10, P0 ;  /* 0x00000010ff477807 */ /* 0x000fe40000000000 */
[-C--:B--2---:R-:W-:Y:S02]  /*c230*/  IADD3 R2, P4, R5, R7.reuse, RZ ;  /* 0x0000000705027210 */ /* 0x084fe40007f9e0ff */
[----:B------:R-:W2:Y:S03]  /*c240*/  SHFL.IDX PT, R5, R4, 0x1, 0x181f ;  /* 0x00381f0004057f89 */ /* 0x000ea600000e0000 */
[--C-:B------:R-:W-:Y:S02]  /*c250*/  IMAD.X R3, R6, 0x1, R221.reuse, P4 ;  /* 0x0000000106037824 */ /* 0x100fe400020e06dd */
[----:B------:R-:W3:Y:S04]  /*c260*/  SHFL.IDX PT, R6, R0, 0x1, 0x181f ;  /* 0x00381f0000067f89 */ /* 0x000ee800000e0000 */
[----:B------:R2:W-:Y:S02]  /*c270*/  LDGSTS.E.BYPASS.LTC128B.128 [R215+0x3900], [R2.64], !P0 ;  /* 0x0390000002d77fae */ /* 0x0005e4000c101d46 */
[C---:B--2---:R-:W-:Y:S05]  /*c280*/  IADD3 R2, P4, R5.reuse, R12, RZ ;  /* 0x0000000c05027210 */ /* 0x044fea0007f9e0ff */
[C---:B---3--:R-:W-:Y:S05]  /*c290*/  IMAD.X R3, R6.reuse, 0x1, R220, P4 ;  /* 0x0000000106037824 */ /* 0x048fea00020e06dc */
        /* <DEDUP_REMOVED lines=9> */
[-C--:B---3--:R-:W-:Y:S02]  /*c330*/  IADD3.X R3, RZ, R6.reuse, R220, P4, P3 ;  /* 0x00000006ff037210 */ /* 0x088fe400027e64dc */
        /* <DEDUP_REMOVED lines=12> */
[----:B------:R2:W3:Y:S04]  /*c400*/  SHFL.IDX PT, R5, R0, 0x3, 0x181f ;  /* 0x00781f0000057f89 */ /* 0x0004e800000e0000 */
[----:B-1----:R2:W1:Y:S02]  /*c410*/  SHFL.IDX PT, R0, R4, 0x3, 0x181f ;  /* 0x00781f0004007f89 */ /* 0x00246400000e0000 */
.L_x_1465:
[----:B------:R-:W-:Y:S01]  /*c420*/  IADD3 R2, -R214, 0x10, RZ ;  /* 0x00000010d6027810 */ /* 0x000fe20007ffe1ff */
[----:B------:R-:W-:Y:S01]  /*c430*/  IMAD.SHL.U32 R3, R238, 0x2, RZ ;  /* 0x00000002ee037824 */ /* 0x000fe200078e00ff */
[----:B------:R-:W-:Y:S01]  /*c440*/  ISETP.NE.U32.AND P0, PT, R214, RZ, PT ;  /* 0x000000ffd600720c */ /* 0x000fe20003f05070 */
[----:B--2---:R-:W-:Y:S01]  /*c450*/  IMAD.SHL.U32 R4, R248, 0x2, RZ ;  /* 0x00000002f8047824 */ /* 0x004fe200078e00ff */
[----:B------:R-:W-:Y:S04]  /*c460*/  LOP3.LUT R2, R2, 0xf, RZ, 0xc0, !PT ;  /* 0x0000000f02027812 */ /* 0x000fe800078ec0ff */
[-C--:B-1----:R-:W-:Y:S04]  /*c470*/  IADD3 R2, P4, P3, R2, R0.reuse, R3 ;  /* 0x0000000002027210 */ /* 0x082fe80007b9e003 */
[-C--:B---3--:R-:W-:Y:S05]  /*c480*/  IADD3.X R3, RZ, R5.reuse, R220, P4, P3 ;  /* 0x00000005ff037210 */ /* 0x088fea00027e64dc */
        /* <DEDUP_REMOVED lines=10> */
.L_x_1364:
[----:B---3--:R-:W-:Y:S05]  /*c530*/  BSYNC B0 ;  /* 0x0000000000007941 */ /* 0x008fea0003800000 */
.L_x_1363:
[----:B------:R-:W0:Y:S01]  /*c540*/  LDGDEPBAR ;  /* 0x00000000000079af */ /* 0x000e220000000000 */
[----:B------:R-:W-:Y:S01]  /*c550*/  WARPSYNC 0xffffffff ;  /* 0xffffffff00007948 */ /* 0x000fe20003800000 */
[C---:B------:R-:W-:Y:S01]  /*c560*/  HMMA.16816.F32 R4, R128.reuse, R8, RZ ;  /* 0x000000088004723c */ /* 0x040fe200000018ff */
[----:B------:R-:W-:Y:S05]  /*c570*/  BSSY B0, `(.L_x_1366) ;  /* 0x0000185000007945 */ /* 0x000fea0003800000 */
[----:B------:R-:W2:Y:S02]  /*c580*/  LDL R224, [R1] ;  /* 0x0000000001e07983 */ /* 0x000ea40000100800 */
        /* <DEDUP_REMOVED lines=15> */
[----:B------:R-:W3:Y:S07]  /*c680*/  LDSM.16.M88.4 R136, [R190] ;  /* 0x00000000be88783b */ /* 0x000eee0000000200 */
        /* <DEDUP_REMOVED lines=14> */
[----:B------:R-:W1:Y:S07]  /*c770*/  LDSM.16.M88.4 R156, [R190+0x2800] ;  /* 0x00280000be9c783b */ /* 0x000e6e0000000200 */
[C---:B------:R-:W-:Y:S08]  /*c780*/  HMMA.16816.F32 R52, R132.reuse, R160, R52 ;  /* 0x000000a08434723c */ /* 0x040ff00000001834 */
[----:B------:R-:W-:Y:S08]  /*c790*/  HMMA.16816.F32 R56, R132, R162, R56 ;  /* 0x000000a28438723c */ /* 0x000ff00000001838 */
        /* <DEDUP_REMOVED lines=12> */
[C---:B------:R-:W-:Y:S08]  /*c860*/  HMMA.16816.F32 R36, R164.reuse, R152, R36 ;  /* 0x00000098a424723c */ /* 0x040ff00000001824 */
[C---:B------:R-:W-:Y:S01]  /*c870*/  HMMA.16816.F32 R40, R164.reuse, R154, R40 ;  /* 0x0000009aa428723c */ /* 0x040fe20000001828 */
[----:B------:R-:W1:Y:S07]  /*c880*/  LDSM.16.M88.4 R152, [R189+0x1800] ;  /* 0x00180000bd98783b */ /* 0x000e6e0000000200 */
[C---:B------:R-:W-:Y:S03]  /*c890*/  HMMA.16816.F32 R44, R164.reuse, R156, R44 ;  /* 0x0000009ca42c723c */ /* 0x040fe6000000182c */
[----:B--2---:R-:W-:Y:S05]  /*c8a0*/  ISETP.GT.AND P0, PT, R218, R224, PT ;  /* 0x000000e0da00720c */ /* 0x004fea0003f04270 */
        /* <DEDUP_REMOVED lines=85> */
[C---:B--2---:R-:W-:Y:S08]  /*ce00*/  HMMA.16816.F32 R4, R184.reuse, R156, R4 ;  /* 0x0000009cb804723c */ /* 0x044ff00000001804 */
[C---:B------:R-:W-:Y:S08]  /*ce10*/  HMMA.16816.F32 R8, R184.reuse, R158, R8 ;  /* 0x0000009eb808723c */ /* 0x040ff00000001808 */
[C---:B---3--:R-:W-:Y:S08]  /*ce20*/  HMMA.16816.F32 R12, R184.reuse, R136, R12 ;  /* 0x00000088b80c723c */ /* 0x048ff0000000180c */
        /* <DEDUP_REMOVED lines=49> */
[----:B------:R-:W-:Y:S08]  /*d140*/  DEPBAR.LE SB0, 0x0 ;  /* 0x000080000000791a */ /* 0x000ff00000000000 */
[----:B------:R4:W2:Y:S01]  /*d150*/  MUFU.TANH R34, R3 ;  /* 0x0000000300227308 */ /* 0x0008a20000002400 */
[----:B------:R-:W-:Y:S01]  /*d160*/  BAR.SYNC.DEFER_BLOCKING 0x0 ;  /* 0x0000000000007b1d */ /* 0x000fe20000010000 */
[----:B---3--:R-:W-:Y:S01]  /*d170*/  FMUL.FTZ R2, R36, c[0x0][0x320] ;  /* 0x0000c80024027a20 */ /* 0x008fe20000410000 */
[C---:B-----5:R-:W-:Y:S05]  /*d180*/  HMMA.16816.F32 R44, R184.reuse, R8, R44 ;  /* 0x00000008b82c723c */ /* 0x060fea000000182c */
[----:B-1----:R-:W-:Y:S02]  /*d190*/  FMUL.FTZ R0, R15, c[0x0][0x320] ;  /* 0x0000c8000f007a20 */ /* 0x002fe40000410000 */
[----:B------:R-:W-:Y:S01]  /*d1a0*/  FMUL.FTZ R8, R42, c[0x0][0x320] ;  /* 0x0000c8002a087a20 */ /* 0x000fe20000410000 */
[C---:B------:R-:W-:Y:S01]  /*d1b0*/  HMMA.16816.F32 R48, R184.reuse, R10, R48 ;  /* 0x0000000ab830723c */ /* 0x040fe20000001830 */
[----:B------:R1:W3:Y:S03]  /*d1c0*/  MUFU.TANH R157, R0 ;  /* 0x00000000009d7308 */ /* 0x0002e60000002400 */
[----:B----4-:R-:W-:Y:S07]  /*d1d0*/  FMUL.FTZ R3, R43, c[0x0][0x320] ;  /* 0x0000c8002b037a20 */ /* 0x010fee0000410000 */
[----:B------:R-:W4:Y:S01]  /*d1e0*/  MUFU.TANH R28, R3 ;  /* 0x00000003001c7308 */ /* 0x000f220000002400 */
[C---:B--2---:R-:W-:Y:S03]  /*d1f0*/  HMMA.16816.F32 R52, R184.reuse, R4, R52 ;  /* 0x00000004b834723c */ /* 0x044fe60000001834 */
[----:B-1----:R-:W-:Y:S05]  /*d200*/  FMUL.FTZ R0, R16, c[0x0][0x320] ;  /* 0x0000c80010007a20 */ /* 0x002fea0000410000 */
[----:B------:R-:W-:Y:S01]  /*d210*/  HMMA.16816.F32 R56, R184, R6, R56 ;  /* 0x00000006b838723c */ /* 0x000fe20000001838 */
[----:B------:R1:W2:Y:S03]  /*d220*/  MUFU.TANH R151, R0 ;  /* 0x0000000000977308 */ /* 0x0002a60000002400 */
[----:B-1----:R-:W-:Y:S07]  /*d230*/  FMUL.FTZ R0, R17, c[0x0][0x320] ;  /* 0x0000c80011007a20 */ /* 0x002fee0000410000 */
        /* <DEDUP_REMOVED lines=100> */
.L_x_1466:
[----:B------:R-:W-:-:S05]  /*d880*/  BRA.DIV ~URZ, `(.L_x_1369) ;  /* 0x00008ed27f007947 */ /* 0x000fca000b800000 */
[----:B------:R3:W4:Y:S02]  /*d890*/  SHFL.IDX PT, R5, R4, RZ, 0x181f ;  /* 0x00181fff04057589 */ /* 0x00072400000e0000 */
.L_x_1467:
[----:B------:R-:W-:Y:S01]  /*d8a0*/  ISETP.GE.AND P3, PT, R222, 0x1, PT ;  /* 0x00000001de00780c */ /* 0x000fe20003f66270 */
[----:B------:R-:W-:Y:S02]  /*d8b0*/  IMAD.SHL.U32 R3, R238, 0x2, RZ ;  /* 0x00000002ee037824 */ /* 0x000fe400078e00ff */
[----:B------:R-:W-:Y:S10]  /*d8c0*/  IMAD.SHL.U32 R7, R248, 0x2, RZ ;  /* 0x00000002f8077824 */ /* 0x000ff400078e00ff */
        /* <DEDUP_REMOVED lines=18> */
.L_x_1468:
[----:B------:R-:W-:Y:S01]  /*d9f0*/  ISETP.GE.AND P3, PT, R222, 0x21, PT ;  /* 0x00000021de00780c */ /* 0x000fe20003f66270 */
[----:B--2---:R-:W-:Y:S02]  /*da00*/  IMAD.SHL.U32 R3, R238, 0x2, RZ ;  /* 0x00000002ee037824 */ /* 0x004fe400078e00ff */
[----:B------:R-:W-:Y:S10]  /*da10*/  IMAD.SHL.U32 R7, R248, 0x2, RZ ;  /* 0x00000002f8077824 */ /* 0x000ff400078e00ff */
[C---:B------:R-:W-:Y:S02]  /*da20*/  @P3 IADD3 R2, -R214.reuse, 0x10, RZ ;  /* 0x00000010d6023810 */ /* 0x040fe40007ffe1ff */
        /* <DEDUP_REMOVED lines=16> */
.L_x_1469:
[----:B------:R-:W-:-:S05]  /*db30*/  BRA.DIV ~URZ, `(.L_x_1372) ;  /* 0x00008dd27f007947 */ /* 0x000fca000b800000 */
[----:B------:R2:W3:Y:S02]  /*db40*/  SHFL.IDX PT, R5, R4, 0x2, 0x181f ;  /* 0x00581f0004057f89 */ /* 0x0004e400000e0000 */
.L_x_1470:
[----:B------:R-:W-:Y:S01]  /*db50*/  ISETP.GE.AND P3, PT, R222, 0x41, PT ;  /* 0x00000041de00780c */ /* 0x000fe20003f66270 */
[----:B-1----:R-:W-:Y:S02]  /*db60*/  IMAD.SHL.U32 R3, R238, 0x2, RZ ;  /* 0x00000002ee037824 */ /* 0x002fe400078e00ff */
[----:B------:R-:W-:Y:S10]  /*db70*/  IMAD.SHL.U32 R7, R248, 0x2, RZ ;  /* 0x00000002f8077824 */ /* 0x000ff400078e00ff */
[C---:B------:R-:W-:Y:S02]  /*db80*/  @P3 IADD3 R2, -R214.reuse, 0x10, RZ ;  /* 0x00000010d6023810 */ /* 0x040fe40007ffe1ff */
        /* <DEDUP_REMOVED lines=17> */
.L_x_1471:
[----:B------:R-:W-:Y:S01]  /*dca0*/  ISETP.GE.AND P3, PT, R222, 0x61, PT ;  /* 0x00000061de00780c */ /* 0x000fe20003f66270 */
[----:B-1----:R-:W-:Y:S02]  /*dcb0*/  IMAD.SHL.U32 R3, R238, 0x2, RZ ;  /* 0x00000002ee037824 */ /* 0x002fe400078e00ff */
[----:B---3--:R-:W-:Y:S10]  /*dcc0*/  IMAD.SHL.U32 R4, R248, 0x2, RZ ;  /* 0x00000002f8047824 */ /* 0x008ff400078e00ff */
[C---:B------:R-:W-:Y:S02]  /*dcd0*/  @P3 IADD3 R2, -R214.reuse, 0x10, RZ ;  /* 0x00000010d6023810 */ /* 0x040fe40007ffe1ff */
        /* <DEDUP_REMOVED lines=14> */
.L_x_1367:
[----:B--234-:R-:W-:Y:S05]  /*ddc0*/  BSYNC B0 ;  /* 0x0000000000007941 */ /* 0x01cfea0003800000 */
.L_x_1366:
        /* <DEDUP_REMOVED lines=59> */
.L_x_1472:
[----:B-12---:R-:W-:Y:S01]  /*e180*/  FMNMX.FTZ R4, R4, R0, !PT ;  /* 0x0000000004047209 */ /* 0x006fe20007810000 */
[----:B------:R-:W-:-:S05]  /*e190*/  BRA.DIV ~URZ, `(.L_x_1375) ;  /* 0x000088f27f007947 */ /* 0x000fca000b800000 */
[----:B------:R-:W1:Y:S02]  /*e1a0*/  SHFL.BFLY PT, R0, R4, 0x1, 0x1f ;  /* 0x0c201f0004007f89 */ /* 0x000e6400000e0000 */
[----:B-1----:R-:W-:Y:S02]  /*e1b0*/  FMNMX.FTZ R69, R4, R0, !PT ;  /* 0x0000000004457209 */ /* 0x002fe40007810000 */
[----:B------:R-:W1:Y:S02]  /*e1c0*/  SHFL.BFLY PT, R0, R5, 0x2, 0x1f ;  /* 0x0c401f0005007f89 */ /* 0x000e6400000e0000 */
[----:B-1----:R-:W-:Y:S05]  /*e1d0*/  FMNMX.FTZ R4, R5, R0, !PT ;  /* 0x0000000005047209 */ /* 0x002fea0007810000 */
[----:B------:R1:W2:Y:S02]  /*e1e0*/  SHFL.BFLY PT, R0, R4, 0x1, 0x1f ;  /* 0x0c201f0004007f89 */ /* 0x0002a400000e0000 */
.L_x_1473:
[----:B--2---:R-:W-:Y:S01]  /*e1f0*/  FMNMX.FTZ R3, R0, R4, !PT ;  /* 0x0000000400037209 */ /* 0x004fe20007810000 */
[C---:B-1----:R-:W-:Y:S01]  /*e200*/  FMUL.FTZ R4, R69.reuse, c[0x0][0x2d0] ;  /* 0x0000b40045047a20 */ /* 0x042fe20000410000 */
[----:B------:R-:W-:Y:S01]  /*e210*/  WARPSYNC 0xffffffff ;  /* 0xffffffff00007948 */ /* 0x000fe20003800000 */
[----:B------:R-:W-:Y:S01]  /*e220*/  FADD.FTZ R0, -R69, R70 ;  /* 0x0000004645007221 */ /* 0x000fe20000010100 */
[----:B------:R-:W2:Y:S01]  /*e230*/  LDL R250, [R1] ;  /* 0x0000000001fa7983 */ /* 0x000ea20000100800 */
        /* <DEDUP_REMOVED lines=33> */
[----:B------:R-:W-:Y:S02]  /*e450*/  FFMA.FTZ R151, R140, c[0x0][0x2d0], -R4 ;  /* 0x0000b4008c977a23 */ /* 0x000fe40000010804 */
[----:B------:R-:W-:Y:S02]  /*e460*/  FMUL.FTZ R4, R3, c[0x0][0x2d0] ;  /* 0x0000b40003047a20 */ /* 0x000fe40000410000 */
[----:B------:R-:W-:Y:S02]  /*e470*/  MUFU.EX2 R71, R71 ;  /* 0x0000004700477308 */ /* 0x000fe40000000800 */
        /* <DEDUP_REMOVED lines=26> */
[----:B------:R-:W-:Y:S01]  /*e620*/  MUFU.EX2 R144, R235 ;  /* 0x000000eb00907308 */ /* 0x000fe20000000800 */
[C---:B-1----:R-:W-:Y:S01]  /*e630*/  FFMA.FTZ R0, R2.reuse, R230, R6 ;  /* 0x000000e602007223 */ /* 0x042fe20000010006 */
[C---:B---3--:R-:W-:Y:S01]  /*e640*/  F2FP.PACK_AB R136, R5.reuse, R6 ;  /* 0x000000060588723e */ /* 0x048fe200000000ff */
[----:B------:R-:W-:Y:S01]  /*e650*/  FMUL.FTZ R56, R2, R72 ;  /* 0x0000004802387220 */ /* 0x000fe20000410000 */
[----:B----4-:R-:W-:Y:S01]  /*e660*/  F2FP.PACK_AB R138, R8, R9 ;  /* 0x00000009088a723e */ /* 0x010fe200000000ff */
        /* <DEDUP_REMOVED lines=13> */
[----:B------:R-:W-:Y:S02]  /*e740*/  FADD.FTZ R4, R9, R7 ;  /* 0x0000000709047221 */ /* 0x000fe40000010000 */
[C---:B------:R-:W-:Y:S02]  /*e750*/  FMUL.FTZ R20, R2.reuse, R108 ;  /* 0x0000006c02147220 */ /* 0x040fe40000410000 */
[----:B------:R-:W-:Y:S02]  /*e760*/  FMUL.FTZ R21, R2, R109 ;  /* 0x0000006d02157220 */ /* 0x000fe40000410000 */
[----:B------:R-:W-:Y:S02]  /*e770*/  FADD.FTZ R141, R8, R4 ;  /* 0x00000004088d7221 */ /* 0x000fe40000010000 */
[C---:B------:R-:W-:Y:S01]  /*e780*/  FMUL.FTZ R4, R2.reuse, R124 ;  /* 0x0000007c02047220 */ /* 0x040fe20000410000 */
[----:B------:R-:W4:Y:S01]  /*e790*/  MUFU.EX2 R7, R6 ;  /* 0x0000000600077308 */ /* 0x000f220000000800 */
[C---:B------:R-:W-:Y:S02]  /*e7a0*/  FMUL.FTZ R29, R2.reuse, R101 ;  /* 0x00000065021d7220 */ /* 0x040fe40000410000 */
[----:B------:R-:W-:Y:S02]  /*e7b0*/  FMUL.FTZ R8, R2, R120 ;  /* 0x0000007802087220 */ /* 0x000fe40000410000 */
[C---:B-1----:R-:W-:Y:S02]  /*e7c0*/  FMUL.FTZ R58, R0.reuse, R74 ;  /* 0x0000004a003a7220 */ /* 0x042fe40000410000 */
[----:B------:R-:W-:Y:S02]  /*e7d0*/  FMUL.FTZ R59, R0, R75 ;  /* 0x0000004b003b7220 */ /* 0x000fe40000410000 */
[----:B------:R-:W1:Y:S01]  /*e7e0*/  LDSM.16.MT88.4 R72, [R191] ;  /* 0x00000000bf48783b */ /* 0x000e620000004200 */
[----:B------:R-:W-:Y:S01]  /*e7f0*/  MUFU.EX2 R108, R68 ;  /* 0x00000044006c7308 */ /* 0x000fe20000000800 */
[----:B------:R-:W-:Y:S02]  /*e800*/  FMUL.FTZ R9, R2, R121 ;  /* 0x0000007902097220 */ /* 0x000fe40000410000 */
[----:B------:R-:W-:Y:S02]  /*e810*/  FMUL.FTZ R11, R0, R123 ;  /* 0x0000007b000b7220 */ /* 0x000fe40000410000 */
[C---:B---3--:R-:W-:Y:S02]  /*e820*/  FMUL.FTZ R5, R2.reuse, R125 ;  /* 0x0000007d02057220 */ /* 0x048fe40000410000 */
[C---:B------:R-:W-:Y:S02]  /*e830*/  FMUL.FTZ R12, R2.reuse, R116 ;  /* 0x00000074020c7220 */ /* 0x040fe40000410000 */
[----:B------:R-:W-:Y:S01]  /*e840*/  FMUL.FTZ R13, R2, R117 ;  /* 0x00000075020d7220 */ /* 0x000fe20000410000 */
[----:B------:R-:W3:Y:S01]  /*e850*/  MUFU.EX2 R109, R70 ;  /* 0x00000046006d7308 */ /* 0x000ee20000000800 */
[C---:B------:R-:W-:Y:S02]  /*e860*/  FMUL.FTZ R14, R0.reuse, R118 ;  /* 0x00000076000e7220 */ /* 0x040fe40000410000 */
[C---:B------:R-:W-:Y:S01]  /*e870*/  FMUL.FTZ R15, R0.reuse, R119 ;  /* 0x00000077000f7220 */ /* 0x040fe20000410000 */
[C---:B----4-:R-:W-:Y:S01]  /*e880*/  F2FP.PACK_AB R137, R7.reuse, R10 ;  /* 0x0000000a0789723e */ /* 0x050fe200000000ff */
[C---:B------:R-:W-:Y:S02]  /*e890*/  FFMA.FTZ R6, R0.reuse, R247, R10 ;  /* 0x000000f700067223 */ /* 0x040fe4000001000a */
[C---:B------:R-:W-:Y:S02]  /*e8a0*/  FMUL.FTZ R10, R0.reuse, R122 ;  /* 0x0000007a000a7220 */ /* 0x040fe40000410000 */
[----:B------:R-:W-:Y:S01]  /*e8b0*/  FADD.FTZ R101, R7, R6 ;  /* 0x0000000607657221 */ /* 0x000fe20000010000 */
[----:B------:R-:W-:Y:S01]  /*e8c0*/  LDSM.16.MT88.4 R120, [R191+0x3000] ;  /* 0x00300000bf78783b */ /* 0x000fe20000004200 */
[C---:B------:R-:W-:Y:S01]  /*e8d0*/  FMUL.FTZ R6, R0.reuse, R126 ;  /* 0x0000007e00067220 */ /* 0x040fe20000410000 */
[----:B------:R-:W4:Y:S01]  /*e8e0*/  MUFU.EX2 R68, R153 ;  /* 0x0000009900447308 */ /* 0x000f220000000800 */
[----:B------:R-:W-:Y:S02]  /*e8f0*/  FMUL.FTZ R7, R0, R127 ;  /* 0x0000007f00077220 */ /* 0x000fe40000410000 */
[C---:B------:R-:W-:Y:S02]  /*e900*/  FMUL.FTZ R16, R2.reuse, R112 ;  /* 0x0000007002107220 */ /* 0x040fe40000410000 */
[----:B------:R-:W-:Y:S02]  /*e910*/  FMUL.FTZ R17, R2, R113 ;  /* 0x0000007102117220 */ /* 0x000fe40000410000 */
[C---:B------:R-:W-:Y:S02]  /*e920*/  FMUL.FTZ R18, R0.reuse, R114 ;  /* 0x0000007200127220 */ /* 0x040fe40000410000 */
[C---:B------:R-:W-:Y:S01]  /*e930*/  FMUL.FTZ R19, R0.reuse, R115 ;  /* 0x0000007300137220 */ /* 0x040fe20000410000 */
[----:B------:R-:W-:Y:S01]  /*e940*/  MUFU.EX2 R153, R142 ;  /* 0x0000008e00997308 */ /* 0x000fe20000000800 */
        /* <DEDUP_REMOVED lines=15> */
[C---:B------:R-:W-:Y:S04]  /*ea40*/  FMUL.FTZ R32, R2.reuse, R96 ;  /* 0x0000006002207220 */ /* 0x040fe80000410000 */
        /* <DEDUP_REMOVED lines=23> */
[C---:B-1----:R-:W-:Y:S01]  /*ebc0*/  HMMA.16816.F32 R12, R136.reuse, R72, R12 ;  /* 0x00000048880c723c */ /* 0x042fe2000000180c */
[----:B------:R-:W-:Y:S02]  /*ebd0*/  MUFU.EX2 R142, R239 ;  /* 0x000000ef008e7308 */ /* 0x000fe40000000800 */
[----:B------:R-:W-:Y:S02]  /*ebe0*/  FMUL.FTZ R49, R2, R81 ;  /* 0x0000005102317220 */ /* 0x000fe40000410000 */
[C---:B------:R-:W-:Y:S02]  /*ebf0*/  FMUL.FTZ R50, R0.reuse, R82 ;  /* 0x0000005200327220 */ /* 0x040fe40000410000 */
[----:B------:R-:W-:Y:S01]  /*ec00*/  FMUL.FTZ R51, R0, R83 ;  /* 0x0000005300337220 */ /* 0x000fe20000410000 */
[C---:B------:R-:W-:Y:S01]  /*ec10*/  HMMA.16816.F32 R16, R136.reuse, R74, R16 ;  /* 0x0000004a8810723c */ /* 0x040fe20000001810 */
[----:B------:R-:W1:Y:S03]  /*ec20*/  LDSM.16.MT88.4 R72, [R192] ;  /* 0x00000000c048783b */ /* 0x000e660000004200 */
[C---:B------:R-:W-:Y:S02]  /*ec30*/  FMUL.FTZ R52, R2.reuse, R76 ;  /* 0x0000004c02347220 */ /* 0x040fe40000410000 */
[----:B------:R-:W-:Y:S02]  /*ec40*/  FMUL.FTZ R53, R2, R77 ;  /* 0x0000004d02357220 */ /* 0x000fe40000410000 */
[C---:B------:R-:W-:Y:S01]  /*ec50*/  FMUL.FTZ R54, R0.reuse, R78 ;  /* 0x0000004e00367220 */ /* 0x040fe20000410000 */
[----:B------:R-:W-:Y:S03]  /*ec60*/  LDSM.16.MT88.4 R80, [R193+0x800] ;  /* 0x00080000c150783b */ /* 0x000fe60000004200 */
[C---:B------:R-:W-:Y:S02]  /*ec70*/  FMUL.FTZ R55, R0.reuse, R79 ;  /* 0x0000004f00377220 */ /* 0x040fe40000410000 */
[----:B------:R-:W-:Y:S01]  /*ec80*/  FMUL.FTZ R30, R0, R102 ;  /* 0x00000066001e7220 */ /* 0x000fe20000410000 */
[----:B--2---:R-:W-:Y:S01]  /*ec90*/  ISETP.GT.AND P0, PT, R218, R250, PT ;  /* 0x000000fada00720c */ /* 0x004fe20003f04270 */
[----:B------:R-:W-:Y:S01]  /*eca0*/  FMUL.FTZ R31, R0, R103 ;  /* 0x00000067001f7220 */ /* 0x000fe20000410000 */
[----:B------:R-:W-:Y:S01]  /*ecb0*/  LDSM.16.MT88.4 R76, [R191+0x800] ;  /* 0x00080000bf4c783b */ /* 0x000fe20000004200 */
[C---:B------:R-:W-:Y:S01]  /*ecc0*/  FMUL.FTZ R60, R2.reuse, R60 ;  /* 0x0000003c023c7220 */ /* 0x040fe20000410000 */
[----:B------:R-:W-:Y:S01]  /*ecd0*/  MUFU.EX2 R103, R143 ;  /* 0x0000008f00677308 */ /* 0x000fe20000000800 */
[C---:B------:R-:W-:Y:S02]  /*ece0*/  FMUL.FTZ R61, R2.reuse, R61 ;  /* 0x0000003d023d7220 */ /* 0x040fe40000410000 */
[C---:B------:R-:W-:Y:S02]  /*ecf0*/  FMUL.FTZ R64, R2.reuse, R64 ;  /* 0x0000004002407220 */ /* 0x040fe40000410000 */
[----:B------:R-:W-:Y:S02]  /*ed00*/  FMUL.FTZ R65, R2, R65 ;  /* 0x0000004102417220 */ /* 0x000fe40000410000 */
[C---:B------:R-:W-:Y:S02]  /*ed10*/  FMUL.FTZ R62, R0.reuse, R62 ;  /* 0x0000003e003e7220 */ /* 0x040fe40000410000 */
[C---:B------:R-:W-:Y:S01]  /*ed20*/  FMUL.FTZ R63, R0.reuse, R63 ;  /* 0x0000003f003f7220 */ /* 0x040fe20000410000 */
[----:B------:R-:W2:Y:S01]  /*ed30*/  MUFU.EX2 R2, R152 ;  /* 0x0000009800027308 */ /* 0x000ea20000000800 */
[C---:B------:R-:W-:Y:S02]  /*ed40*/  FMUL.FTZ R66, R0.reuse, R66 ;  /* 0x0000004200427220 */ /* 0x040fe40000410000 */
[----:B------:R-:W-:Y:S02]  /*ed50*/  FMUL.FTZ R67, R0, R67 ;  /* 0x0000004300437220 */ /* 0x000fe40000410000 */
[----:B----4-:R-:W-:Y:S05]  /*ed60*/  FADD.FTZ R0, R68, R141 ;  /* 0x0000008d44007221 */ /* 0x010fea0000010000 */
[----:B------:R-:W-:Y:S01]  /*ed70*/  MUFU.EX2 R152, R157 ;  /* 0x0000009d00987308 */ /* 0x000fe20000000800 */
[C---:B-1----:R-:W-:Y:S08]  /*ed80*/  HMMA.16816.F32 R20, R136.reuse, R72, R20 ;  /* 0x000000488814723c */ /* 0x042ff00000001814 */
[C---:B------:R-:W-:Y:S01]  /*ed90*/  HMMA.16816.F32 R24, R136.reuse, R74, R24 ;  /* 0x0000004a8818723c */ /* 0x040fe20000001818 */
[----:B------:R-:W1:Y:S01]  /*eda0*/  LDSM.16.MT88.4 R72, [R196] ;  /* 0x00000000c448783b */ /* 0x000e620000004200 */
[----:B------:R-:W3:Y:S02]  /*edb0*/  MUFU.EX2 R102, R140 ;  /* 0x0000008c00667308 */ /* 0x000ee40000000800 */
[----:B--2---:R-:W-:Y:S04]  /*edc0*/  FADD.FTZ R0, R2, R0 ;  /* 0x0000000002007221 */ /* 0x004fe80000010000 */
[----:B------:R-:W-:Y:S04]  /*edd0*/  FADD.FTZ R0, R71, R0 ;  /* 0x0000000047007221 */ /* 0x000fe80000010000 */
[----:B------:R-:W-:Y:S01]  /*ede0*/  FADD.FTZ R0, R70, R0 ;  /* 0x0000000046007221 */ /* 0x000fe20000010000 */
[----:B------:R-:W2:Y:S10]  /*edf0*/  MUFU.EX2 R143, R237 ;  /* 0x000000ed008f7308 */ /* 0x000eb40000000800 */
[----:B------:R-:W-:Y:S10]  /*ee00*/  MUFU.EX2 R141, R243 ;  /* 0x000000f3008d7308 */ /* 0x000ff40000000800 */
[----:B------:R-:W4:Y:S01]  /*ee10*/  MUFU.EX2 R140, R245 ;  /* 0x000000f5008c7308 */ /* 0x000f220000000800 */
        /* <DEDUP_REMOVED lines=16> */
[----:B---3--:R-:W-:Y:S03]  /*ef20*/  F2FP.PACK_AB R73, R102, R103 ;  /* 0x000000676649723e */ /* 0x008fe600000000ff */
[----:B------:R-:W-:Y:S02]  /*ef30*/  F2FP.PACK_AB R74, R70, R71 ;  /* 0x00000047464a723e */ /* 0x000fe400000000ff */
[----:B------:R-:W-:Y:S02]  /*ef40*/  F2FP.PACK_AB R75, R247, R249 ;  /* 0x000000f9f74b723e */ /* 0x000fe400000000ff */
[----:B------:R-:W3:Y:S01]  /*ef50*/  MUFU.EX2 R2, R159 ;  /* 0x0000009f00027308 */ /* 0x000ee20000000800 */
[----:B--2---:R-:W-:Y:S02]  /*ef60*/  F2FP.PACK_AB R137, R142, R143 ;  /* 0x0000008f8e89723e */ /* 0x004fe400000000ff */
[----:B----4-:R-:W-:Y:S02]  /*ef70*/  F2FP.PACK_AB R139, R140, R141 ;  /* 0x0000008d8c8b723e */ /* 0x010fe400000000ff */
        /* <DEDUP_REMOVED lines=14> */
[----:B------:R-:W1:Y:S01]  /*f060*/  MUFU.EX2 R156, R146 ;  /* 0x00000092009c7308 */ /* 0x000e620000000800 */
[C---:B----4-:R-:W-:Y:S09]  /*f070*/  HMMA.16816.F32 R20, R72.reuse, R76, R20 ;  /* 0x0000004c4814723c */ /* 0x050ff20000001814 */
[----:B------:R-:W-:Y:S01]  /*f080*/  MUFU.EX2 R151, R158 ;  /* 0x0000009e00977308 */ /* 0x000fe20000000800 */
[C---:B------:R-:W-:Y:S01]  /*f090*/  HMMA.16816.F32 R24, R72.reuse, R78, R24 ;  /* 0x0000004e4818723c */ /* 0x040fe20000001818 */
[----:B------:R-:W2:Y:S07]  /*f0a0*/  LDSM.16.MT88.4 R76, [R191+0x4000] ;  /* 0x00400000bf4c783b */ /* 0x000eae0000004200 */
[C---:B---3--:R-:W-:Y:S01]  /*f0b0*/  HMMA.16816.F32 R28, R72.reuse, R80, R28 ;  /* 0x00000050481c723c */ /* 0x048fe2000000181c */
[----:B------:R-:W-:Y:S07]  /*f0c0*/  MUFU.EX2 R149, R161 ;  /* 0x000000a100957308 */ /* 0x000fee0000000800 */
[C---:B------:R-:W-:Y:S01]  /*f0d0*/  HMMA.16816.F32 R32, R72.reuse, R82, R32 ;  /* 0x000000524820723c */ /* 0x040fe20000001820 */
[----:B------:R-:W3:Y:S02]  /*f0e0*/  LDSM.16.MT88.4 R80, [R193+0x4000] ;  /* 0x00400000c150783b */ /* 0x000ee40000004200 */
[----:B------:R-:W-:Y:S10]  /*f0f0*/  MUFU.EX2 R147, R217 ;  /* 0x000000d900937308 */ /* 0x000ff40000000800 */
[----:B------:R-:W-:Y:S01]  /*f100*/  MUFU.EX2 R146, R230 ;  /* 0x000000e600927308 */ /* 0x000fe20000000800 */
        /* <DEDUP_REMOVED lines=13> */
[----:B------:R-:W-:Y:S01]  /*f1e0*/  F2FP.PACK_AB R74, R70, R71 ;  /* 0x00000047464a723e */ /* 0x000fe200000000ff */
[----:B------:R-:W4:Y:S02]  /*f1f0*/  MUFU.EX2 R68, R225 ;  /* 0x000000e100447308 */ /* 0x000f240000000800 */
[----:B-----5:R-:W-:Y:S02]  /*f200*/  F2FP.PACK_AB R73, R163, R246 ;  /* 0x000000f6a349723e */ /* 0x020fe400000000ff */
[----:B-1----:R-:W-:Y:S06]  /*f210*/  F2FP.PACK_AB R75, R156, R159 ;  /* 0x0000009f9c4b723e */ /* 0x002fec00000000ff */
[----:B------:R-:W1:Y:S01]  /*f220*/  MUFU.EX2 R2, R224 ;  /* 0x000000e000027308 */ /* 0x000e620000000800 */
[C---:B--2---:R-:W-:Y:S09]  /*f230*/  HMMA.16816.F32 R4, R72.reuse, R76, R4 ;  /* 0x0000004c4804723c */ /* 0x044ff20000001804 */
[----:B------:R-:W2:Y:S01]  /*f240*/  MUFU.EX2 R71, R216 ;  /* 0x000000d800477308 */ /* 0x000ea20000000800 */
[C---:B------:R-:W-:Y:S01]  /*f250*/  HMMA.16816.F32 R8, R72.reuse, R78, R8 ;  /* 0x0000004e4808723c */ /* 0x040fe20000001808 */
[----:B------:R-:W5:Y:S02]  /*f260*/  LDSM.16.MT88.4 R76, [R194+0x1000] ;  /* 0x00100000c24c783b */ /* 0x000f640000004200 */
[----:B----4-:R-:W-:Y:S06]  /*f270*/  FADD.FTZ R0, R68, R0 ;  /* 0x0000000044007221 */ /* 0x010fec0000010000 */
[----:B------:R-:W4:Y:S01]  /*f280*/  MUFU.EX2 R70, R214 ;  /* 0x000000d600467308 */ /* 0x000f220000000800 */
[C---:B---3--:R-:W-:Y:S03]  /*f290*/  HMMA.16816.F32 R12, R72.reuse, R80, R12 ;  /* 0x00000050480c723c */ /* 0x048fe6000000180c */
[----:B-1----:R-:W-:Y:S05]  /*f2a0*/  FADD.FTZ R0, R2, R0 ;  /* 0x0000000002007221 */ /* 0x002fea0000010000 */
[C---:B------:R-:W-:Y:S01]  /*f2b0*/  HMMA.16816.F32 R16, R72.reuse, R82, R16 ;  /* 0x000000524810723c */ /* 0x040fe20000001810 */
[----:B------:R-:W1:Y:S03]  /*f2c0*/  LDSM.16.MT88.4 R80, [R191+0x4800] ;  /* 0x00480000bf50783b */ /* 0x000e660000004200 */
[----:B--2---:R-:W-:Y:S04]  /*f2d0*/  FADD.FTZ R0, R71, R0 ;  /* 0x0000000047007221 */ /* 0x004fe80000010000 */
[C---:B------:R-:W-:Y:S04]  /*f2e0*/  HMMA.16816.F32 R20, R72.reuse, R84, R20 ;  /* 0x000000544814723c */ /* 0x040fe80000001814 */
[----:B----4-:R-:W-:Y:S04]  /*f2f0*/  FADD.FTZ R0, R70, R0 ;  /* 0x0000000046007221 */ /* 0x010fe80000010000 */
        /* <DEDUP_REMOVED lines=17> */
[C---:B-1----:R-:W-:Y:S03]  /*f410*/  HMMA.16816.F32 R60, R72.reuse, R80, R60 ;  /* 0x00000050483c723c */ /* 0x042fe6000000183c */
[----:B------:R-:W1:Y:S01]  /*f420*/  MUFU.EX2 R2, R228 ;  /* 0x000000e400027308 */ /* 0x000e620000000800 */
[----:B------:R-:W-:Y:S04]  /*f430*/  F2FP.PACK_AB R79, R152, R155 ;  /* 0x0000009b984f723e */ /* 0x000fe800000000ff */
[----:B------:R-:W-:Y:S01]  /*f440*/  HMMA.16816.F32 R64, R72, R82, R64 ;  /* 0x000000524840723c */ /* 0x000fe20000001840 */
[----:B------:R-:W4:Y:S04]  /*f450*/  LDSM.16.MT88.4 R72, [R192+0x1800] ;  /* 0x00180000c048783b */ /* 0x000f280000004200 */
[----:B------:R-:W5:Y:S03]  /*f460*/  MUFU.EX2 R71, R227 ;  /* 0x000000e300477308 */ /* 0x000f660000000800 */
[C---:B--2---:R-:W-:Y:S01]  /*f470*/  HMMA.16816.F32 R4, R76.reuse, R84, R4 ;  /* 0x000000544c04723c */ /* 0x044fe20000001804 */
[----:B------:R-:W2:Y:S04]  /*f480*/  LDSM.16.MT88.4 R80, [R194+0x1800] ;  /* 0x00180000c250783b */ /* 0x000ea80000004200 */
[----:B---3--:R-:W-:Y:S02]  /*f490*/  FADD.FTZ R0, R68, R0 ;  /* 0x0000000044007221 */ /* 0x008fe40000010000 */
[----:B------:R-:W3:Y:S01]  /*f4a0*/  MUFU.EX2 R70, R226 ;  /* 0x000000e200467308 */ /* 0x000ee20000000800 */
[C---:B------:R-:W-:Y:S01]  /*f4b0*/  HMMA.16816.F32 R8, R76.reuse, R86, R8 ;  /* 0x000000564c08723c */ /* 0x040fe20000001808 */
[----:B------:R-:W2:Y:S03]  /*f4c0*/  LDSM.16.MT88.4 R84, [R191+0x5000] ;  /* 0x00500000bf54783b */ /* 0x000ea60000004200 */
[----:B-1----:R-:W-:Y:S04]  /*f4d0*/  FADD.FTZ R0, R2, R0 ;  /* 0x0000000002007221 */ /* 0x002fe80000010000 */
[C---:B------:R-:W-:Y:S04]  /*f4e0*/  HMMA.16816.F32 R12, R76.reuse, R88, R12 ;  /* 0x000000584c0c723c */ /* 0x040fe8000000180c */
[----:B-----5:R-:W-:Y:S04]  /*f4f0*/  FADD.FTZ R0, R71, R0 ;  /* 0x0000000047007221 */ /* 0x020fe80000010000 */
[C---:B------:R-:W-:Y:S01]  /*f500*/  HMMA.16816.F32 R16, R76.reuse, R90, R16 ;  /* 0x0000005a4c10723c */ /* 0x040fe20000001810 */
[----:B------:R-:W-:Y:S03]  /*f510*/  LDSM.16.MT88.4 R88, [R192+0x5000] ;  /* 0x00500000c058783b */ /* 0x000fe60000004200 */
[----:B---3--:R-:W-:Y:S04]  /*f520*/  FADD.FTZ R0, R70, R0 ;  /* 0x0000000046007221 */ /* 0x008fe80000010000 */
[C---:B----4-:R-:W-:Y:S08]  /*f530*/  HMMA.16816.F32 R20, R76.reuse, R72, R20 ;  /* 0x000000484c14723c */ /* 0x050ff00000001814 */
        /* <DEDUP_REMOVED lines=45> */
[C---:B-1----:R-:W-:Y:S03]  /*f810*/  HMMA.16816.F32 R36, R72.reuse, R80, R36 ;  /* 0x000000504824723c */ /* 0x042fe60000001824 */
[----:B------:R-:W1:Y:S01]  /*f820*/  MUFU.EX2 R70, R242 ;  /* 0x000000f200467308 */ /* 0x000e620000000800 */
[----:B------:R-:W-:Y:S01]  /*f830*/  F2FP.PACK_AB R79, R144, R145 ;  /* 0x00000091904f723e */ /* 0x000fe200000000ff */
[----:B------:R-:W-:Y:S03]  /*f840*/  FADD.FTZ R2, R108, R101 ;  /* 0x000000656c027221 */ /* 0x000fe60000010000 */
[C---:B------:R-:W-:Y:S01]  /*f850*/  HMMA.16816.F32 R40, R72.reuse, R82, R40 ;  /* 0x000000524828723c */ /* 0x040fe20000001828 */
[----:B------:R-:W4:Y:S04]  /*f860*/  LDSM.16.MT88.4 R80, [R191+0x2800] ;  /* 0x00280000bf50783b */ /* 0x000f280000004200 */
[----:B------:R-:W2:Y:S03]  /*f870*/  MUFU.EX2 R68, R244 ;  /* 0x000000f400447308 */ /* 0x000ea60000000800 */
[C---:B---3--:R-:W-:Y:S04]  /*f880*/  HMMA.16816.F32 R44, R72.reuse, R84, R44 ;  /* 0x00000054482c723c */ /* 0x048fe8000000182c */
[C---:B-----5:R-:W-:Y:S01]  /*f890*/  F2FP.PACK_AB R136, R71.reuse, R100 ;  /* 0x000000644788723e */ /* 0x060fe200000000ff */
[----:B------:R-:W-:Y:S03]  /*f8a0*/  FADD.FTZ R0, R71, R0 ;  /* 0x0000000047007221 */ /* 0x000fe60000010000 */
[C---:B------:R-:W-:Y:S01]  /*f8b0*/  HMMA.16816.F32 R48, R72.reuse, R86, R48 ;  /* 0x000000564830723c */ /* 0x040fe20000001830 */
[----:B------:R-:W3:Y:S03]  /*f8c0*/  LDSM.16.MT88.4 R84, [R193+0x2800] ;  /* 0x00280000c154783b */ /* 0x000ee60000004200 */
[----:B-1----:R-:W-:Y:S04]  /*f8d0*/  FADD.FTZ R0, R70, R0 ;  /* 0x0000000046007221 */ /* 0x002fe80000010000 */
[C---:B--2---:R-:W-:Y:S04]  /*f8e0*/  HMMA.16816.F32 R52, R72.reuse, R92, R52 ;  /* 0x0000005c4834723c */ /* 0x044fe80000001834 */
[C---:B------:R-:W-:Y:S01]  /*f8f0*/  F2FP.PACK_AB R138, R68.reuse, R70 ;  /* 0x00000046448a723e */ /* 0x040fe200000000ff */
[----:B------:R-:W-:Y:S01]  /*f900*/  FADD.FTZ R230, R68, R0 ;  /* 0x0000000044e67221 */ /* 0x000fe20000010000 */
[----:B------:R-:W-:Y:S02]  /*f910*/  MOV R68, R3 ;  /* 0x0000000300447202 */ /* 0x000fe40000000f00 */
        /* <DEDUP_REMOVED lines=74> */
.L_x_1361:
[----:B------:R-:W-:Y:S05]  /*fdc0*/  BRA.DIV ~URZ, `(.L_x_1377) ;  /* 0x00006d927f007947 */ /* 0x000fea000b800000 */
[----:B------:R1:W2:Y:S02]  /*fdd0*/  SHFL.BFLY PT, R0, R230, 0x2, 0x1f ;  /* 0x0c401f00e6007f89 */ /* 0x0002a400000e0000 */
.L_x_1474:
[----:B--2---:R-:W-:Y:S01]  /*fde0*/  FADD.FTZ R5, R0, R230 ;  /* 0x000000e600057221 */ /* 0x004fe20000010000 */
[----:B------:R-:W-:Y:S05]  /*fdf0*/  BRA.DIV ~URZ, `(.L_x_1378) ;  /* 0x00006db27f007947 */ /* 0x000fea000b800000 */
[----:B------:R-:W2:Y:S04]  /*fe00*/  SHFL.BFLY PT, R0, R247, 0x2, 0x1f ;  /* 0x0c401f00f7007f89 */ /* 0x000ea800000e0000 */
[----:B------:R-:W3:Y:S01]  /*fe10*/  SHFL.BFLY PT, R2, R5, 0x1, 0x1f ;  /* 0x0c201f0005027f89 */ /* 0x000ee200000e0000 */
[----:B--2---:R-:W-:-:S02]  /*fe20*/  FADD.FTZ R4, R0, R247 ;  /* 0x000000f700047221 */ /* 0x004fc40000010000 */
[----:B---3--:R-:W-:-:S03]  /*fe30*/  FADD.FTZ R5, R5, R2 ;  /* 0x0000000205057221 */ /* 0x008fc60000010000 */
[----:B------:R2:W3:Y:S04]  /*fe40*/  SHFL.BFLY PT, R3, R4, 0x1, 0x1f ;  /* 0x0c201f0004037f89 */ /* 0x0004e800000e0000 */
.L_x_1475:
        /* <DEDUP_REMOVED lines=85> */
.L_x_1324:
[----:B-12---:R1:W5:Y:S04]  /*103a0*/  LDL R6, [R1+0x48] ;  /* 0x0000480001067983 */ /* 0x0063680000100800 */
[----:B------:R-:W2:Y:S01]  /*103b0*/  S2R R2, SR_TID.X ;  /* 0x0000000000027919 */ /* 0x000ea20000002100 */
[----:B------:R-:W-:Y:S01]  /*103c0*/  BSSY B0, `(.L_x_1379) ;  /* 0x0000011000007945 */ /* 0x000fe20003800000 */
[----:B--2---:R-:W-:-:S13]  /*103d0*/  LOP3.LUT P0, RZ, R2, 0xff, RZ, 0xc0, !PT ;  /* 0x000000ff02ff7812 */ /* 0x004fda000780c0ff */
[----:B------:R-:W-:Y:S05]  /*103e0*/  @P0 BRA `(.L_x_1380) ;  /* 0x000000e000000947 */ /* 0x000fea0003800000 */
[----:B-1----:R-:W1:Y:S01]  /*103f0*/  S2R R4, SR_LANEID ;  /* 0x0000000000047919 */ /* 0x002e620000000000 */
[----:B------:R-:W-:Y:S01]  /*10400*/  VOTEU.ANY UR4, UPT, PT ;  /* 0x0000000000047886 */ /* 0x000fe200038e0100 */
[----:B------:R-:W-:Y:S01]  /*10410*/  IMAD.MOV.U32 R5, RZ, RZ, c[0x0][0x564] ;  /* 0x00015900ff057624 */ /* 0x000fe200078e00ff */
[----:B------:R-:W1:Y:S08]  /*10420*/  FLO.U32 R3, UR4 ;  /* 0x0000000400037d00 */ /* 0x000e7000080e0000 */
[----:B------:R-:W2:Y:S01]  /*10430*/  POPC R2, UR4 ;  /* 0x0000000400027d09 */ /* 0x000ea20008000000 */
[----:B-1----:R-:W-:Y:S01]  /*10440*/  ISETP.EQ.U32.AND P0, PT, R3, R4, PT ;  /* 0x000000040300720c */ /* 0x002fe20003f02070 */
[----:B------:R-:W-:-:S12]  /*10450*/  IMAD.MOV.U32 R4, RZ, RZ, c[0x0][0x560] ;  /* 0x00015800ff047624 */ /* 0x000fd800078e00ff */
[----:B--2---:R1:W2:Y:S04]  /*10460*/  @P0 ATOMG.E.ADD.STRONG.GPU PT, R2, [R4.64], R2 ;  /* 0x00000002040209a8 */ /* 0x0042a800081ee1c6 */
[----:B-1----:R-:W1:Y:S04]  /*10470*/  S2R R4, SR_LTMASK ;  /* 0x0000000000047919 */ /* 0x002e680000003900 */
[----:B--2---:R1:W2:Y:S02]  /*10480*/  SHFL.IDX PT, R3, R2, R3, 0x1f ;  /* 0x00001f0302037589 */ /* 0x0042a400000e0000 */
[----:B-1----:R-:W-:-:S06]  /*10490*/  LOP3.LUT R2, R4, UR4, RZ, 0xc0, !PT ;  /* 0x0000000404027c12 */ /* 0x002fcc000f8ec0ff */
[----:B------:R-:W2:Y:S02]  /*104a0*/  POPC R2, R2 ;  /* 0x0000000200027309 */ /* 0x000ea40000000000 */
[----:B--2--5:R-:W-:-:S05]  /*104b0*/  IADD3 R6, R3, c[0x0][0xc], R2 ;  /* 0x0000030003067a10 */ /* 0x024fca0007ffe002 */
[----:B------:R1:W-:Y:S02]  /*104c0*/  STL [R1+0x48], R6 ;  /* 0x0000480601007387 */ /* 0x0003e40000100800 */
.L_x_1380:
[----:B-1----:R-:W-:Y:S05]  /*104d0*/  BSYNC B0 ;  /* 0x0000000000007941 */ /* 0x002fea0003800000 */
.L_x_1379:
        /* <DEDUP_REMOVED lines=68> */
[----:B-1----:R-:W-:Y:S02]  /*10920*/  F2FP.PACK_AB R0, R89, R88 ;  /* 0x000000585900723e */ /* 0x002fe400000000ff */
[----:B------:R-:W-:-:S03]  /*10930*/  F2FP.PACK_AB R2, R75, R74 ;  /* 0x0000004a4b02723e */ /* 0x000fc600000000ff */
[----:B------:R1:W-:Y:S04]  /*10940*/  STS [R11+0x4000], R0 ;  /* 0x004000000b007388 */ /* 0x0003e80000000800 */
[----:B------:R-:W-:Y:S04]  /*10950*/  STS [R11+0x4400], R4 ;  /* 0x004400040b007388 */ /* 0x000fe80000000800 */
[----:B------:R4:W-:Y:S04]  /*10960*/  STS [R5+0x4000], R3 ;  /* 0x0040000305007388 */ /* 0x0009e80000000800 */
[----:B------:R4:W-:Y:S01]  /*10970*/  STS [R5+0x4400], R2 ;  /* 0x0044000205007388 */ /* 0x0009e20000000800 */
[----:B-1----:R-:W-:-:S05]  /*10980*/  F2FP.PACK_AB R0, R53, R52 ;  /* 0x000000343500723e */ /* 0x002fca00000000ff */
[----:B------:R1:W-:Y:S01]  /*10990*/  STS [R10+0x4000], R0 ;  /* 0x004000000a007388 */ /* 0x0003e20000000800 */
[----:B----4-:R-:W-:Y:S02]  /*109a0*/  F2FP.PACK_AB R3, R27, R26 ;  /* 0x0000001a1b03723e */ /* 0x010fe400000000ff */
[----:B------:R-:W-:-:S05]  /*109b0*/  F2FP.PACK_AB R2, R55, R54 ;  /* 0x000000363702723e */ /* 0x000fca00000000ff */
[----:B------:R4:W-:Y:S01]  /*109c0*/  STS [R10+0x4400], R2 ;  /* 0x004400020a007388 */ /* 0x0009e20000000800 */
[----:B-1----:R-:W-:-:S05]  /*109d0*/  F2FP.PACK_AB R0, R25, R24 ;  /* 0x000000181900723e */ /* 0x002fca00000000ff */
[----:B------:R1:W-:Y:S04]  /*109e0*/  STS [R8+0x4000], R0 ;  /* 0x0040000008007388 */ /* 0x0003e80000000800 */
[----:B------:R2:W-:Y:S04]  /*109f0*/  STS [R8+0x4400], R3 ;  /* 0x0044000308007388 */ /* 0x0005e80000000800 */
[----:B------:R-:W-:Y:S01]  /*10a00*/  BAR.SYNC.DEFER_BLOCKING 0x1, 0x100 ;  /* 0x0044000000007b1d */ /* 0x000fe20000010000 */
[----:B------:R-:W-:-:S04]  /*10a10*/  ISETP.NE.U32.AND P2, PT, RZ, c[0x0][0x500], PT ;  /* 0x00014000ff007a0c */ /* 0x000fc80003f45070 */
[----:B------:R-:W-:Y:S02]  /*10a20*/  ISETP.NE.AND.EX P2, PT, RZ, c[0x0][0x504], PT, P2 ;  /* 0x00014100ff007a0c */ /* 0x000fe40003f45320 */
[----:B----4-:R-:W-:Y:S01]  /*10a30*/  IADD3 R2, P1, R9, c[0x0][0x500], RZ ;  /* 0x0001400009027a10 */ /* 0x010fe20007f3e0ff */
[----:B-1----:R-:W-:-:S03]  /*10a40*/  IMAD.MOV.U32 R0, RZ, RZ, RZ ;  /* 0x000000ffff007224 */ /* 0x002fc600078e00ff */
[----:B--2---:R-:W-:-:S07]  /*10a50*/  IADD3.X R3, R7, c[0x0][0x504], RZ, P1, !PT ;  /* 0x0001410007037a10 */ /* 0x004fce0000ffe4ff */
[----:B------:R1:W5:Y:S01]  /*10a60*/  @P2 LDG.E R0, [R2.64] ;  /* 0x0000000602002981 */ /* 0x000362000c1e1900 */
[----:B------:R-:W-:-:S04]  /*10a70*/  ISETP.NE.U32.AND P3, PT, RZ, c[0x0][0x508], PT ;  /* 0x00014200ff007a0c */ /* 0x000fc80003f65070 */
[----:B------:R-:W-:Y:S01]  /*10a80*/  ISETP.NE.AND.EX P3, PT, RZ, c[0x0][0x50c], PT, P3 ;  /* 0x00014300ff007a0c */ /* 0x000fe20003f65330 */
[----:B------:R-:W-:-:S12]  /*10a90*/  IMAD.MOV.U32 R14, RZ, RZ, c[0x0][0x388] ;  /* 0x0000e200ff0e7624 */ /* 0x000fd800078e00ff */
[----:B------:R-:W-:-:S04]  /*10aa0*/  @P3 IADD3 R4, P0, R9, c[0x0][0x508], RZ ;  /* 0x0001420009043a10 */ /* 0x000fc80007f1e0ff */
[----:B------:R-:W-:-:S05]  /*10ab0*/  @P3 IADD3.X R5, R7, c[0x0][0x50c], RZ, P0, !PT ;  /* 0x0001430007053a10 */ /* 0x000fca00007fe4ff */
[----:B------:R2:W5:Y:S01]  /*10ac0*/  @P3 LDG.E R14, [R4.64] ;  /* 0x00000006040e3981 */ /* 0x000562000c1e1900 */
[----:B---3--:R-:W-:-:S04]  /*10ad0*/  ISETP.NE.AND P0, PT, R6, RZ, PT ;  /* 0x000000ff0600720c */ /* 0x008fc80003f05270 */
[----:B--2---:R-:W-:Y:S01]  /*10ae0*/  SEL R5, R6, c[0x0][0x3d4], P0 ;  /* 0x0000f50006057a07 */ /* 0x004fe20000000000 */
[----:B------:R-:W-:Y:S05]  /*10af0*/  @P3 BRA `(.L_x_1383) ;  /* 0x0000004000003947 */ /* 0x000fea0003800000 */
[----:B-1----:R-:W-:Y:S05]  /*10b00*/  @!P2 BRA `(.L_x_1383) ;  /* 0x000000300000a947 */ /* 0x002fea0003800000 */
[----:B------:R1:W2:Y:S04]  /*10b10*/  LDG.E R4, [R2.64] ;  /* 0x0000000602047981 */ /* 0x0002a8000c1e1900 */
[----:B-1----:R-:W2:Y:S02]  /*10b20*/  LDG.E R2, [R2.64+0x4] ;  /* 0x0000040602027981 */ /* 0x002ea4000c1e1900 */
[----:B--2--5:R-:W-:Y:S02]  /*10b30*/  IADD3 R14, -R4, R2, RZ ;  /* 0x00000002040e7210 */ /* 0x024fe40007ffe1ff */
.L_x_1383:
[----:B-1----:R-:W2:Y:S04]  /*10b40*/  LDL.LU R8, [R1+0x5c] ;  /* 0x00005c0001087983 */ /* 0x002ea80000300800 */
[----:B------:R-:W3:Y:S04]  /*10b50*/  LDL R7, [R1+0x58] ;  /* 0x0000580001077983 */ /* 0x000ee80000100800 */
[----:B------:R-:W4:Y:S04]  /*10b60*/  LDL.LU R3, [R1+0x70] ;  /* 0x0000700001037983 */ /* 0x000f280000300800 */
[----:B------:R-:W2:Y:S01]  /*10b70*/  LDL.LU R6, [R1+0x50] ;  /* 0x0000500001067983 */ /* 0x000ea20000300800 */
[----:B------:R-:W-:Y:S01]  /*10b80*/  IMAD.MOV.U32 R2, RZ, RZ, 0x368 ;  /* 0x00000368ff027424 */ /* 0x000fe200078e00ff */
[----:B------:R-:W-:-:S02]  /*10b90*/  ISETP.GT.AND P3, PT, R5, 0x1, PT ;  /* 0x000000010500780c */ /* 0x000fc40003f64270 */
[----:B------:R-:W3:Y:S02]  /*10ba0*/  LDL R44, [R1+0x40] ;  /* 0x00004000012c7983 */ /* 0x000ee40000100800 */
[----:B------:R-:W-:Y:S02]  /*10bb0*/  SEL R2, R2, 0x328, P3 ;  /* 0x0000032802027807 */ /* 0x000fe40001800000 */
[----:B------:R-:W3:Y:S02]  /*10bc0*/  LDL R13, [R1+0x6c] ;  /* 0x00006c00010d7983 */ /* 0x000ee40000100800 */
[----:B------:R-:W1:Y:S08]  /*10bd0*/  LDC.64 R16, c[0x0][R2+0x168] ;  /* 0x00005a0002107b82 */ /* 0x000e700000000a00 */
[----:B------:R1:W1:Y:S08]  /*10be0*/  LDC.64 R4, c[0x0][R2+0x170] ;  /* 0x00005c0002047b82 */ /* 0x0002700000000a00 */
[----:B------:R1:W1:Y:S08]  /*10bf0*/  LDC.64 R18, c[0x0][R2+0x178] ;  /* 0x00005e0002127b82 */ /* 0x0002700000000a00 */
[----:B------:R1:W1:Y:S01]  /*10c00*/  LDC.64 R20, c[0x0][R2+0x160] ;  /* 0x0000580002147b82 */ /* 0x0002620000000a00 */
[----:B------:R-:W-:-:S04]  /*10c10*/  ISETP.NE.U32.AND P0, PT, RZ, c[0x0][0x500], PT ;  /* 0x00014000ff007a0c */ /* 0x000fc80003f05070 */
[----:B------:R-:W-:Y:S02]  /*10c20*/  ISETP.NE.AND.EX P0, PT, RZ, c[0x0][0x504], PT, P0 ;  /* 0x00014100ff007a0c */ /* 0x000fe40003f05300 */
[----:B--2---:R-:W-:-:S05]  /*10c30*/  LOP3.LUT R10, R6, 0xffff, RZ, 0xc0, !PT ;  /* 0x0000ffff060a7812 */ /* 0x004fca00078ec0ff */
[----:B-1----:R-:W-:Y:S02]  /*10c40*/  IMAD R9, R17, R10, RZ ;  /* 0x0000000a11097224 */ /* 0x002fe400078e02ff */
[----:B------:R-:W2:Y:S01]  /*10c50*/  LDL R17, [R1+0x110] ;  /* 0x0001100001117983 */ /* 0x000ea20000100800 */
[----:B------:R-:W-:Y:S01]  /*10c60*/  IMAD.MOV.U32 R2, RZ, RZ, c[0x0][0x4e8] ;  /* 0x00013a00ff027624 */ /* 0x000fe200078e00ff */
[----:B------:R-:W-:-:S04]  /*10c70*/  SEL R8, R8, RZ, !P0 ;  /* 0x000000ff08087207 */ /* 0x000fc80004000000 */
[----:B------:R-:W-:Y:S01]  /*10c80*/  ISETP.NE.AND P2, PT, R2, 0x1, PT ;  /* 0x000000010200780c */ /* 0x000fe20003f45270 */
[----:B------:R-:W-:Y:S01]  /*10c90*/  IMAD R2, R5, R8, RZ ;  /* 0x0000000805027224 */ /* 0x000fe200078e02ff */
[----:B----4-:R-:W-:Y:S01]  /*10ca0*/  SEL R3, R3, RZ, !P0 ;  /* 0x000000ff03037207 */ /* 0x010fe20004000000 */
[----:B---3--:R-:W-:-:S04]  /*10cb0*/  IMAD.IADD R11, R7, 0x1, R44 ;  /* 0x00000001070b7824 */ /* 0x008fc800078e022c */
[C---:B------:R-:W-:Y:S02]  /*10cc0*/  IMAD R12, R4.reuse, R3, R2 ;  /* 0x00000003040c7224 */ /* 0x040fe400078e0202 */
[----:B------:R-:W-:-:S04]  /*10cd0*/  IMAD.WIDE.U32 R4, R4, R8, RZ ;  /* 0x0000000804047225 */ /* 0x000fc800078e00ff */
[----:B------:R-:W-:Y:S01]  /*10ce0*/  @P2 IMAD.HI.U32 R3, R11, c[0x0][0x4ec], RZ ;  /* 0x00013b000b032a27 */ /* 0x000fe200078e00ff */
[----:B------:R-:W1:Y:S03]  /*10cf0*/  S2R R45, SR_TID.X ;  /* 0x00000000002d7919 */ /* 0x000e660000002100 */
        /* <DEDUP_REMOVED lines=35> */
[----:B------:R2:W3:Y:S01]  /*10f30*/  SHFL.IDX PT, R5, R2, 0x1, 0x1c1f ;  /* 0x003c1f0002057f89 */ /* 0x0004e200000e0000 */
[----:B------:R-:W-:Y:S01]  /*10f40*/  IMAD R9, R14, c[0x0][0x4e8], RZ ;  /* 0x00013a000e097a24 */ /* 0x000fe200078e02ff */
        /* <DEDUP_REMOVED lines=8> */
[----:B------:R-:W-:Y:S01]  /*10fd0*/  ISETP.GE.AND P0, PT, R3, R9, PT ;  /* 0x000000090300720c */ /* 0x000fe20003f06270 */
[----:B------:R-:W-:Y:S05]  /*10fe0*/  @P3 BRA `(.L_x_1384) ;  /* 0x0000075000003947 */ /* 0x000fea0003800000 */
[----:B------:R-:W2:Y:S01]  /*10ff0*/  LDL R16, [R1+0x4] ;  /* 0x0000040001107983 */ /* 0x000ea20000100800 */
[----:B------:R-:W-:Y:S01]  /*11000*/  IMAD R12, R12, c[0x0][0x3a0], RZ ;  /* 0x0000e8000c0c7a24 */ /* 0x000fe200078e02ff */
[----:B-1----:R-:W-:Y:S01]  /*11010*/  SHF.R.S32.HI R5, RZ, 0x1f, R8 ;  /* 0x0000001fff057819 */ /* 0x002fe20000011408 */
[C---:B------:R-:W-:Y:S01]  /*11020*/  IMAD.WIDE.U32 R2, R0.reuse, c[0x0][0x3a0], RZ ;  /* 0x0000e80000027a25 */ /* 0x040fe200078e00ff */
[----:B------:R1:W3:Y:S03]  /*11030*/  LDS.128 R24, [R215+0x1080] ;  /* 0x00108000d7187984 */ /* 0x0002e60000000c00 */
[----:B------:R-:W-:Y:S01]  /*11040*/  IMAD R0, R0, c[0x0][0x3a4], R12 ;  /* 0x0000e90000007a24 */ /* 0x000fe200078e020c */
[----:B------:R1:W4:Y:S01]  /*11050*/  LDS.128 R32, [R215+0x2080] ;  /* 0x00208000d7207984 */ /* 0x0003220000000c00 */
[----:B------:R-:W-:-:S03]  /*11060*/  IMAD R5, R5, c[0x0][0x3f0], RZ ;  /* 0x0000fc0005057a24 */ /* 0x000fc600078e02ff */
[----:B------:R-:W-:Y:S01]  /*11070*/  IADD3 R3, R3, R0, RZ ;  /* 0x0000000003037210 */ /* 0x000fe20007ffe0ff */
[----:B------:R1:W1:Y:S01]  /*11080*/  LDS.128 R36, [R215+0x3080] ;  /* 0x00308000d7247984 */ /* 0x0002620000000c00 */
[----:B------:R-:W-:-:S03]  /*11090*/  IMAD R7, R8, c[0x0][0x3f4], R5 ;  /* 0x0000fd0008077a24 */ /* 0x000fc600078e0205 */
[C---:B------:R-:W-:Y:S01]  /*110a0*/  IMAD.WIDE.U32 R2, R10.reuse, c[0x0][0x3e8], R2 ;  /* 0x0000fa000a027a25 */ /* 0x040fe200078e0002 */
[----:B------:R1:W1:Y:S03]  /*110b0*/  LDS.128 R12, [R215+0x4080] ;  /* 0x00408000d70c7984 */ /* 0x0002660000000c00 */
[----:B------:R-:W-:Y:S01]  /*110c0*/  IMAD R3, R10, c[0x0][0x3ec], R3 ;  /* 0x0000fb000a037a24 */ /* 0x000fe200078e0203 */
[----:B------:R1:W1:Y:S03]  /*110d0*/  LDS.128 R20, [R215+0x5080] ;  /* 0x00508000d7147984 */ /* 0x0002660000000c00 */
[----:B------:R-:W-:Y:S01]  /*110e0*/  IMAD.WIDE.U32 R2, R8, c[0x0][0x3f0], R2 ;  /* 0x0000fc0008027a25 */ /* 0x000fe200078e0002 */
[----:B------:R1:W1:Y:S04]  /*110f0*/  LDS.128 R28, [R215+0x6080] ;  /* 0x00608000d71c7984 */ /* 0x0002680000000c00 */
[----:B------:R1:W1:Y:S01]  /*11100*/  LDS.128 R40, [R215+0x7080] ;  /* 0x00708000d7287984 */ /* 0x0002620000000c00 */
[----:B------:R-:W-:-:S02]  /*11110*/  IADD3 R3, R3, R7, RZ ;  /* 0x0000000703037210 */ /* 0x000fc40007ffe0ff */
[----:B--2---:R-:W-:Y:S02]  /*11120*/  IADD3 R4, R16, R44, RZ ;  /* 0x0000002c10047210 */ /* 0x004fe40007ffe0ff */
[----:B------:R2:W1:Y:S02]  /*11130*/  LDS.128 R16, [R215+0x80] ;  /* 0x00008000d7107984 */ /* 0x0004640000000c00 */
[----:B------:R-:W-:Y:S01]  /*11140*/  MOV R0, R4 ;  /* 0x0000000400007202 */ /* 0x000fe20000000f00 */
[----:B------:R-:W-:-:S05]  /*11150*/  @P2 IMAD.HI.U32 R6, R4, c[0x0][0x4ec], RZ ;  /* 0x00013b0004062a27 */ /* 0x000fca00078e00ff */
[----:B------:R-:W-:-:S04]  /*11160*/  @P2 SHF.R.U32.HI R0, RZ, c[0x0][0x4f0], R6 ;  /* 0x00013c00ff002a19 */ /* 0x000fc80000011606 */
[----:B------:R-:W-:Y:S01]  /*11170*/  SHF.R.S32.HI R6, RZ, 0x1f, R0 ;  /* 0x0000001fff067819 */ /* 0x000fe20000011400 */
[C---:B------:R-:W-:Y:S01]  /*11180*/  IMAD.WIDE.U32 R2, R0.reuse, c[0x0][0x3e0], R2 ;  /* 0x0000f80000027a25 */ /* 0x040fe200078e0002 */
[----:B------:R-:W-:-:S03]  /*11190*/  IADD3 R5, -R0, RZ, RZ ;  /* 0x000000ff00057210 */ /* 0x000fc60007ffe1ff */
[----:B------:R-:W-:Y:S02]  /*111a0*/  IMAD R6, R6, c[0x0][0x3e0], RZ ;  /* 0x0000f80006067a24 */ /* 0x000fe400078e02ff */
[----:B------:R-:W-:Y:S02]  /*111b0*/  IMAD R4, R5, c[0x0][0x4e8], R4 ;  /* 0x00013a0005047a24 */ /* 0x000fe400078e0204 */
[----:B------:R-:W-:-:S03]  /*111c0*/  IMAD R5, R0, c[0x0][0x3e4], R6 ;  /* 0x0000f90000057a24 */ /* 0x000fc600078e0206 */
[----:B------:R-:W-:Y:S02]  /*111d0*/  SHF.R.S32.HI R0, RZ, 0x1f, R4 ;  /* 0x0000001fff007819 */ /* 0x000fe40000011404 */
[----:B------:R-:W-:-:S03]  /*111e0*/  IADD3 R3, R3, R5, RZ ;  /* 0x0000000503037210 */ /* 0x000fc60007ffe0ff */
[----:B------:R-:W-:Y:S02]  /*111f0*/  IMAD R0, R0, c[0x0][0x3d8], RZ ;  /* 0x0000f60000007a24 */ /* 0x000fe400078e02ff */
[----:B------:R-:W-:-:S04]  /*11200*/  IMAD.WIDE.U32 R2, R4, c[0x0][0x3d8], R2 ;  /* 0x0000f60004027a25 */ /* 0x000fc800078e0002 */
[----:B------:R-:W-:Y:S01]  /*11210*/  IMAD R0, R4, c[0x0][0x3dc], R0 ;  /* 0x0000f70004007a24 */ /* 0x000fe200078e0200 */
[----:B------:R-:W-:-:S04]  /*11220*/  LEA R8, P0, R2, c[0x0][0x380], 0x1 ;  /* 0x0000e00002087a11 */ /* 0x000fc800078008ff */
[----:B------:R-:W-:-:S04]  /*11230*/  IADD3 R0, R3, R0, RZ ;  /* 0x0000000003007210 */ /* 0x000fc80007ffe0ff */
[----:B------:R-:W-:Y:S01]  /*11240*/  LEA.HI.X R7, R2, c[0x0][0x384], R0, 0x1, P0 ;  /* 0x0000e10002077a11 */ /* 0x000fe200000f0c00 */
[----:B------:R-:W-:Y:S05]  /*11250*/  BRA.DIV ~URZ, `(.L_x_1385) ;  /* 0x00005a427f007947 */ /* 0x000fea000b800000 */
[----:B-1234-:R1:W2:Y:S02]  /*11260*/  SHFL.IDX PT, R10, R7, RZ, 0x181f ;  /* 0x00181fff070a7589 */ /* 0x01e2a400000e0000 */
.L_x_1476:
[----:B------:R-:W-:Y:S05]  /*11270*/  BRA.DIV ~URZ, `(.L_x_1386) ;  /* 0x00005a927f007947 */ /* 0x000fea000b800000 */
[----:B------:R3:W4:Y:S02]  /*11280*/  SHFL.IDX PT, R0, R8, RZ, 0x181f ;  /* 0x00181fff08007589 */ /* 0x00072400000e0000 */
.L_x_1477:
[----:B------:R-:W5:Y:S04]  /*11290*/  LDL.LU R3, [R1+0x40] ;  /* 0x0000400001037983 */ /* 0x000f680000300800 */
[----:B------:R-:W1:Y:S02]  /*112a0*/  S2R R4, SR_TID.X ;  /* 0x0000000000047919 */ /* 0x000e640000002100 */
[----:B-1----:R-:W-:-:S04]  /*112b0*/  SHF.R.S32.HI R2, RZ, 0x1f, R4 ;  /* 0x0000001fff027819 */ /* 0x002fc80000011404 */
[----:B------:R-:W-:-:S04]  /*112c0*/  LEA.HI R2, R2, R4, RZ, 0x3 ;  /* 0x0000000402027211 */ /* 0x000fc800078f18ff */
[----:B------:R-:W-:Y:S01]  /*112d0*/  SHF.R.S32.HI R2, RZ, 0x3, R2 ;  /* 0x00000003ff027819 */ /* 0x000fe20000011402 */
[----:B------:R-:W-:Y:S04]  /*112e0*/  BSSY B0, `(.L_x_1387) ;  /* 0x000000e000007945 */ /* 0x000fe80003800000 */
[----:B-----5:R-:W-:-:S05]  /*112f0*/  IMAD.IADD R6, R2, 0x1, R3 ;  /* 0x0000000102067824 */ /* 0x020fca00078e0203 */
        /* <DEDUP_REMOVED lines=10> */
[----:B------:R1:W-:Y:S04]  /*113a0*/  @!P3 ST.E.128 [R4.64], R16 ;  /* 0x000000100400b985 */ /* 0x0003e8000c101d06 */
[----:B------:R1:W-:Y:S02]  /*113b0*/  @!P2 ST.E.128 [R2.64], R12 ;  /* 0x0000000c0200a985 */ /* 0x0003e4000c101d06 */
.L_x_1388:
[----:B------:R-:W-:Y:S05]  /*113c0*/  BSYNC B0 ;  /* 0x0000000000007941 */ /* 0x000fea0003800000 */
.L_x_1387:
[----:B------:R-:W-:Y:S05]  /*113d0*/  BRA.DIV ~URZ, `(.L_x_1389) ;  /* 0x000059a27f007947 */ /* 0x000fea000b800000 */
[----:B--2---:R2:W1:Y:S04]  /*113e0*/  SHFL.IDX PT, R10, R7, 0x1, 0x181f ;  /* 0x00381f00070a7f89 */ /* 0x00446800000e0000 */
[----:B----4-:R2:W4:Y:S02]  /*113f0*/  SHFL.IDX PT, R0, R8, 0x1, 0x181f ;  /* 0x00381f0008007f89 */ /* 0x01052400000e0000 */
.L_x_1478:
        /* <DEDUP_REMOVED lines=10> */
[-C--:B------:R-:W-:Y:S02]  /*114a0*/  @!P1 LEA.HI.X R5, R238, R10.reuse, R12, 0x1, P3 ;  /* 0x0000000aee059211 */ /* 0x080fe400018f0c0c */
[----:B------:R-:W-:-:S03]  /*114b0*/  @!P0 LEA.HI.X R3, R248, R10, R11, 0x1, P2 ;  /* 0x0000000af8038211 */ /* 0x000fc600010f0c0b */
[----:B------:R1:W-:Y:S04]  /*114c0*/  @!P1 ST.E.128 [R4.64], R24 ;  /* 0x0000001804009985 */ /* 0x0003e8000c101d06 */
[----:B------:R1:W-:Y:S02]  /*114d0*/  @!P0 ST.E.128 [R2.64], R20 ;  /* 0x0000001402008985 */ /* 0x0003e4000c101d06 */
.L_x_1391:
[----:B------:R-:W-:Y:S05]  /*114e0*/  BSYNC B0 ;  /* 0x0000000000007941 */ /* 0x000fea0003800000 */
.L_x_1390:
[----:B------:R-:W-:Y:S05]  /*114f0*/  BRA.DIV ~URZ, `(.L_x_1392) ;  /* 0x000059527f007947 */ /* 0x000fea000b800000 */
[----:B------:R1:W2:Y:S02]  /*11500*/  SHFL.IDX PT, R10, R7, 0x2, 0x181f ;  /* 0x00581f00070a7f89 */ /* 0x0002a400000e0000 */
.L_x_1479:
[----:B------:R-:W-:Y:S05]  /*11510*/  BRA.DIV ~URZ, `(.L_x_1393) ;  /* 0x000059a27f007947 */ /* 0x000fea000b800000 */
[----:B----4-:R4:W1:Y:S02]  /*11520*/  SHFL.IDX PT, R0, R8, 0x2, 0x181f ;  /* 0x00581f0008007f89 */ /* 0x01086400000e0000 */
.L_x_1480:
        /* <DEDUP_REMOVED lines=8> */
[-C--:B------:R-:W-:Y:S02]  /*115b0*/  @!P1 LEA R4, P3, R238, R0.reuse, 0x1 ;  /* 0x00000000ee049211 */ /* 0x080fe400078608ff */
[----:B------:R-:W-:Y:S02]  /*115c0*/  @!P0 LEA R2, P2, R248, R0, 0x1 ;  /* 0x00000000f8028211 */ /* 0x000fe400078408ff */
[-C--:B--2---:R-:W-:Y:S02]  /*115d0*/  @!P1 LEA.HI.X R5, R238, R10.reuse, R12, 0x1, P3 ;  /* 0x0000000aee059211 */ /* 0x084fe400018f0c0c */
[----:B------:R-:W-:-:S03]  /*115e0*/  @!P0 LEA.HI.X R3, R248, R10, R11, 0x1, P2 ;  /* 0x0000000af8038211 */ /* 0x000fc600010f0c0b */
[----:B------:R1:W-:Y:S04]  /*115f0*/  @!P1 ST.E.128 [R4.64], R32 ;  /* 0x0000002004009985 */ /* 0x0003e8000c101d06 */
[----:B------:R1:W-:Y:S02]  /*11600*/  @!P0 ST.E.128 [R2.64], R28 ;  /* 0x0000001c02008985 */ /* 0x0003e4000c101d06 */
.L_x_1395:
[----:B------:R-:W-:Y:S05]  /*11610*/  BSYNC B0 ;  /* 0x0000000000007941 */ /* 0x000fea0003800000 */
.L_x_1394:
[----:B------:R-:W-:Y:S05]  /*11620*/  BRA.DIV ~URZ, `(.L_x_1396) ;  /* 0x000059027f007947 */ /* 0x000fea000b800000 */
[----:B--2---:R-:W2:Y:S04]  /*11630*/  SHFL.IDX PT, R7, R7, 0x3, 0x181f ;  /* 0x00781f0007077f89 */ /* 0x004ea800000e0000 */
[----:B------:R1:W3:Y:S02]  /*11640*/  SHFL.IDX PT, R0, R8, 0x3, 0x181f ;  /* 0x00781f0008007f89 */ /* 0x0002e400000e0000 */
.L_x_1481:
[----:B-1----:R-:W-:-:S04]  /*11650*/  IADD3 R2, R6, 0x60, RZ ;  /* 0x0000006006027810 */ /* 0x002fc80007ffe0ff */
[----:B------:R-:W-:-:S13]  /*11660*/  ISETP.GE.AND P0, PT, R2, R9, PT ;  /* 0x000000090200720c */ /* 0x000fda0003f06270 */
[----:B------:R-:W-:Y:S05]  /*11670*/  @P0 BRA `(.L_x_1397) ;  /* 0x00001bb000000947 */ /* 0x000fea0003800000 */
[----:B------:R-:W-:Y:S02]  /*11680*/  ISETP.GE.AND P0, PT, R238, c[0x0][0x3c8], PT ;  /* 0x0000f200ee007a0c */ /* 0x000fe40003f06270 */
[----:B------:R-:W-:-:S11]  /*11690*/  SHF.R.S32.HI R4, RZ, 0x1f, R238 ;  /* 0x0000001fff047819 */ /* 0x000fd600000114ee */
[----:B---3--:R-:W-:-:S04]  /*116a0*/  @!P0 LEA R2, P1, R238, R0, 0x1 ;  /* 0x00000000ee028211 */ /* 0x008fc800078208ff */
[----:B--2---:R-:W-:-:S05]  /*116b0*/  @!P0 LEA.HI.X R3, R238, R7, R4, 0x1, P1 ;  /* 0x00000007ee038211 */ /* 0x004fca00008f0c04 */
        /* <DEDUP_REMOVED lines=8> */
.L_x_1384:
        /* <DEDUP_REMOVED lines=33> */
.L_x_1482:
[----:B------:R-:W-:Y:S05]  /*11950*/  BRA.DIV ~URZ, `(.L_x_1399) ;  /* 0x000057127f007947 */ /* 0x000fea000b800000 */
[----:B------:R3:W4:Y:S02]  /*11960*/  SHFL.IDX PT, R0, R12, RZ, 0x1c1f ;  /* 0x001c1fff0c007589 */ /* 0x00072400000e0000 */
.L_x_1483:
        /* <DEDUP_REMOVED lines=98> */
.L_x_1401:
[----:B------:R-:W-:Y:S05]  /*11f90*/  BSYNC B0 ;  /* 0x0000000000007941 */ /* 0x000fea0003800000 */
.L_x_1400:
[----:B------:R-:W-:Y:S05]  /*11fa0*/  BRA.DIV ~URZ, `(.L_x_1402) ;  /* 0x000051327f007947 */ /* 0x000fea000b800000 */
[----:B--2---:R2:W1:Y:S04]  /*11fb0*/  SHFL.IDX PT, R4, R5, 0x1, 0x1c1f ;  /* 0x003c1f0005047f89 */ /* 0x00446800000e0000 */
[----:B----4-:R2:W4:Y:S02]  /*11fc0*/  SHFL.IDX PT, R0, R12, 0x1, 0x1c1f ;  /* 0x003c1f000c007f89 */ /* 0x01052400000e0000 */
.L_x_1484:
        /* <DEDUP_REMOVED lines=99> */
.L_x_1382:
[----:B------:R-:W2:Y:S04]  /*12600*/  LDL.LU R4, [R1+0x60] ;  /* 0x0000600001047983 */ /* 0x000ea80000300800 */
[----:B------:R-:W3:Y:S01]  /*12610*/  LDL.LU R6, [R1+0x64] ;  /* 0x0000640001067983 */ /* 0x000ee20000300800 */
[----:B------:R-:W-:Y:S02]  /*12620*/  ISETP.NE.U32.AND P1, PT, RZ, c[0x0][0x508], PT ;  /* 0x00014200ff007a0c */ /* 0x000fe40003f25070 */
[----:B------:R-:W-:Y:S01]  /*12630*/  ISETP.NE.U32.AND P3, PT, RZ, c[0x0][0x500], PT ;  /* 0x00014000ff007a0c */ /* 0x000fe20003f65070 */
[----:B------:R-:W4:Y:S01]  /*12640*/  LDL.LU R0, [R1+0x68] ;  /* 0x0000680001007983 */ /* 0x000f220000300800 */
[----:B------:R-:W-:Y:S01]  /*12650*/  ISETP.NE.AND.EX P1, PT, RZ, c[0x0][0x50c], PT, P1 ;  /* 0x00014300ff007a0c */ /* 0x000fe20003f25310 */
[----:B------:R-:W-:Y:S01]  /*12660*/  IMAD.MOV.U32 R8, RZ, RZ, RZ ;  /* 0x000000ffff087224 */ /* 0x000fe200078e00ff */
[----:B------:R-:W-:Y:S01]  /*12670*/  ISETP.NE.AND.EX P3, PT, RZ, c[0x0][0x504], PT, P3 ;  /* 0x00014100ff007a0c */ /* 0x000fe20003f65330 */
[----:B------:R-:W-:Y:S01]  /*12680*/  IMAD.MOV.U32 R20, RZ, RZ, c[0x0][0x388] ;  /* 0x0000e200ff147624 */ /* 0x000fe200078e00ff */
[----:B--2---:R-:W-:-:S09]  /*12690*/  IADD3 R2, P2, R4, c[0x0][0x500], RZ ;  /* 0x0001400004027a10 */ /* 0x004fd20007f5e0ff */
[----:B------:R-:W-:Y:S02]  /*126a0*/  @P1 IADD3 R4, P0, R4, c[0x0][0x508], RZ ;  /* 0x0001420004041a10 */ /* 0x000fe40007f1e0ff */
        /* <DEDUP_REMOVED lines=11> */
.L_x_1403:
[----:B-1----:R-:W2:Y:S04]  /*12760*/  LDL.LU R4, [R1+0x50] ;  /* 0x0000500001047983 */ /* 0x002ea80000300800 */
[----:B------:R-:W3:Y:S04]  /*12770*/  LDL.LU R2, [R1+0x5c] ;  /* 0x00005c0001027983 */ /* 0x000ee80000300800 */
        /* <DEDUP_REMOVED lines=58> */
.L_x_1405:
[----:B------:R-:W-:Y:S05]  /*12b20*/  BSYNC B0 ;  /* 0x0000000000007941 */ /* 0x000fea0003800000 */
.L_x_1404:
[----:B------:R-:W-:-:S13]  /*12b30*/  ISETP.GT.AND P0, PT, R19, 0x1, PT ;  /* 0x000000011300780c */ /* 0x000fda0003f04270 */
[----:B------:R-:W-:Y:S05]  /*12b40*/  @P0 BRA `(.L_x_1397) ;  /* 0x000006e000000947 */ /* 0x000fea0003800000 */
[----:B-1----:R-:W2:Y:S04]  /*12b50*/  LDL R5, [R1+0x40] ;  /* 0x0000400001057983 */ /* 0x002ea80000100800 */
[----:B------:R-:W2:Y:S01]  /*12b60*/  LDL R4, [R1+0x4] ;  /* 0x0000040001047983 */ /* 0x000ea20000100800 */
[----:B------:R-:W-:Y:S01]  /*12b70*/  MOV R2, c[0x0][0x4e8] ;  /* 0x00013a0000027a02 */ /* 0x000fe20000000f00 */
[----:B------:R-:W-:-:S03]  /*12b80*/  IMAD R0, R18, c[0x0][0x3a0], RZ ;  /* 0x0000e80012007a24 */ /* 0x000fc600078e02ff */
[----:B------:R-:W-:Y:S01]  /*12b90*/  ISETP.NE.AND P0, PT, R2, 0x1, PT ;  /* 0x000000010200780c */ /* 0x000fe20003f05270 */
[----:B------:R-:W-:-:S04]  /*12ba0*/  IMAD.WIDE.U32 R2, R8, c[0x0][0x3a0], RZ ;  /* 0x0000e80008027a25 */ /* 0x000fc800078e00ff */
[----:B------:R-:W-:-:S05]  /*12bb0*/  IMAD R8, R8, c[0x0][0x3a4], R0 ;  /* 0x0000e90008087a24 */ /* 0x000fca00078e0200 */
[----:B------:R-:W-:-:S05]  /*12bc0*/  IADD3 R3, R3, R8, RZ ;  /* 0x0000000803037210 */ /* 0x000fca0007ffe0ff */
[----:B------:R-:W-:-:S04]  /*12bd0*/  IMAD.WIDE.U32 R2, R9, c[0x0][0x3e8], R2 ;  /* 0x0000fa0009027a25 */ /* 0x000fc800078e0002 */
[----:B------:R-:W-:-:S04]  /*12be0*/  IMAD R3, R9, c[0x0][0x3ec], R3 ;  /* 0x0000fb0009037a24 */ /* 0x000fc800078e0203 */
[----:B------:R-:W-:Y:S01]  /*12bf0*/  IMAD.WIDE.U32 R2, R15, c[0x0][0x3f0], R2 ;  /* 0x0000fc000f027a25 */ /* 0x000fe200078e0002 */
[----:B--2---:R-:W-:-:S03]  /*12c00*/  IADD3 R4, R4, R5, RZ ;  /* 0x0000000504047210 */ /* 0x004fc60007ffe0ff */
[----:B------:R-:W-:Y:S01]  /*12c10*/  IMAD R5, R21, c[0x0][0x3f0], RZ ;  /* 0x0000fc0015057a24 */ /* 0x000fe200078e02ff */
[----:B------:R-:W-:Y:S01]  /*12c20*/  MOV R0, R4 ;  /* 0x0000000400007202 */ /* 0x000fe20000000f00 */
[----:B------:R-:W-:-:S04]  /*12c30*/  @P0 IMAD.HI.U32 R6, R4, c[0x0][0x4ec], RZ ;  /* 0x00013b0004060a27 */ /* 0x000fc800078e00ff */
[----:B------:R-:W-:Y:S01]  /*12c40*/  IMAD R7, R15, c[0x0][0x3f4], R5 ;  /* 0x0000fd000f077a24 */ /* 0x000fe200078e0205 */
[----:B------:R-:W-:-:S04]  /*12c50*/  @P0 SHF.R.U32.HI R0, RZ, c[0x0][0x4f0], R6 ;  /* 0x00013c00ff000a19 */ /* 0x000fc80000011606 */
        /* <DEDUP_REMOVED lines=17> */
.L_x_1485:
[----:B------:R-:W-:Y:S05]  /*12d70*/  BRA.DIV ~URZ, `(.L_x_1407) ;  /* 0x000044a27f007947 */ /* 0x000fea000b800000 */
[----:B------:R3:W4:Y:S02]  /*12d80*/  SHFL.IDX PT, R0, R10, RZ, 0x181f ;  /* 0x00181fff0a007589 */ /* 0x00072400000e0000 */
.L_x_1486:
[----:B------:R-:W5:Y:S04]  /*12d90*/  LDL.LU R3, [R1+0x40] ;  /* 0x0000400001037983 */ /* 0x000f680000300800 */
[----:B------:R-:W1:Y:S01]  /*12da0*/  S2R R4, SR_TID.X ;  /* 0x0000000000047919 */ /* 0x000e620000002100 */
[----:B------:R-:W-:Y:S01]  /*12db0*/  IMAD R8, R20, c[0x0][0x4e8], RZ ;  /* 0x00013a0014087a24 */ /* 0x000fe200078e02ff */
        /* <DEDUP_REMOVED lines=17> */
.L_x_1409:
[----:B------:R-:W-:Y:S05]  /*12ed0*/  BSYNC B0 ;  /* 0x0000000000007941 */ /* 0x000fea0003800000 */
.L_x_1408:
[----:B------:R-:W-:Y:S05]  /*12ee0*/  BRA.DIV ~URZ, `(.L_x_1410) ;  /* 0x000043a27f007947 */ /* 0x000fea000b800000 */
[----:B--2---:R2:W1:Y:S04]  /*12ef0*/  SHFL.IDX PT, R9, R7, 0x1, 0x181f ;  /* 0x00381f0007097f89 */ /* 0x00446800000e0000 */
[----:B----4-:R2:W4:Y:S02]  /*12f00*/  SHFL.IDX PT, R0, R10, 0x1, 0x181f ;  /* 0x00381f000a007f89 */ /* 0x01052400000e0000 */
.L_x_1487:
        /* <DEDUP_REMOVED lines=12> */
[----:B------:R1:W-:Y:S04]  /*12fd0*/  @!P1 ST.E.128 [R4.64], RZ ;  /* 0x000000ff04009985 */ /* 0x0003e8000c101d06 */
[----:B------:R1:W-:Y:S02]  /*12fe0*/  @!P0 ST.E.128 [R2.64], RZ ;  /* 0x000000ff02008985 */ /* 0x0003e4000c101d06 */
.L_x_1412:
[----:B------:R-:W-:Y:S05]  /*12ff0*/  BSYNC B0 ;  /* 0x0000000000007941 */ /* 0x000fea0003800000 */
.L_x_1411:
[----:B------:R-:W-:Y:S05]  /*13000*/  BRA.DIV ~URZ, `(.L_x_1413) ;  /* 0x000043527f007947 */ /* 0x000fea000b800000 */
[----:B------:R1:W2:Y:S02]  /*13010*/  SHFL.IDX PT, R9, R7, 0x2, 0x181f ;  /* 0x00581f0007097f89 */ /* 0x0002a400000e0000 */
.L_x_1488:
[----:B------:R-:W-:Y:S05]  /*13020*/  BRA.DIV ~URZ, `(.L_x_1414) ;  /* 0x000043a27f007947 */ /* 0x000fea000b800000 */
[----:B----4-:R4:W1:Y:S02]  /*13030*/  SHFL.IDX PT, R0, R10, 0x2, 0x181f ;  /* 0x00581f000a007f89 */ /* 0x01086400000e0000 */
.L_x_1489:
        /* <DEDUP_REMOVED lines=12> */
[----:B------:R1:W-:Y:S04]  /*13100*/  @!P1 ST.E.128 [R4.64], RZ ;  /* 0x000000ff04009985 */ /* 0x0003e8000c101d06 */
[----:B------:R1:W-:Y:S02]  /*13110*/  @!P0 ST.E.128 [R2.64], RZ ;  /* 0x000000ff02008985 */ /* 0x0003e4000c101d06 */
.L_x_1416:
[----:B------:R-:W-:Y:S05]  /*13120*/  BSYNC B0 ;  /* 0x0000000000007941 */ /* 0x000fea0003800000 */
.L_x_1415:
[----:B------:R-:W-:Y:S05]  /*13130*/  BRA.DIV ~URZ, `(.L_x_1417) ;  /* 0x000043027f007947 */ /* 0x000fea000b800000 */
[----:B--2---:R-:W2:Y:S04]  /*13140*/  SHFL.IDX PT, R7, R7, 0x3, 0x181f ;  /* 0x00781f0007077f89 */ /* 0x004ea800000e0000 */
[----:B------:R1:W3:Y:S02]  /*13150*/  SHFL.IDX PT, R0, R10, 0x3, 0x181f ;  /* 0x00781f000a007f89 */ /* 0x0002e400000e0000 */
.L_x_1490:
[----:B------:R-:W-:-:S04]  /*13160*/  IADD3 R6, R6, 0x60, RZ ;  /* 0x0000006006067810 */ /* 0x000fc80007ffe0ff */
[----:B------:R-:W-:-:S13]  /*13170*/  ISETP.GE.AND P0, PT, R6, R8, PT ;  /* 0x000000080600720c */ /* 0x000fda0003f06270 */
[----:B------:R-:W-:Y:S05]  /*13180*/  @P0 BRA `(.L_x_1397) ;  /* 0x000000a000000947 */ /* 0x000fea0003800000 */
[----:B------:R-:W-:Y:S02]  /*13190*/  ISETP.GE.AND P1, PT, R238, c[0x0][0x3c8], PT ;  /* 0x0000f200ee007a0c */ /* 0x000fe40003f26270 */
[----:B------:R-:W-:Y:S02]  /*131a0*/  ISETP.GE.AND P0, PT, R248, c[0x0][0x3c8], PT ;  /* 0x0000f200f8007a0c */ /* 0x000fe40003f06270 */
[----:B-1-34-:R-:W-:Y:S02]  /*131b0*/  SHF.R.S32.HI R10, RZ, 0x1f, R238 ;  /* 0x0000001fff0a7819 */ /* 0x01afe400000114ee */
[----:B------:R-:W-:-:S07]  /*131c0*/  SHF.R.S32.HI R9, RZ, 0x1f, R248 ;  /* 0x0000001fff097819 */ /* 0x000fce00000114f8 */
[-C--:B------:R-:W-:Y:S02]  /*131d0*/  @!P1 LEA R4, P3, R238, R0.reuse, 0x1 ;  /* 0x00000000ee049211 */ /* 0x080fe400078608ff */
[----:B------:R-:W-:Y:S02]  /*131e0*/  @!P0 LEA R2, P2, R248, R0, 0x1 ;  /* 0x00000000f8028211 */ /* 0x000fe400078408ff */
[-C--:B--2---:R-:W-:Y:S02]  /*131f0*/  @!P1 LEA.HI.X R5, R238, R7.reuse, R10, 0x1, P3 ;  /* 0x00000007ee059211 */ /* 0x084fe400018f0c0a */
[----:B------:R-:W-:-:S03]  /*13200*/  @!P0 LEA.HI.X R3, R248, R7, R9, 0x1, P2 ;  /* 0x00000007f8038211 */ /* 0x000fc600010f0c09 */
[----:B------:R1:W-:Y:S04]  /*13210*/  @!P1 ST.E.128 [R4.64], RZ ;  /* 0x000000ff04009985 */ /* 0x0003e8000c101d06 */
[----:B------:R1:W-:Y:S02]  /*13220*/  @!P0 ST.E.128 [R2.64], RZ ;  /* 0x000000ff02008985 */ /* 0x0003e4000c101d06 */
.L_x_1397:
[----:B------:R-:W-:Y:S05]  /*13230*/  BSYNC B1 ;  /* 0x0000000000017941 */ /* 0x000fea0003800000 */
.L_x_1381:
[----:B-1-34-:R-:W3:Y:S02]  /*13240*/  LDL R0, [R1+0x10c] ;  /* 0x00010c0001007983 */ /* 0x01aee40000100800 */
[----:B---3--:R-:W-:-:S13]  /*13250*/  ISETP.NE.AND P0, PT, R0, RZ, PT ;  /* 0x000000ff0000720c */ /* 0x008fda0003f05270 */
[----:B------:R-:W-:Y:S01]  /*13260*/  @P0 WARPSYNC 0xffffffff ;  /* 0xffffffff00000948 */ /* 0x000fe20003800000 */
[----:B------:R-:W-:Y:S06]  /*13270*/  @P0 BAR.SYNC.DEFER_BLOCKING 0x5, 0x100 ;  /* 0x0144000000000b1d */ /* 0x000fec0000010000 */
[----:B--2---:R-:W1:Y:S04]  /*13280*/  @P0 LDS.128 R4, [0xf100] ;  /* 0x00f10000ff040984 */ /* 0x004e680000000c00 */
        /* <DEDUP_REMOVED lines=10> */
.L_x_1491:
[----:B------:R-:W-:Y:S05]  /*13330*/  BRA.DIV ~URZ, `(.L_x_1420) ;  /* 0x000042427f007947 */ /* 0x000fea000b800000 */
[----:B------:R3:W4:Y:S02]  /*13340*/  SHFL.IDX PT, R8, R62, 0x1, 0x1f ;  /* 0x00201f003e087f89 */ /* 0x00072400000e0000 */
.L_x_1492:
        /* <DEDUP_REMOVED lines=19> */
.L_x_1493:
        /* <DEDUP_REMOVED lines=16> */
.L_x_1494:
[----:B---3--:R-:W-:Y:S01]  /*13580*/  IMAD R0, R0, c[0x0][0x538], RZ ;  /* 0x00014e0000007a24 */ /* 0x008fe200078e02ff */
[----:B------:R-:W-:Y:S04]  /*13590*/  BSSY B1, `(.L_x_1423) ;  /* 0x00000cf000017945 */ /* 0x000fe80003800000 */
[----:B----4-:R-:W-:-:S04]  /*135a0*/  IADD3 R8, R0, R8, RZ ;  /* 0x0000000800087210 */ /* 0x010fc80007ffe0ff */
[----:B--2---:R-:W-:-:S13]  /*135b0*/  ISETP.GT.AND P6, PT, R8, R9, PT ;  /* 0x000000090800720c */ /* 0x004fda0003fc4270 */
[----:B------:R-:W-:Y:S05]  /*135c0*/  @P6 BRA `(.L_x_1424) ;  /* 0x0000025000006947 */ /* 0x000fea0003800000 */
.L_x_1428:
[----:B------:R-:W2:Y:S02]  /*135d0*/  LDL.LU R0, [R1+0x54] ;  /* 0x0000540001007983 */ /* 0x000ea40000300800 */
[----:B--2---:R-:W-:-:S04]  /*135e0*/  IADD3 R0, R0, 0x1f, RZ ;  /* 0x0000001f00007810 */ /* 0x004fc80007ffe0ff */
[----:B------:R-:W-:-:S13]  /*135f0*/  ISETP.GE.AND P6, PT, R0, c[0x0][0x53c], PT ;  /* 0x00014f0000007a0c */ /* 0x000fda0003fc6270 */
[----:B------:R-:W-:Y:S05]  /*13600*/  @P6 BRA `(.L_x_1425) ;  /* 0x00000c2000006947 */ /* 0x000fea0003800000 */
[----:B------:R2:W-:Y:S01]  /*13610*/  STL [R1+0x54], R0 ;  /* 0x0000540001007387 */ /* 0x0005e20000100800 */
[----:B------:R-:W-:Y:S01]  /*13620*/  CS2R R6, SRZ ;  /* 0x0000000000067805 */ /* 0x000fe2000001ff00 */
[----:B--2---:R-:W-:-:S04]  /*13630*/  IADD3 R0, R0, R12, RZ ;  /* 0x0000000c00007210 */ /* 0x004fc80007ffe0ff */
        /* <DEDUP_REMOVED lines=10> */
.L_x_1495:
        /* <DEDUP_REMOVED lines=16> */
.L_x_1496:
[----:B--2---:R-:W-:-:S05]  /*137e0*/  IMAD R0, R0, c[0x0][0x538], RZ ;  /* 0x00014e0000007a24 */ /* 0x004fca00078e02ff */
[----:B------:R-:W-:-:S04]  /*137f0*/  IADD3 R8, R0, R8, RZ ;  /* 0x0000000800087210 */ /* 0x000fc80007ffe0ff */
[----:B------:R-:W-:-:S13]  /*13800*/  ISETP.GT.AND P6, PT, R8, R9, PT ;  /* 0x000000090800720c */ /* 0x000fda0003fc4270 */
[----:B-1----:R-:W-:Y:S05]  /*13810*/  @!P6 BRA `(.L_x_1428) ;  /* 0xfffffdb00000e947 */ /* 0x002fea000383ffff */
.L_x_1424:
[----:B------:R-:W-:-:S05]  /*13820*/  IADD3 R8, -R0, R8, RZ ;  /* 0x0000000800087210 */ /* 0x000fca0007ffe1ff */
[----:B------:R-:W-:-:S05]  /*13830*/  IMAD R0, R4, c[0x0][0x538], R8 ;  /* 0x00014e0004007a24 */ /* 0x000fca00078e0208 */
[----:B------:R-:W-:Y:S01]  /*13840*/  ISETP.GT.AND P0, PT, R0, R9, PT ;  /* 0x000000090000720c */ /* 0x000fe20003f04270 */
[----:B------:R-:W-:-:S12]  /*13850*/  BRA.DIV ~URZ, `(.L_x_1429) ;  /* 0x000041827f007947 */ /* 0x000fd8000b800000 */
[----:B------:R-:W-:-:S03]  /*13860*/  VOTE.ANY R5, PT, !P0 ;  /* 0x0000000000057806 */ /* 0x000fc600040e0100 */
.L_x_1497:
[----:B------:R-:W2:Y:S01]  /*13870*/  LDL.LU R2, [R1+0x54] ;  /* 0x0000540001027983 */ /* 0x000ea20000300800 */
[----:B------:R-:W2:Y:S02]  /*13880*/  POPC R0, R5 ;  /* 0x0000000500007309 */ /* 0x000ea40000000000 */
[----:B--2---:R-:W-:-:S05]  /*13890*/  IADD3 R2, R0, R2, RZ ;  /* 0x0000000200027210 */ /* 0x004fca0007ffe0ff */
[----:B------:R2:W-:Y:S01]  /*138a0*/  STL [R1+0x54], R2 ;  /* 0x0000540201007387 */ /* 0x0005e20000100800 */
[----:B------:R-:W-:Y:S05]  /*138b0*/  BRA.DIV ~URZ, `(.L_x_1430) ;  /* 0x000041727f007947 */ /* 0x000fea000b800000 */
[----:B------:R3:W4:Y:S04]  /*138c0*/  SHFL.IDX PT, R10, R6, R0, 0x1f ;  /* 0x00001f00060a7589 */ /* 0x00072800000e0000 */
[----:B------:R3:W1:Y:S02]  /*138d0*/  SHFL.IDX PT, R7, R7, R0, 0x1f ;  /* 0x00001f0007077589 */ /* 0x00066400000e0000 */
.L_x_1498:
[----:B------:R-:W-:Y:S01]  /*138e0*/  ISETP.NE.AND P0, PT, R5, RZ, PT ;  /* 0x000000ff0500720c */ /* 0x000fe20003f05270 */
[----:B------:R-:W-:-:S12]  /*138f0*/  BSSY B0, `(.L_x_1431) ;  /* 0x0000005000007945 */ /* 0x000fd80003800000 */
[----:B------:R-:W-:Y:S05]  /*13900*/  @!P0 BRA `(.L_x_1432) ;  /* 0x0000003000008947 */ /* 0x000fea0003800000 */
[----:B---3--:R-:W-:Y:S01]  /*13910*/  IADD3 R0, R0, -0x1, RZ ;  /* 0xffffffff00007810 */ /* 0x008fe20007ffe0ff */
[----:B------:R-:W-:Y:S05]  /*13920*/  BRA.DIV ~URZ, `(.L_x_1433) ;  /* 0x000041d27f007947 */ /* 0x000fea000b800000 */
[----:B------:R3:W2:Y:S02]  /*13930*/  SHFL.IDX PT, R11, R4, R0, 0x1f ;  /* 0x00001f00040b7589 */ /* 0x0006a400000e0000 */
.L_x_1432:
[----:B------:R-:W-:Y:S05]  /*13940*/  BSYNC B0 ;  /* 0x0000000000007941 */ /* 0x000fea0003800000 */
.L_x_1431:
[----:B--23--:R-:W-:Y:S01]  /*13950*/  IMAD R0, R11, c[0x0][0x538], R8 ;  /* 0x00014e000b007a24 */ /* 0x00cfe200078e0208 */
[----:B-1----:R-:W-:Y:S01]  /*13960*/  ISETP.NE.AND P0, PT, R7, 0x1, PT ;  /* 0x000000010700780c */ /* 0x002fe20003f05270 */
[----:B------:R-:W-:Y:S03]  /*13970*/  BSSY B0, `(.L_x_1434) ;  /* 0x0000087000007945 */ /* 0x000fe60003800000 */
[----:B------:R1:W-:Y:S01]  /*13980*/  STL [R1+0x48], R0 ;  /* 0x0000480001007387 */ /* 0x0003e20000100800 */
[----:B------:R-:W-:-:S08]  /*13990*/  IADD3 R9, -R0, R9, RZ ;  /* 0x0000000900097210 */ /* 0x000fd00007ffe1ff */
[----:B------:R-:W-:Y:S05]  /*139a0*/  @!P0 BRA `(.L_x_1435) ;  /* 0x000003e000008947 */ /* 0x000fea0003800000 */
[-C--:B----4-:R-:W-:Y:S02]  /*139b0*/  IABS R2, R10.reuse ;  /* 0x0000000a00027213 */ /* 0x090fe40000000000 */
[----:B------:R-:W-:Y:S02]  /*139c0*/  IABS R8, R10 ;  /* 0x0000000a00087213 */ /* 0x000fe40000000000 */
[----:B-1----:R-:W1:Y:S08]  /*139d0*/  I2F.RP R0, R2 ;  /* 0x0000000200007306 */ /* 0x002e700000209400 */
        /* <DEDUP_REMOVED lines=59> */
.L_x_1435:
[----:B-1----:R-:W2:Y:S01]  /*13d90*/  LDL R0, [R1+0x54] ;  /* 0x0000540001007983 */ /* 0x002ea20000100800 */
[----:B------:R-:W-:-:S04]  /*13da0*/  IMAD.MOV.U32 R2, RZ, RZ, 0x4 ;  /* 0x00000004ff027424 */ /* 0x000fc800078e00ff */
        /* <DEDUP_REMOVED lines=14> */
[----:B------:R-:W-:Y:S01]  /*13e90*/  MOV R2, RZ ;  /* 0x000000ff00027202 */ /* 0x000fe20000000f00 */
[----:B------:R-:W-:-:S04]  /*13ea0*/  IMAD.MOV.U32 R6, RZ, RZ, R0 ;  /* 0x000000ffff067224 */ /* 0x000fc800078e0000 */
        /* <DEDUP_REMOVED lines=11> */
[----:B------:R-:W-:-:S05]  /*13f60*/  @P2 IADD3 R0, R0, 0x1, RZ ;  /* 0x0000000100002810 */ /* 0x000fca0007ffe0ff */
[----:B------:R-:W-:-:S05]  /*13f70*/  IMAD.MOV.U32 R2, RZ, RZ, R0 ;  /* 0x000000ffff027224 */ /* 0x000fca00078e0000 */
[----:B------:R-:W-:Y:S02]  /*13f80*/  @!P0 IADD3 R2, -R2, RZ, RZ ;  /* 0x000000ff02028210 */ /* 0x000fe40007ffe1ff */
        /* <DEDUP_REMOVED lines=15> */
[----:B------:R-:W-:Y:S01]  /*14080*/  IMAD R7, R6, R4, RZ ;  /* 0x0000000406077224 */ /* 0x000fe200078e02ff */
[----:B------:R-:W-:Y:S01]  /*14090*/  MOV R6, R2 ;  /* 0x0000000200067202 */ /* 0x000fe20000000f00 */
[----:B------:R-:W-:-:S04]  /*140a0*/  IMAD.MOV.U32 R2, RZ, RZ, RZ ;  /* 0x000000ffff027224 */ /* 0x000fc800078e00ff */
[----:B------:R-:W-:-:S04]  /*140b0*/  IMAD.HI.U32 R7, R3, R7, R2 ;  /* 0x0000000703077227 */ /* 0x000fc800078e0002 */
[----:B------:R-:W-:-:S04]  /*140c0*/  IMAD.MOV R2, RZ, RZ, -R8 ;  /* 0x000000ffff027224 */ /* 0x000fc800078e0a08 */
        /* <DEDUP_REMOVED lines=17> */
.L_x_1436:
[----:B------:R-:W-:Y:S05]  /*141e0*/  BSYNC B0 ;  /* 0x0000000000007941 */ /* 0x000fea0003800000 */
.L_x_1434:
[----:B------:R-:W-:-:S04]  /*141f0*/  LOP3.LUT R2, RZ, R2, RZ, 0x33, !PT ;  /* 0x00000002ff027212 */ /* 0x000fc800078e33ff */
[----:B-1----:R-:W-:-:S05]  /*14200*/  IADD3 R0, R2, R10, RZ ;  /* 0x0000000a02007210 */ /* 0x002fca0007ffe0ff */
[----:B------:R1:W-:Y:S01]  /*14210*/  STL [R1+0x4c], R0 ;  /* 0x00004c0001007387 */ /* 0x0003e20000100800 */
[----:B------:R-:W-:Y:S05]  /*14220*/  BRA `(.L_x_1437) ;  /* 0x0000005000007947 */ /* 0x000fea0003800000 */
.L_x_1425:
[----:B------:R-:W-:Y:S01]  /*14230*/  MOV R0, c[0x0][0x53c] ;  /* 0x00014f0000007a02 */ /* 0x000fe20000000f00 */
[----:B------:R2:W-:Y:S04]  /*14240*/  STL [R1+0x48], R9 ;  /* 0x0000480901007387 */ /* 0x0005e80000100800 */
[----:B------:R2:W-:Y:S04]  /*14250*/  STL [R1+0x4c], RZ ;  /* 0x00004cff01007387 */ /* 0x0005e80000100800 */
[----:B------:R2:W-:Y:S04]  /*14260*/  STL [R1+0x50], RZ ;  /* 0x000050ff01007387 */ /* 0x0005e80000100800 */
[----:B------:R2:W-:Y:S02]  /*14270*/  STL [R1+0x54], R0 ;  /* 0x0000540001007387 */ /* 0x0005e40000100800 */
.L_x_1437:
[----:B------:R-:W-:Y:S05]  /*14280*/  BSYNC B1 ;  /* 0x0000000000017941 */ /* 0x000fea0003800000 */
.L_x_1423:
[----:B-1----:R-:W3:Y:S04]  /*14290*/  LDL R4, [R1+0x48] ;  /* 0x0000480001047983 */ /* 0x002ee80000100800 */
[----:B------:R-:W3:Y:S04]  /*142a0*/  LDL R5, [R1+0x4c] ;  /* 0x00004c0001057983 */ /* 0x000ee80000100800 */
[----:B------:R-:W3:Y:S04]  /*142b0*/  LDL R6, [R1+0x50] ;  /* 0x0000500001067983 */ /* 0x000ee80000100800 */
[----:B------:R-:W3:Y:S01]  /*142c0*/  LDL R7, [R1+0x54] ;  /* 0x0000540001077983 */ /* 0x000ee20000100800 */
[----:B------:R-:W-:Y:S03]  /*142d0*/  WARPSYNC 0xffffffff ;  /* 0xffffffff00007948 */ /* 0x000fe60003800000 */
[----:B------:R-:W-:Y:S01]  /*142e0*/  BAR.SYNC.DEFER_BLOCKING 0x4, 0x100 ;  /* 0x0104000000007b1d */ /* 0x000fe20000010000 */
[----:B------:R-:W-:-:S13]  /*142f0*/  ISETP.NE.AND P0, PT, R12, RZ, PT ;  /* 0x000000ff0c00720c */ /* 0x000fda0003f05270 */
[----:B---3--:R1:W-:Y:S04]  /*14300*/  @!P0 STS.128 [0xf100], R4 ;  /* 0x00f10004ff008388 */ /* 0x0083e80000000c00 */
[----:B------:R-:W-:Y:S06]  /*14310*/  BAR.ARV 0x5, 0x100 ;  /* 0x0144000000007b1d */ /* 0x000fec0000002000 */
.L_x_1418:
[----:B--2---:R-:W2:Y:S02]  /*14320*/  LDL R0, [R1+0x54] ;  /* 0x0000540001007983 */ /* 0x004ea40000100800 */
[----:B--2---:R-:W-:-:S13]  /*14330*/  ISETP.GE.AND P0, PT, R0, c[0x0][0x53c], PT ;  /* 0x00014f0000007a0c */ /* 0x004fda0003f06270 */
[----:B-1----:R-:W-:Y:S01]  /*14340*/  @P0 CALL.REL.NOINC `(.L_x_1438) ;  /* 0x0000001000000944 */ /* 0x002fe20003c00000 */
[----:B------:R-:W-:Y:S05]  /*14350*/  BRA `(.L_x_1439) ;  /* 0xfffed93000007947 */ /* 0x000fea000383ffff */
.L_x_1438:
[----:B------:R-:W-:Y:S05]  /*14360*/  EXIT ;  /* 0x000000000000794d */ /* 0x000fea0003800000 */
.L_x_1307:
[----:B------:R-:W-:Y:S01]  /*14370*/  IMAD.MOV.U32 R0, RZ, RZ, R5 ;  /* 0x000000ffff007224 */ /* 0x000fe200078e0005 */
[----:B------:R-:W-:Y:S02]  /*14380*/  MOV R2, 0x1 ;  /* 0x0000000100027802 */ /* 0x000fe40000000f00 */
[----:B------:R-:W-:Y:S02]  /*14390*/  MOV R3, 0x143b0 ;  /* 0x000143b000037802 */ /* 0x000fe40000000f00 */
[----:B------:R-:W-:Y:S05]  /*143a0*/  CALL.REL.NOINC `($__internal_22_$__cuda_sm70_shflsync_up_p) ;  /* 0x0000388000007944 */ /* 0x000fea0003c00000 */
[----:B------:R-:W-:Y:S01]  /*143b0*/  MOV R0, R4 ;  /* 0x0000000400007202 */ /* 0x000fe20000000f00 */
[----:B------:R-:W-:Y:S05]  /*143c0*/  BRA `(.L_x_1440) ;  /* 0xfffec09000007947 */ /* 0x000fea000383ffff */
.L_x_1308:
[----:B------:R-:W-:Y:S01]  /*143d0*/  IMAD.MOV.U32 R0, RZ, RZ, R5 ;  /* 0x000000ffff007224 */ /* 0x000fe200078e0005 */
[----:B------:R-:W-:Y:S02]  /*143e0*/  MOV R2, 0x2 ;  /* 0x0000000200027802 */ /* 0x000fe40000000f00 */
[----:B------:R-:W-:Y:S02]  /*143f0*/  MOV R3, 0x14410 ;  /* 0x0001441000037802 */ /* 0x000fe40000000f00 */
[----:B------:R-:W-:Y:S05]  /*14400*/  CALL.REL.NOINC `($__internal_22_$__cuda_sm70_shflsync_up_p) ;  /* 0x0000382000007944 */ /* 0x000fea0003c00000 */
[----:B------:R-:W-:Y:S01]  /*14410*/  SEL R0, R4, RZ, P4 ;  /* 0x000000ff04007207 */ /* 0x000fe20002000000 */
[----:B------:R-:W-:Y:S01]  /*14420*/  IMAD.MOV.U32 R2, RZ, RZ, 0x4 ;  /* 0x00000004ff027424 */ /* 0x000fe200078e00ff */
[----:B------:R-:W-:-:S03]  /*14430*/  MOV R3, 0x14460 ;  /* 0x0001446000037802 */ /* 0x000fc60000000f00 */
[----:B------:R-:W-:Y:S02]  /*14440*/  IMAD.IADD R0, R5, 0x1, R0 ;  /* 0x0000000105007824 */ /* 0x000fe400078e0200 */
        /* <DEDUP_REMOVED lines=13> */
[----:B------:R-:W-:Y:S02]  /*14520*/  MOV R44, 0x1f ;  /* 0x0000001f002c7802 */ /* 0x000fe40000000f00 */
[----:B------:R-:W-:Y:S01]  /*14530*/  MOV R3, 0x14570 ;  /* 0x0001457000037802 */ /* 0x000fe20000000f00 */
[----:B------:R-:W-:-:S04]  /*14540*/  IMAD.IADD R4, R0, 0x1, R4 ;  /* 0x0000000100047824 */ /* 0x000fc800078e0204 */
[----:B------:R-:W-:Y:S02]  /*14550*/  IMAD.MOV.U32 R45, RZ, RZ, R4 ;  /* 0x000000ffff2d7224 */ /* 0x000fe400078e0004 */
[----:B------:R-:W-:Y:S05]  /*14560*/  CALL.REL.NOINC `($__internal_21_$__cuda_sm70_shflsync_idx_p) ;  /* 0x0000366000007944 */ /* 0x000fea0003c00000 */
[----:B------:R-:W-:Y:S01]  /*14570*/  MOV R0, R44 ;  /* 0x0000002c00007202 */ /* 0x000fe20000000f00 */
[----:B------:R-:W-:Y:S05]  /*14580*/  BRA `(.L_x_1441) ;  /* 0xfffebfd000007947 */ /* 0x000fea000383ffff */
.L_x_1310:
[----:B------:R-:W-:Y:S02]  /*14590*/  SEL R0, RZ, 0x1, P0 ;  /* 0x00000001ff007807 */ /* 0x000fe40000000000 */
[----:B------:R-:W-:Y:S02]  /*145a0*/  MOV R2, 0x145c0 ;  /* 0x000145c000027802 */ /* 0x000fe40000000f00 */
[----:B------:R-:W-:Y:S05]  /*145b0*/  CALL.REL.NOINC `($__internal_23_$__cuda_sm70_votesync_ballot) ;  /* 0x000036e000007944 */ /* 0x000fea0003c00000 */
[----:B------:R-:W-:Y:S01]  /*145c0*/  MOV R6, R0 ;  /* 0x0000000000067202 */ /* 0x000fe20000000f00 */
[----:B------:R-:W-:Y:S05]  /*145d0*/  BRA `(.L_x_1442) ;  /* 0xfffec01000007947 */ /* 0x000fea000383ffff */
.L_x_1311:
[----:B------:R-:W-:Y:S01]  /*145e0*/  IMAD.MOV.U32 R45, RZ, RZ, R9 ;  /* 0x000000ffff2d7224 */ /* 0x000fe200078e0009 */
[----:B-1----:R-:W-:Y:S01]  /*145f0*/  MOV R2, R0 ;  /* 0x0000000000027202 */ /* 0x002fe20000000f00 */
[----:B------:R-:W-:Y:S01]  /*14600*/  IMAD.MOV.U32 R44, RZ, RZ, 0x1f ;  /* 0x0000001fff2c7424 */ /* 0x000fe200078e00ff */
[----:B------:R-:W-:Y:S02]  /*14610*/  MOV R3, 0x14630 ;  /* 0x0001463000037802 */ /* 0x000fe40000000f00 */
[----:B------:R-:W-:Y:S05]  /*14620*/  CALL.REL.NOINC `($__internal_21_$__cuda_sm70_shflsync_idx_p) ;  /* 0x000035a000007944 */ /* 0x000fea0003c00000 */
[----:B------:R-:W-:Y:S01]  /*14630*/  IMAD.MOV.U32 R12, RZ, RZ, R44 ;  /* 0x000000ffff0c7224 */ /* 0x000fe200078e002c */
[----:B------:R-:W-:Y:S01]  /*14640*/  MOV R45, R8 ;  /* 0x00000008002d7202 */ /* 0x000fe20000000f00 */
[----:B------:R-:W-:Y:S01]  /*14650*/  IMAD.MOV.U32 R5, RZ, RZ, RZ ;  /* 0x000000ffff057224 */ /* 0x000fe200078e00ff */
[----:B------:R-:W-:Y:S01]  /*14660*/  MOV R2, R0 ;  /* 0x0000000000027202 */ /* 0x000fe20000000f00 */
[----:B------:R-:W-:Y:S01]  /*14670*/  IMAD.MOV.U32 R44, RZ, RZ, 0x1f ;  /* 0x0000001fff2c7424 */ /* 0x000fe200078e00ff */
[----:B------:R-:W-:-:S02]  /*14680*/  MOV R3, 0x146a0 ;  /* 0x000146a000037802 */ /* 0x000fc40000000f00 */
[----:B------:R-:W-:Y:S05]  /*14690*/  CALL.REL.NOINC `($__internal_21_$__cuda_sm70_shflsync_idx_p) ;  /* 0x0000353000007944 */ /* 0x000fea0003c00000 */
[----:B------:R-:W-:Y:S01]  /*146a0*/  MOV R9, R44 ;  /* 0x0000002c00097202 */ /* 0x000fe20000000f00 */
[----:B------:R-:W-:Y:S05]  /*146b0*/  BRA `(.L_x_1443) ;  /* 0xfffebfa000007947 */ /* 0x000fea000383ffff */
.L_x_1314:
[----:B------:R-:W-:Y:S01]  /*146c0*/  IMAD.MOV.U32 R45, RZ, RZ, R4 ;  /* 0x000000ffff2d7224 */ /* 0x000fe200078e0004 */
[----:B-1----:R-:W-:Y:S01]  /*146d0*/  MOV R2, R0 ;  /* 0x0000000000027202 */ /* 0x002fe20000000f00 */
[----:B------:R-:W-:Y:S01]  /*146e0*/  IMAD.MOV.U32 R44, RZ, RZ, 0x1f ;  /* 0x0000001fff2c7424 */ /* 0x000fe200078e00ff */
[----:B------:R-:W-:-:S02]  /*146f0*/  MOV R3, 0x14710 ;  /* 0x0001471000037802 */ /* 0x000fc40000000f00 */
[----:B---34-:R-:W-:Y:S05]  /*14700*/  CALL.REL.NOINC `($__internal_21_$__cuda_sm70_shflsync_idx_p) ;  /* 0x000034c000007944 */ /* 0x018fea0003c00000 */
[----:B------:R-:W-:Y:S01]  /*14710*/  MOV R5, R44 ;  /* 0x0000002c00057202 */ /* 0x000fe20000000f00 */
[----:B------:R-:W-:Y:S05]  /*14720*/  BRA `(.L_x_1313) ;  /* 0xfffebf9000007947 */ /* 0x000fea000383ffff */
.L_x_1327:
[----:B------:R-:W-:Y:S01]  /*14730*/  IMAD.MOV.U32 R45, RZ, RZ, R10 ;  /* 0x000000ffff2d7224 */ /* 0x000fe200078e000a */
[----:B------:R-:W-:Y:S01]  /*14740*/  MOV R2, 0x3 ;  /* 0x0000000300027802 */ /* 0x000fe20000000f00 */
[----:B------:R-:W-:Y:S01]  /*14750*/  IMAD.MOV.U32 R44, RZ, RZ, 0x181f ;  /* 0x0000181fff2c7424 */ /* 0x000fe200078e00ff */
[----:B------:R-:W-:-:S02]  /*14760*/  MOV R3, 0x14780 ;  /* 0x0001478000037802 */ /* 0x000fc40000000f00 */
[----:B------:R-:W-:Y:S05]  /*14770*/  CALL.REL.NOINC `($__internal_21_$__cuda_sm70_shflsync_idx_p) ;  /* 0x0000345000007944 */ /* 0x000fea0003c00000 */
[----:B------:R-:W-:Y:S01]  /*14780*/  IMAD.MOV.U32 R6, RZ, RZ, R44 ;  /* 0x000000ffff067224 */ /* 0x000fe200078e002c */
[----:B------:R-:W-:Y:S01]  /*14790*/  MOV R2, 0x3 ;  /* 0x0000000300027802 */ /* 0x000fe20000000f00 */
[----:B------:R-:W-:Y:S01]  /*147a0*/  IMAD.MOV.U32 R45, RZ, RZ, R12 ;  /* 0x000000ffff2d7224 */ /* 0x000fe200078e000c */
[----:B------:R-:W-:-:S02]  /*147b0*/  MOV R44, 0x181f ;  /* 0x0000181f002c7802 */ /* 0x000fc40000000f00 */
[----:B------:R-:W-:Y:S02]  /*147c0*/  MOV R3, 0x147e0 ;  /* 0x000147e000037802 */ /* 0x000fe40000000f00 */
[----:B------:R-:W-:Y:S05]  /*147d0*/  CALL.REL.NOINC `($__internal_21_$__cuda_sm70_shflsync_idx_p) ;  /* 0x000033f000007944 */ /* 0x000fea0003c00000 */
[----:B------:R-:W-:Y:S01]  /*147e0*/  MOV R2, R44 ;  /* 0x0000002c00027202 */ /* 0x000fe20000000f00 */
[----:B------:R-:W-:Y:S05]  /*147f0*/  BRA `(.L_x_1444) ;  /* 0xfffef0c000007947 */ /* 0x000fea000383ffff */
.L_x_1330:
[----:B------:R-:W-:Y:S01]  /*14800*/  IMAD.MOV.U32 R45, RZ, RZ, R0 ;  /* 0x000000ffff2d7224 */ /* 0x000fe200078e0000 */
[----:B------:R-:W-:Y:S01]  /*14810*/  MOV R2, RZ ;  /* 0x000000ff00027202 */ /* 0x000fe20000000f00 */
[----:B------:R-:W-:Y:S01]  /*14820*/  IMAD.MOV.U32 R44, RZ, RZ, 0x181f ;  /* 0x0000181fff2c7424 */ /* 0x000fe200078e00ff */
[----:B------:R-:W-:Y:S02]  /*14830*/  MOV R3, 0x14850 ;  /* 0x0001485000037802 */ /* 0x000fe40000000f00 */
[----:B------:R-:W-:Y:S05]  /*14840*/  CALL.REL.NOINC `($__internal_21_$__cuda_sm70_shflsync_idx_p) ;  /* 0x0000338000007944 */ /* 0x000fea0003c00000 */
[----:B------:R-:W-:Y:S01]  /*14850*/  MOV R5, R44 ;  /* 0x0000002c00057202 */ /* 0x000fe20000000f00 */
[----:B------:R-:W-:Y:S05]  /*14860*/  BRA `(.L_x_1445) ;  /* 0xffff058000007947 */ /* 0x000fea000383ffff */
.L_x_1331:
[----:B------:R-:W-:Y:S01]  /*14870*/  IMAD.MOV.U32 R45, RZ, RZ, R4 ;  /* 0x000000ffff2d7224 */ /* 0x000fe200078e0004 */
[----:B------:R-:W-:Y:S01]  /*14880*/  MOV R2, RZ ;  /* 0x000000ff00027202 */ /* 0x000fe20000000f00 */
[----:B------:R-:W-:Y:S01]  /*14890*/  IMAD.MOV.U32 R44, RZ, RZ, 0x181f ;  /* 0x0000181fff2c7424 */ /* 0x000fe200078e00ff */
[----:B------:R-:W-:Y:S02]  /*148a0*/  MOV R3, 0x148c0 ;  /* 0x000148c000037802 */ /* 0x000fe40000000f00 */
[----:B-12---:R-:W-:Y:S05]  /*148b0*/  CALL.REL.NOINC `($__internal_21_$__cuda_sm70_shflsync_idx_p) ;  /* 0x0000331000007944 */ /* 0x006fea0003c00000 */
[----:B------:R-:W-:Y:S01]  /*148c0*/  MOV R2, R44 ;  /* 0x0000002c00027202 */ /* 0x000fe20000000f00 */
[----:B------:R-:W-:Y:S05]  /*148d0*/  BRA `(.L_x_1446) ;  /* 0xffff053000007947 */ /* 0x000fea000383ffff */
.L_x_1334:
[----:B------:R-:W-:Y:S01]  /*148e0*/  IMAD.MOV.U32 R45, RZ, RZ, R0 ;  /* 0x000000ffff2d7224 */ /* 0x000fe200078e0000 */
[----:B--2-4-:R-:W-:Y:S01]  /*148f0*/  MOV R2, 0x1 ;  /* 0x0000000100027802 */ /* 0x014fe20000000f00 */
[----:B------:R-:W-:Y:S01]  /*14900*/  IMAD.MOV.U32 R44, RZ, RZ, 0x181f ;  /* 0x0000181fff2c7424 */ /* 0x000fe200078e00ff */
[----:B------:R-:W-:-:S02]  /*14910*/  MOV R3, 0x14930 ;  /* 0x0001493000037802 */ /* 0x000fc40000000f00 */
[----:B-1-3--:R-:W-:Y:S05]  /*14920*/  CALL.REL.NOINC `($__internal_21_$__cuda_sm70_shflsync_idx_p) ;  /* 0x000032a000007944 */ /* 0x00afea0003c00000 */
        /* <DEDUP_REMOVED lines=8> */
.L_x_1337:
[----:B------:R-:W-:Y:S01]  /*149b0*/  IMAD.MOV.U32 R45, RZ, RZ, R0 ;  /* 0x000000ffff2d7224 */ /* 0x000fe200078e0000 */
[----:B-1--4-:R-:W-:Y:S01]  /*149c0*/  MOV R2, 0x2 ;  /* 0x0000000200027802 */ /* 0x012fe20000000f00 */
[----:B------:R-:W-:Y:S01]  /*149d0*/  IMAD.MOV.U32 R44, RZ, RZ, 0x181f ;  /* 0x0000181fff2c7424 */ /* 0x000fe200078e00ff */
[----:B------:R-:W-:Y:S02]  /*149e0*/  MOV R3, 0x14a00 ;  /* 0x00014a0000037802 */ /* 0x000fe40000000f00 */
[----:B--23--:R-:W-:Y:S05]  /*149f0*/  CALL.REL.NOINC `($__internal_21_$__cuda_sm70_shflsync_idx_p) ;  /* 0x000031d000007944 */ /* 0x00cfea0003c00000 */
[----:B------:R-:W-:Y:S01]  /*14a00*/  MOV R5, R44 ;  /* 0x0000002c00057202 */ /* 0x000fe20000000f00 */
[----:B------:R-:W-:Y:S05]  /*14a10*/  BRA `(.L_x_1448) ;  /* 0xffff066000007947 */ /* 0x000fea000383ffff */
.L_x_1338:
[----:B------:R-:W-:Y:S01]  /*14a20*/  IMAD.MOV.U32 R45, RZ, RZ, R4 ;  /* 0x000000ffff2d7224 */ /* 0x000fe200078e0004 */
[----:B----4-:R-:W-:Y:S01]  /*14a30*/  MOV R2, 0x2 ;  /* 0x0000000200027802 */ /* 0x010fe20000000f00 */
[----:B------:R-:W-:Y:S01]  /*14a40*/  IMAD.MOV.U32 R44, RZ, RZ, 0x181f ;  /* 0x0000181fff2c7424 */ /* 0x000fe200078e00ff */
[----:B------:R-:W-:Y:S02]  /*14a50*/  MOV R3, 0x14a70 ;  /* 0x00014a7000037802 */ /* 0x000fe40000000f00 */
[----:B-123--:R-:W-:Y:S05]  /*14a60*/  CALL.REL.NOINC `($__internal_21_$__cuda_sm70_shflsync_idx_p) ;  /* 0x0000316000007944 */ /* 0x00efea0003c00000 */
[----:B------:R-:W-:Y:S01]  /*14a70*/  MOV R2, R44 ;  /* 0x0000002c00027202 */ /* 0x000fe20000000f00 */
[----:B------:R-:W-:Y:S05]  /*14a80*/  BRA `(.L_x_1449) ;  /* 0xffff061000007947 */ /* 0x000fea000383ffff */
.L_x_1341:
[----:B------:R-:W-:Y:S01]  /*14a90*/  IMAD.MOV.U32 R45, RZ, RZ, R0 ;  /* 0x000000ffff2d7224 */ /* 0x000fe200078e0000 */
[----:B-1----:R-:W-:Y:S01]  /*14aa0*/  MOV R2, 0x3 ;  /* 0x0000000300027802 */ /* 0x002fe20000000f00 */
[----:B------:R-:W-:Y:S01]  /*14ab0*/  IMAD.MOV.U32 R44, RZ, RZ, 0x181f ;  /* 0x0000181fff2c7424 */ /* 0x000fe200078e00ff */
[----:B------:R-:W-:-:S02]  /*14ac0*/  MOV R3, 0x14ae0 ;  /* 0x00014ae000037802 */ /* 0x000fc40000000f00 */
[----:B--234-:R-:W-:Y:S05]  /*14ad0*/  CALL.REL.NOINC `($__internal_21_$__cuda_sm70_shflsync_idx_p) ;  /* 0x000030f000007944 */ /* 0x01cfea0003c00000 */
        /* <DEDUP_REMOVED lines=8> */
.L_x_1342:
[----:B------:R-:W-:Y:S01]  /*14b60*/  IMAD.MOV.U32 R45, RZ, RZ, R4 ;  /* 0x000000ffff2d7224 */ /* 0x000fe200078e0004 */
[----:B------:R-:W-:Y:S01]  /*14b70*/  MOV R2, RZ ;  /* 0x000000ff00027202 */ /* 0x000fe20000000f00 */
[----:B------:R-:W-:Y:S01]  /*14b80*/  IMAD.MOV.U32 R44, RZ, RZ, 0x1c1f ;  /* 0x00001c1fff2c7424 */ /* 0x000fe200078e00ff */
[----:B------:R-:W-:Y:S02]  /*14b90*/  MOV R3, 0x14bb0 ;  /* 0x00014bb000037802 */ /* 0x000fe40000000f00 */
[----:B------:R-:W-:Y:S05]  /*14ba0*/  CALL.REL.NOINC `($__internal_21_$__cuda_sm70_shflsync_idx_p) ;  /* 0x0000302000007944 */ /* 0x000fea0003c00000 */
[----:B------:R-:W-:Y:S01]  /*14bb0*/  MOV R0, R44 ;  /* 0x0000002c00007202 */ /* 0x000fe20000000f00 */
[----:B------:R-:W-:Y:S05]  /*14bc0*/  BRA `(.L_x_1451) ;  /* 0xffff07f000007947 */ /* 0x000fea000383ffff */
.L_x_1343:
[----:B------:R-:W-:Y:S01]  /*14bd0*/  IMAD.MOV.U32 R45, RZ, RZ, R4 ;  /* 0x000000ffff2d7224 */ /* 0x000fe200078e0004 */
[----:B------:R-:W-:Y:S01]  /*14be0*/  MOV R2, 0x1 ;  /* 0x0000000100027802 */ /* 0x000fe20000000f00 */
[----:B------:R-:W-:Y:S01]  /*14bf0*/  IMAD.MOV.U32 R44, RZ, RZ, 0x1c1f ;  /* 0x00001c1fff2c7424 */ /* 0x000fe200078e00ff */
[----:B------:R-:W-:Y:S02]  /*14c00*/  MOV R3, 0x14c20 ;  /* 0x00014c2000037802 */ /* 0x000fe40000000f00 */
[----:B-1----:R-:W-:Y:S05]  /*14c10*/  CALL.REL.NOINC `($__internal_21_$__cuda_sm70_shflsync_idx_p) ;  /* 0x00002fb000007944 */ /* 0x002fea0003c00000 */
[----:B------:R-:W-:-:S05]  /*14c20*/  IMAD.IADD R0, R5, 0x1, R44 ;  /* 0x0000000105007824 */ /* 0x000fca00078e022c */
        /* <DEDUP_REMOVED lines=98> */
[----:B------:R-:W-:Y:S02]  /*15250*/  FSEL R145, R26, -INF , P6 ;  /* 0xff8000001a917808 */ /* 0x000fe40003000000 */
[----:B------:R-:W-:Y:S02]  /*15260*/  FMNMX.FTZ R0, R126, R0, !PT ;  /* 0x000000007e007209 */ /* 0x000fe40007810000 */
[----:B------:R-:W-:Y:S02]  /*15270*/  FMNMX.FTZ R5, R146, R5, !PT ;  /* 0x0000000592057209 */ /* 0x000fe40007810000 */
[----:B------:R-:W-:Y:S02]  /*15280*/  FMNMX.FTZ R0, R137, R0, !PT ;  /* 0x0000000089007209 */ /* 0x000fe40007810000 */
[----:B------:R-:W-:-:S02]  /*15290*/  FSEL R144, R25, -INF , P5 ;  /* 0xff80000019907808 */ /* 0x000fc40002800000 */
[----:B------:R-:W-:Y:S02]  /*152a0*/  FMNMX.FTZ R5, R145, R5, !PT ;  /* 0x0000000591057209 */ /* 0x000fe40007810000 */
[----:B------:R-:W-:Y:S02]  /*152b0*/  FMNMX.FTZ R0, R136, R0, !PT ;  /* 0x0000000088007209 */ /* 0x000fe40007810000 */
[----:B------:R-:W-:Y:S02]  /*152c0*/  FSEL R143, R24, -INF , P4 ;  /* 0xff800000188f7808 */ /* 0x000fe40002000000 */
[----:B------:R-:W-:Y:S02]  /*152d0*/  FMNMX.FTZ R5, R144, R5, !PT ;  /* 0x0000000590057209 */ /* 0x000fe40007810000 */
[----:B------:R-:W-:Y:S01]  /*152e0*/  FMNMX.FTZ R69, R127, R0, !PT ;  /* 0x000000007f457209 */ /* 0x000fe20007810000 */
[----:B------:R-:W-:Y:S01]  /*152f0*/  IMAD.MOV.U32 R0, RZ, RZ, 0x2 ;  /* 0x00000002ff007424 */ /* 0x000fe200078e00ff */
[----:B------:R-:W-:-:S02]  /*15300*/  FSEL R142, R23, -INF , P0 ;  /* 0xff800000178e7808 */ /* 0x000fc40000000000 */
[----:B------:R-:W-:Y:S01]  /*15310*/  FMNMX.FTZ R5, R143, R5, !PT ;  /* 0x000000058f057209 */ /* 0x000fe20007810000 */
[----:B------:R-:W-:Y:S01]  /*15320*/  IMAD.MOV.U32 R4, RZ, RZ, R69 ;  /* 0x000000ffff047224 */ /* 0x000fe200078e0045 */
[----:B------:R-:W-:Y:S02]  /*15330*/  MOV R2, 0x15360 ;  /* 0x0001536000027802 */ /* 0x000fe40000000f00 */
[----:B------:R-:W-:Y:S02]  /*15340*/  FMNMX.FTZ R5, R142, R5, !PT ;  /* 0x000000058e057209 */ /* 0x000fe40007810000 */
[----:B------:R-:W-:Y:S05]  /*15350*/  CALL.REL.NOINC `($__internal_20_$__cuda_sm70_shflsync_bfly_p) ;  /* 0x0000281000007944 */ /* 0x000fea0003c00000 */
[----:B------:R-:W-:Y:S01]  /*15360*/  FMNMX.FTZ R69, R69, R0, !PT ;  /* 0x0000000045457209 */ /* 0x000fe20007810000 */
[----:B------:R-:W-:Y:S01]  /*15370*/  IMAD.MOV.U32 R0, RZ, RZ, 0x1 ;  /* 0x00000001ff007424 */ /* 0x000fe200078e00ff */
[----:B------:R-:W-:-:S03]  /*15380*/  MOV R2, 0x153b0 ;  /* 0x000153b000027802 */ /* 0x000fc60000000f00 */
[----:B------:R-:W-:Y:S02]  /*15390*/  IMAD.MOV.U32 R4, RZ, RZ, R69 ;  /* 0x000000ffff047224 */ /* 0x000fe400078e0045 */
[----:B------:R-:W-:Y:S05]  /*153a0*/  CALL.REL.NOINC `($__internal_20_$__cuda_sm70_shflsync_bfly_p) ;  /* 0x000027c000007944 */ /* 0x000fea0003c00000 */
[----:B------:R-:W-:Y:S01]  /*153b0*/  FMNMX.FTZ R69, R69, R0, !PT ;  /* 0x0000000045457209 */ /* 0x000fe20007810000 */
[----:B------:R-:W-:Y:S01]  /*153c0*/  IMAD.MOV.U32 R4, RZ, RZ, R5 ;  /* 0x000000ffff047224 */ /* 0x000fe200078e0005 */
[----:B------:R-:W-:Y:S01]  /*153d0*/  MOV R2, 0x15400 ;  /* 0x0001540000027802 */ /* 0x000fe20000000f00 */
[----:B------:R-:W-:Y:S02]  /*153e0*/  IMAD.MOV.U32 R0, RZ, RZ, 0x2 ;  /* 0x00000002ff007424 */ /* 0x000fe400078e00ff */
[----:B------:R-:W-:Y:S05]  /*153f0*/  CALL.REL.NOINC `($__internal_20_$__cuda_sm70_shflsync_bfly_p) ;  /* 0x0000277000007944 */ /* 0x000fea0003c00000 */
[----:B------:R-:W-:Y:S01]  /*15400*/  FMNMX.FTZ R4, R5, R0, !PT ;  /* 0x0000000005047209 */ /* 0x000fe20007810000 */
[----:B------:R-:W-:Y:S01]  /*15410*/  IMAD.MOV.U32 R0, RZ, RZ, 0x1 ;  /* 0x00000001ff007424 */ /* 0x000fe200078e00ff */
[----:B------:R-:W-:Y:S02]  /*15420*/  MOV R2, 0x15440 ;  /* 0x0001544000027802 */ /* 0x000fe40000000f00 */
[----:B------:R-:W-:Y:S05]  /*15430*/  CALL.REL.NOINC `($__internal_20_$__cuda_sm70_shflsync_bfly_p) ;  /* 0x0000273000007944 */ /* 0x000fea0003c00000 */
[----:B------:R-:W-:Y:S01]  /*15440*/  MOV R5, R0 ;  /* 0x0000000000057202 */ /* 0x000fe20000000f00 */
[----:B------:R-:W-:Y:S05]  /*15450*/  BRA `(.L_x_1452) ;  /* 0xffff0a9000007947 */ /* 0x000fea000383ffff */
.L_x_1347:
[----:B------:R-:W-:Y:S01]  /*15460*/  MOV R2, RZ ;  /* 0x000000ff00027202 */ /* 0x000fe20000000f00 */
[----:B------:R-:W-:Y:S01]  /*15470*/  IMAD.MOV.U32 R45, RZ, RZ, R5 ;  /* 0x000000ffff2d7224 */ /* 0x000fe200078e0005 */
[----:B------:R-:W-:Y:S01]  /*15480*/  MOV R3, 0x154b0 ;  /* 0x000154b000037802 */ /* 0x000fe20000000f00 */
[----:B------:R-:W-:Y:S02]  /*15490*/  IMAD.MOV.U32 R44, RZ, RZ, 0x181f ;  /* 0x0000181fff2c7424 */ /* 0x000fe400078e00ff */
[----:B------:R-:W-:Y:S05]  /*154a0*/  CALL.REL.NOINC `($__internal_21_$__cuda_sm70_shflsync_idx_p) ;  /* 0x0000272000007944 */ /* 0x000fea0003c00000 */
[----:B------:R-:W-:Y:S01]  /*154b0*/  MOV R0, R44 ;  /* 0x0000002c00007202 */ /* 0x000fe20000000f00 */
[----:B------:R-:W-:-:S05]  /*154c0*/  BRA `(.L_x_1453) ;  /* 0xffff260000007947 */ /* 0x000fca000383ffff */
.L_x_1348:
[----:B------:R-:W-:Y:S01]  /*154d0*/  MOV R2, RZ ;  /* 0x000000ff00027202 */ /* 0x000fe20000000f00 */
[----:B------:R-:W-:Y:S01]  /*154e0*/  IMAD.MOV.U32 R45, RZ, RZ, R6 ;  /* 0x000000ffff2d7224 */ /* 0x000fe200078e0006 */
[----:B------:R-:W-:Y:S01]  /*154f0*/  MOV R3, 0x15520 ;  /* 0x0001552000037802 */ /* 0x000fe20000000f00 */
[----:B------:R-:W-:Y:S02]  /*15500*/  IMAD.MOV.U32 R44, RZ, RZ, 0x181f ;  /* 0x0000181fff2c7424 */ /* 0x000fe400078e00ff */
[----:B-12---:R-:W-:Y:S05]  /*15510*/  CALL.REL.NOINC `($__internal_21_$__cuda_sm70_shflsync_idx_p) ;  /* 0x000026b000007944 */ /* 0x006fea0003c00000 */
[C---:B------:R-:W-:Y:S01]  /*15520*/  ISETP.GE.AND P4, PT, R238.reuse, c[0x0][0x1d4], PT ;  /* 0x00007500ee007a0c */ /* 0x040fe20003f86270 */
[----:B------:R-:W-:Y:S01]  /*15530*/  IMAD.SHL.U32 R3, R238, 0x2, RZ ;  /* 0x00000002ee037824 */ /* 0x000fe200078e00ff */
[C---:B------:R-:W-:Y:S01]  /*15540*/  ISETP.GE.AND P0, PT, R248.reuse, c[0x0][0x1d4], PT ;  /* 0x00007500f8007a0c */ /* 0x040fe20003f06270 */
[----:B------:R-:W-:Y:S01]  /*15550*/  IMAD.SHL.U32 R2, R248, 0x2, RZ ;  /* 0x00000002f8027824 */ /* 0x000fe200078e00ff */
[----:B------:R-:W-:Y:S01]  /*15560*/  SEL R4, RZ, 0x10, P4 ;  /* 0x00000010ff047807 */ /* 0x000fe20002000000 */
[----:B------:R-:W-:Y:S01]  /*15570*/  IMAD.MOV.U32 R45, RZ, RZ, R5 ;  /* 0x000000ffff2d7224 */ /* 0x000fe200078e0005 */
[----:B------:R-:W-:Y:S05]  /*15580*/  IADD3 R12, P5, R44, R3, RZ ;  /* 0x000000032c0c7210 */ /* 0x000fea0007fbe0ff */
[----:B------:R-:W-:Y:S01]  /*15590*/  IMAD.X R13, R0, 0x1, R220, P5 ;  /* 0x00000001000d7824 */ /* 0x000fe200028e06dc */
[----:B------:R-:W-:Y:S01]  /*155a0*/  IADD3 R2, P5, R44, R2, RZ ;  /* 0x000000022c027210 */ /* 0x000fe20007fbe0ff */
[----:B------:R-:W-:Y:S03]  /*155b0*/  IMAD.MOV.U32 R44, RZ, RZ, 0x181f ;  /* 0x0000181fff2c7424 */ /* 0x000fe600078e00ff */
[----:B------:R-:W-:Y:S01]  /*155c0*/  @!PT LDS RZ, [RZ] ;  /* 0x00000000fffff984 */ /* 0x000fe20000000800 */
[----:B------:R-:W-:Y:S01]  /*155d0*/  @!PT LDS RZ, [RZ] ;  /* 0x00000000fffff984 */ /* 0x000fe20000000800 */
[----:B------:R-:W-:Y:S01]  /*155e0*/  @!PT LDS RZ, [RZ] ;  /* 0x00000000fffff984 */ /* 0x000fe20000000800 */
[----:B------:R1:W-:Y:S01]  /*155f0*/  LDGSTS.E.BYPASS.LTC128B.128 [R215+0x100], [R12.64], !P4 ;  /* 0x001000000cd77fae */ /* 0x0003e2000e101d46 */
[----:B------:R-:W-:Y:S01]  /*15600*/  IMAD.X R3, R0, 0x1, R221, P5 ;  /* 0x0000000100037824 */ /* 0x000fe200028e06dd */
[----:B------:R-:W-:Y:S04]  /*15610*/  SEL R0, RZ, 0x10, P0 ;  /* 0x00000010ff007807 */ /* 0x000fe80000000000 */
[----:B------:R2:W-:Y:S02]  /*15620*/  LDGSTS.E.BYPASS.LTC128B.128 [R215+0x3900], [R2.64], !P0 ;  /* 0x0390000002d77fae */ /* 0x0005e4000c101d46 */
[----:B--2---:R-:W-:Y:S01]  /*15630*/  MOV R3, 0x15660 ;  /* 0x0001566000037802 */ /* 0x004fe20000000f00 */
[----:B------:R-:W-:Y:S03]  /*15640*/  IMAD.MOV.U32 R2, RZ, RZ, 0x1 ;  /* 0x00000001ff027424 */ /* 0x000fe600078e00ff */
[----:B-1----:R-:W-:Y:S05]  /*15650*/  CALL.REL.NOINC `($__internal_21_$__cuda_sm70_shflsync_idx_p) ;  /* 0x0000257000007944 */ /* 0x002fea0003c00000 */
[----:B------:R-:W-:Y:S01]  /*15660*/  MOV R2, 0x1 ;  /* 0x0000000100027802 */ /* 0x000fe20000000f00 */
[----:B------:R-:W-:Y:S01]  /*15670*/  IMAD.MOV.U32 R7, RZ, RZ, R44 ;  /* 0x000000ffff077224 */ /* 0x000fe200078e002c */
[----:B------:R-:W-:Y:S01]  /*15680*/  MOV R44, 0x181f ;  /* 0x0000181f002c7802 */ /* 0x000fe20000000f00 */
[----:B------:R-:W-:Y:S01]  /*15690*/  IMAD.MOV.U32 R45, RZ, RZ, R6 ;  /* 0x000000ffff2d7224 */ /* 0x000fe200078e0006 */
[----:B------:R-:W-:Y:S02]  /*156a0*/  MOV R3, 0x156c0 ;  /* 0x000156c000037802 */ /* 0x000fe40000000f00 */
[----:B------:R-:W-:Y:S05]  /*156b0*/  CALL.REL.NOINC `($__internal_21_$__cuda_sm70_shflsync_idx_p) ;  /* 0x0000251000007944 */ /* 0x000fea0003c00000 */
[----:B------:R-:W-:Y:S01]  /*156c0*/  IADD3 R2, -R4, 0x10, RZ ;  /* 0x0000001004027810 */ /* 0x000fe20007ffe1ff */
[----:B------:R-:W-:Y:S01]  /*156d0*/  IMAD.SHL.U32 R3, R238, 0x2, RZ ;  /* 0x00000002ee037824 */ /* 0x000fe200078e00ff */
[----:B------:R-:W-:Y:S01]  /*156e0*/  ISETP.NE.U32.AND P5, PT, R4, RZ, PT ;  /* 0x000000ff0400720c */ /* 0x000fe20003fa5070 */
[----:B------:R-:W-:Y:S01]  /*156f0*/  IMAD.SHL.U32 R12, R248, 0x2, RZ ;  /* 0x00000002f80c7824 */ /* 0x000fe200078e00ff */
[----:B------:R-:W-:Y:S01]  /*15700*/  LOP3.LUT R2, R2, 0xf, RZ, 0xc0, !PT ;  /* 0x0000000f02027812 */ /* 0x000fe200078ec0ff */
[----:B------:R-:W-:Y:S03]  /*15710*/  IMAD.MOV.U32 R45, RZ, RZ, R5 ;  /* 0x000000ffff2d7224 */ /* 0x000fe600078e0005 */
        /* <DEDUP_REMOVED lines=15> */
[----:B------:R-:W-:Y:S05]  /*15810*/  CALL.REL.NOINC `($__internal_21_$__cuda_sm70_shflsync_idx_p) ;  /* 0x000023b000007944 */ /* 0x000fea0003c00000 */
[----:B------:R-:W-:Y:S01]  /*15820*/  MOV R2, 0x2 ;  /* 0x0000000200027802 */ /* 0x000fe20000000f00 */
[----:B------:R-:W-:Y:S01]  /*15830*/  IMAD.MOV.U32 R12, RZ, RZ, R44 ;  /* 0x000000ffff0c7224 */ /* 0x000fe200078e002c */
[----:B------:R-:W-:Y:S01]  /*15840*/  MOV R44, 0x181f ;  /* 0x0000181f002c7802 */ /* 0x000fe20000000f00 */
[----:B------:R-:W-:Y:S01]  /*15850*/  IMAD.MOV.U32 R45, RZ, RZ, R6 ;  /* 0x000000ffff2d7224 */ /* 0x000fe200078e0006 */
[----:B------:R-:W-:Y:S02]  /*15860*/  MOV R3, 0x15880 ;  /* 0x0001588000037802 */ /* 0x000fe40000000f00 */
[----:B------:R-:W-:Y:S05]  /*15870*/  CALL.REL.NOINC `($__internal_21_$__cuda_sm70_shflsync_idx_p) ;  /* 0x0000235000007944 */ /* 0x000fea0003c00000 */
[----:B------:R-:W-:Y:S01]  /*15880*/  MOV R7, R44 ;  /* 0x0000002c00077202 */ /* 0x000fe20000000f00 */
[----:B------:R-:W-:-:S05]  /*15890*/  BRA `(.L_x_1454) ;  /* 0xffff23c000007947 */ /* 0x000fca000383ffff */
.L_x_1349:
[----:B--2---:R-:W-:Y:S01]  /*158a0*/  MOV R2, 0x3 ;  /* 0x0000000300027802 */ /* 0x004fe20000000f00 */
[----:B------:R-:W-:Y:S01]  /*158b0*/  IMAD.MOV.U32 R45, RZ, RZ, R5 ;  /* 0x000000ffff2d7224 */ /* 0x000fe200078e0005 */
[----:B------:R-:W-:Y:S01]  /*158c0*/  MOV R3, 0x158f0 ;  /* 0x000158f000037802 */ /* 0x000fe20000000f00 */
[----:B------:R-:W-:Y:S02]  /*158d0*/  IMAD.MOV.U32 R44, RZ, RZ, 0x181f ;  /* 0x0000181fff2c7424 */ /* 0x000fe400078e00ff */
[----:B-1----:R-:W-:Y:S05]  /*158e0*/  CALL.REL.NOINC `($__internal_21_$__cuda_sm70_shflsync_idx_p) ;  /* 0x000022e000007944 */ /* 0x002fea0003c00000 */
        /* <DEDUP_REMOVED lines=8> */
.L_x_1352:
[----:B------:R-:W-:Y:S01]  /*15970*/  MOV R2, RZ ;  /* 0x000000ff00027202 */ /* 0x000fe20000000f00 */
[----:B------:R-:W-:Y:S01]  /*15980*/  IMAD.MOV.U32 R45, RZ, RZ, R0 ;  /* 0x000000ffff2d7224 */ /* 0x000fe200078e0000 */
[----:B------:R-:W-:Y:S01]  /*15990*/  MOV R3, 0x159c0 ;  /* 0x000159c000037802 */ /* 0x000fe20000000f00 */
[----:B------:R-:W-:Y:S02]  /*159a0*/  IMAD.MOV.U32 R44, RZ, RZ, 0x181f ;  /* 0x0000181fff2c7424 */ /* 0x000fe400078e00ff */
[----:B------:R-:W-:Y:S05]  /*159b0*/  CALL.REL.NOINC `($__internal_21_$__cuda_sm70_shflsync_idx_p) ;  /* 0x0000221000007944 */ /* 0x000fea0003c00000 */
[----:B------:R-:W-:Y:S01]  /*159c0*/  MOV R5, R44 ;  /* 0x0000002c00057202 */ /* 0x000fe20000000f00 */
[----:B------:R-:W-:-:S05]  /*159d0*/  BRA `(.L_x_1456) ;  /* 0xffff386000007947 */ /* 0x000fca000383ffff */
.L_x_1353:
[----:B------:R-:W-:Y:S01]  /*159e0*/  MOV R2, RZ ;  /* 0x000000ff00027202 */ /* 0x000fe20000000f00 */
[----:B------:R-:W-:Y:S01]  /*159f0*/  IMAD.MOV.U32 R45, RZ, RZ, R4 ;  /* 0x000000ffff2d7224 */ /* 0x000fe200078e0004 */
[----:B------:R-:W-:Y:S01]  /*15a00*/  MOV R3, 0x15a30 ;  /* 0x00015a3000037802 */ /* 0x000fe20000000f00 */
[----:B------:R-:W-:Y:S02]  /*15a10*/  IMAD.MOV.U32 R44, RZ, RZ, 0x181f ;  /* 0x0000181fff2c7424 */ /* 0x000fe400078e00ff */
[----:B-12---:R-:W-:Y:S05]  /*15a20*/  CALL.REL.NOINC `($__internal_21_$__cuda_sm70_shflsync_idx_p) ;  /* 0x000021a000007944 */ /* 0x006fea0003c00000 */
[----:B------:R-:W-:Y:S01]  /*15a30*/  MOV R2, R44 ;  /* 0x0000002c00027202 */ /* 0x000fe20000000f00 */
[----:B------:R-:W-:-:S05]  /*15a40*/  BRA `(.L_x_1457) ;  /* 0xffff381000007947 */ /* 0x000fca000383ffff */
.L_x_1354:
[----:B--2---:R-:W-:Y:S01]  /*15a50*/  MOV R2, 0x1 ;  /* 0x0000000100027802 */ /* 0x004fe20000000f00 */
[----:B------:R-:W-:Y:S01]  /*15a60*/  IMAD.MOV.U32 R45, RZ, RZ, R0 ;  /* 0x000000ffff2d7224 */ /* 0x000fe200078e0000 */
[----:B------:R-:W-:Y:S01]  /*15a70*/  MOV R3, 0x15aa0 ;  /* 0x00015aa000037802 */ /* 0x000fe20000000f00 */
[----:B------:R-:W-:Y:S02]  /*15a80*/  IMAD.MOV.U32 R44, RZ, RZ, 0x181f ;  /* 0x0000181fff2c7424 */ /* 0x000fe400078e00ff */
[----:B-1-3--:R-:W-:Y:S05]  /*15a90*/  CALL.REL.NOINC `($__internal_21_$__cuda_sm70_shflsync_idx_p) ;  /* 0x0000213000007944 */ /* 0x00afea0003c00000 */
        /* <DEDUP_REMOVED lines=8> */
.L_x_1355:
[----:B-1----:R-:W-:Y:S01]  /*15b20*/  MOV R2, 0x2 ;  /* 0x0000000200027802 */ /* 0x002fe20000000f00 */
[----:B------:R-:W-:Y:S01]  /*15b30*/  IMAD.MOV.U32 R45, RZ, RZ, R0 ;  /* 0x000000ffff2d7224 */ /* 0x000fe200078e0000 */
[----:B------:R-:W-:Y:S01]  /*15b40*/  MOV R3, 0x15b70 ;  /* 0x00015b7000037802 */ /* 0x000fe20000000f00 */
[----:B------:R-:W-:Y:S02]  /*15b50*/  IMAD.MOV.U32 R44, RZ, RZ, 0x181f ;  /* 0x0000181fff2c7424 */ /* 0x000fe400078e00ff */
[----:B---34-:R-:W-:Y:S05]  /*15b60*/  CALL.REL.NOINC `($__internal_21_$__cuda_sm70_shflsync_idx_p) ;  /* 0x0000206000007944 */ /* 0x018fea0003c00000 */
[----:B------:R-:W-:Y:S01]  /*15b70*/  MOV R5, R44 ;  /* 0x0000002c00057202 */ /* 0x000fe20000000f00 */
[----:B------:R-:W-:-:S05]  /*15b80*/  BRA `(.L_x_1459) ;  /* 0xffff38e000007947 */ /* 0x000fca000383ffff */
.L_x_1356:
[----:B-1----:R-:W-:Y:S01]  /*15b90*/  MOV R2, 0x2 ;  /* 0x0000000200027802 */ /* 0x002fe20000000f00 */
[----:B------:R-:W-:Y:S01]  /*15ba0*/  IMAD.MOV.U32 R45, RZ, RZ, R4 ;  /* 0x000000ffff2d7224 */ /* 0x000fe200078e0004 */
[----:B------:R-:W-:Y:S01]  /*15bb0*/  MOV R3, 0x15be0 ;  /* 0x00015be000037802 */ /* 0x000fe20000000f00 */
[----:B------:R-:W-:Y:S02]  /*15bc0*/  IMAD.MOV.U32 R44, RZ, RZ, 0x181f ;  /* 0x0000181fff2c7424 */ /* 0x000fe400078e00ff */
[----:B--234-:R-:W-:Y:S05]  /*15bd0*/  CALL.REL.NOINC `($__internal_21_$__cuda_sm70_shflsync_idx_p) ;  /* 0x00001ff000007944 */ /* 0x01cfea0003c00000 */
[----:B------:R-:W-:Y:S01]  /*15be0*/  MOV R2, R44 ;  /* 0x0000002c00027202 */ /* 0x000fe20000000f00 */
[----:B------:R-:W-:-:S05]  /*15bf0*/  BRA `(.L_x_1460) ;  /* 0xffff389000007947 */ /* 0x000fca000383ffff */
.L_x_1357:
[----:B--2---:R-:W-:Y:S01]  /*15c00*/  MOV R2, 0x3 ;  /* 0x0000000300027802 */ /* 0x004fe20000000f00 */
[----:B------:R-:W-:Y:S01]  /*15c10*/  IMAD.MOV.U32 R45, RZ, RZ, R0 ;  /* 0x000000ffff2d7224 */ /* 0x000fe200078e0000 */
[----:B------:R-:W-:Y:S01]  /*15c20*/  MOV R3, 0x15c50 ;  /* 0x00015c5000037802 */ /* 0x000fe20000000f00 */
[----:B------:R-:W-:Y:S02]  /*15c30*/  IMAD.MOV.U32 R44, RZ, RZ, 0x181f ;  /* 0x0000181fff2c7424 */ /* 0x000fe400078e00ff */
[----:B-1-34-:R-:W-:Y:S05]  /*15c40*/  CALL.REL.NOINC `($__internal_21_$__cuda_sm70_shflsync_idx_p) ;  /* 0x00001f8000007944 */ /* 0x01afea0003c00000 */
        /* <DEDUP_REMOVED lines=8> */
.L_x_1358:
[----:B------:R-:W-:Y:S01]  /*15cd0*/  MOV R2, RZ ;  /* 0x000000ff00027202 */ /* 0x000fe20000000f00 */
[----:B------:R-:W-:Y:S01]  /*15ce0*/  IMAD.MOV.U32 R45, RZ, RZ, R4 ;  /* 0x000000ffff2d7224 */ /* 0x000fe200078e0004 */
[----:B------:R-:W-:Y:S01]  /*15cf0*/  MOV R3, 0x15d20 ;  /* 0x00015d2000037802 */ /* 0x000fe20000000f00 */
[----:B------:R-:W-:Y:S02]  /*15d00*/  IMAD.MOV.U32 R44, RZ, RZ, 0x1c1f ;  /* 0x00001c1fff2c7424 */ /* 0x000fe400078e00ff */
[----:B------:R-:W-:Y:S05]  /*15d10*/  CALL.REL.NOINC `($__internal_21_$__cuda_sm70_shflsync_idx_p) ;  /* 0x00001eb000007944 */ /* 0x000fea0003c00000 */
[----:B------:R-:W-:Y:S01]  /*15d20*/  MOV R0, R44 ;  /* 0x0000002c00007202 */ /* 0x000fe20000000f00 */
[----:B------:R-:W-:-:S05]  /*15d30*/  BRA `(.L_x_1462) ;  /* 0xffff3a3000007947 */ /* 0x000fca000383ffff */
.L_x_1359:
[----:B------:R-:W-:Y:S01]  /*15d40*/  MOV R2, 0x1 ;  /* 0x0000000100027802 */ /* 0x000fe20000000f00 */
[----:B------:R-:W-:Y:S01]  /*15d50*/  IMAD.MOV.U32 R45, RZ, RZ, R4 ;  /* 0x000000ffff2d7224 */ /* 0x000fe200078e0004 */
[----:B------:R-:W-:Y:S01]  /*15d60*/  MOV R3, 0x15d90 ;  /* 0x00015d9000037802 */ /* 0x000fe20000000f00 */
[----:B------:R-:W-:Y:S02]  /*15d70*/  IMAD.MOV.U32 R44, RZ, RZ, 0x1c1f ;  /* 0x00001c1fff2c7424 */ /* 0x000fe400078e00ff */
[----:B-1----:R-:W-:Y:S05]  /*15d80*/  CALL.REL.NOINC `($__internal_21_$__cuda_sm70_shflsync_idx_p) ;  /* 0x00001e4000007944 */ /* 0x002fea0003c00000 */
[----:B------:R-:W-:Y:S05]  /*15d90*/  IMAD.IADD R0, R5, 0x1, R44 ;  /* 0x0000000105007824 */ /* 0x000fea00078e022c */
        /* <DEDUP_REMOVED lines=114> */
[----:B------:R-:W-:Y:S05]  /*164c0*/  CALL.REL.NOINC `($__internal_20_$__cuda_sm70_shflsync_bfly_p) ;  /* 0x000016a000007944 */ /* 0x000fea0003c00000 */
[----:B------:R-:W-:Y:S01]  /*164d0*/  FMNMX.FTZ R4, R4, R0, !PT ;  /* 0x0000000004047209 */ /* 0x000fe20007810000 */
[----:B------:R-:W-:Y:S01]  /*164e0*/  IMAD.MOV.U32 R0, RZ, RZ, 0x1 ;  /* 0x00000001ff007424 */ /* 0x000fe200078e00ff */
[----:B------:R-:W-:Y:S02]  /*164f0*/  MOV R2, 0x16510 ;  /* 0x0001651000027802 */ /* 0x000fe40000000f00 */
        /* <DEDUP_REMOVED lines=10> */
[----:B------:R-:W-:-:S05]  /*165a0*/  BRA `(.L_x_1463) ;  /* 0xffff3cf000007947 */ /* 0x000fca000383ffff */
.L_x_1362:
[----:B-1--4-:R-:W-:Y:S01]  /*165b0*/  MOV R2, RZ ;  /* 0x000000ff00027202 */ /* 0x012fe20000000f00 */
[----:B------:R-:W-:Y:S01]  /*165c0*/  IMAD.MOV.U32 R45, RZ, RZ, R0 ;  /* 0x000000ffff2d7224 */ /* 0x000fe200078e0000 */
[----:B------:R-:W-:Y:S01]  /*165d0*/  MOV R3, 0x16600 ;  /* 0x0001660000037802 */ /* 0x000fe20000000f00 */
[----:B------:R-:W-:Y:S02]  /*165e0*/  IMAD.MOV.U32 R44, RZ, RZ, 0x181f ;  /* 0x0000181fff2c7424 */ /* 0x000fe400078e00ff */
[----:B------:R-:W-:Y:S05]  /*165f0*/  CALL.REL.NOINC `($__internal_21_$__cuda_sm70_shflsync_idx_p) ;  /* 0x000015d000007944 */ /* 0x000fea0003c00000 */
[----:B------:R-:W-:Y:S01]  /*16600*/  MOV R6, R44 ;  /* 0x0000002c00067202 */ /* 0x000fe20000000f00 */
[----:B------:R-:W-:-:S05]  /*16610*/  BRA `(.L_x_1464) ;  /* 0xffff5b3000007947 */ /* 0x000fca000383ffff */
.L_x_1365:
[----:B------:R-:W-:Y:S01]  /*16620*/  MOV R2, 0x3 ;  /* 0x0000000300027802 */ /* 0x000fe20000000f00 */
        /* <DEDUP_REMOVED lines=12> */
.L_x_1368:
[----:B------:R-:W-:Y:S01]  /*166f0*/  MOV R2, RZ ;  /* 0x000000ff00027202 */ /* 0x000fe20000000f00 */
[----:B------:R-:W-:Y:S01]  /*16700*/  IMAD.MOV.U32 R45, RZ, RZ, R0 ;  /* 0x000000ffff2d7224 */ /* 0x000fe200078e0000 */
[----:B------:R-:W-:Y:S01]  /*16710*/  MOV R3, 0x16740 ;  /* 0x0001674000037802 */ /* 0x000fe20000000f00 */
[----:B------:R-:W-:Y:S02]  /*16720*/  IMAD.MOV.U32 R44, RZ, RZ, 0x181f ;  /* 0x0000181fff2c7424 */ /* 0x000fe400078e00ff */
[----:B------:R-:W-:Y:S05]  /*16730*/  CALL.REL.NOINC `($__internal_21_$__cuda_sm70_shflsync_idx_p) ;  /* 0x0000149000007944 */ /* 0x000fea0003c00000 */
[----:B------:R-:W-:Y:S01]  /*16740*/  MOV R6, R44 ;  /* 0x0000002c00067202 */ /* 0x000fe20000000f00 */
[----:B------:R-:W-:-:S05]  /*16750*/  BRA `(.L_x_1466) ;  /* 0xffff712000007947 */ /* 0x000fca000383ffff */
.L_x_1369:
[----:B------:R-:W-:Y:S01]  /*16760*/  MOV R2, RZ ;  /* 0x000000ff00027202 */ /* 0x000fe20000000f00 */
[----:B------:R-:W-:Y:S01]  /*16770*/  IMAD.MOV.U32 R45, RZ, RZ, R4 ;  /* 0x000000ffff2d7224 */ /* 0x000fe200078e0004 */
[----:B------:R-:W-:Y:S01]  /*16780*/  MOV R3, 0x167b0 ;  /* 0x000167b000037802 */ /* 0x000fe20000000f00 */
[----:B------:R-:W-:Y:S02]  /*16790*/  IMAD.MOV.U32 R44, RZ, RZ, 0x181f ;  /* 0x0000181fff2c7424 */ /* 0x000fe400078e00ff */
[----:B-12---:R-:W-:Y:S05]  /*167a0*/  CALL.REL.NOINC `($__internal_21_$__cuda_sm70_shflsync_idx_p) ;  /* 0x0000142000007944 */ /* 0x006fea0003c00000 */
[----:B------:R-:W-:Y:S01]  /*167b0*/  MOV R5, R44 ;  /* 0x0000002c00057202 */ /* 0x000fe20000000f00 */
[----:B------:R-:W-:-:S05]  /*167c0*/  BRA `(.L_x_1467) ;  /* 0xffff70d000007947 */ /* 0x000fca000383ffff */
.L_x_1370:
        /* <DEDUP_REMOVED lines=13> */
.L_x_1371:
[----:B-1----:R-:W-:Y:S01]  /*168a0*/  MOV R2, 0x2 ;  /* 0x0000000200027802 */ /* 0x002fe20000000f00 */
[----:B------:R-:W-:Y:S01]  /*168b0*/  IMAD.MOV.U32 R45, RZ, RZ, R0 ;  /* 0x000000ffff2d7224 */ /* 0x000fe200078e0000 */
[----:B------:R-:W-:Y:S01]  /*168c0*/  MOV R3, 0x168f0 ;  /* 0x000168f000037802 */ /* 0x000fe20000000f00 */
[----:B------:R-:W-:Y:S02]  /*168d0*/  IMAD.MOV.U32 R44, RZ, RZ, 0x181f ;  /* 0x0000181fff2c7424 */ /* 0x000fe400078e00ff */
[----:B---34-:R-:W-:Y:S05]  /*168e0*/  CALL.REL.NOINC `($__internal_21_$__cuda_sm70_shflsync_idx_p) ;  /* 0x000012e000007944 */ /* 0x018fea0003c00000 */
[----:B------:R-:W-:Y:S01]  /*168f0*/  MOV R6, R44 ;  /* 0x0000002c00067202 */ /* 0x000fe20000000f00 */
[----:B------:R-:W-:-:S05]  /*16900*/  BRA `(.L_x_1469) ;  /* 0xffff722000007947 */ /* 0x000fca000383ffff */
.L_x_1372:
[----:B-1----:R-:W-:Y:S01]  /*16910*/  MOV R2, 0x2 ;  /* 0x0000000200027802 */ /* 0x002fe20000000f00 */
[----:B------:R-:W-:Y:S01]  /*16920*/  IMAD.MOV.U32 R45, RZ, RZ, R4 ;  /* 0x000000ffff2d7224 */ /* 0x000fe200078e0004 */
[----:B------:R-:W-:Y:S01]  /*16930*/  MOV R3, 0x16960 ;  /* 0x0001696000037802 */ /* 0x000fe20000000f00 */
[----:B------:R-:W-:Y:S02]  /*16940*/  IMAD.MOV.U32 R44, RZ, RZ, 0x181f ;  /* 0x0000181fff2c7424 */ /* 0x000fe400078e00ff */
[----:B--234-:R-:W-:Y:S05]  /*16950*/  CALL.REL.NOINC `($__internal_21_$__cuda_sm70_shflsync_idx_p) ;  /* 0x0000127000007944 */ /* 0x01cfea0003c00000 */
[----:B------:R-:W-:Y:S01]  /*16960*/  MOV R5, R44 ;  /* 0x0000002c00057202 */ /* 0x000fe20000000f00 */
[----:B------:R-:W-:-:S05]  /*16970*/  BRA `(.L_x_1470) ;  /* 0xffff71d000007947 */ /* 0x000fca000383ffff */
.L_x_1373:
[----:B-1----:R-:W-:Y:S01]  /*16980*/  MOV R2, 0x3 ;  /* 0x0000000300027802 */ /* 0x002fe20000000f00 */
[----:B------:R-:W-:Y:S01]  /*16990*/  IMAD.MOV.U32 R45, RZ, RZ, R0 ;  /* 0x000000ffff2d7224 */ /* 0x000fe200078e0000 */
[----:B------:R-:W-:Y:S01]  /*169a0*/  MOV R3, 0x169d0 ;  /* 0x000169d000037802 */ /* 0x000fe20000000f00 */
[----:B------:R-:W-:Y:S02]  /*169b0*/  IMAD.MOV.U32 R44, RZ, RZ, 0x181f ;  /* 0x0000181fff2c7424 */ /* 0x000fe400078e00ff */
[----:B--2-4-:R-:W-:Y:S05]  /*169c0*/  CALL.REL.NOINC `($__internal_21_$__cuda_sm70_shflsync_idx_p) ;  /* 0x0000120000007944 */ /* 0x014fea0003c00000 */
        /* <DEDUP_REMOVED lines=8> */
.L_x_1374:
[----:B------:R-:W-:Y:S02]  /*16a50*/  MOV R0, 0x2 ;  /* 0x0000000200007802 */ /* 0x000fe40000000f00 */
[----:B------:R-:W-:Y:S02]  /*16a60*/  MOV R2, 0x16a80 ;  /* 0x00016a8000027802 */ /* 0x000fe40000000f00 */
[----:B------:R-:W-:Y:S05]  /*16a70*/  CALL.REL.NOINC `($__internal_20_$__cuda_sm70_shflsync_bfly_p) ;  /* 0x000010f000007944 */ /* 0x000fea0003c00000 */
[----:B------:R-:W-:-:S05]  /*16a80*/  BRA `(.L_x_1472) ;  /* 0xffff76f000007947 */ /* 0x000fca000383ffff */
.L_x_1375:
[----:B------:R-:W-:Y:S02]  /*16a90*/  MOV R0, 0x1 ;  /* 0x0000000100007802 */ /* 0x000fe40000000f00 */
        /* <DEDUP_REMOVED lines=12> */
.L_x_1377:
[----:B------:R-:W-:Y:S01]  /*16b60*/  IMAD.MOV.U32 R4, RZ, RZ, R230 ;  /* 0x000000ffff047224 */ /* 0x000fe200078e00e6 */
[----:B------:R-:W-:-:S02]  /*16b70*/  MOV R0, 0x2 ;  /* 0x0000000200007802 */ /* 0x000fc40000000f00 */
[----:B------:R-:W-:Y:S02]  /*16b80*/  MOV R2, 0x16ba0 ;  /* 0x00016ba000027802 */ /* 0x000fe40000000f00 */
[----:B------:R-:W-:Y:S05]  /*16b90*/  CALL.REL.NOINC `($__internal_20_$__cuda_sm70_shflsync_bfly_p) ;  /* 0x00000fd000007944 */ /* 0x000fea0003c00000 */
[----:B------:R-:W-:Y:S05]  /*16ba0*/  BRA `(.L_x_1474) ;  /* 0xffff923000007947 */ /* 0x000fea000383ffff */
.L_x_1378:
[----:B------:R-:W-:Y:S01]  /*16bb0*/  IMAD.MOV.U32 R4, RZ, RZ, R5 ;  /* 0x000000ffff047224 */ /* 0x000fe200078e0005 */
[----:B------:R-:W-:Y:S02]  /*16bc0*/  MOV R0, 0x1 ;  /* 0x0000000100007802 */ /* 0x000fe40000000f00 */
[----:B------:R-:W-:Y:S02]  /*16bd0*/  MOV R2, 0x16bf0 ;  /* 0x00016bf000027802 */ /* 0x000fe40000000f00 */
[----:B-1----:R-:W-:Y:S05]  /*16be0*/  CALL.REL.NOINC `($__internal_20_$__cuda_sm70_shflsync_bfly_p) ;  /* 0x00000f8000007944 */ /* 0x002fea0003c00000 */
[----:B------:R-:W-:Y:S01]  /*16bf0*/  FADD.FTZ R5, R5, R0 ;  /* 0x0000000005057221 */ /* 0x000fe20000010000 */
[----:B------:R-:W-:Y:S02]  /*16c00*/  MOV R4, R247 ;  /* 0x000000f700047202 */ /* 0x000fe40000000f00 */
[----:B------:R-:W-:Y:S02]  /*16c10*/  MOV R0, 0x2 ;  /* 0x0000000200007802 */ /* 0x000fe40000000f00 */
[----:B------:R-:W-:Y:S02]  /*16c20*/  MOV R2, 0x16c40 ;  /* 0x00016c4000027802 */ /* 0x000fe40000000f00 */
[----:B------:R-:W-:Y:S05]  /*16c30*/  CALL.REL.NOINC `($__internal_20_$__cuda_sm70_shflsync_bfly_p) ;  /* 0x00000f3000007944 */ /* 0x000fea0003c00000 */
[----:B------:R-:W-:Y:S01]  /*16c40*/  FADD.FTZ R4, R247, R0 ;  /* 0x00000000f7047221 */ /* 0x000fe20000010000 */
[----:B------:R-:W-:Y:S02]  /*16c50*/  MOV R0, 0x1 ;  /* 0x0000000100007802 */ /* 0x000fe40000000f00 */
[----:B------:R-:W-:-:S02]  /*16c60*/  MOV R2, 0x16c80 ;  /* 0x00016c8000027802 */ /* 0x000fc40000000f00 */
[----:B------:R-:W-:Y:S05]  /*16c70*/  CALL.REL.NOINC `($__internal_20_$__cuda_sm70_shflsync_bfly_p) ;  /* 0x00000ef000007944 */ /* 0x000fea0003c00000 */
[----:B------:R-:W-:Y:S01]  /*16c80*/  MOV R3, R0 ;  /* 0x0000000000037202 */ /* 0x000fe20000000f00 */
[----:B------:R-:W-:Y:S05]  /*16c90*/  BRA `(.L_x_1475) ;  /* 0xffff91b000007947 */ /* 0x000fea000383ffff */
.L_x_1385:
[----:B-1234-:R-:W-:Y:S01]  /*16ca0*/  IMAD.MOV.U32 R45, RZ, RZ, R7 ;  /* 0x000000ffff2d7224 */ /* 0x01efe200078e0007 */
[----:B------:R-:W-:Y:S01]  /*16cb0*/  MOV R2, RZ ;  /* 0x000000ff00027202 */ /* 0x000fe20000000f00 */
[----:B------:R-:W-:Y:S01]  /*16cc0*/  IMAD.MOV.U32 R44, RZ, RZ, 0x181f ;  /* 0x0000181fff2c7424 */ /* 0x000fe200078e00ff */
[----:B------:R-:W-:-:S02]  /*16cd0*/  MOV R3, 0x16cf0 ;  /* 0x00016cf000037802 */ /* 0x000fc40000000f00 */
[----:B------:R-:W-:Y:S05]  /*16ce0*/  CALL.REL.NOINC `($__internal_21_$__cuda_sm70_shflsync_idx_p) ;  /* 0x00000ee000007944 */ /* 0x000fea0003c00000 */
[----:B------:R-:W-:Y:S01]  /*16cf0*/  MOV R10, R44 ;  /* 0x0000002c000a7202 */ /* 0x000fe20000000f00 */
[----:B------:R-:W-:Y:S05]  /*16d00*/  BRA `(.L_x_1476) ;  /* 0xffffa56000007947 */ /* 0x000fea000383ffff */
.L_x_1386:
[----:B------:R-:W-:Y:S01]  /*16d10*/  IMAD.MOV.U32 R45, RZ, RZ, R8 ;  /* 0x000000ffff2d7224 */ /* 0x000fe200078e0008 */
[----:B------:R-:W-:Y:S01]  /*16d20*/  MOV R2, RZ ;  /* 0x000000ff00027202 */ /* 0x000fe20000000f00 */
[----:B------:R-:W-:Y:S01]  /*16d30*/  IMAD.MOV.U32 R44, RZ, RZ, 0x181f ;  /* 0x0000181fff2c7424 */ /* 0x000fe200078e00ff */
[----:B------:R-:W-:-:S02]  /*16d40*/  MOV R3, 0x16d60 ;  /* 0x00016d6000037802 */ /* 0x000fc40000000f00 */
[----:B-12---:R-:W-:Y:S05]  /*16d50*/  CALL.REL.NOINC `($__internal_21_$__cuda_sm70_shflsync_idx_p) ;  /* 0x00000e7000007944 */ /* 0x006fea0003c00000 */
[----:B------:R-:W-:Y:S01]  /*16d60*/  MOV R0, R44 ;  /* 0x0000002c00007202 */ /* 0x000fe20000000f00 */
[----:B------:R-:W-:Y:S05]  /*16d70*/  BRA `(.L_x_1477) ;  /* 0xffffa51000007947 */ /* 0x000fea000383ffff */
.L_x_1389:
        /* <DEDUP_REMOVED lines=13> */
.L_x_1392:
[----:B------:R-:W-:Y:S01]  /*16e50*/  IMAD.MOV.U32 R45, RZ, RZ, R7 ;  /* 0x000000ffff2d7224 */ /* 0x000fe200078e0007 */
[----:B-1----:R-:W-:Y:S01]  /*16e60*/  MOV R2, 0x2 ;  /* 0x0000000200027802 */ /* 0x002fe20000000f00 */
[----:B------:R-:W-:Y:S01]  /*16e70*/  IMAD.MOV.U32 R44, RZ, RZ, 0x181f ;  /* 0x0000181fff2c7424 */ /* 0x000fe200078e00ff */
[----:B------:R-:W-:Y:S02]  /*16e80*/  MOV R3, 0x16ea0 ;  /* 0x00016ea000037802 */ /* 0x000fe40000000f00 */
[----:B--234-:R-:W-:Y:S05]  /*16e90*/  CALL.REL.NOINC `($__internal_21_$__cuda_sm70_shflsync_idx_p) ;  /* 0x00000d3000007944 */ /* 0x01cfea0003c00000 */
[----:B------:R-:W-:Y:S01]  /*16ea0*/  MOV R10, R44 ;  /* 0x0000002c000a7202 */ /* 0x000fe20000000f00 */
[----:B------:R-:W-:Y:S05]  /*16eb0*/  BRA `(.L_x_1479) ;  /* 0xffffa65000007947 */ /* 0x000fea000383ffff */
.L_x_1393:
[----:B------:R-:W-:Y:S01]  /*16ec0*/  IMAD.MOV.U32 R45, RZ, RZ, R8 ;  /* 0x000000ffff2d7224 */ /* 0x000fe200078e0008 */
[----:B-1----:R-:W-:Y:S01]  /*16ed0*/  MOV R2, 0x2 ;  /* 0x0000000200027802 */ /* 0x002fe20000000f00 */
[----:B------:R-:W-:Y:S01]  /*16ee0*/  IMAD.MOV.U32 R44, RZ, RZ, 0x181f ;  /* 0x0000181fff2c7424 */ /* 0x000fe200078e00ff */
[----:B------:R-:W-:Y:S02]  /*16ef0*/  MOV R3, 0x16f10 ;  /* 0x00016f1000037802 */ /* 0x000fe40000000f00 */
[----:B--234-:R-:W-:Y:S05]  /*16f00*/  CALL.REL.NOINC `($__internal_21_$__cuda_sm70_shflsync_idx_p) ;  /* 0x00000cc000007944 */ /* 0x01cfea0003c00000 */
[----:B------:R-:W-:Y:S01]  /*16f10*/  MOV R0, R44 ;  /* 0x0000002c00007202 */ /* 0x000fe20000000f00 */
[----:B------:R-:W-:Y:S05]  /*16f20*/  BRA `(.L_x_1480) ;  /* 0xffffa60000007947 */ /* 0x000fea000383ffff */
.L_x_1396:
        /* <DEDUP_REMOVED lines=13> */
.L_x_1398:
[----:B------:R-:W-:Y:S01]  /*17000*/  IMAD.MOV.U32 R45, RZ, RZ, R5 ;  /* 0x000000ffff2d7224 */ /* 0x000fe200078e0005 */
[----:B------:R-:W-:Y:S01]  /*17010*/  MOV R2, RZ ;  /* 0x000000ff00027202 */ /* 0x000fe20000000f00 */
[----:B------:R-:W-:Y:S01]  /*17020*/  IMAD.MOV.U32 R44, RZ, RZ, 0x1c1f ;  /* 0x00001c1fff2c7424 */ /* 0x000fe200078e00ff */
[----:B------:R-:W-:Y:S02]  /*17030*/  MOV R3, 0x17050 ;  /* 0x0001705000037802 */ /* 0x000fe40000000f00 */
[----:B------:R-:W-:Y:S05]  /*17040*/  CALL.REL.NOINC `($__internal_21_$__cuda_sm70_shflsync_idx_p) ;  /* 0x00000b8000007944 */ /* 0x000fea0003c00000 */
[----:B------:R-:W-:Y:S01]  /*17050*/  MOV R4, R44 ;  /* 0x0000002c00047202 */ /* 0x000fe20000000f00 */
[----:B------:R-:W-:Y:S05]  /*17060*/  BRA `(.L_x_1482) ;  /* 0xffffa8e000007947 */ /* 0x000fea000383ffff */
.L_x_1399:
[----:B------:R-:W-:Y:S01]  /*17070*/  IMAD.MOV.U32 R45, RZ, RZ, R12 ;  /* 0x000000ffff2d7224 */ /* 0x000fe200078e000c */
[----:B------:R-:W-:Y:S01]  /*17080*/  MOV R2, RZ ;  /* 0x000000ff00027202 */ /* 0x000fe20000000f00 */
[----:B------:R-:W-:Y:S01]  /*17090*/  IMAD.MOV.U32 R44, RZ, RZ, 0x1c1f ;  /* 0x00001c1fff2c7424 */ /* 0x000fe200078e00ff */
[----:B------:R-:W-:Y:S02]  /*170a0*/  MOV R3, 0x170c0 ;  /* 0x000170c000037802 */ /* 0x000fe40000000f00 */
[----:B-12---:R-:W-:Y:S05]  /*170b0*/  CALL.REL.NOINC `($__internal_21_$__cuda_sm70_shflsync_idx_p) ;  /* 0x00000b1000007944 */ /* 0x006fea0003c00000 */
[----:B------:R-:W-:Y:S01]  /*170c0*/  MOV R0, R44 ;  /* 0x0000002c00007202 */ /* 0x000fe20000000f00 */
[----:B------:R-:W-:Y:S05]  /*170d0*/  BRA `(.L_x_1483) ;  /* 0xffffa89000007947 */ /* 0x000fea000383ffff */
.L_x_1402:
[----:B------:R-:W-:Y:S01]  /*170e0*/  IMAD.MOV.U32 R45, RZ, RZ, R5 ;  /* 0x000000ffff2d7224 */ /* 0x000fe200078e0005 */
[----:B--2---:R-:W-:Y:S01]  /*170f0*/  MOV R2, 0x1 ;  /* 0x0000000100027802 */ /* 0x004fe20000000f00 */
[----:B------:R-:W-:Y:S01]  /*17100*/  IMAD.MOV.U32 R44, RZ, RZ, 0x1c1f ;  /* 0x00001c1fff2c7424 */ /* 0x000fe200078e00ff */
[----:B------:R-:W-:-:S02]  /*17110*/  MOV R3, 0x17130 ;  /* 0x0001713000037802 */ /* 0x000fc40000000f00 */
[----:B-1-34-:R-:W-:Y:S05]  /*17120*/  CALL.REL.NOINC `($__internal_21_$__cuda_sm70_shflsync_idx_p) ;  /* 0x00000aa000007944 */ /* 0x01afea0003c00000 */
        /* <DEDUP_REMOVED lines=8> */
.L_x_1406:
[----:B------:R-:W-:Y:S01]  /*171b0*/  IMAD.MOV.U32 R45, RZ, RZ, R7 ;  /* 0x000000ffff2d7224 */ /* 0x000fe200078e0007 */
[----:B------:R-:W-:Y:S01]  /*171c0*/  MOV R2, RZ ;  /* 0x000000ff00027202 */ /* 0x000fe20000000f00 */
[----:B------:R-:W-:Y:S01]  /*171d0*/  IMAD.MOV.U32 R44, RZ, RZ, 0x181f ;  /* 0x0000181fff2c7424 */ /* 0x000fe200078e00ff */
[----:B------:R-:W-:Y:S02]  /*171e0*/  MOV R3, 0x17200 ;  /* 0x0001720000037802 */ /* 0x000fe40000000f00 */
[----:B------:R-:W-:Y:S05]  /*171f0*/  CALL.REL.NOINC `($__internal_21_$__cuda_sm70_shflsync_idx_p) ;  /* 0x000009d000007944 */ /* 0x000fea0003c00000 */
[----:B------:R-:W-:Y:S01]  /*17200*/  MOV R9, R44 ;  /* 0x0000002c00097202 */ /* 0x000fe20000000f00 */
[----:B------:R-:W-:Y:S05]  /*17210*/  BRA `(.L_x_1485) ;  /* 0xffffbb5000007947 */ /* 0x000fea000383ffff */
.L_x_1407:
[----:B------:R-:W-:Y:S01]  /*17220*/  IMAD.MOV.U32 R45, RZ, RZ, R10 ;  /* 0x000000ffff2d7224 */ /* 0x000fe200078e000a */
[----:B------:R-:W-:Y:S01]  /*17230*/  MOV R2, RZ ;  /* 0x000000ff00027202 */ /* 0x000fe20000000f00 */
[----:B------:R-:W-:Y:S01]  /*17240*/  IMAD.MOV.U32 R44, RZ, RZ, 0x181f ;  /* 0x0000181fff2c7424 */ /* 0x000fe200078e00ff */
[----:B------:R-:W-:Y:S02]  /*17250*/  MOV R3, 0x17270 ;  /* 0x0001727000037802 */ /* 0x000fe40000000f00 */
[----:B-12---:R-:W-:Y:S05]  /*17260*/  CALL.REL.NOINC `($__internal_21_$__cuda_sm70_shflsync_idx_p) ;  /* 0x0000096000007944 */ /* 0x006fea0003c00000 */
[----:B------:R-:W-:Y:S01]  /*17270*/  MOV R0, R44 ;  /* 0x0000002c00007202 */ /* 0x000fe20000000f00 */
[----:B------:R-:W-:Y:S05]  /*17280*/  BRA `(.L_x_1486) ;  /* 0xffffbb0000007947 */ /* 0x000fea000383ffff */
.L_x_1410:
        /* <DEDUP_REMOVED lines=13> */
.L_x_1413:
[----:B------:R-:W-:Y:S01]  /*17360*/  IMAD.MOV.U32 R45, RZ, RZ, R7 ;  /* 0x000000ffff2d7224 */ /* 0x000fe200078e0007 */
[----:B-1----:R-:W-:Y:S01]  /*17370*/  MOV R2, 0x2 ;  /* 0x0000000200027802 */ /* 0x002fe20000000f00 */
[----:B------:R-:W-:Y:S01]  /*17380*/  IMAD.MOV.U32 R44, RZ, RZ, 0x181f ;  /* 0x0000181fff2c7424 */ /* 0x000fe200078e00ff */
[----:B------:R-:W-:Y:S02]  /*17390*/  MOV R3, 0x173b0 ;  /* 0x000173b000037802 */ /* 0x000fe40000000f00 */
[----:B--234-:R-:W-:Y:S05]  /*173a0*/  CALL.REL.NOINC `($__internal_21_$__cuda_sm70_shflsync_idx_p) ;  /* 0x0000082000007944 */ /* 0x01cfea0003c00000 */
[----:B------:R-:W-:Y:S01]  /*173b0*/  MOV R9, R44 ;  /* 0x0000002c00097202 */ /* 0x000fe20000000f00 */
[----:B------:R-:W-:Y:S05]  /*173c0*/  BRA `(.L_x_1488) ;  /* 0xffffbc5000007947 */ /* 0x000fea000383ffff */
.L_x_1414:
[----:B------:R-:W-:Y:S01]  /*173d0*/  IMAD.MOV.U32 R45, RZ, RZ, R10 ;  /* 0x000000ffff2d7224 */ /* 0x000fe200078e000a */
[----:B-1----:R-:W-:Y:S01]  /*173e0*/  MOV R2, 0x2 ;  /* 0x0000000200027802 */ /* 0x002fe20000000f00 */
[----:B------:R-:W-:Y:S01]  /*173f0*/  IMAD.MOV.U32 R44, RZ, RZ, 0x181f ;  /* 0x0000181fff2c7424 */ /* 0x000fe200078e00ff */
[----:B------:R-:W-:Y:S02]  /*17400*/  MOV R3, 0x17420 ;  /* 0x0001742000037802 */ /* 0x000fe40000000f00 */
[----:B--234-:R-:W-:Y:S05]  /*17410*/  CALL.REL.NOINC `($__internal_21_$__cuda_sm70_shflsync_idx_p) ;  /* 0x000007b000007944 */ /* 0x01cfea0003c00000 */
[----:B------:R-:W-:Y:S01]  /*17420*/  MOV R0, R44 ;  /* 0x0000002c00007202 */ /* 0x000fe20000000f00 */
[----:B------:R-:W-:Y:S05]  /*17430*/  BRA `(.L_x_1489) ;  /* 0xffffbc0000007947 */ /* 0x000fea000383ffff */
.L_x_1417:
        /* <DEDUP_REMOVED lines=13> */
.L_x_1419:
[----:B------:R-:W-:Y:S01]  /*17510*/  IMAD.MOV.U32 R45, RZ, RZ, R62 ;  /* 0x000000ffff2d7224 */ /* 0x000fe200078e003e */
[----:B------:R-:W-:Y:S01]  /*17520*/  MOV R2, RZ ;  /* 0x000000ff00027202 */ /* 0x000fe20000000f00 */
[----:B------:R-:W-:Y:S01]  /*17530*/  IMAD.MOV.U32 R44, RZ, RZ, 0x1f ;  /* 0x0000001fff2c7424 */ /* 0x000fe200078e00ff */
[----:B------:R-:W-:Y:S02]  /*17540*/  MOV R3, 0x17560 ;  /* 0x0001756000037802 */ /* 0x000fe40000000f00 */
[----:B------:R-:W-:Y:S05]  /*17550*/  CALL.REL.NOINC `($__internal_21_$__cuda_sm70_shflsync_idx_p) ;  /* 0x0000067000007944 */ /* 0x000fea0003c00000 */
[----:B------:R-:W-:Y:S01]  /*17560*/  MOV R9, R44 ;  /* 0x0000002c00097202 */ /* 0x000fe20000000f00 */
[----:B------:R-:W-:Y:S05]  /*17570*/  BRA `(.L_x_1491) ;  /* 0xffffbdb000007947 */ /* 0x000fea000383ffff */
.L_x_1420:
[----:B------:R-:W-:Y:S01]  /*17580*/  IMAD.MOV.U32 R45, RZ, RZ, R62 ;  /* 0x000000ffff2d7224 */ /* 0x000fe200078e003e */
[----:B------:R-:W-:Y:S01]  /*17590*/  MOV R2, 0x1 ;  /* 0x0000000100027802 */ /* 0x000fe20000000f00 */
[----:B------:R-:W-:Y:S01]  /*175a0*/  IMAD.MOV.U32 R44, RZ, RZ, 0x1f ;  /* 0x0000001fff2c7424 */ /* 0x000fe200078e00ff */
[----:B------:R-:W-:Y:S02]  /*175b0*/  MOV R3, 0x175d0 ;  /* 0x000175d000037802 */ /* 0x000fe40000000f00 */
[----:B-12---:R-:W-:Y:S05]  /*175c0*/  CALL.REL.NOINC `($__internal_21_$__cuda_sm70_shflsync_idx_p) ;  /* 0x0000060000007944 */ /* 0x006fea0003c00000 */
[----:B------:R-:W-:Y:S01]  /*175d0*/  MOV R8, R44 ;  /* 0x0000002c00087202 */ /* 0x000fe20000000f00 */
[----:B------:R-:W-:Y:S05]  /*175e0*/  BRA `(.L_x_1492) ;  /* 0xffffbd6000007947 */ /* 0x000fea000383ffff */
.L_x_1421:
[----:B------:R-:W-:Y:S02]  /*175f0*/  MOV R2, 0x1 ;  /* 0x0000000100027802 */ /* 0x000fe40000000f00 */
[----:B------:R-:W-:-:S02]  /*17600*/  MOV R3, 0x17620 ;  /* 0x0001762000037802 */ /* 0x000fc40000000f00 */
[----:B-1234-:R-:W-:Y:S05]  /*17610*/  CALL.REL.NOINC `($__internal_22_$__cuda_sm70_shflsync_up_p) ;  /* 0x0000061000007944 */ /* 0x01efea0003c00000 */
[----:B------:R-:W-:Y:S05]  /*17620*/  BRA `(.L_x_1493) ;  /* 0xffffbe5000007947 */ /* 0x000fea000383ffff */
.L_x_1422:
[----:B------:R-:W-:Y:S02]  /*17630*/  MOV R2, 0x2 ;  /* 0x0000000200027802 */ /* 0x000fe40000000f00 */
[----:B------:R-:W-:-:S02]  /*17640*/  MOV R3, 0x17660 ;  /* 0x0001766000037802 */ /* 0x000fc40000000f00 */
[----:B--2-4-:R-:W-:Y:S05]  /*17650*/  CALL.REL.NOINC `($__internal_22_$__cuda_sm70_shflsync_up_p) ;  /* 0x000005d000007944 */ /* 0x014fea0003c00000 */
        /* <DEDUP_REMOVED lines=24> */
.L_x_1426:
[----:B------:R-:W-:Y:S02]  /*177e0*/  MOV R2, 0x1 ;  /* 0x0000000100027802 */ /* 0x000fe40000000f00 */
[----:B------:R-:W-:Y:S02]  /*177f0*/  MOV R3, 0x17810 ;  /* 0x0001781000037802 */ /* 0x000fe40000000f00 */
[----:B------:R-:W-:Y:S05]  /*17800*/  CALL.REL.NOINC `($__internal_22_$__cuda_sm70_shflsync_up_p) ;  /* 0x0000042000007944 */ /* 0x000fea0003c00000 */
[----:B------:R-:W-:Y:S01]  /*17810*/  MOV R2, R4 ;  /* 0x0000000400027202 */ /* 0x000fe20000000f00 */
[----:B------:R-:W-:Y:S05]  /*17820*/  BRA `(.L_x_1495) ;  /* 0xffffbeb000007947 */ /* 0x000fea000383ffff */
.L_x_1427:
        /* <DEDUP_REMOVED lines=27> */
.L_x_1429:
[----:B------:R-:W-:Y:S02]  /*179e0*/  SEL R0, RZ, 0x1, P0 ;  /* 0x00000001ff007807 */ /* 0x000fe40000000000 */
[----:B------:R-:W-:Y:S02]  /*179f0*/  MOV R2, 0x17a10 ;  /* 0x00017a1000027802 */ /* 0x000fe40000000f00 */
[----:B-1----:R-:W-:Y:S05]  /*17a00*/  CALL.REL.NOINC `($__internal_23_$__cuda_sm70_votesync_ballot) ;  /* 0x0000029000007944 */ /* 0x002fea0003c00000 */
[----:B------:R-:W-:Y:S01]  /*17a10*/  MOV R5, R0 ;  /* 0x0000000000057202 */ /* 0x000fe20000000f00 */
[----:B------:R-:W-:Y:S05]  /*17a20*/  BRA `(.L_x_1497) ;  /* 0xffffbe4000007947 */ /* 0x000fea000383ffff */
.L_x_1430:
[----:B------:R-:W-:Y:S01]  /*17a30*/  IMAD.MOV.U32 R45, RZ, RZ, R6 ;  /* 0x000000ffff2d7224 */ /* 0x000fe200078e0006 */
[----:B--2---:R-:W-:Y:S01]  /*17a40*/  MOV R2, R0 ;  /* 0x0000000000027202 */ /* 0x004fe20000000f00 */
[----:B------:R-:W-:Y:S01]  /*17a50*/  IMAD.MOV.U32 R44, RZ, RZ, 0x1f ;  /* 0x0000001fff2c7424 */ /* 0x000fe200078e00ff */
[----:B------:R-:W-:Y:S02]  /*17a60*/  MOV R3, 0x17a80 ;  /* 0x00017a8000037802 */ /* 0x000fe40000000f00 */
[----:B-1----:R-:W-:Y:S05]  /*17a70*/  CALL.REL.NOINC `($__internal_21_$__cuda_sm70_shflsync_idx_p) ;  /* 0x0000015000007944 */ /* 0x002fea0003c00000 */
[----:B------:R-:W-:Y:S01]  /*17a80*/  IMAD.MOV.U32 R10, RZ, RZ, R44 ;  /* 0x000000ffff0a7224 */ /* 0x000fe200078e002c */
[----:B------:R-:W-:Y:S01]  /*17a90*/  MOV R2, R0 ;  /* 0x0000000000027202 */ /* 0x000fe20000000f00 */
[----:B------:R-:W-:Y:S01]  /*17aa0*/  IMAD.MOV.U32 R45, RZ, RZ, R7 ;  /* 0x000000ffff2d7224 */ /* 0x000fe200078e0007 */
[----:B------:R-:W-:-:S02]  /*17ab0*/  MOV R44, 0x1f ;  /* 0x0000001f002c7802 */ /* 0x000fc40000000f00 */
[----:B------:R-:W-:Y:S02]  /*17ac0*/  MOV R3, 0x17ae0 ;  /* 0x00017ae000037802 */ /* 0x000fe40000000f00 */
[----:B------:R-:W-:Y:S05]  /*17ad0*/  CALL.REL.NOINC `($__internal_21_$__cuda_sm70_shflsync_idx_p) ;  /* 0x000000f000007944 */ /* 0x000fea0003c00000 */
[----:B------:R-:W-:Y:S01]  /*17ae0*/  MOV R7, R44 ;  /* 0x0000002c00077202 */ /* 0x000fe20000000f00 */
[----:B------:R-:W-:Y:S05]  /*17af0*/  BRA `(.L_x_1498) ;  /* 0xffffbde000007947 */ /* 0x000fea000383ffff */
.L_x_1433:
[----:B------:R-:W-:Y:S01]  /*17b00*/  IMAD.MOV.U32 R45, RZ, RZ, R4 ;  /* 0x000000ffff2d7224 */ /* 0x000fe200078e0004 */
[----:B--2---:R-:W-:Y:S01]  /*17b10*/  MOV R2, R0 ;  /* 0x0000000000027202 */ /* 0x004fe20000000f00 */
[----:B------:R-:W-:Y:S01]  /*17b20*/  IMAD.MOV.U32 R44, RZ, RZ, 0x1f ;  /* 0x0000001fff2c7424 */ /* 0x000fe200078e00ff */
[----:B------:R-:W-:Y:S02]  /*17b30*/  MOV R3, 0x17b50 ;  /* 0x00017b5000037802 */ /* 0x000fe40000000f00 */
[----:B-1--4-:R-:W-:Y:S05]  /*17b40*/  CALL.REL.NOINC `($__internal_21_$__cuda_sm70_shflsync_idx_p) ;  /* 0x0000008000007944 */ /* 0x012fea0003c00000 */
[----:B------:R-:W-:Y:S01]  /*17b50*/  MOV R11, R44 ;  /* 0x0000002c000b7202 */ /* 0x000fe20000000f00 */
[----:B------:R-:W-:Y:S05]  /*17b60*/  BRA `(.L_x_1432) ;  /* 0xffffbdd000007947 */ /* 0x000fea000383ffff */
        .weak           $__internal_20_$__cuda_sm70_shflsync_bfly_p
        .type           $__internal_20_$__cuda_sm70_shflsync_bfly_p,@function
        .size           $__internal_20_$__cuda_sm70_shflsync_bfly_p,($__internal_21_$__cuda_sm70_shflsync_idx_p - $__internal_20_$__cuda_sm70_shflsync_bfly_p)
$__internal_20_$__cuda_sm70_shflsync_bfly_p:
[----:B------:R-:W-:Y:S02]  /*17b70*/  MOV R214, 0xffffffff ;  /* 0xffffffff00d67802 */ /* 0x000fe40000000f00 */
[----:B------:R-:W-:Y:S02]  /*17b80*/  MOV R3, 0x1f ;  /* 0x0000001f00037802 */ /* 0x000fe40000000f00 */
[----:B------:R-:W-:Y:S04]  /*17b90*/  WARPSYNC R214 ;  /* 0x000000d600007348 */ /* 0x000fe80003800000 */
[----:B------:R1:W2:Y:S02]  /*17ba0*/  SHFL.BFLY PT, R0, R4, R0, R3 ;  /* 0x0c00000004007389 */ /* 0x0002a400000e0003 */
[----:B-1----:R-:W-:-:S04]  /*17bb0*/  MOV R3, 0x0 ;  /* 0x0000000000037802 */ /* 0x002fc80000000f00 */
[----:B--2---:R-:W-:Y:S05]  /*17bc0*/  RET.REL.NODEC R2 `(_ZN7cutlass13device_kernelIN5flash19enable_sm80_to_sm89INS1_16FlashAttnFwdSm80INS1_25CollectiveMainloopFwdSm80ILi8ELi1ELb1EN4cute5tupleIJNS5_1CILi128EEENS7_ILi112EEES8_EEELi128ENS_6half_tEfNS_4arch4Sm80ELb1ELb0ELb1ELb1ELb1ELb0ELb1ELb1EEENS1_21CollectiveEpilogueFwdINS6_IJS8_S8_S9_EEENS6_IJNS7_ILi1EEESH_SH_EEESB_SD_Li256ELb1ELb1ELb1ELb0EEENS1_36VarlenDynamicPersistentTileSchedulerILi128ELi112ELi256ELi256ELb1ELb1ELb0ELb1ELb1ELb1EEEEEEEEEvNT_6ParamsE) ;  /* 0xfffe843002007950 */ /* 0x004fea0003c3ffff */
        .weak           $__internal_21_$__cuda_sm70_shflsync_idx_p
        .type           $__internal_21_$__cuda_sm70_shflsync_idx_p,@function
        .size           $__internal_21_$__cuda_sm70_shflsync_idx_p,($__internal_22_$__cuda_sm70_shflsync_up_p - $__internal_21_$__cuda_sm70_shflsync_idx_p)
$__internal_21_$__cuda_sm70_shflsync_idx_p:
[----:B------:R-:W-:-:S04]  /*17bd0*/  MOV R225, 0xffffffff ;  /* 0xffffffff00e17802 */ /* 0x000fc80000000f00 */
[----:B------:R-:W-:Y:S04]  /*17be0*/  WARPSYNC R225 ;  /* 0x000000e100007348 */ /* 0x000fe80003800000 */
[----:B------:R1:W2:Y:S02]  /*17bf0*/  SHFL.IDX PT, R44, R45, R2, R44 ;  /* 0x000000022d2c7389 */ /* 0x0002a400000e002c */
[----:B-1----:R-:W-:Y:S02]  /*17c00*/  MOV R2, R3 ;  /* 0x0000000300027202 */ /* 0x002fe40000000f00 */
[----:B------:R-:W-:-:S04]  /*17c10*/  MOV R3, 0x0 ;  /* 0x0000000000037802 */ /* 0x000fc80000000f00 */
[----:B--2---:R-:W-:Y:S05]  /*17c20*/  RET.REL.NODEC R2 `(_ZN7cutlass13device_kernelIN5flash19enable_sm80_to_sm89INS1_16FlashAttnFwdSm80INS1_25CollectiveMainloopFwdSm80ILi8ELi1ELb1EN4cute5tupleIJNS5_1CILi128EEENS7_ILi112EEES8_EEELi128ENS_6half_tEfNS_4arch4Sm80ELb1ELb0ELb1ELb1ELb1ELb0ELb1ELb1EEENS1_21CollectiveEpilogueFwdINS6_IJS8_S8_S9_EEENS6_IJNS7_ILi1EEESH_SH_EEESB_SD_Li256ELb1ELb1ELb1ELb0EEENS1_36VarlenDynamicPersistentTileSchedulerILi128ELi112ELi256ELi256ELb1ELb1ELb0ELb1ELb1ELb1EEEEEEEEEvNT_6ParamsE) ;  /* 0xfffe83d002007950 */ /* 0x004fea0003c3ffff */
        .weak           $__internal_22_$__cuda_sm70_shflsync_up_p
        .type           $__internal_22_$__cuda_sm70_shflsync_up_p,@function
        .size           $__internal_22_$__cuda_sm70_shflsync_up_p,($__internal_23_$__cuda_sm70_votesync_ballot - $__internal_22_$__cuda_sm70_shflsync_up_p)
$__internal_22_$__cuda_sm70_shflsync_up_p:
[----:B------:R-:W-:Y:S02]  /*17c30*/  IMAD.MOV.U32 R4, RZ, RZ, RZ ;  /* 0x000000ffff047224 */ /* 0x000fe400078e00ff */
[----:B------:R-:W-:-:S04]  /*17c40*/  IMAD.MOV.U32 R10, RZ, RZ, -0x1 ;  /* 0xffffffffff0a7424 */ /* 0x000fc800078e00ff */
[----:B------:R-:W-:Y:S04]  /*17c50*/  WARPSYNC R10 ;  /* 0x0000000a00007348 */ /* 0x000fe80003800000 */
[----:B------:R1:W2:Y:S02]  /*17c60*/  SHFL.UP PT, R4, R0, R2, R4 ;  /* 0x0400000200047389 */ /* 0x0002a400000e0004 */
[----:B-1----:R-:W-:Y:S02]  /*17c70*/  MOV R2, R3 ;  /* 0x0000000300027202 */ /* 0x002fe40000000f00 */
[----:B------:R-:W-:-:S04]  /*17c80*/  MOV R3, 0x0 ;  /* 0x0000000000037802 */ /* 0x000fc80000000f00 */
[----:B--2---:R-:W-:Y:S05]  /*17c90*/  RET.REL.NODEC R2 `(_ZN7cutlass13device_kernelIN5flash19enable_sm80_to_sm89INS1_16FlashAttnFwdSm80INS1_25CollectiveMainloopFwdSm80ILi8ELi1ELb1EN4cute5tupleIJNS5_1CILi128EEENS7_ILi112EEES8_EEELi128ENS_6half_tEfNS_4arch4Sm80ELb1ELb0ELb1ELb1ELb1ELb0ELb1ELb1EEENS1_21CollectiveEpilogueFwdINS6_IJS8_S8_S9_EEENS6_IJNS7_ILi1EEESH_SH_EEESB_SD_Li256ELb1ELb1ELb1ELb0EEENS1_36VarlenDynamicPersistentTileSchedulerILi128ELi112ELi256ELi256ELb1ELb1ELb0ELb1ELb1ELb1EEEEEEEEEvNT_6ParamsE) ;  /* 0xfffe836002007950 */ /* 0x004fea0003c3ffff */
        .weak           $__internal_23_$__cuda_sm70_votesync_ballot
        .type           $__internal_23_$__cuda_sm70_votesync_ballot,@function
        .size           $__internal_23_$__cuda_sm70_votesync_ballot,(.L_x_1814 - $__internal_23_$__cuda_sm70_votesync_ballot)
$__internal_23_$__cuda_sm70_votesync_ballot:
[----:B------:R-:W-:Y:S01]  /*17ca0*/  ISETP.NE.U32.AND P0, PT, R0, 0x1, PT ;  /* 0x000000010000780c */ /* 0x000fe20003f05070 */
[----:B------:R-:W-:-:S04]  /*17cb0*/  IMAD.MOV.U32 R3, RZ, RZ, -0x1 ;  /* 0xffffffffff037424 */ /* 0x000fc800078e00ff */
[----:B------:R-:W-:Y:S08]  /*17cc0*/  WARPSYNC R3 ;  /* 0x0000000300007348 */ /* 0x000ff00003800000 */
[----:B------:R-:W-:-:S04]  /*17cd0*/  VOTE.ANY R0, PT, !P0 ;  /* 0x0000000000007806 */ /* 0x000fc800040e0100 */
[----:B------:R-:W-:Y:S01]  /*17ce0*/  LOP3.LUT R0, R0, R3, RZ, 0xc0, !PT ;  /* 0x0000000300007212 */ /* 0x000fe200078ec0ff */
[----:B------:R-:W-:-:S04]  /*17cf0*/  IMAD.MOV.U32 R3, RZ, RZ, 0x0 ;  /* 0x00000000ff037424 */ /* 0x000fc800078e00ff */
[----:B------:R-:W-:Y:S05]  /*17d00*/  RET.REL.NODEC R2 `(_ZN7cutlass13device_kernelIN5flash19enable_sm80_to_sm89INS1_16FlashAttnFwdSm80INS1_25CollectiveMainloopFwdSm80ILi8ELi1ELb1EN4cute5tupleIJNS5_1CILi128EEENS7_ILi112EEES8_EEELi128ENS_6half_tEfNS_4arch4Sm80ELb1ELb0ELb1ELb1ELb1ELb0ELb1ELb1EEENS1_21CollectiveEpilogueFwdINS6_IJS8_S8_S9_EEENS6_IJNS7_ILi1EEESH_SH_EEESB_SD_Li256ELb1ELb1ELb1ELb0EEENS1_36VarlenDynamicPersistentTileSchedulerILi128ELi112ELi256ELi256ELb1ELb1ELb0ELb1ELb1ELb1EEEEEEEEEvNT_6ParamsE) ;  /* 0xfffe82f002007950 */ /* 0x000fea0003c3ffff */
.L_x_1499:
        /* <DEDUP_REMOVED lines=15> */
.L_x_1814:


//--------------------- .text._ZN7cutlass13device_kernelIN5flash19enable_sm80_to_sm89INS1_16FlashAttnFwdSm80INS1_25CollectiveMainloopFwdSm80ILi8ELi1ELb1EN4cute5tupleIJNS5_1CILi128EEENS7_ILi112EEES8_EEELi128ENS_6half_tEfNS_4arch4Sm80ELb1ELb0ELb1ELb1ELb1ELb1ELb1ELb1EEENS1_21CollectiveEpilogueFwdINS6_IJS8_S8_S9_EEENS6_IJNS7_ILi1EEESH_SH_EEESB_SD_Li256ELb1ELb1ELb1ELb0EEENS1_36VarlenDynamicPersistentTileSchedulerILi128ELi112ELi256ELi256ELb1ELb1ELb0ELb1ELb1ELb1EEEEEEEEEvNT_6ParamsE --------------------------
	.section	.text._ZN7cutlass13device_kernelIN5flash19enable_sm80_to_sm89INS1_16FlashAttnFwdSm80INS1_25CollectiveMainloopFwdSm80ILi8ELi1ELb1EN4cute5tupleIJNS5_1CILi128EEENS7_ILi112EEES8_EEELi128ENS_6half_tEfNS_4arch4Sm80ELb1ELb0ELb1ELb1ELb1ELb1ELb1ELb1EEENS1_21CollectiveEpilogueFwdINS6_IJS8_S8_S9_EEENS6_IJNS7_ILi1EEESH_SH_EEESB_SD_Li256ELb1ELb1ELb1ELb0EEENS1_36VarlenDynamicPersistentTileSchedulerILi128ELi112ELi256ELi256ELb1ELb1ELb0ELb1ELb1ELb1EEEEEEEEEvNT_6ParamsE,"ax",@progbits
	.sectioninfo	@"SHI_REGISTERS=255"
	.align	128
.text._ZN7cutlass13device_kernelIN5flash19enable_sm80_to_sm89INS1_16FlashAttnFwdSm80INS1_25CollectiveMainloopFwdSm80ILi8ELi1ELb1EN4cute5tupleIJNS5_1CILi128EEENS7_ILi112EEES8_EEELi128ENS_6half_tEfNS_4arch4Sm80ELb1ELb0ELb1ELb1ELb1ELb1ELb1ELb1EEENS1_21CollectiveEpilogueFwdINS6_IJS8_S8_S9_EEENS6_IJNS7_ILi1EEESH_SH_EEESB_SD_Li256ELb1ELb1ELb1ELb0EEENS1_36VarlenDynamicPersistentTileSchedulerILi128ELi112ELi256ELi256ELb1ELb1ELb0ELb1ELb1ELb1EEEEEEEEEvNT_6ParamsE:
        .type           _ZN7cutlass13device_kernelIN5flash19enable_sm80_to_sm89INS1_16FlashAttnFwdSm80INS1_25CollectiveMainloopFwdSm80ILi8ELi1ELb1EN4cute5tupleIJNS5_1CILi128EEENS7_ILi112EEES8_EEELi128ENS_6half_tEfNS_4arch4Sm80ELb1ELb0ELb1ELb1ELb1ELb1ELb1ELb1EEENS1_21CollectiveEpilogueFwdINS6_IJS8_S8_S9_EEENS6_IJNS7_ILi1EEESH_SH_EEESB_SD_Li256ELb1ELb1ELb1ELb0EEENS1_36VarlenDynamicPersistentTileSchedulerILi128ELi112ELi256ELi256ELb1ELb1ELb0ELb1ELb1ELb1EEEEEEEEEvNT_6ParamsE,@function
        .size           _ZN7cutlass13device_kernelIN5flash19enable_sm80_to_sm89INS1_16FlashAttnFwdSm80INS1_25CollectiveMainloopFwdSm80ILi8ELi1ELb1EN4cute5tupleIJNS5_1CILi128EEENS7_ILi112EEES8_EEELi128ENS_6half_tEfNS_4arch4Sm80ELb1ELb0ELb1ELb1ELb1ELb1ELb1ELb1EEENS1_21CollectiveEpilogueFwdINS6_IJS8_S8_S9_EEENS6_IJNS7_ILi1EEESH_SH_EEESB_SD_Li256ELb1ELb1ELb1ELb0EEENS1_36VarlenDynamicPersistentTileSchedulerILi128ELi112ELi256ELi256ELb1ELb1ELb0ELb1ELb1ELb1EEEEEEEEEvNT_6ParamsE,(.L_x_1819 - _ZN7cutlass13device_kernelIN5flash19enable_sm80_to_sm89INS1_16FlashAttnFwdSm80INS1_25CollectiveMainloopFwdSm80ILi8ELi1ELb1EN4cute5tupleIJNS5_1CILi128EEENS7_ILi112EEES8_EEELi128ENS_6half_tEfNS_4arch4Sm80ELb1ELb0ELb1ELb1ELb1ELb1ELb1ELb1EEENS1_21CollectiveEpilogueFwdINS6_IJS8_S8_S9_EEENS6_IJNS7_ILi1EEESH_SH_EEESB_SD_Li256ELb1ELb1ELb1ELb0EEENS1_36VarlenDynamicPersistentTileSchedulerILi128ELi112ELi256ELi256ELb1ELb1ELb0ELb1ELb1ELb1EEEEEEEEEvNT_6ParamsE)
        .other          _ZN7cutlass13device_kernelIN5flash19enable_sm80_to_sm89INS1_16FlashAttnFwdSm80INS1_25CollectiveMainloopFwdSm80ILi8ELi1ELb1EN4cute5tupleIJNS5_1CILi128EEENS7_ILi112EEES8_EEELi128ENS_6half_tEfNS_4arch4Sm80ELb1ELb0ELb1ELb1ELb1ELb1ELb1ELb1EEENS1_21CollectiveEpilogueFwdINS6_IJS8_S8_S9_EEENS6_IJNS7_ILi1EEESH_SH_EEESB_SD_Li256ELb1ELb1ELb1ELb0EEENS1_36VarlenDynamicPersistentTileSchedulerILi128ELi112ELi256ELi256ELb1ELb1ELb0ELb1ELb1ELb1EEEEEEEEEvNT_6ParamsE,@"STO_CUDA_ENTRY STV_DEFAULT"
_ZN7cutlass13device_kernelIN5flash19enable_sm80_to_sm89INS1_16FlashAttnFwdSm80INS1_25CollectiveMainloopFwdSm80ILi8ELi1ELb1EN4cute5tupleIJNS5_1CILi128EEENS7_ILi112EEES8_EEELi128ENS_6half_tEfNS_4arch4Sm80ELb1ELb0ELb1ELb1ELb1ELb1ELb1ELb1EEENS1_21CollectiveEpilogueFwdINS6_IJS8_S8_S9_EEENS6_IJNS7_ILi1EEESH_SH_EEESB_SD_Li256ELb1ELb1ELb1ELb0EEENS1_36VarlenDynamicPersistentTileSchedulerILi128ELi112ELi256ELi256ELb1ELb1ELb0ELb1ELb1ELb1EEEEEEEEEvNT_6ParamsE:
        /* <DEDUP_REMOVED lines=54> */
.L_x_1505:
        /* <DEDUP_REMOVED lines=16> */
.L_x_1724:
        /* <DEDUP_REMOVED lines=16> */
.L_x_1725:
[----:B--2---:R-:W-:-:S05]  /*0560*/  IMAD R0, R0, c[0x0][0x538], RZ ;  /* 0x00014e0000007a24 */ /* 0x004fca00078e02ff */
[----:B------:R-:W-:-:S04]  /*0570*/  IADD3 R7, R0, R7, RZ ;  /* 0x0000000700077210 */ /* 0x000fc80007ffe0ff */
[----:B------:R-:W-:-:S13]  /*0580*/  ISETP.GT.AND P0, PT, R7, UR4, PT ;  /* 0x0000000407007c0c */ /* 0x000fda000bf04270 */
[----:B-1----:R-:W-:Y:S05]  /*0590*/  @!P0 BRA `(.L_x_1505) ;  /* 0xfffffdc000008947 */ /* 0x002fea000383ffff */
.L_x_1501:
[----:B------:R-:W-:-:S05]  /*05a0*/  IADD3 R7, -R0, R7, RZ ;  /* 0x0000000700077210 */ /* 0x000fca0007ffe1ff */
[----:B------:R-:W-:-:S05]  /*05b0*/  IMAD R0, R4, c[0x0][0x538], R7 ;  /* 0x00014e0004007a24 */ /* 0x000fca00078e0207 */
[----:B------:R-:W-:Y:S01]  /*05c0*/  ISETP.GT.AND P0, PT, R0, UR4, PT ;  /* 0x0000000400007c0c */ /* 0x000fe2000bf04270 */
[----:B------:R-:W-:-:S12]  /*05d0*/  BRA.DIV ~URZ, `(.L_x_1506) ;  /* 0x000203727f007947 */ /* 0x000fd8000b800000 */
[----:B------:R-:W-:-:S04]  /*05e0*/  VOTE.ANY R15, PT, !P0 ;  /* 0x00000000000f7806 */ /* 0x000fc800040e0100 */
.L_x_1726:
[----:B------:R-:W1:Y:S02]  /*05f0*/  POPC R0, R15 ;  /* 0x0000000f00007309 */ /* 0x000e640000000000 */
[----:B-1----:R-:W-:-:S05]  /*0600*/  IADD3 R2, R0, R6, RZ ;  /* 0x0000000600027210 */ /* 0x002fca0007ffe0ff */
[----:B------:R1:W-:Y:S01]  /*0610*/  STL [R1+0x5c], R2 ;  /* 0x00005c0201007387 */ /* 0x0003e20000100800 */
[----:B------:R-:W-:Y:S05]  /*0620*/  BRA.DIV ~URZ, `(.L_x_1507) ;  /* 0x000203627f007947 */ /* 0x000fea000b800000 */
[----:B------:R2:W3:Y:S01]  /*0630*/  SHFL.IDX PT, R12, R9, R0, 0x1f ;  /* 0x00001f00090c7589 */ /* 0x0004e200000e0000 */
[----:B------:R-:W-:-:S03]  /*0640*/  MOV R5, RZ ;  /* 0x000000ff00057202 */ /* 0x000fc60000000f00 */
[----:B------:R2:W4:Y:S04]  /*0650*/  SHFL.IDX PT, R9, R8, R0, 0x1f ;  /* 0x00001f0008097589 */ /* 0x00052800000e0000 */
.L_x_1727:
[----:B------:R-:W-:Y:S01]  /*0660*/  ISETP.NE.AND P0, PT, R15, RZ, PT ;  /* 0x000000ff0f00720c */ /* 0x000fe20003f05270 */
[----:B------:R-:W-:-:S12]  /*0670*/  BSSY B0, `(.L_x_1508) ;  /* 0x0000005000007945 */ /* 0x000fd80003800000 */
[----:B------:R-:W-:Y:S05]  /*0680*/  @!P0 BRA `(.L_x_1509) ;  /* 0x0000003000008947 */ /* 0x000fea0003800000 */
[----:B--2---:R-:W-:Y:S01]  /*0690*/  IADD3 R0, R0, -0x1, RZ ;  /* 0xffffffff00007810 */ /* 0x004fe20007ffe0ff */
[----:B------:R-:W-:Y:S05]  /*06a0*/  BRA.DIV ~URZ, `(.L_x_1510) ;  /* 0x000203c27f007947 */ /* 0x000fea000b800000 */
[----:B------:R2:W1:Y:S02]  /*06b0*/  SHFL.IDX PT, R5, R4, R0, 0x1f ;  /* 0x00001f0004057589 */ /* 0x00046400000e0000 */
.L_x_1509:
[----:B------:R-:W-:Y:S05]  /*06c0*/  BSYNC B0 ;  /* 0x0000000000007941 */ /* 0x000fea0003800000 */
.L_x_1508:
        /* <DEDUP_REMOVED lines=69> */
.L_x_1512:
        /* <DEDUP_REMOVED lines=70> */
.L_x_1513:
[----:B------:R-:W-:Y:S05]  /*0f80*/  BSYNC B0 ;  /* 0x0000000000007941 */ /* 0x000fea0003800000 */
.L_x_1511:
[----:B------:R-:W-:-:S04]  /*0f90*/  LOP3.LUT R0, RZ, R0, RZ, 0x33, !PT ;  /* 0x00000000ff007212 */ /* 0x000fc800078e33ff */
[----:B------:R-:W-:-:S05]  /*0fa0*/  IADD3 R0, R0, R12, RZ ;  /* 0x0000000c00007210 */ /* 0x000fca0007ffe0ff */
[----:B------:R2:W-:Y:S01]  /*0fb0*/  STL [R1+0x54], R0 ;  /* 0x0000540001007387 */ /* 0x0005e20000100800 */
[----:B------:R-:W-:Y:S05]  /*0fc0*/  BRA `(.L_x_1514) ;  /* 0x0000006000007947 */ /* 0x000fea0003800000 */
.L_x_1502:
[----:B------:R-:W-:Y:S01]  /*0fd0*/  MOV R0, UR4 ;  /* 0x0000000400007c02 */ /* 0x000fe20008000f00 */
[----:B------:R-:W-:Y:S04]  /*0fe0*/  STL [R1+0x54], RZ ;  /* 0x000054ff01007387 */ /* 0x000fe80000100800 */
[----:B------:R-:W-:Y:S04]  /*0ff0*/  STL [R1+0x58], RZ ;  /* 0x000058ff01007387 */ /* 0x000fe80000100800 */
[----:B------:R1:W-:Y:S02]  /*1000*/  STL [R1+0x50], R0 ;  /* 0x0000500001007387 */ /* 0x0003e40000100800 */
[----:B-1----:R-:W-:-:S05]  /*1010*/  MOV R0, c[0x0][0x53c] ;  /* 0x00014f0000007a02 */ /* 0x002fca0000000f00 */
[----:B------:R1:W-:Y:S02]  /*1020*/  STL [R1+0x5c], R0 ;  /* 0x00005c0001007387 */ /* 0x0003e40000100800 */
.L_x_1514:
        /* <DEDUP_REMOVED lines=8> */
.L_x_1500:
[----:B-12---:R-:W2:Y:S02]  /*10b0*/  LDL R0, [R1+0x5c] ;  /* 0x00005c0001007983 */ /* 0x006ea40000100800 */
[----:B--2---:R-:W-:-:S13]  /*10c0*/  ISETP.GE.AND P0, PT, R0, c[0x0][0x53c], PT ;  /* 0x00014f0000007a0c */ /* 0x004fda0003f06270 */
[----:B------:R-:W-:Y:S05]  /*10d0*/  @P0 EXIT ;  /* 0x000000000000094d */ /* 0x000fea0003800000 */
[----:B------:R-:W1:Y:S01]  /*10e0*/  S2R R15, SR_TID.X ;  /* 0x00000000000f7919 */ /* 0x000e620000002100 */
[----:B------:R-:W-:Y:S01]  /*10f0*/  IMAD.MOV.U32 R19, RZ, RZ, 0x20 ;  /* 0x00000020ff137424 */ /* 0x000fe200078e00ff */
[----:B------:R-:W-:Y:S01]  /*1100*/  ULDC UR4, c[0x0][0x2ac] ;  /* 0x0000ab0000047ab9 */ /* 0x000fe20000000800 */
[----:B------:R-:W-:Y:S01]  /*1110*/  IMAD.MOV.U32 R18, RZ, RZ, 0x40 ;  /* 0x00000040ff127424 */ /* 0x000fe200078e00ff */
        /* <DEDUP_REMOVED lines=35> */
[C---:B------:R-:W-:Y:S01]  /*1350*/  IMAD.SHL.U32 R76, R83.reuse, 0x8, RZ ;  /* 0x00000008534c7824 */ /* 0x040fe200078e00ff */
        /* <DEDUP_REMOVED lines=33> */
[----:B------:R-:W-:Y:S01]  /*1570*/  IADD3 R22, R82, 0x40, RZ ;  /* 0x0000004052167810 */ /* 0x000fe20007ffe0ff */
[----:B------:R-:W-:Y:S01]  /*1580*/  IMAD R25, R10, 0x10, R4 ;  /* 0x000000100a197824 */ /* 0x000fe200078e0204 */
[----:B------:R-:W-:Y:S01]  /*1590*/  LOP3.LUT R7, R0, 0xfffffe00, RZ, 0xc0, !PT ;  /* 0xfffffe0000077812 */ /* 0x000fe200078ec0ff */
[C---:B------:R-:W-:Y:S01]  /*15a0*/  IMAD.SHL.U32 R0, R82.reuse, 0x40, RZ ;  /* 0x0000004052007824 */ /* 0x040fe200078e00ff */
[----:B------:R-:W-:Y:S01]  /*15b0*/  IADD3 R13, R82, 0x60, RZ ;  /* 0x00000060520d7810 */ /* 0x000fe20007ffe0ff */
[----:B------:R-:W-:Y:S01]  /*15c0*/  IMAD.SHL.U32 R4, R15, 0x40, RZ ;  /* 0x000000400f047824 */ /* 0x000fe200078e00ff */
[C---:B------:R-:W-:Y:S01]  /*15d0*/  LOP3.LUT P4, RZ, R9.reuse, 0x2, RZ, 0xc0, !PT ;  /* 0x0000000209ff7812 */ /* 0x040fe2000788c0ff */
[----:B------:R-:W-:Y:S01]  /*15e0*/  STL [R1+0x128], R25 ;  /* 0x0001281901007387 */ /* 0x000fe20000100800 */
[----:B------:R-:W-:Y:S02]  /*15f0*/  LOP3.LUT P3, RZ, R9, 0x4, RZ, 0xc0, !PT ;  /* 0x0000000409ff7812 */ /* 0x000fe4000786c0ff */
[----:B------:R-:W-:Y:S01]  /*1600*/  SHF.R.S32.HI R9, RZ, 0x1f, R15 ;  /* 0x0000001fff097819 */ /* 0x000fe2000001140f */
[----:B------:R-:W-:Y:S01]  /*1610*/  STL [R1+0xbc], R21 ;  /* 0x0000bc1501007387 */ /* 0x000fe20000100800 */
[----:B------:R-:W-:-:S02]  /*1620*/  IADD3 R3, R21, 0x80, RZ ;  /* 0x0000008015037810 */ /* 0x000fc40007ffe0ff */
[----:B------:R-:W-:Y:S02]  /*1630*/  SHF.R.S32.HI R8, RZ, 0x1f, R22 ;  /* 0x0000001fff087819 */ /* 0x000fe40000011416 */
[----:B------:R-:W-:Y:S02]  /*1640*/  SHF.R.S32.HI R10, RZ, 0x1f, R13 ;  /* 0x0000001fff0a7819 */ /* 0x000fe4000001140d */
[----:B------:R-:W-:Y:S01]  /*1650*/  LOP3.LUT R11, R0, 0x1c0, RZ, 0xc0, !PT ;  /* 0x000001c0000b7812 */ /* 0x000fe200078ec0ff */
[----:B------:R-:W-:Y:S01]  /*1660*/  IMAD R0, R83, 0x20, R82 ;  /* 0x0000002053007824 */ /* 0x000fe200078e0252 */
[----:B------:R-:W-:Y:S02]  /*1670*/  IADD3 R20, R21, 0x70, RZ ;  /* 0x0000007015147810 */ /* 0x000fe40007ffe0ff */
[----:B------:R-:W-:Y:S02]  /*1680*/  LEA.HI R9, R9, R15, RZ, 0x3 ;  /* 0x0000000f09097211 */ /* 0x000fe400078f18ff */
[----:B------:R-:W-:Y:S01]  /*1690*/  @P0 IADD3 R20, R3, 0x10, RZ ;  /* 0x0000001003140810 */ /* 0x000fe20007ffe0ff */
[----:B------:R-:W-:Y:S01]  /*16a0*/  IMAD.SHL.U32 R3, R22, 0x40, RZ ;  /* 0x0000004016037824 */ /* 0x000fe200078e00ff */
[----:B------:R-:W-:-:S02]  /*16b0*/  LOP3.LUT R15, R4, 0x1c0, RZ, 0xc0, !PT ;  /* 0x000001c0040f7812 */ /* 0x000fc400078ec0ff */
[----:B------:R-:W-:Y:S01]  /*16c0*/  SHF.R.S32.HI R2, RZ, 0x1f, R82 ;  /* 0x0000001fff027819 */ /* 0x000fe20000011452 */
[----:B------:R-:W-:Y:S01]  /*16d0*/  IMAD.SHL.U32 R2, R13, 0x40, RZ ;  /* 0x000000400d027824 */ /* 0x000fe200078e00ff */
[----:B------:R-:W-:Y:S01]  /*16e0*/  LEA.HI R8, R8, R22, RZ, 0x3 ;  /* 0x0000001608087211 */ /* 0x000fe200078f18ff */
[----:B------:R-:W-:Y:S01]  /*16f0*/  STL [R1+0xc0], R20 ;  /* 0x0000c01401007387 */ /* 0x000fe20000100800 */
[----:B------:R-:W-:Y:S02]  /*1700*/  LEA.HI R4, R10, R13, RZ, 0x3 ;  /* 0x0000000d0a047211 */ /* 0x000fe400078f18ff */
[----:B------:R-:W-:Y:S02]  /*1710*/  LOP3.LUT R10, R11, 0x38, R76, 0xf8, !PT ;  /* 0x000000380b0a7812 */ /* 0x000fe400078ef84c */
[----:B------:R-:W-:Y:S01]  /*1720*/  SHF.R.U32.HI R22, RZ, 0x3, R11 ;  /* 0x00000003ff167819 */ /* 0x000fe2000001160b */
[----:B------:R-:W-:Y:S01]  /*1730*/  IMAD.SHL.U32 R4, R4, 0x40, RZ ;  /* 0x0000004004047824 */ /* 0x000fe200078e00ff */
[----:B------:R-:W-:-:S02]  /*1740*/  IADD3 R81, R78, 0x20, RZ ;  /* 0x000000204e517810 */ /* 0x000fc40007ffe0ff */
[----:B------:R-:W-:Y:S02]  /*1750*/  LOP3.LUT R11, R12, 0x7ffffffc, RZ, 0xc0, !PT ;  /* 0x7ffffffc0c0b7812 */ /* 0x000fe400078ec0ff */
[----:B------:R-:W-:Y:S02]  /*1760*/  LOP3.LUT R26, R10, R22, RZ, 0x3c, !PT ;  /* 0x000000160a1a7212 */ /* 0x000fe400078e3cff */
[----:B------:R-:W-:Y:S01]  /*1770*/  LOP3.LUT R13, R2, 0x1c0, RZ, 0xc0, !PT ;  /* 0x000001c0020d7812 */ /* 0x000fe200078ec0ff */
[----:B------:R-:W-:Y:S01]  /*1780*/  IMAD.SHL.U32 R2, R9, 0x40, RZ ;  /* 0x0000004009027824 */ /* 0x000fe200078e00ff */
[----:B------:R-:W-:Y:S01]  /*1790*/  SHF.R.S32.HI R12, RZ, 0x1f, R81 ;  /* 0x0000001fff0c7819 */ /* 0x000fe20000011451 */
[----:B------:R-:W-:Y:S01]  /*17a0*/  STL [R1+0x124], R26 ;  /* 0x0001241a01007387 */ /* 0x000fe20000100800 */
[----:B------:R-:W-:Y:S01]  /*17b0*/  LOP3.LUT R14, R3, 0x1c0, RZ, 0xc0, !PT ;  /* 0x000001c0030e7812 */ /* 0x000fe200078ec0ff */
[----:B------:R-:W-:Y:S01]  /*17c0*/  IMAD.SHL.U32 R3, R8, 0x40, RZ ;  /* 0x0000004008037824 */ /* 0x000fe200078e00ff */
[--C-:B------:R-:W-:Y:S01]  /*17d0*/  LOP3.LUT R9, R15, 0x38, R76.reuse, 0xf8, !PT ;  /* 0x000000380f097812 */ /* 0x100fe200078ef84c */
[----:B------:R1:W-:Y:S01]  /*17e0*/  STL [R1+0xb8], R12 ;  /* 0x0000b80c01007387 */ /* 0x0003e20000100800 */
[----:B------:R-:W-:Y:S01]  /*17f0*/  SHF.R.U32.HI R24, RZ, 0x3, R15 ;  /* 0x00000003ff187819 */ /* 0x000fe2000001160f */
[----:B------:R-:W-:Y:S01]  /*1800*/  IMAD.IADD R11, R27, 0x1, -R11 ;  /* 0x000000011b0b7824 */ /* 0x000fe200078e0a0b */
[----:B------:R-:W-:-:S02]  /*1810*/  LOP3.LUT R15, R13, 0x38, R76, 0xf8, !PT ;  /* 0x000000380d0f7812 */ /* 0x000fc400078ef84c */
[----:B------:R-:W-:Y:S01]  /*1820*/  SHF.R.U32.HI R22, RZ, 0x3, R13 ;  /* 0x00000003ff167819 */ /* 0x000fe2000001160d */
[----:B------:R-:W-:Y:S01]  /*1830*/  IMAD.SHL.U32 R30, R11, 0x2, RZ ;  /* 0x000000020b1e7824 */ /* 0x000fe200078e00ff */
[----:B------:R-:W-:Y:S02]  /*1840*/  IADD3 R226, R76, 0x40, RZ ;  /* 0x000000404ce27810 */ /* 0x000fe40007ffe0ff */
[----:B------:R-:W-:Y:S02]  /*1850*/  LOP3.LUT R10, R14, 0x38, R76, 0xf8, !PT ;  /* 0x000000380e0a7812 */ /* 0x000fe400078ef84c */
[----:B------:R-:W-:Y:S02]  /*1860*/  SHF.R.U32.HI R23, RZ, 0x3, R14 ;  /* 0x00000003ff177819 */ /* 0x000fe4000001160e */
[----:B------:R-:W-:Y:S01]  /*1870*/  LOP3.LUT R13, R3, 0xfffffe00, RZ, 0xc0, !PT ;  /* 0xfffffe00030d7812 */ /* 0x000fe200078ec0ff */
[----:B------:R-:W-:Y:S01]  /*1880*/  IMAD R3, R17, 0x8, R25 ;  /* 0x0000000811037824 */ /* 0x000fe200078e0219 */
[----:B------:R-:W-:-:S02]  /*1890*/  LOP3.LUT R14, R4, 0xfffffe00, RZ, 0xc0, !PT ;  /* 0xfffffe00040e7812 */ /* 0x000fc400078ec0ff */
[----:B------:R-:W-:Y:S02]  /*18a0*/  SHF.R.S32.HI R8, RZ, 0x1f, R226 ;  /* 0x0000001fff087819 */ /* 0x000fe400000114e2 */
[----:B------:R-:W-:Y:S02]  /*18b0*/  LOP3.LUT R10, R13, R10, R23, 0xf6, !PT ;  /* 0x0000000a0d0a7212 */ /* 0x000fe400078ef617 */
[----:B------:R-:W-:Y:S01]  /*18c0*/  LEA R202, R6, 0x8100, 0x1 ;  /* 0x0000810006ca7811 */ /* 0x000fe200078e08ff */
[----:B------:R2:W-:Y:S01]  /*18d0*/  STL [R1+0x4], R8 ;  /* 0x0000040801007387 */ /* 0x0005e20000100800 */
[----:B------:R-:W-:Y:S02]  /*18e0*/  LEA R10, R10, 0x100, 0x1 ;  /* 0x000001000a0a7811 */ /* 0x000fe400078e08ff */
[----:B-1----:R-:W-:Y:S01]  /*18f0*/  LOP3.LUT R12, R2, 0xfffffe00, RZ, 0xc0, !PT ;  /* 0xfffffe00020c7812 */ /* 0x002fe200078ec0ff */
[----:B------:R1:W-:Y:S01]  /*1900*/  STL [R1+0x64], R3 ;  /* 0x0000640301007387 */ /* 0x0003e20000100800 */
[----:B------:R-:W-:-:S02]  /*1910*/  IADD3 R29, R30, 0x8, RZ ;  /* 0x000000081e1d7810 */ /* 0x000fc40007ffe0ff */
[----:B------:R-:W-:Y:S01]  /*1920*/  LOP3.LUT R11, R12, R9, R24, 0xf6, !PT ;  /* 0x000000090c0b7212 */ /* 0x000fe200078ef618 */
[----:B------:R-:W-:Y:S01]  /*1930*/  STL [R1+0x60], R30 ;  /* 0x0000601e01007387 */ /* 0x000fe20000100800 */
[----:B------:R-:W-:Y:S02]  /*1940*/  LOP3.LUT R9, R14, R15, R22, 0xf6, !PT ;  /* 0x0000000f0e097212 */ /* 0x000fe400078ef616 */
[----:B------:R-:W-:Y:S02]  /*1950*/  LEA R11, R11, 0x100, 0x1 ;  /* 0x000001000b0b7811 */ /* 0x000fe400078e08ff */
[----:B------:R-:W-:Y:S02]  /*1960*/  LEA R6, R9, 0x100, 0x1 ;  /* 0x0000010009067811 */ /* 0x000fe400078e08ff */
[----:B------:R-:W-:Y:S01]  /*1970*/  IADD3 R28, R30, 0x10, RZ ;  /* 0x000000101e1c7810 */ /* 0x000fe20007ffe0ff */
[----:B------:R3:W-:Y:S01]  /*1980*/  STL [R1+0x120], R11 ;  /* 0x0001200b01007387 */ /* 0x0007e20000100800 */
[----:B------:R-:W-:-:S02]  /*1990*/  LOP3.LUT R2, R26, R7, RZ, 0xfc, !PT ;  /* 0x000000071a027212 */ /* 0x000fc400078efcff */
[C---:B------:R-:W-:Y:S01]  /*19a0*/  IADD3 R27, R30.reuse, 0x18, RZ ;  /* 0x000000181e1b7810 */ /* 0x040fe20007ffe0ff */
[----:B------:R4:W-:Y:S01]  /*19b0*/  STL [R1+0x11c], R10 ;  /* 0x00011c0a01007387 */ /* 0x0009e20000100800 */
[----:B------:R-:W-:Y:S01]  /*19c0*/  IADD3 R26, R30, 0x20, RZ ;  /* 0x000000201e1a7810 */ /* 0x000fe20007ffe0ff */
[----:B------:R-:W-:Y:S01]  /*19d0*/  IMAD.SHL.U32 R229, R2, 0x2, RZ ;  /* 0x0000000202e57824 */ /* 0x000fe200078e00ff */
[C---:B------:R-:W-:Y:S01]  /*19e0*/  IADD3 R25, R30.reuse, 0x28, RZ ;  /* 0x000000281e197810 */ /* 0x040fe20007ffe0ff */
[----:B------:R5:W-:Y:S01]  /*19f0*/  STL [R1+0x118], R6 ;  /* 0x0001180601007387 */ /* 0x000be20000100800 */
[C---:B------:R-:W-:Y:S02]  /*1a00*/  IADD3 R24, R30.reuse, 0x30, RZ ;  /* 0x000000301e187810 */ /* 0x040fe40007ffe0ff */
[----:B------:R-:W-:Y:S01]  /*1a10*/  IADD3 R23, R30, 0x38, RZ ;  /* 0x000000381e177810 */ /* 0x000fe20007ffe0ff */
[----:B------:R-:W-:Y:S01]  /*1a20*/  STL [R1+0xb4], R29 ;  /* 0x0000b41d01007387 */ /* 0x000fe20000100800 */
[----:B--2---:R-:W-:-:S02]  /*1a30*/  SEL R8, R19, 0xffffffe0, !P1 ;  /* 0xffffffe013087807 */ /* 0x004fc40004800000 */
[----:B-1----:R-:W-:Y:S01]  /*1a40*/  SEL R3, R19, 0xffffffe0, !P4 ;  /* 0xffffffe013037807 */ /* 0x002fe20006000000 */
[----:B------:R1:W-:Y:S01]  /*1a50*/  STL [R1+0xb0], R28 ;  /* 0x0000b01c01007387 */ /* 0x0003e20000100800 */
[----:B------:R-:W-:Y:S02]  /*1a60*/  IADD3 R22, R30, 0x40, RZ ;  /* 0x000000401e167810 */ /* 0x000fe40007ffe0ff */
[C---:B------:R-:W-:Y:S01]  /*1a70*/  SEL R4, R18.reuse, 0xffffffc0, !P2 ;  /* 0xffffffc012047807 */ /* 0x040fe20005000000 */
[----:B------:R-:W-:Y:S01]  /*1a80*/  STL [R1+0xac], R27 ;  /* 0x0000ac1b01007387 */ /* 0x000fe20000100800 */
[----:B------:R-:W-:Y:S02]  /*1a90*/  SEL R2, R18, 0xffffffc0, !P3 ;  /* 0xffffffc012027807 */ /* 0x000fe40005800000 */
[C---:B------:R-:W-:Y:S01]  /*1aa0*/  IADD3 R19, R30.reuse, 0x48, RZ ;  /* 0x000000481e137810 */ /* 0x040fe20007ffe0ff */
[----:B------:R2:W-:Y:S01]  /*1ab0*/  STL [R1+0xa8], R26 ;  /* 0x0000a81a01007387 */ /* 0x0005e20000100800 */
[----:B------:R-:W-:-:S02]  /*1ac0*/  IADD3 R18, R30, 0x50, RZ ;  /* 0x000000501e127810 */ /* 0x000fc40007ffe0ff */
[C---:B------:R-:W-:Y:S01]  /*1ad0*/  IADD3 R17, R30.reuse, 0x58, RZ ;  /* 0x000000581e117810 */ /* 0x040fe20007ffe0ff */
[----:B------:R2:W-:Y:S01]  /*1ae0*/  STL [R1+0xa4], R25 ;  /* 0x0000a41901007387 */ /* 0x0005e20000100800 */
[C---:B------:R-:W-:Y:S02]  /*1af0*/  IADD3 R15, R30.reuse, 0x60, RZ ;  /* 0x000000601e0f7810 */ /* 0x040fe40007ffe0ff */
[C---:B---3--:R-:W-:Y:S01]  /*1b00*/  IADD3 R11, R30.reuse, 0x68, RZ ;  /* 0x000000681e0b7810 */ /* 0x048fe20007ffe0ff */
[----:B------:R-:W-:Y:S01]  /*1b10*/  STL [R1+0xa0], R24 ;  /* 0x0000a01801007387 */ /* 0x000fe20000100800 */
[----:B------:R-:W-:Y:S02]  /*1b20*/  SHF.R.S32.HI R9, RZ, 0x1f, R29 ;  /* 0x0000001fff097819 */ /* 0x000fe4000001141d */
[C---:B----4-:R-:W-:Y:S01]  /*1b30*/  IADD3 R10, R30.reuse, 0x70, RZ ;  /* 0x000000701e0a7810 */ /* 0x050fe20007ffe0ff */
[----:B------:R3:W-:Y:S01]  /*1b40*/  STL [R1+0x9c], R23 ;  /* 0x00009c1701007387 */ /* 0x0007e20000100800 */
[----:B-----5:R-:W-:-:S02]  /*1b50*/  IADD3 R6, R30, 0x78, RZ ;  /* 0x000000781e067810 */ /* 0x020fc40007ffe0ff */
[----:B------:R-:W-:Y:S01]  /*1b60*/  LEA R203, R5, 0x100, 0x1 ;  /* 0x0000010005cb7811 */ /* 0x000fe200078e08ff */
[----:B------:R4:W-:Y:S01]  /*1b70*/  STL [R1+0x98], R22 ;  /* 0x0000981601007387 */ /* 0x0009e20000100800 */
[----:B-1----:R-:W-:Y:S02]  /*1b80*/  SHF.R.S32.HI R28, RZ, 0x1f, R28 ;  /* 0x0000001fff1c7819 */ /* 0x002fe4000001141c */
[----:B------:R-:W-:Y:S01]  /*1b90*/  IADD3 R237, -R82, 0x70, RZ ;  /* 0x0000007052ed7810 */ /* 0x000fe20007ffe1ff */
[----:B------:R-:W-:Y:S01]  /*1ba0*/  STL [R1+0x94], R19 ;  /* 0x0000941301007387 */ /* 0x000fe20000100800 */
[--C-:B------:R-:W-:Y:S01]  /*1bb0*/  IMAD.IADD R204, R3, 0x1, R203.reuse ;  /* 0x0000000103cc7824 */ /* 0x100fe200078e02cb */
[----:B------:R-:W-:Y:S01]  /*1bc0*/  SHF.R.S32.HI R77, RZ, 0x1f, R76 ;  /* 0x0000001fff4d7819 */ /* 0x000fe2000001144c */
[C---:B------:R-:W-:Y:S01]  /*1bd0*/  IMAD.IADD R206, R2.reuse, 0x1, R203 ;  /* 0x0000000102ce7824 */ /* 0x040fe200078e02cb */
[----:B------:R1:W-:Y:S01]  /*1be0*/  STL [R1+0x90], R18 ;  /* 0x0000901201007387 */ /* 0x0003e20000100800 */
[----:B--2---:R-:W-:Y:S01]  /*1bf0*/  SHF.R.S32.HI R26, RZ, 0x1f, R26 ;  /* 0x0000001fff1a7819 */ /* 0x004fe2000001141a */
[----:B------:R-:W-:Y:S01]  /*1c00*/  IMAD.IADD R205, R2, 0x1, R204 ;  /* 0x0000000102cd7824 */ /* 0x000fe200078e02cc */
[----:B------:R-:W-:Y:S01]  /*1c10*/  SHF.R.S32.HI R79, RZ, 0x1f, R78 ;  /* 0x0000001fff4f7819 */ /* 0x000fe2000001144e */
[----:B------:R2:W-:Y:S01]  /*1c20*/  STL [R1+0x8c], R17 ;  /* 0x00008c1101007387 */ /* 0x0005e20000100800 */
[----:B------:R-:W-:-:S03]  /*1c30*/  SHF.R.S32.HI R25, RZ, 0x1f, R25 ;  /* 0x0000001fff197819 */ /* 0x000fc60000011419 */
[----:B------:R-:W-:Y:S04]  /*1c40*/  STL [R1+0x88], R15 ;  /* 0x0000880f01007387 */ /* 0x000fe80000100800 */
[----:B------:R5:W-:Y:S01]  /*1c50*/  STL [R1+0x84], R11 ;  /* 0x0000840b01007387 */ /* 0x000be20000100800 */
[----:B---3--:R-:W-:-:S03]  /*1c60*/  SHF.R.S32.HI R23, RZ, 0x1f, R23 ;  /* 0x0000001fff177819 */ /* 0x008fc60000011417 */
[----:B------:R3:W-:Y:S01]  /*1c70*/  STL [R1+0x114], R9 ;  /* 0x0001140901007387 */ /* 0x0007e20000100800 */
[----:B----4-:R-:W-:-:S03]  /*1c80*/  SHF.R.S32.HI R22, RZ, 0x1f, R22 ;  /* 0x0000001fff167819 */ /* 0x010fc60000011416 */
[----:B------:R4:W-:Y:S04]  /*1c90*/  STL [R1+0x80], R10 ;  /* 0x0000800a01007387 */ /* 0x0009e80000100800 */
[----:B------:R-:W-:Y:S01]  /*1ca0*/  STL [R1+0x110], R28 ;  /* 0x0001101c01007387 */ /* 0x000fe20000100800 */
[----:B-1----:R-:W-:-:S03]  /*1cb0*/  SHF.R.S32.HI R18, RZ, 0x1f, R18 ;  /* 0x0000001fff127819 */ /* 0x002fc60000011412 */
[----:B------:R-:W-:Y:S01]  /*1cc0*/  STL [R1+0x7c], R6 ;  /* 0x00007c0601007387 */ /* 0x000fe20000100800 */
[----:B--2---:R-:W-:Y:S02]  /*1cd0*/  SHF.R.S32.HI R17, RZ, 0x1f, R17 ;  /* 0x0000001fff117819 */ /* 0x004fe40000011411 */
[----:B-----5:R-:W-:Y:S02]  /*1ce0*/  SHF.R.S32.HI R11, RZ, 0x1f, R11 ;  /* 0x0000001fff0b7819 */ /* 0x020fe4000001140b */
[----:B---3--:R-:W-:Y:S02]  /*1cf0*/  SHF.R.S32.HI R9, RZ, 0x1f, R27 ;  /* 0x0000001fff097819 */ /* 0x008fe4000001141b */
[----:B----4-:R-:W-:-:S03]  /*1d00*/  SHF.R.S32.HI R10, RZ, 0x1f, R10 ;  /* 0x0000001fff0a7819 */ /* 0x010fc6000001140a */
        /* <DEDUP_REMOVED lines=25> */
[----:B------:R2:W-:Y:S01]  /*1ea0*/  STL [R1+0xd8], R10 ;  /* 0x0000d80a01007387 */ /* 0x0005e20000100800 */
[----:B------:R-:W-:-:S02]  /*1eb0*/  IMAD.IADD R224, R221, 0x1, R2 ;  /* 0x00000001dde07824 */ /* 0x000fc400078e0202 */
[----:B------:R-:W-:Y:S02]  /*1ec0*/  IMAD.IADD R223, R222, 0x1, R2 ;  /* 0x00000001dedf7824 */ /* 0x000fe400078e0202 */
[----:B-1----:R-:W-:Y:S02]  /*1ed0*/  IMAD.IADD R9, R4, 0x1, R9 ;  /* 0x0000000104097824 */ /* 0x002fe400078e0209 */
[----:B------:R-:W-:-:S03]  /*1ee0*/  IMAD.IADD R4, R8, 0x1, R4 ;  /* 0x0000000108047824 */ /* 0x000fc600078e0204 */
[----:B------:R2:W-:Y:S04]  /*1ef0*/  STL [R1+0xd4], R9 ;  /* 0x0000d40901007387 */ /* 0x0005e80000100800 */
[----:B------:R2:W-:Y:S04]  /*1f00*/  STL [R1+0xc4], R8 ;  /* 0x0000c40801007387 */ /* 0x0005e80000100800 */
[----:B------:R2:W-:Y:S04]  /*1f10*/  STL [R1+0xd0], R5 ;  /* 0x0000d00501007387 */ /* 0x0005e80000100800 */
[----:B------:R2:W-:Y:S02]  /*1f20*/  STL [R1+0xcc], R4 ;  /* 0x0000cc0401007387 */ /* 0x0005e40000100800 */
.L_x_1723:
[----:B------:R-:W3:Y:S01]  /*1f30*/  LDL R3, [R1+0x5c] ;  /* 0x00005c0001037983 */ /* 0x000ee20000100800 */
[----:B------:R-:W-:Y:S01]  /*1f40*/  IMAD.MOV.U32 R2, RZ, RZ, 0x4 ;  /* 0x00000004ff027424 */ /* 0x000fe200078e00ff */
[----:B------:R-:W-:-:S02]  /*1f50*/  ISETP.NE.U32.AND P0, PT, RZ, c[0x0][0x370], PT ;  /* 0x0000dc00ff007a0c */ /* 0x000fc40003f05070 */
[----:B------:R-:W-:Y:S02]  /*1f60*/  ISETP.NE.U32.AND P4, PT, RZ, c[0x0][0x360], PT ;  /* 0x0000d800ff007a0c */ /* 0x000fe40003f85070 */
[----:B------:R-:W-:Y:S01]  /*1f70*/  ISETP.NE.AND.EX P1, PT, RZ, c[0x0][0x374], PT, P0 ;  /* 0x0000dd00ff007a0c */ /* 0x000fe20003f25300 */
[----:B---3--:R-:W-:-:S05]  /*1f80*/  IMAD.WIDE R2, R3, R2, c[0x0][0x588] ;  /* 0x0001620003027625 */ /* 0x008fca00078e0202 */
[----:B------:R-:W3:Y:S01]  /*1f90*/  LDG.E R32, [R2.64] ;  /* 0x0000000802207981 */ /* 0x000ee2000c1e1900 */
[----:B------:R-:W-:Y:S01]  /*1fa0*/  ISETP.NE.AND.EX P4, PT, RZ, c[0x0][0x364], PT, P4 ;  /* 0x0000d900ff007a0c */ /* 0x000fe20003f85340 */
[----:B------:R-:W-:Y:S01]  /*1fb0*/  IMAD.MOV.U32 R11, RZ, RZ, RZ ;  /* 0x000000ffff0b7224 */ /* 0x000fe200078e00ff */
[----:B------:R-:W-:Y:S02]  /*1fc0*/  ISETP.NE.U32.AND P3, PT, RZ, c[0x0][0x348], PT ;  /* 0x0000d200ff007a0c */ /* 0x000fe40003f65070 */
[----:B------:R-:W-:Y:S02]  /*1fd0*/  ISETP.NE.U32.AND P5, PT, RZ, c[0x0][0x350], PT ;  /* 0x0000d400ff007a0c */ /* 0x000fe40003fa5070 */
[----:B------:R-:W-:Y:S02]  /*1fe0*/  ISETP.NE.U32.AND P6, PT, RZ, c[0x0][0x358], PT ;  /* 0x0000d600ff007a0c */ /* 0x000fe40003fc5070 */
[----:B------:R-:W-:Y:S02]  /*1ff0*/  ISETP.NE.AND.EX P3, PT, RZ, c[0x0][0x34c], PT, P3 ;  /* 0x0000d300ff007a0c */ /* 0x000fe40003f65330 */
[----:B------:R-:W-:-:S02]  /*2000*/  ISETP.NE.AND.EX P5, PT, RZ, c[0x0][0x354], PT, P5 ;  /* 0x0000d500ff007a0c */ /* 0x000fc40003fa5350 */
[----:B------:R-:W-:Y:S01]  /*2010*/  ISETP.NE.AND.EX P6, PT, RZ, c[0x0][0x35c], PT, P6 ;  /* 0x0000d700ff007a0c */ /* 0x000fe20003fc5360 */
[----:B------:R-:W-:Y:S01]  /*2020*/  IMAD.MOV.U32 R137, RZ, RZ, RZ ;  /* 0x000000ffff897224 */ /* 0x000fe200078e00ff */
[----:B------:R-:W-:Y:S01]  /*2030*/  CS2R R18, SRZ ;  /* 0x0000000000127805 */ /* 0x000fe2000001ff00 */
[----:B---3--:R-:W-:Y:S01]  /*2040*/  SHF.R.S32.HI R33, RZ, 0x1f, R32 ;  /* 0x0000001fff217819 */ /* 0x008fe20000011420 */
[C---:B------:R-:W-:Y:S01]  /*2050*/  IMAD.SHL.U32 R24, R32.reuse, 0x4, RZ ;  /* 0x0000000420187824 */ /* 0x040fe200078e00ff */
[C---:B--2---:R-:W-:Y:S01]  /*2060*/  @P1 LEA R4, P0, R32.reuse, c[0x0][0x370], 0x2 ;  /* 0x0000dc0020041a11 */ /* 0x044fe200078010ff */
[----:B------:R1:W-:Y:S01]  /*2070*/  STL [R1+0x70], R32 ;  /* 0x0000702001007387 */ /* 0x0003e20000100800 */
[C-C-:B------:R-:W-:Y:S02]  /*2080*/  SHF.L.U64.HI R23, R32.reuse, 0x2, R33.reuse ;  /* 0x0000000220177819 */ /* 0x140fe40000010221 */
[----:B------:R-:W-:Y:S01]  /*2090*/  @P1 LEA.HI.X R5, R32, c[0x0][0x374], R33, 0x2, P0 ;  /* 0x0000dd0020051a11 */ /* 0x000fe200000f1421 */
[----:B------:R1:W-:Y:S01]  /*20a0*/  STL [R1+0x74], R33 ;  /* 0x0000742101007387 */ /* 0x0003e20000100800 */
[----:B------:R-:W-:-:S03]  /*20b0*/  @P4 IADD3 R2, P0, R24, c[0x0][0x360], RZ ;  /* 0x0000d80018024a10 */ /* 0x000fc60007f1e0ff */
[----:B------:R2:W3:Y:S01]  /*20c0*/  @P1 LDG.E R11, [R4.64] ;  /* 0x00000008040b1981 */ /* 0x0004e2000c1e1900 */
[C---:B------:R-:W-:Y:S02]  /*20d0*/  @P4 IADD3.X R3, R23.reuse, c[0x0][0x364], RZ, P0, !PT ;  /* 0x0000d90017034a10 */ /* 0x040fe400007fe4ff */
[----:B------:R-:W-:Y:S01]  /*20e0*/  IADD3 R8, P2, R24, c[0x0][0x348], RZ ;  /* 0x0000d20018087a10 */ /* 0x000fe20007f5e0ff */
[----:B------:R1:W-:Y:S04]  /*20f0*/  STL [R1+0x68], R24 ;  /* 0x0000681801007387 */ /* 0x0003e80000100800 */
[----:B------:R4:W3:Y:S01]  /*2100*/  @P4 LDG.E R6, [R2.64] ;  /* 0x0000000802064981 */ /* 0x0008e2000c1e1900 */
        /* <DEDUP_REMOVED lines=10> */
[----:B---3--:R1:W-:Y:S04]  /*21b0*/  STL [R1+0x3c], R11 ;  /* 0x00003c0b01007387 */ /* 0x0083e80000100800 */
[----:B------:R1:W-:Y:S01]  /*21c0*/  @P4 STL [R1+0x44], R6 ;  /* 0x0000440601004387 */ /* 0x0003e20000100800 */
[----:B------:R-:W-:Y:S05]  /*21d0*/  @P4 BRA `(.L_x_1515) ;  /* 0x0000007000004947 */ /* 0x000fea0003800000 */
[----:B-1----:R-:W-:-:S05]  /*21e0*/  MOV R6, c[0x0][0x168] ;  /* 0x00005a0000067a02 */ /* 0x002fca0000000f00 */
[----:B------:R1:W-:Y:S01]  /*21f0*/  STL [R1+0x44], R6 ;  /* 0x0000440601007387 */ /* 0x0003e20000100800 */
[----:B------:R-:W-:Y:S05]  /*2200*/  @!P3 BRA `(.L_x_1515) ;  /* 0x000000400000b947 */ /* 0x000fea0003800000 */
[----:B------:R-:W2:Y:S04]  /*2210*/  LDG.E R10, [R8.64] ;  /* 0x00000008080a7981 */ /* 0x000ea8000c1e1900 */
[----:B-1----:R-:W2:Y:S02]  /*2220*/  LDG.E R6, [R8.64+0x4] ;  /* 0x0000040808067981 */ /* 0x002ea4000c1e1900 */
[----:B--2---:R-:W-:-:S05]  /*2230*/  IADD3 R6, -R10, R6, RZ ;  /* 0x000000060a067210 */ /* 0x004fca0007ffe1ff */
[----:B------:R1:W-:Y:S02]  /*2240*/  STL [R1+0x44], R6 ;  /* 0x0000440601007387 */ /* 0x0003e40000100800 */
.L_x_1515:
[----:B------:R-:W-:-:S04]  /*2250*/  ISETP.NE.U32.AND P0, PT, RZ, c[0x0][0x368], PT ;  /* 0x0000da00ff007a0c */ /* 0x000fc80003f05070 */
[----:B------:R-:W-:-:S13]  /*2260*/  ISETP.NE.AND.EX P0, PT, RZ, c[0x0][0x36c], PT, P0 ;  /* 0x0000db00ff007a0c */ /* 0x000fda0003f05300 */
[----:B------:R-:W-:Y:S05]  /*2270*/  @!P0 BRA `(.L_x_1516) ;  /* 0x0000004000008947 */ /* 0x000fea0003800000 */
[----:B-1----:R-:W-:-:S04]  /*2280*/  IADD3 R4, P0, R24, c[0x0][0x368], RZ ;  /* 0x0000da0018047a10 */ /* 0x002fc80007f1e0ff */
[----:B------:R-:W-:-:S05]  /*2290*/  IADD3.X R5, R23, c[0x0][0x36c], RZ, P0, !PT ;  /* 0x0000db0017057a10 */ /* 0x000fca00007fe4ff */
[----:B------:R1:W5:Y:S01]  /*22a0*/  LDG.E R17, [R4.64] ;  /* 0x0000000804117981 */ /* 0x000362000c1e1900 */
[----:B------:R-:W-:Y:S05]  /*22b0*/  BRA `(.L_x_1517) ;  /* 0x0000005000007947 */ /* 0x000fea0003800000 */
.L_x_1516:
[----:B------:R-:W-:Y:S01]  /*22c0*/  MOV R17, UR6 ;  /* 0x0000000600117c02 */ /* 0x000fe20008000f00 */
[----:B------:R-:W-:Y:S05]  /*22d0*/  @!P5 BRA `(.L_x_1517) ;  /* 0x000000300000d947 */ /* 0x000fea0003800000 */
[----:B-1----:R1:W2:Y:S04]  /*22e0*/  LDG.E R6, [R4.64] ;  /* 0x0000000804067981 */ /* 0x0022a8000c1e1900 */
[----:B-1----:R-:W2:Y:S02]  /*22f0*/  LDG.E R4, [R4.64+0x4] ;  /* 0x0000040804047981 */ /* 0x002ea4000c1e1900 */
[----:B--2---:R-:W-:Y:S02]  /*2300*/  IADD3 R17, -R6, R4, RZ ;  /* 0x0000000406117210 */ /* 0x004fe40007ffe1ff */
.L_x_1517:
[----:B-1----:R-:W2:Y:S04]  /*2310*/  LDL R4, [R1+0x44] ;  /* 0x0000440001047983 */ /* 0x002ea80000100800 */
[----:B------:R-:W3:Y:S04]  /*2320*/  LDL.LU R9, [R1+0x54] ;  /* 0x0000540001097983 */ /* 0x000ee80000300800 */
[----:B------:R1:W4:Y:S04]  /*2330*/  @P6 LDG.E R5, [R2.64] ;  /* 0x0000000802056981 */ /* 0x000328000c1e1900 */
[----:B------:R-:W3:Y:S04]  /*2340*/  LDL.LU R21, [R1+0x8] ;  /* 0x0000080001157983 */ /* 0x000ee80000300800 */
[----:B------:R-:W3:Y:S01]  /*2350*/  LDL R20, [R1+0x58] ;  /* 0x0000580001147983 */ /* 0x000ee20000100800 */
[----:B------:R-:W-:-:S04]  /*2360*/  ISETP.NE.U32.AND P0, PT, RZ, c[0x0][0x378], PT ;  /* 0x0000de00ff007a0c */ /* 0x000fc80003f05070 */
[----:B------:R-:W-:Y:S01]  /*2370*/  ISETP.NE.AND.EX P1, PT, RZ, c[0x0][0x37c], PT, P0 ;  /* 0x0000df00ff007a0c */ /* 0x000fe20003f25300 */
[----:B--2---:R-:W-:Y:S02]  /*2380*/  IMAD.MOV.U32 R6, RZ, RZ, R4 ;  /* 0x000000ffff067224 */ /* 0x004fe400078e0004 */
[----:B------:R1:W4:Y:S01]  /*2390*/  @P6 LDG.E R4, [R2.64+0x4] ;  /* 0x0000040802046981 */ /* 0x000322000c1e1900 */
[----:B-----5:R-:W-:Y:S02]  /*23a0*/  IMAD.MOV.U32 R136, RZ, RZ, R17 ;  /* 0x000000ffff887224 */ /* 0x020fe400078e0011 */
[----:B------:R-:W-:-:S05]  /*23b0*/  IMAD.MOV.U32 R10, RZ, RZ, c[0x0][0x2c4] ;  /* 0x0000b100ff0a7624 */ /* 0x000fca00078e00ff */
[----:B------:R-:W-:Y:S02]  /*23c0*/  ISETP.NE.AND P2, PT, R10, 0x1, PT ;  /* 0x000000010a00780c */ /* 0x000fe40003f45270 */
[----:B-1----:R-:W-:-:S04]  /*23d0*/  @P1 IADD3 R2, P0, R24, c[0x0][0x378], RZ ;  /* 0x0000de0018021a10 */ /* 0x002fc80007f1e0ff */
[----:B------:R-:W-:-:S05]  /*23e0*/  @P1 IADD3.X R3, R23, c[0x0][0x37c], RZ, P0, !PT ;  /* 0x0000df0017031a10 */ /* 0x000fca00007fe4ff */
[----:B------:R1:W5:Y:S01]  /*23f0*/  @P1 LDG.E R136, [R2.64] ;  /* 0x0000000802881981 */ /* 0x000362000c1e1900 */
[----:B------:R-:W-:Y:S01]  /*2400*/  IMAD.IADD R11, R17, 0x1, -R11 ;  /* 0x00000001110b7824 */ /* 0x000fe200078e0a0b */
[----:B---3--:R-:W-:Y:S01]  /*2410*/  LOP3.LUT R21, R21, 0xffffffdf, RZ, 0xc0, !PT ;  /* 0xffffffdf15157812 */ /* 0x008fe200078ec0ff */
[----:B------:R-:W-:-:S03]  /*2420*/  IMAD.MOV.U32 R8, RZ, RZ, RZ ;  /* 0x000000ffff087224 */ /* 0x000fc600078e00ff */
[----:B------:R-:W-:Y:S01]  /*2430*/  @P2 LOP3.LUT R21, R21, 0x20, RZ, 0xfc, !PT ;  /* 0x0000002015152812 */ /* 0x000fe200078efcff */
[----:B-1----:R-:W-:Y:S02]  /*2440*/  IMAD.SHL.U32 R3, R9, 0x80, RZ ;  /* 0x0000008009037824 */ /* 0x002fe400078e00ff */
[----:B------:R-:W-:-:S03]  /*2450*/  IMAD.MOV.U32 R2, RZ, RZ, c[0x0][0x228] ;  /* 0x00008a00ff027624 */ /* 0x000fc600078e00ff */
[----:B------:R1:W-:Y:S04]  /*2460*/  STL [R1+0x40], R3 ;  /* 0x0000400301007387 */ /* 0x0003e80000100800 */
[----:B------:R-:W-:Y:S01]  /*2470*/  STL [R1+0x8], R21 ;  /* 0x0000081501007387 */ /* 0x000fe20000100800 */
[----:B-1----:R-:W-:Y:S01]  /*2480*/  IADD3 R3, R3, 0x7f, RZ ;  /* 0x0000007f03037810 */ /* 0x002fe20007ffe0ff */
[----:B------:R-:W-:Y:S01]  /*2490*/  BSSY B0, `(.L_x_1518) ;  /* 0x000003b000007945 */ /* 0x000fe20003800000 */
[----:B----4-:R-:W-:-:S03]  /*24a0*/  @P6 IMAD.IADD R2, R4, 0x1, -R5 ;  /* 0x0000000104026824 */ /* 0x010fc600078e0a05 */
[----:B------:R-:W-:-:S04]  /*24b0*/  @P2 IMAD.HI.U32 R4, R3, c[0x0][0x2c8], RZ ;  /* 0x0000b20003042a27 */ /* 0x000fc800078e00ff */
[----:B------:R-:W-:Y:S01]  /*24c0*/  IMAD.IADD R5, R11, 0x1, R2 ;  /* 0x000000010b057824 */ /* 0x000fe200078e0202 */
[----:B------:R-:W-:-:S04]  /*24d0*/  @P2 SHF.R.U32.HI R3, RZ, c[0x0][0x2cc], R4 ;  /* 0x0000b300ff032a19 */ /* 0x000fc80000011604 */
[C---:B------:R-:W-:Y:S02]  /*24e0*/  IADD3 R151, R5.reuse, 0x70, -R6 ;  /* 0x0000007005977810 */ /* 0x040fe40007ffe806 */
[----:B------:R-:W-:Y:S01]  /*24f0*/  IADD3 R9, R5, 0x6f, RZ ;  /* 0x0000006f05097810 */ /* 0x000fe20007ffe0ff */
[----:B------:R1:W-:Y:S01]  /*2500*/  STL [R1+0x48], R5 ;  /* 0x0000480501007387 */ /* 0x0003e20000100800 */
[----:B------:R-:W-:-:S03]  /*2510*/  IMAD.MOV.U32 R4, RZ, RZ, RZ ;  /* 0x000000ffff047224 */ /* 0x000fc600078e00ff */
[----:B------:R-:W-:Y:S01]  /*2520*/  IMAD.HI R6, R9, -0x6db6db6d, R8 ;  /* 0x9249249309067827 */ /* 0x000fe200078e0208 */
[----:B------:R-:W-:-:S04]  /*2530*/  LOP3.LUT R8, R20, 0xff000000, RZ, 0xc0, !PT ;  /* 0xff00000014087812 */ /* 0x000fc800078ec0ff */
[----:B------:R-:W-:Y:S01]  /*2540*/  SHF.R.U32.HI R9, RZ, 0x1f, R6 ;  /* 0x0000001fff097819 */ /* 0x000fe20000011606 */
[----:B-1----:R-:W-:-:S04]  /*2550*/  IMAD.IADD R5, R151, 0x1, R3 ;  /* 0x0000000197057824 */ /* 0x002fc800078e0203 */
[----:B------:R-:W-:Y:S01]  /*2560*/  IMAD.HI R3, R5, -0x6db6db6d, R4 ;  /* 0x9249249305037827 */ /* 0x000fe200078e0204 */
[----:B------:R-:W-:Y:S02]  /*2570*/  LOP3.LUT R4, R20, 0xff0000, RZ, 0xc0, !PT ;  /* 0x00ff000014047812 */ /* 0x000fe400078ec0ff */
[----:B------:R-:W-:-:S04]  /*2580*/  SHF.R.U32.HI R5, RZ, 0x8, R8 ;  /* 0x00000008ff057819 */ /* 0x000fc80000011608 */
[----:B------:R-:W-:Y:S02]  /*2590*/  LEA.HI R4, R4, R5, RZ, 0x10 ;  /* 0x0000000504047211 */ /* 0x000fe400078f80ff */
[----:B------:R-:W-:Y:S02]  /*25a0*/  SHF.R.U32.HI R8, RZ, 0x1f, R3 ;  /* 0x0000001fff087819 */ /* 0x000fe40000011603 */
[----:B------:R-:W-:Y:S02]  /*25b0*/  SHF.R.U32.HI R10, RZ, 0x10, R4 ;  /* 0x00000010ff0a7819 */ /* 0x000fe40000011604 */
[----:B------:R-:W-:Y:S02]  /*25c0*/  LOP3.LUT R25, R4, 0xff, RZ, 0xc0, !PT ;  /* 0x000000ff04197812 */ /* 0x000fe400078ec0ff */
[----:B------:R-:W-:Y:S02]  /*25d0*/  LEA.HI.SX32 R150, R6, R9, 0x1a ;  /* 0x0000000906967211 */ /* 0x000fe400078fd2ff */
[----:B------:R-:W-:Y:S01]  /*25e0*/  LEA.HI.SX32 R3, R3, R8, 0x1a ;  /* 0x0000000803037211 */ /* 0x000fe200078fd2ff */
[----:B------:R1:W-:Y:S03]  /*25f0*/  STL [R1+0x54], R10 ;  /* 0x0000540a01007387 */ /* 0x0003e60000100800 */
[----:B------:R-:W-:Y:S01]  /*2600*/  IMNMX R6, R150, R3, PT ;  /* 0x0000000396067217 */ /* 0x000fe20003800200 */
[----:B------:R1:W-:Y:S03]  /*2610*/  STL [R1+0x78], R25 ;  /* 0x0000781901007387 */ /* 0x0003e60000100800 */
[----:B------:R-:W-:-:S02]  /*2620*/  ISETP.GE.AND P0, PT, R6, 0x1, PT ;  /* 0x000000010600780c */ /* 0x000fc40003f06270 */
[----:B------:R-:W-:Y:S01]  /*2630*/  ISETP.NE.AND P1, PT, R10, RZ, PT ;  /* 0x000000ff0a00720c */ /* 0x000fe20003f25270 */
[----:B------:R-:W-:-:S03]  /*2640*/  IMAD.MOV.U32 R3, RZ, RZ, RZ ;  /* 0x000000ffff037224 */ /* 0x000fc600078e00ff */
[----:B------:R-:W-:-:S07]  /*2650*/  SEL R135, R10, c[0x0][0x338], P1 ;  /* 0x0000ce000a877a07 */ /* 0x000fce0000800000 */
[----:B------:R-:W-:Y:S05]  /*2660*/  @!P0 BRA `(.L_x_1519) ;  /* 0x000001d000008947 */ /* 0x000fea0003800000 */
[----:B------:R-:W-:Y:S01]  /*2670*/  IABS R3, R135 ;  /* 0x0000008700037213 */ /* 0x000fe20000000000 */
[----:B------:R-:W-:Y:S01]  /*2680*/  IMAD.MOV.U32 R8, RZ, RZ, RZ ;  /* 0x000000ffff087224 */ /* 0x000fe200078e00ff */
[----:B-1----:R-:W-:-:S03]  /*2690*/  IADD3 R10, R135, -0x1, R6 ;  /* 0xffffffff870a7810 */ /* 0x002fc60007ffe006 */
[----:B------:R-:W-:Y:S01]  /*26a0*/  IMAD.MOV.U32 R4, RZ, RZ, R3 ;  /* 0x000000ffff047224 */ /* 0x000fe200078e0003 */
[----:B------:R-:W-:-:S03]  /*26b0*/  IABS R16, R10 ;  /* 0x0000000a00107213 */ /* 0x000fc60000000000 */
[----:B------:R-:W1:Y:S08]  /*26c0*/  I2F.RP R3, R4 ;  /* 0x0000000400037306 */ /* 0x000e700000209400 */
        /* <DEDUP_REMOVED lines=23> */
.L_x_1519:
[----:B------:R-:W-:Y:S05]  /*2840*/  BSYNC B0 ;  /* 0x0000000000007941 */ /* 0x000fea0003800000 */
.L_x_1518:
[----:B-1----:R-:W2:Y:S01]  /*2850*/  LDL R10, [R1+0x124] ;  /* 0x00012400010a7983 */ /* 0x002ea20000100800 */
[----:B------:R-:W-:-:S04]  /*2860*/  IMAD R4, R25, R3, RZ ;  /* 0x0000000319047224 */ /* 0x000fc800078e02ff */
[----:B------:R-:W-:-:S05]  /*2870*/  IMAD.IADD R3, R4, 0x1, R3 ;  /* 0x0000000104037824 */ /* 0x000fca00078e0203 */
[----:B------:R-:W-:Y:S01]  /*2880*/  IMNMX R5, R6, R3, PT ;  /* 0x0000000306057217 */ /* 0x000fe20003800200 */
[----:B------:R-:W-:-:S04]  /*2890*/  IMAD R3, R4, 0x70, -R11 ;  /* 0x0000007004037824 */ /* 0x000fc800078e0a0b */
[----:B------:R-:W-:Y:S01]  /*28a0*/  IMAD R5, R5, 0x70, -R11 ;  /* 0x0000007005057824 */ /* 0x000fe200078e0a0b */
[----:B------:R-:W-:-:S04]  /*28b0*/  IMNMX R4, RZ, R3, !PT ;  /* 0x00000003ff047217 */ /* 0x000fc80007800200 */
[----:B------:R-:W-:-:S04]  /*28c0*/  IMNMX R3, R5, R2, PT ;  /* 0x0000000205037217 */ /* 0x000fc80003800200 */
[----:B------:R-:W-:Y:S02]  /*28d0*/  ISETP.GT.AND P0, PT, R3, R4, PT ;  /* 0x000000040300720c */ /* 0x000fe40003f04270 */
[----:B------:R-:W-:-:S05]  /*28e0*/  SHF.R.U32.HI R4, RZ, 0x4, R4 ;  /* 0x00000004ff047819 */ /* 0x000fca0000011604 */
[----:B------:R-:W-:-:S04]  /*28f0*/  IMAD.WIDE.U32 R8, R4, 0x24924925, RZ ;  /* 0x2492492504087825 */ /* 0x000fc800078e00ff */
        /* <DEDUP_REMOVED lines=11> */
[----:B------:R-:W-:Y:S02]  /*29b0*/  ISETP.NE.U32.AND P0, PT, RZ, c[0x0][0x340], PT ;  /* 0x0000d000ff007a0c */ /* 0x000fe40003f05070 */
[----:B------:R-:W-:Y:S02]  /*29c0*/  SHF.R.S32.HI R16, RZ, 0x1f, R82 ;  /* 0x0000001fff107819 */ /* 0x000fe40000011452 */
[----:B------:R-:W-:Y:S02]  /*29d0*/  ISETP.NE.AND.EX P3, PT, RZ, c[0x0][0x344], PT, P0 ;  /* 0x0000d100ff007a0c */ /* 0x000fe40003f65300 */
[----:B------:R-:W-:-:S11]  /*29e0*/  MOV R31, R21 ;  /* 0x00000015001f7202 */ /* 0x000fd60000000f00 */
[----:B------:R-:W-:-:S04]  /*29f0*/  @P3 IADD3 R4, P0, R24, c[0x0][0x340], RZ ;  /* 0x0000d00018043a10 */ /* 0x000fc80007f1e0ff */
[----:B------:R-:W-:-:S05]  /*2a00*/  @P3 IADD3.X R5, R23, c[0x0][0x344], RZ, P0, !PT ;  /* 0x0000d10017053a10 */ /* 0x000fca00007fe4ff */
[----:B------:R1:W2:Y:S01]  /*2a10*/  @P3 LDG.E R26, [R4.64] ;  /* 0x00000008041a3981 */ /* 0x0002a2000c1e1900 */
[----:B------:R-:W-:Y:S01]  /*2a20*/  IADD3 R114, P0, R82, R18, RZ ;  /* 0x0000001252727210 */ /* 0x000fe20007f1e0ff */
[----:B------:R-:W-:Y:S01]  /*2a30*/  IMAD.MOV.U32 R30, RZ, RZ, c[0x0][0x238] ;  /* 0x00008e00ff1e7624 */ /* 0x000fe200078e00ff */
[----:B------:R-:W-:Y:S01]  /*2a40*/  IADD3 R40, R3, -0x1, RZ ;  /* 0xffffffff03287810 */ /* 0x000fe20007ffe0ff */
[----:B------:R-:W-:Y:S01]  /*2a50*/  IMAD R11, R16, c[0x0][0x280], RZ ;  /* 0x0000a000100b7a24 */ /* 0x000fe200078e02ff */
[----:B------:R-:W-:Y:S01]  /*2a60*/  LEA.HI.X.SX32 R115, R18, R16, 0x1, P0 ;  /* 0x0000001012737211 */ /* 0x000fe200000f0eff */
[----:B------:R-:W-:Y:S01]  /*2a70*/  ULDC UR5, c[0x0][0x23c] ;  /* 0x00008f0000057ab9 */ /* 0x000fe20000000800 */
[----:B------:R-:W-:Y:S01]  /*2a80*/  LOP3.LUT R29, R20, 0xffff, RZ, 0xc0, !PT ;  /* 0x0000ffff141d7812 */ /* 0x000fe200078ec0ff */
[----:B------:R-:W-:Y:S01]  /*2a90*/  IMAD.WIDE.U32 R20, R30, 0x40, RZ ;  /* 0x000000401e147825 */ /* 0x000fe200078e00ff */
[----:B------:R-:W-:Y:S01]  /*2aa0*/  SEL R27, R33, RZ, !P6 ;  /* 0x000000ff211b7207 */ /* 0x000fe20007000000 */
[----:B------:R-:W-:Y:S01]  /*2ab0*/  USHF.L.U32 UR12, UR5, 0x6, URZ ;  /* 0x00000006050c7899 */ /* 0x000fe2000800063f */
[----:B------:R-:W-:Y:S01]  /*2ac0*/  MOV R140, 0x70 ;  /* 0x00000070008c7802 */ /* 0x000fe20000000f00 */
[----:B------:R-:W-:Y:S01]  /*2ad0*/  IMAD R6, R115, c[0x0][0x238], RZ ;  /* 0x00008e0073067a24 */ /* 0x000fe200078e02ff */
[----:B------:R-:W-:Y:S01]  /*2ae0*/  SEL R28, R32, RZ, !P6 ;  /* 0x000000ff201c7207 */ /* 0x000fe20007000000 */
[----:B------:R-:W-:Y:S01]  /*2af0*/  IMAD R3, R27, c[0x0][0x248], RZ ;  /* 0x000092001b037a24 */ /* 0x000fe200078e02ff */
[----:B------:R-:W-:Y:S01]  /*2b00*/  ISETP.GE.AND P5, PT, R76, c[0x0][0x1d4], PT ;  /* 0x000075004c007a0c */ /* 0x000fe20003fa6270 */
[----:B------:R-:W-:Y:S01]  /*2b10*/  IMAD R6, R114, c[0x0][0x23c], R6 ;  /* 0x00008f0072067a24 */ /* 0x000fe200078e0206 */
[----:B------:R-:W-:Y:S01]  /*2b20*/  ISETP.GE.AND P4, PT, R226, c[0x0][0x1d4], PT ;  /* 0x00007500e2007a0c */ /* 0x000fe20003f86270 */
[C---:B------:R-:W-:Y:S01]  /*2b30*/  IMAD R152, R140.reuse, c[0x0][0x23c], RZ ;  /* 0x00008f008c987a24 */ /* 0x040fe200078e02ff */
[----:B------:R-:W-:Y:S01]  /*2b40*/  MOV R149, 0x5 ;  /* 0x0000000500957802 */ /* 0x000fe20000000f00 */
[----:B------:R-:W-:Y:S01]  /*2b50*/  IMAD.WIDE.U32 R138, R140, c[0x0][0x238], RZ ;  /* 0x00008e008c8a7a25 */ /* 0x000fe200078e00ff */
[C---:B------:R-:W-:Y:S01]  /*2b60*/  SHF.L.U32 R161, R30.reuse, 0x5, RZ ;  /* 0x000000051ea17819 */ /* 0x040fe200000006ff */
[----:B------:R-:W-:Y:S01]  /*2b70*/  UIMAD UR5, UR5, 0x60, URZ ;  /* 0x00000060050578a4 */ /* 0x000fe2000f8e023f */
[----:B------:R-:W-:Y:S01]  /*2b80*/  SHF.L.U64.HI R156, R30, R149, c[0x0][0x23c] ;  /* 0x00008f001e9c7619 */ /* 0x000fe20000010295 */
[----:B------:R-:W-:Y:S01]  /*2b90*/  IMAD.IADD R152, R139, 0x1, R152 ;  /* 0x000000018b987824 */ /* 0x000fe200078e0298 */
[----:B------:R-:W-:Y:S01]  /*2ba0*/  LOP3.LUT R31, R31, 0xfffffffb, RZ, 0xc0, !PT ;  /* 0xfffffffb1f1f7812 */ /* 0x000fe200078ec0ff */
[----:B-1----:R-:W-:Y:S01]  /*2bb0*/  IMAD.WIDE.U32 R4, R114, c[0x0][0x238], R76 ;  /* 0x00008e0072047a25 */ /* 0x002fe200078e004c */
[----:B------:R-:W-:-:S02]  /*2bc0*/  MOV R158, c[0x0][0x290] ;  /* 0x0000a400009e7a02 */ /* 0x000fc40000000f00 */
[----:B------:R-:W-:Y:S01]  /*2bd0*/  @P5 LOP3.LUT R31, R31, 0x4, RZ, 0xfc, !PT ;  /* 0x000000041f1f5812 */ /* 0x000fe200078efcff */
[----:B------:R-:W-:Y:S02]  /*2be0*/  IMAD.IADD R5, R5, 0x1, R6 ;  /* 0x0000000105057824 */ /* 0x000fe400078e0206 */
[----:B------:R-:W-:Y:S01]  /*2bf0*/  IMAD R6, R40, -0x70, R2 ;  /* 0xffffff9028067824 */ /* 0x000fe200078e0202 */
[----:B------:R-:W-:Y:S01]  /*2c00*/  LOP3.LUT R31, R31, 0xfffffffd, RZ, 0xc0, !PT ;  /* 0xfffffffd1f1f7812 */ /* 0x000fe200078ec0ff */
[----:B------:R-:W-:-:S03]  /*2c10*/  IMAD.WIDE.U32 R4, R29, c[0x0][0x240], R4 ;  /* 0x000090001d047a25 */ /* 0x000fc600078e0004 */
[----:B------:R-:W-:Y:S01]  /*2c20*/  IMNMX R8, R6, 0x70, PT ;  /* 0x0000007006087817 */ /* 0x000fe20003800200 */
[----:B------:R-:W-:Y:S01]  /*2c30*/  IMAD R5, R29, c[0x0][0x244], R5 ;  /* 0x000091001d057a24 */ /* 0x000fe200078e0205 */
[----:B------:R-:W-:Y:S01]  /*2c40*/  @P4 LOP3.LUT R31, R31, 0x2, RZ, 0xfc, !PT ;  /* 0x000000021f1f4812 */ /* 0x000fe200078efcff */
[----:B------:R-:W-:Y:S01]  /*2c50*/  IMAD R6, R28, c[0x0][0x24c], R3 ;  /* 0x000093001c067a24 */ /* 0x000fe200078e0203 */
[----:B------:R-:W-:Y:S01]  /*2c60*/  IADD3 R3, -R82, R8, RZ ;  /* 0x0000000852037210 */ /* 0x000fe20007ffe1ff */
[----:B------:R-:W-:Y:S01]  /*2c70*/  IMAD.WIDE.U32 R118, R28, c[0x0][0x248], R4 ;  /* 0x000092001c767a25 */ /* 0x000fe200078e0004 */
[----:B------:R-:W-:Y:S01]  /*2c80*/  SHF.R.S32.HI R5, RZ, 0x1f, R40 ;  /* 0x0000001fff057819 */ /* 0x000fe20000011428 */
[----:B------:R1:W-:Y:S01]  /*2c90*/  STL [R1+0x8], R31 ;  /* 0x0000081f01007387 */ /* 0x0003e20000100800 */
[----:B------:R-:W-:Y:S01]  /*2ca0*/  ISETP.GE.AND P0, PT, R3, 0x1, PT ;  /* 0x000000010300780c */ /* 0x000fe20003f06270 */
[----:B------:R-:W-:Y:S01]  /*2cb0*/  IMAD R4, R152, R40, RZ ;  /* 0x0000002898047224 */ /* 0x000fe200078e02ff */
[----:B------:R-:W-:Y:S01]  /*2cc0*/  MOV R116, R118 ;  /* 0x0000007600747202 */ /* 0x000fe20000000f00 */
[----:B------:R-:W-:Y:S01]  /*2cd0*/  IMAD.IADD R117, R119, 0x1, R6 ;  /* 0x0000000177757824 */ /* 0x000fe200078e0206 */
[----:B------:R-:W-:Y:S01]  /*2ce0*/  ISETP.GE.AND P2, PT, R3, 0x21, PT ;  /* 0x000000210300780c */ /* 0x000fe20003f46270 */
[----:B------:R-:W-:-:S02]  /*2cf0*/  IMAD R6, R5, R138, R4 ;  /* 0x0000008a05067224 */ /* 0x000fc400078e0204 */
[----:B------:R-:W-:-:S04]  /*2d00*/  IMAD.WIDE.U32 R4, R40, R138, R116 ;  /* 0x0000008a28047225 */ /* 0x000fc800078e0074 */
[----:B------:R-:W-:Y:S02]  /*2d10*/  IMAD.IADD R5, R5, 0x1, R6 ;  /* 0x0000000105057824 */ /* 0x000fe400078e0206 */
[----:B------:R-:W-:Y:S01]  /*2d20*/  @P0 LEA R8, P1, R4, c[0x0][0x220], 0x1 ;  /* 0x0000880004080a11 */ /* 0x000fe200078208ff */
[----:B------:R-:W-:Y:S02]  /*2d30*/  IMAD R15, R82, c[0x0][0x284], R11 ;  /* 0x0000a100520f7a24 */ /* 0x000fe400078e020b */
[----:B------:R-:W-:Y:S01]  /*2d40*/  IMAD.IADD R134, R17, 0x1, R19 ;  /* 0x0000000111867824 */ /* 0x000fe200078e0213 */
[----:B------:R-:W-:Y:S01]  /*2d50*/  @P0 LEA.HI.X R9, R4, c[0x0][0x224], R5, 0x1, P1 ;  /* 0x0000890004090a11 */ /* 0x000fe200008f0c05 */
[----:B------:R-:W-:Y:S01]  /*2d60*/  IMAD.WIDE.U32 R24, R82, c[0x0][0x290], R76 ;  /* 0x0000a40052187a25 */ /* 0x000fe200078e004c */
[----:B------:R-:W-:-:S03]  /*2d70*/  @P2 IADD3 R6, P1, R161, R4, RZ ;  /* 0x00000004a1062210 */ /* 0x000fc60007f3e0ff */
[----:B------:R-:W-:Y:S01]  /*2d80*/  @!PT LDS RZ, [RZ] ;  /* 0x00000000fffff984 */ /* 0x000fe20000000800 */
[----:B------:R-:W-:Y:S01]  /*2d90*/  @!PT LDS RZ, [RZ] ;  /* 0x00000000fffff984 */ /* 0x000fe20000000800 */
[----:B------:R-:W-:Y:S01]  /*2da0*/  @!PT LDS RZ, [RZ] ;  /* 0x00000000fffff984 */ /* 0x000fe20000000800 */
[----:B------:R3:W-:Y:S01]  /*2db0*/  @P0 LDGSTS.E.BYPASS.LTC128B.128 [R227+0x8100], [R8.64], !P5 ;  /* 0x0810000008e30fae */ /* 0x0007e2000e901d48 */
[----:B------:R-:W-:-:S03]  /*2dc0*/  IMAD.WIDE.U32 R18, R82, c[0x0][0x280], R76 ;  /* 0x0000a00052127a25 */ /* 0x000fc600078e004c */
[----:B------:R3:W-:Y:S01]  /*2dd0*/  @P0 LDGSTS.E.BYPASS.LTC128B.128 [R227+0xb900], [R8.64+0x80], !P4 ;  /* 0x0b90008008e30fae */ /* 0x0007e2000e101d48 */
[----:B------:R-:W-:Y:S01]  /*2de0*/  @P2 IMAD.X R10, R5, 0x1, R156, P1 ;  /* 0x00000001050a2824 */ /* 0x000fe200008e069c */
[----:B------:R-:W-:Y:S01]  /*2df0*/  ISETP.GE.AND P1, PT, R3, 0x41, PT ;  /* 0x000000410300780c */ /* 0x000fe20003f26270 */
[----:B------:R-:W-:Y:S01]  /*2e00*/  IMAD.WIDE.U32 R144, R30, 0x60, RZ ;  /* 0x000000601e907825 */ /* 0x000fe200078e00ff */
[----:B------:R-:W-:-:S03]  /*2e10*/  IADD3 R19, R15, R19, RZ ;  /* 0x000000130f137210 */ /* 0x000fc60007ffe0ff */
[----:B------:R-:W-:Y:S01]  /*2e20*/  IMAD.MOV.U32 R146, RZ, RZ, c[0x0][0x280] ;  /* 0x0000a000ff927624 */ /* 0x000fe200078e00ff */
[----:B------:R-:W-:Y:S01]  /*2e30*/  IADD3 R155, R145, UR5, RZ ;  /* 0x00000005919b7c10 */ /* 0x000fe2000fffe0ff */
[C---:B------:R-:W-:Y:S02]  /*2e40*/  IMAD R153, R140.reuse, c[0x0][0x284], RZ ;  /* 0x0000a1008c997a24 */ /* 0x040fe400078e02ff */
[----:B------:R-:W-:Y:S01]  /*2e50*/  IMAD R154, R140, c[0x0][0x294], RZ ;  /* 0x0000a5008c9a7a24 */ /* 0x000fe200078e02ff */
[-C--:B------:R-:W-:Y:S01]  /*2e60*/  SHF.L.U64.HI R148, R146, R149.reuse, c[0x0][0x284] ;  /* 0x0000a10092947619 */ /* 0x080fe20000010295 */
[----:B------:R-:W-:Y:S01]  /*2e70*/  IMAD.WIDE.U32 R142, R140, c[0x0][0x280], RZ ;  /* 0x0000a0008c8e7a25 */ /* 0x000fe200078e00ff */
[----:B------:R-:W-:Y:S02]  /*2e80*/  SHF.L.U64.HI R149, R158, R149, c[0x0][0x294] ;  /* 0x0000a5009e957619 */ /* 0x000fe40000010295 */
[----:B------:R-:W-:Y:S01]  /*2e90*/  SHF.L.U32 R159, R146, 0x5, RZ ;  /* 0x00000005929f7819 */ /* 0x000fe200000006ff */
[----:B-----5:R-:W-:Y:S01]  /*2ea0*/  IMAD.WIDE.U32 R100, R136, c[0x0][0x280], R18 ;  /* 0x0000a00088647a25 */ /* 0x020fe200078e0012 */
[----:B------:R-:W-:-:S03]  /*2eb0*/  IADD3 R153, R143, R153, RZ ;  /* 0x000000998f997210 */ /* 0x000fc60007ffe0ff */
[----:B------:R-:W-:-:S04]  /*2ec0*/  IMAD.WIDE.U32 R140, R140, c[0x0][0x290], RZ ;  /* 0x0000a4008c8c7a25 */ /* 0x000fc800078e00ff */
[----:B------:R-:W-:Y:S01]  /*2ed0*/  IMAD.WIDE.U32 R124, R29, c[0x0][0x1e8], RZ ;  /* 0x00007a001d7c7a25 */ /* 0x000fe200078e00ff */
[----:B---3--:R-:W-:-:S03]  /*2ee0*/  @P2 LEA R8, P0, R6, c[0x0][0x220], 0x1 ;  /* 0x0000880006082a11 */ /* 0x008fc600078008ff */
[----:B------:R-:W-:Y:S01]  /*2ef0*/  IMAD.WIDE.U32 R122, R29, c[0x0][0x210], RZ ;  /* 0x000084001d7a7a25 */ /* 0x000fe200078e00ff */
[----:B------:R-:W-:Y:S02]  /*2f00*/  @P2 LEA.HI.X R9, R6, c[0x0][0x224], R10, 0x1, P0 ;  /* 0x0000890006092a11 */ /* 0x000fe400000f0c0a */
[----:B------:R-:W-:Y:S01]  /*2f10*/  ISETP.GT.AND P0, PT, R3, 0x60, PT ;  /* 0x000000600300780c */ /* 0x000fe20003f04270 */
[--C-:B------:R-:W-:Y:S02]  /*2f20*/  IMAD.WIDE.U32 R10, R82, c[0x0][0x280], R78.reuse ;  /* 0x0000a000520a7a25 */ /* 0x100fe400078e004e */
[----:B------:R3:W-:Y:S02]  /*2f30*/  @P2 LDGSTS.E.BYPASS.LTC128B.128 [R229+0x9100], [R8.64], !P5 ;  /* 0x0910000008e52fae */ /* 0x0007e4000e901d48 */
[----:B------:R-:W-:Y:S01]  /*2f40*/  IMAD R3, R16, c[0x0][0x290], RZ ;  /* 0x0000a40010037a24 */ /* 0x000fe200078e02ff */
[----:B------:R-:W-:Y:S01]  /*2f50*/  MOV R22, R10 ;  /* 0x0000000a00167202 */ /* 0x000fe20000000f00 */
[----:B------:R3:W-:Y:S01]  /*2f60*/  @P2 LDGSTS.E.BYPASS.LTC128B.128 [R229+0xc900], [R8.64+0x80], !P4 ;  /* 0x0c90008008e52fae */ /* 0x0007e2000e101d48 */
[----:B------:R-:W-:Y:S01]  /*2f70*/  @P1 IADD3 R6, P2, R4, R20, RZ ;  /* 0x0000001404061210 */ /* 0x000fe20007f5e0ff */
[----:B------:R-:W-:Y:S01]  /*2f80*/  IMAD.WIDE.U32 R16, R82, c[0x0][0x290], R78 ;  /* 0x0000a40052107a25 */ /* 0x000fe200078e004e */
[----:B------:R-:W-:-:S03]  /*2f90*/  IADD3 R23, R11, R15, RZ ;  /* 0x0000000f0b177210 */ /* 0x000fc60007ffe0ff */
[----:B------:R-:W-:Y:S01]  /*2fa0*/  IMAD R3, R82, c[0x0][0x294], R3 ;  /* 0x0000a50052037a24 */ /* 0x000fe200078e0203 */
[----:B------:R-:W-:Y:S01]  /*2fb0*/  MOV R20, R16 ;  /* 0x0000001000147202 */ /* 0x000fe20000000f00 */
[----:B------:R-:W-:Y:S02]  /*2fc0*/  IMAD.MOV.U32 R16, RZ, RZ, R24 ;  /* 0x000000ffff107224 */ /* 0x000fe400078e0018 */
[----:B------:R-:W-:-:S04]  /*2fd0*/  IMAD.WIDE.U32 R104, R136, c[0x0][0x280], R22 ;  /* 0x0000a00088687a25 */ /* 0x000fc800078e0016 */
[----:B------:R-:W-:Y:S02]  /*2fe0*/  IMAD.SHL.U32 R160, R158, 0x20, RZ ;  /* 0x000000209ea07824 */ /* 0x000fe400078e00ff */
[----:B------:R-:W-:Y:S02]  /*2ff0*/  IMAD.IADD R154, R141, 0x1, R154 ;  /* 0x000000018d9a7824 */ /* 0x000fe400078e029a */
[C---:B------:R-:W-:Y:S02]  /*3000*/  IMAD R133, R29.reuse, c[0x0][0x1ec], R125 ;  /* 0x00007b001d857a24 */ /* 0x040fe400078e027d */
[----:B------:R-:W-:Y:S01]  /*3010*/  IMAD R132, R29, c[0x0][0x214], R123 ;  /* 0x000085001d847a24 */ /* 0x000fe200078e027b */
[----:B---3--:R-:W-:Y:S01]  /*3020*/  @P1 IADD3.X R8, R5, UR12, R21, P2, !PT ;  /* 0x0000000c05081c10 */ /* 0x008fe200097fe415 */
[----:B------:R-:W-:Y:S01]  /*3030*/  @P0 IMAD.WIDE.U32 R4, R30, 0x60, R4 ;  /* 0x000000601e040825 */ /* 0x000fe200078e0004 */
[----:B------:R-:W-:-:S03]  /*3040*/  @P1 LEA R10, P2, R6, c[0x0][0x220], 0x1 ;  /* 0x00008800060a1a11 */ /* 0x000fc600078408ff */
[----:B------:R-:W-:Y:S01]  /*3050*/  IMAD.IADD R21, R17, 0x1, R3 ;  /* 0x0000000111157824 */ /* 0x000fe200078e0203 */
[----:B------:R-:W-:Y:S01]  /*3060*/  @P1 LEA.HI.X R11, R6, c[0x0][0x224], R8, 0x1, P2 ;  /* 0x00008900060b1a11 */ /* 0x000fe200010f0c08 */
[----:B------:R-:W-:Y:S01]  /*3070*/  IMAD.IADD R17, R3, 0x1, R25 ;  /* 0x0000000103117824 */ /* 0x000fe200078e0219 */
[----:B------:R-:W-:Y:S01]  /*3080*/  @P0 IADD3 R3, R5, UR5, RZ ;  /* 0x0000000505030c10 */ /* 0x000fe2000fffe0ff */
[----:B------:R-:W-:Y:S01]  /*3090*/  IMAD.WIDE.U32 R102, R136, c[0x0][0x290], R20 ;  /* 0x0000a40088667a25 */ /* 0x000fe200078e0014 */
[----:B------:R-:W-:Y:S01]  /*30a0*/  @P0 LEA R8, P2, R4, c[0x0][0x220], 0x1 ;  /* 0x0000880004080a11 */ /* 0x000fe200078408ff */
[----:B------:R1:W-:Y:S02]  /*30b0*/  @P1 LDGSTS.E.BYPASS.LTC128B.128 [R229+0xa100], [R10.64], !P5 ;  /* 0x0a1000000ae51fae */ /* 0x0003e4000e901d48 */
[----:B------:R-:W-:Y:S01]  /*30c0*/  IMAD.WIDE.U32 R98, R136, c[0x0][0x290], R16 ;  /* 0x0000a40088627a25 */ /* 0x000fe200078e0010 */
[----:B------:R-:W-:Y:S01]  /*30d0*/  @P0 LEA.HI.X R9, R4, c[0x0][0x224], R3, 0x1, P2 ;  /* 0x0000890004090a11 */ /* 0x000fe200010f0c03 */
[----:B------:R1:W-:Y:S01]  /*30e0*/  @P1 LDGSTS.E.BYPASS.LTC128B.128 [R229+0xd900], [R10.64+0x80], !P4 ;  /* 0x0d9000800ae51fae */ /* 0x0003e2000e101d48 */
[----:B------:R-:W-:-:S02]  /*30f0*/  SHF.R.S32.HI R4, RZ, 0x1f, R136 ;  /* 0x0000001fff047819 */ /* 0x000fc40000011488 */
[----:B------:R-:W-:Y:S01]  /*3100*/  MOV R3, c[0x0][0x27c] ;  /* 0x00009f0000037a02 */ /* 0x000fe20000000f00 */
[----:B------:R1:W-:Y:S02]  /*3110*/  @P0 LDGSTS.E.BYPASS.LTC128B.128 [R229+0xb100], [R8.64], !P5 ;  /* 0x0b10000008e50fae */ /* 0x0003e4000e901d48 */
[----:B------:R-:W-:Y:S02]  /*3120*/  IMAD R5, R4, c[0x0][0x290], RZ ;  /* 0x0000a40004057a24 */ /* 0x000fe400078e02ff */
[----:B------:R-:W-:Y:S01]  /*3130*/  IMAD.SHL.U32 R73, R3, 0x2, RZ ;  /* 0x0000000203497824 */ /* 0x000fe200078e00ff */
[----:B------:R1:W-:Y:S01]  /*3140*/  @P0 LDGSTS.E.BYPASS.LTC128B.128 [R229+0xe900], [R8.64+0x80], !P4 ;  /* 0x0e90008008e50fae */ /* 0x0003e2000e101d48 */
[----:B------:R-:W-:Y:S02]  /*3150*/  IMAD R3, R136, c[0x0][0x294], R5 ;  /* 0x0000a50088037a24 */ /* 0x000fe400078e0205 */
[----:B------:R-:W-:Y:S01]  /*3160*/  IMAD R6, R4, c[0x0][0x280], RZ ;  /* 0x0000a00004067a24 */ /* 0x000fe200078e02ff */
[----:B------:R-:W0:Y:S01]  /*3170*/  LDGDEPBAR ;  /* 0x00000000000079af */ /* 0x000e220000000000 */
[----:B------:R-:W-:Y:S01]  /*3180*/  WARPSYNC 0xffffffff ;  /* 0xffffffff00007948 */ /* 0x000fe20003800000 */
[----:B------:R-:W-:Y:S01]  /*3190*/  IMAD.IADD R110, R103, 0x1, R3 ;  /* 0x00000001676e7824 */ /* 0x000fe200078e0203 */
[----:B------:R-:W-:Y:S01]  /*31a0*/  IADD3 R108, R3, R99, RZ ;  /* 0x00000063036c7210 */ /* 0x000fe20007ffe0ff */
[----:B------:R-:W-:-:S05]  /*31b0*/  IMAD R4, R136, c[0x0][0x284], R6 ;  /* 0x0000a10088047a24 */ /* 0x000fca00078e0206 */
[----:B------:R-:W-:Y:S02]  /*31c0*/  IADD3 R111, R105, R4, RZ ;  /* 0x00000004696f7210 */ /* 0x000fe40007ffe0ff */
[----:B------:R-:W-:Y:S02]  /*31d0*/  IADD3 R109, R4, R101, RZ ;  /* 0x00000065046d7210 */ /* 0x000fe40007ffe0ff */
[----:B--2---:R-:W-:Y:S01]  /*31e0*/  @P3 SHF.R.S32.HI R5, RZ, 0x1f, R26 ;  /* 0x0000001fff053819 */ /* 0x004fe2000001141a */
[----:B------:R-:W-:Y:S01]  /*31f0*/  @!P3 IMAD.MOV.U32 R26, RZ, RZ, R32 ;  /* 0x000000ffff1ab224 */ /* 0x000fe200078e0020 */
[----:B------:R-:W-:-:S03]  /*3200*/  @!P3 MOV R5, R33 ;  /* 0x000000210005b202 */ /* 0x000fc60000000f00 */
[----:B------:R-:W-:-:S04]  /*3210*/  IMAD.WIDE.U32 R120, R26, c[0x0][0x2b0], RZ ;  /* 0x0000ac001a787a25 */ /* 0x000fc800078e00ff */
[----:B------:R-:W-:-:S04]  /*3220*/  IMAD R5, R5, c[0x0][0x2b0], RZ ;  /* 0x0000ac0005057a24 */ /* 0x000fc800078e02ff */
[----:B------:R-:W-:-:S05]  /*3230*/  IMAD R5, R26, c[0x0][0x2b4], R5 ;  /* 0x0000ad001a057a24 */ /* 0x000fca00078e0205 */
[----:B------:R-:W-:Y:S02]  /*3240*/  IADD3 R131, R121, R5, RZ ;  /* 0x0000000579837210 */ /* 0x000fe40007ffe0ff */
[----:B-1----:R-:W-:Y:S01]  /*3250*/  ISETP.GE.AND P2, PT, R76, c[0x0][0x27c], PT ;  /* 0x00009f004c007a0c */ /* 0x002fe20003f46270 */
[C---:B------:R-:W-:Y:S01]  /*3260*/  IMAD.WIDE.U32 R4, R29.reuse, c[0x0][0x260], R76 ;  /* 0x000098001d047a25 */ /* 0x040fe200078e004c */
[C---:B------:R-:W-:Y:S01]  /*3270*/  IADD3 R11, R82.reuse, 0x20, RZ ;  /* 0x00000020520b7810 */ /* 0x040fe20007ffe0ff */
        /* <DEDUP_REMOVED lines=12> */
[----:B------:R-:W-:Y:S01]  /*3340*/  IMAD.MOV.U32 R164, RZ, RZ, c[0x0][0x2b8] ;  /* 0x0000ae00ffa47624 */ /* 0x000fe200078e00ff */
[----:B------:R-:W-:Y:S01]  /*3350*/  LOP3.LUT R11, R11, 0x1c0, RZ, 0xc0, !PT ;  /* 0x000001c00b0b7812 */ /* 0x000fe200078ec0ff */
[----:B------:R-:W-:Y:S01]  /*3360*/  IMAD.WIDE.U32 R96, R28, c[0x0][0x268], R8 ;  /* 0x00009a001c607a25 */ /* 0x000fe200078e0008 */
[CC--:B------:R-:W-:Y:S01]  /*3370*/  LEA.HI R10, R5.reuse, R3.reuse, RZ, 0x6 ;  /* 0x00000003050a7211 */ /* 0x0c0fe200078f30ff */
[----:B------:R-:W-:Y:S01]  /*3380*/  ULDC.64 UR4, c[0x0][0x280] ;  /* 0x0000a00000047ab9 */ /* 0x000fe20000000a00 */
[----:B------:R-:W-:Y:S01]  /*3390*/  LEA.HI R3, R5, R3, RZ, 0x3 ;  /* 0x0000000305037211 */ /* 0x000fe200078f18ff */
[----:B------:R-:W-:Y:S01]  /*33a0*/  IMAD.MOV.U32 R163, RZ, RZ, c[0x0][0x27c] ;  /* 0x00009f00ffa37624 */ /* 0x000fe200078e00ff */
[----:B------:R-:W-:Y:S01]  /*33b0*/  ISETP.NE.AND P1, PT, R164, 0x1, PT ;  /* 0x00000001a400780c */ /* 0x000fe20003f25270 */
[----:B------:R-:W-:Y:S01]  /*33c0*/  IMAD R6, R27, c[0x0][0x268], RZ ;  /* 0x00009a001b067a24 */ /* 0x000fe200078e02ff */
[--C-:B------:R-:W-:Y:S01]  /*33d0*/  LOP3.LUT R5, R22, 0x38, R3.reuse, 0xf8, !PT ;  /* 0x0000003816057812 */ /* 0x100fe200078ef803 */
[C---:B------:R-:W-:Y:S01]  /*33e0*/  IMAD.SHL.U32 R22, R82.reuse, 0x40, RZ ;  /* 0x0000004052167824 */ /* 0x040fe200078e00ff */
[----:B------:R-:W-:Y:S01]  /*33f0*/  LOP3.LUT R8, R11, 0x38, R3, 0xf8, !PT ;  /* 0x000000380b087812 */ /* 0x000fe200078ef803 */
[----:B------:R-:W-:Y:S01]  /*3400*/  IMAD.SHL.U32 R23, R23, 0x40, RZ ;  /* 0x0000004017177824 */ /* 0x000fe200078e00ff */
[----:B------:R-:W-:Y:S01]  /*3410*/  IADD3 R11, R82, 0x20, RZ ;  /* 0x00000020520b7810 */ /* 0x000fe20007ffe0ff */
[----:B------:R-:W-:Y:S01]  /*3420*/  IMAD R15, R28, c[0x0][0x26c], R6 ;  /* 0x00009b001c0f7a24 */ /* 0x000fe200078e0206 */
[----:B------:R-:W-:Y:S01]  /*3430*/  LOP3.LUT R22, R22, 0x1c0, RZ, 0xc0, !PT ;  /* 0x000001c016167812 */ /* 0x000fe200078ec0ff */
[----:B------:R-:W-:Y:S01]  /*3440*/  IMAD.MOV.U32 R147, RZ, RZ, 0x6 ;  /* 0x00000006ff937424 */ /* 0x000fe200078e00ff */
[----:B------:R-:W-:Y:S01]  /*3450*/  SHF.R.S32.HI R4, RZ, 0x6, R10 ;  /* 0x00000006ff047819 */ /* 0x000fe2000001140a */
[----:B------:R-:W-:Y:S01]  /*3460*/  IMAD.SHL.U32 R11, R11, 0x40, RZ ;  /* 0x000000400b0b7824 */ /* 0x000fe200078e00ff */
[----:B------:R-:W-:Y:S01]  /*3470*/  SHF.R.U32.HI R22, RZ, 0x3, R22 ;  /* 0x00000003ff167819 */ /* 0x000fe20000011616 */
[----:B------:R-:W-:Y:S01]  /*3480*/  UIMAD.WIDE.U32 UR10, UR4, 0x60, URZ ;  /* 0x00000060040a78a5 */ /* 0x000fe2000f8e003f */
[----:B------:R-:W-:Y:S01]  /*3490*/  ISETP.GE.AND P0, PT, R163, 0x1, PT ;  /* 0x00000001a300780c */ /* 0x000fe20003f06270 */
[C---:B------:R-:W-:Y:S01]  /*34a0*/  IMAD R10, R4.reuse, 0x1c00, R7 ;  /* 0x00001c00040a7824 */ /* 0x040fe200078e0207 */
[----:B------:R-:W-:Y:S01]  /*34b0*/  LOP3.LUT R11, R11, 0x1c0, RZ, 0xc0, !PT ;  /* 0x000001c00b0b7812 */ /* 0x000fe200078ec0ff */
[----:B------:R-:W-:Y:S01]  /*34c0*/  IMAD R6, R4, 0x1c00, R12 ;  /* 0x00001c0004067824 */ /* 0x000fe200078e020c */
[----:B------:R-:W-:Y:S01]  /*34d0*/  LOP3.LUT R9, R5, R22, RZ, 0x3c, !PT ;  /* 0x0000001605097212 */ /* 0x000fe200078e3cff */
[----:B------:R-:W-:Y:S01]  /*34e0*/  UIMAD UR13, UR12, UR5, URZ ;  /* 0x000000050c0d72a4 */ /* 0x000fe2000f8e023f */
[----:B------:R-:W-:Y:S01]  /*34f0*/  IADD3 R22, R82, 0x60, RZ ;  /* 0x0000006052167810 */ /* 0x000fe20007ffe0ff */
[----:B------:R-:W-:Y:S01]  /*3500*/  IMAD.SHL.U32 R157, R146, 0x40, RZ ;  /* 0x00000040929d7824 */ /* 0x000fe200078e00ff */
[----:B------:R-:W-:Y:S01]  /*3510*/  SHF.R.U32.HI R11, RZ, 0x3, R11 ;  /* 0x00000003ff0b7819 */ /* 0x000fe2000001160b */
[----:B------:R-:W-:Y:S01]  /*3520*/  ULDC.64 UR4, c[0x0][0x290] ;  /* 0x0000a40000047ab9 */ /* 0x000fe20000000a00 */
[----:B------:R-:W-:Y:S01]  /*3530*/  LOP3.LUT R23, R23, 0x1c0, RZ, 0xc0, !PT ;  /* 0x000001c017177812 */ /* 0x000fe200078ec0ff */
        /* <DEDUP_REMOVED lines=9> */
[----:B------:R-:W-:Y:S01]  /*35d0*/  IADD3 R23, R82, 0x40, RZ ;  /* 0x0000004052177810 */ /* 0x000fe20007ffe0ff */
[----:B------:R-:W-:Y:S01]  /*35e0*/  UIMAD UR5, UR12, UR5, URZ ;  /* 0x000000050c0572a4 */ /* 0x000fe2000f8e023f */
[----:B------:R-:W-:Y:S01]  /*35f0*/  @P1 LOP3.LUT R31, R31, 0x8, RZ, 0xfc, !PT ;  /* 0x000000081f1f1812 */ /* 0x000fe200078efcff */
[----:B------:R-:W-:Y:S01]  /*3600*/  ULDC UR4, c[0x0][0x238] ;  /* 0x00008e0000047ab9 */ /* 0x000fe20000000800 */
[----:B------:R-:W-:Y:S01]  /*3610*/  LOP3.LUT R6, R22, 0x38, R3, 0xf8, !PT ;  /* 0x0000003816067812 */ /* 0x000fe200078ef803 */
[----:B------:R-:W-:Y:S01]  /*3620*/  IMAD.SHL.U32 R23, R23, 0x40, RZ ;  /* 0x0000004017177824 */ /* 0x000fe200078e00ff */
[----:B------:R-:W-:Y:S01]  /*3630*/  IADD3 R22, R82, 0x60, RZ ;  /* 0x0000006052167810 */ /* 0x000fe20007ffe0ff */
[----:B------:R-:W-:Y:S01]  /*3640*/  UMOV UR12, 0x6 ;  /* 0x00000006000c7882 */ /* 0x000fe20000000000 */
[----:B------:R-:W-:Y:S01]  /*3650*/  @P0 LOP3.LUT R31, R31, 0x10, RZ, 0xfc, !PT ;  /* 0x000000101f1f0812 */ /* 0x000fe200078efcff */
[----:B------:R-:W-:Y:S01]  /*3660*/  ULDC UR15, c[0x0][0x23c] ;  /* 0x00008f00000f7ab9 */ /* 0x000fe20000000800 */
[----:B------:R-:W-:Y:S01]  /*3670*/  LOP3.LUT R23, R23, 0x1c0, RZ, 0xc0, !PT ;  /* 0x000001c017177812 */ /* 0x000fe200078ec0ff */
[----:B------:R-:W-:Y:S01]  /*3680*/  IMAD.SHL.U32 R22, R22, 0x40, RZ ;  /* 0x0000004016167824 */ /* 0x000fe200078e00ff */
[----:B------:R-:W-:Y:S01]  /*3690*/  LOP3.LUT R93, R3, 0xfffffff8, RZ, 0xc0, !PT ;  /* 0xfffffff8035d7812 */ /* 0x000fe200078ec0ff */
[----:B------:R1:W-:Y:S01]  /*36a0*/  STL [R1+0x8], R31 ;  /* 0x0000081f01007387 */ /* 0x0003e20000100800 */
[----:B------:R-:W-:Y:S01]  /*36b0*/  SHF.R.U32.HI R23, RZ, 0x3, R23 ;  /* 0x00000003ff177819 */ /* 0x000fe20000011617 */
[----:B------:R-:W-:Y:S01]  /*36c0*/  IMAD.SHL.U32 R162, R30, 0x40, RZ ;  /* 0x000000401ea27824 */ /* 0x000fe200078e00ff */
[----:B------:R-:W-:Y:S01]  /*36d0*/  LOP3.LUT R22, R22, 0x1c0, RZ, 0xc0, !PT ;  /* 0x000001c016167812 */ /* 0x000fe200078ec0ff */
[----:B------:R-:W-:Y:S01]  /*36e0*/  IMAD.IADD R106, R97, 0x1, R15 ;  /* 0x00000001616a7824 */ /* 0x000fe200078e020f */
[----:B------:R-:W-:Y:S01]  /*36f0*/  LOP3.LUT R8, R5, R23, RZ, 0x3c, !PT ;  /* 0x0000001705087212 */ /* 0x000fe200078e3cff */
[----:B------:R-:W-:Y:S01]  /*3700*/  IMAD R5, R4, 0x1c00, R14 ;  /* 0x00001c0004057824 */ /* 0x000fe200078e020e */
[----:B------:R-:W-:Y:S01]  /*3710*/  SHF.R.U32.HI R22, RZ, 0x3, R22 ;  /* 0x00000003ff167819 */ /* 0x000fe20000011616 */
[----:B------:R-:W-:Y:S01]  /*3720*/  IMAD.SHL.U32 R130, R11, 0x2, RZ ;  /* 0x000000020b827824 */ /* 0x000fe200078e00ff */
[-C--:B------:R-:W-:Y:S01]  /*3730*/  SHF.L.U64.HI R146, R146, R147.reuse, c[0x0][0x284] ;  /* 0x0000a10092927619 */ /* 0x080fe20000010293 */
[----:B------:R-:W-:Y:S01]  /*3740*/  IMAD.SHL.U32 R129, R10, 0x2, RZ ;  /* 0x000000020a817824 */ /* 0x000fe200078e00ff */
[----:B------:R-:W-:Y:S01]  /*3750*/  LOP3.LUT R4, R6, R22, RZ, 0x3c, !PT ;  /* 0x0000001606047212 */ /* 0x000fe200078e3cff */
[----:B------:R-:W-:Y:S01]  /*3760*/  IMAD.IADD R6, R9, 0x1, R8 ;  /* 0x0000000109067824 */ /* 0x000fe200078e0208 */
[C---:B------:R-:W-:Y:S01]  /*3770*/  SHF.L.U64.HI R147, R158.reuse, R147, c[0x0][0x294] ;  /* 0x0000a5009e937619 */ /* 0x040fe20000010293 */
[----:B------:R-:W-:Y:S01]  /*3780*/  IMAD.SHL.U32 R158, R158, 0x40, RZ ;  /* 0x000000409e9e7824 */ /* 0x000fe200078e00ff */
[----:B------:R-:W-:Y:S01]  /*3790*/  ISETP.GE.AND P6, PT, R76, c[0x0][0x1d4], PT ;  /* 0x000075004c007a0c */ /* 0x000fe20003fc6270 */
[----:B------:R-:W-:Y:S01]  /*37a0*/  IMAD.IADD R4, R5, 0x1, R4 ;  /* 0x0000000105047824 */ /* 0x000fe200078e0204 */
[----:B------:R-:W-:Y:S01]  /*37b0*/  SHF.R.S32.HI R71, RZ, 0x3, R3 ;  /* 0x00000003ff477819 */ /* 0x000fe20000011403 */
[----:B------:R-:W-:Y:S01]  /*37c0*/  IMAD.SHL.U32 R128, R6, 0x2, RZ ;  /* 0x0000000206807824 */ /* 0x000fe200078e00ff */
[----:B------:R-:W-:Y:S01]  /*37d0*/  SHF.R.S32.HI R107, RZ, 0x1f, R93 ;  /* 0x0000001fff6b7819 */ /* 0x000fe2000001145d */
[----:B------:R-:W-:Y:S01]  /*37e0*/  IMAD.SHL.U32 R127, R4, 0x2, RZ ;  /* 0x00000002047f7824 */ /* 0x000fe200078e00ff */
[----:B------:R-:W-:-:S02]  /*37f0*/  USHF.L.U64.HI UR15, UR4, UR12, UR15 ;  /* 0x0000000c040f7299 */ /* 0x000fc4000801020f */
[----:B------:R-:W-:Y:S02]  /*3800*/  UIADD3 UR13, UR11, UR13, URZ ;  /* 0x0000000d0b0d7290 */ /* 0x000fe4000fffe03f */
[----:B------:R-:W-:Y:S02]  /*3810*/  UIADD3 UR14, UR17, UR5, URZ ;  /* 0x00000005110e7290 */ /* 0x000fe4000fffe03f */
[----:B-1----:R-:W-:Y:S02]  /*3820*/  ULDC.U8 UR4, c[0x0][0x298] ;  /* 0x0000a60000047ab9 */ /* 0x002fe40000000000 */
.L_x_1569:
[----:B------:R-:W-:Y:S01]  /*3830*/  IMAD R3, R40, 0x70, R0 ;  /* 0x0000007028037824 */ /* 0x000fe200078e0200 */
[----:B------:R-:W-:Y:S01]  /*3840*/  ISETP.NE.AND P1, PT, R164, 0x1, PT ;  /* 0x00000001a400780c */ /* 0x000fe20003f25270 */
[----:B------:R-:W-:Y:S01]  /*3850*/  IMAD.MOV.U32 R94, RZ, RZ, RZ ;  /* 0x000000ffff5e7224 */ /* 0x000fe200078e00ff */
[----:B-1----:R1:W5:Y:S01]  /*3860*/  LDL R166, [R1+0x4] ;  /* 0x0000040001a67983 */ /* 0x0023620000100800 */
[----:B------:R-:W-:Y:S01]  /*3870*/  IMAD.IADD R4, R134, 0x1, R3 ;  /* 0x0000000186047824 */ /* 0x000fe200078e0203 */
[----:B------:R-:W-:Y:S01]  /*3880*/  ISETP.GE.AND P0, PT, R3, R2, PT ;  /* 0x000000020300720c */ /* 0x000fe20003f06270 */
[----:B------:R-:W-:Y:S04]  /*3890*/  DEPBAR.LE SB0, 0x0 ;  /* 0x000080000000791a */ /* 0x000fe80000000000 */
[--C-:B------:R-:W-:Y:S01]  /*38a0*/  IMAD.MOV.U32 R3, RZ, RZ, R4.reuse ;  /* 0x000000ffff037224 */ /* 0x100fe200078e0004 */
[----:B------:R-:W-:Y:S01]  /*38b0*/  ISETP.GT.OR P0, PT, R0, 0x6f, P0 ;  /* 0x0000006f0000780c */ /* 0x000fe20000704670 */
[----:B------:R1:W5:Y:S01]  /*38c0*/  LDL R165, [R1+0x8] ;  /* 0x0000080001a57983 */ /* 0x0003620000100800 */
[----:B------:R-:W-:Y:S01]  /*38d0*/  WARPSYNC 0xffffffff ;  /* 0xffffffff00007948 */ /* 0x000fe20003800000 */
[----:B----4-:R-:W-:Y:S01]  /*38e0*/  @P1 IMAD.HI.U32 R5, R4, c[0x0][0x2bc], RZ ;  /* 0x0000af0004051a27 */ /* 0x010fe200078e00ff */
[----:B------:R-:W-:Y:S01]  /*38f0*/  ISETP.GE.AND P3, PT, R163, 0x1, PT ;  /* 0x00000001a300780c */ /* 0x000fe20003f66270 */
[----:B------:R-:W-:Y:S03]  /*3900*/  BSSY B2, `(.L_x_1521) ;  /* 0x0000568000027945 */ /* 0x000fe60003800000 */
[----:B------:R-:W-:Y:S05]  /*3910*/  @P1 SHF.R.U32.HI R3, RZ, c[0x0][0x2c0], R5 ;  /* 0x0000b000ff031a19 */ /* 0x000fea0000011605 */
[C---:B------:R-:W-:Y:S04]  /*3920*/  @!P0 IADD3 R5, P1, R3.reuse, R120, RZ ;  /* 0x0000007803058210 */ /* 0x040fe80007f3e0ff */
[----:B------:R-:W-:Y:S01]  /*3930*/  @!P0 LEA.HI.X.SX32 R6, R3, R131, 0x1, P1 ;  /* 0x0000008303068211 */ /* 0x000fe200008f0eff */
[----:B------:R-:W-:Y:S01]  /*3940*/  IMAD.MOV R3, RZ, RZ, -R3 ;  /* 0x000000ffff037224 */ /* 0x000fe200078e0a03 */
[----:B------:R-:W-:Y:S03]  /*3950*/  @!P0 LEA R8, P1, R5, c[0x0][0x2a0], 0x2 ;  /* 0x0000a80005088a11 */ /* 0x000fe600078210ff */
        /* <DEDUP_REMOVED lines=18> */
[-C--:B-1----:R-:W-:Y:S01]  /*3a80*/  IMAD R6, R153, R40.reuse, RZ ;  /* 0x0000002899067224 */ /* 0x082fe200078e02ff */
[----:B------:R-:W-:Y:S01]  /*3a90*/  ISETP.NE.AND P0, PT, RZ, UR4, PT ;  /* 0x00000004ff007c0c */ /* 0x000fe2000bf05270 */
[-C--:B------:R-:W-:Y:S01]  /*3aa0*/  IMAD R5, R154, R40.reuse, RZ ;  /* 0x000000289a057224 */ /* 0x080fe200078e02ff */
[----:B------:R-:W-:Y:S01]  /*3ab0*/  SHF.R.S32.HI R4, RZ, 0x1f, R40 ;  /* 0x0000001fff047819 */ /* 0x000fe20000011428 */
[----:B------:R-:W-:Y:S02]  /*3ac0*/  IMAD R3, R40, -0x70, R2 ;  /* 0xffffff9028037824 */ /* 0x000fe400078e0202 */
[----:B------:R-:W-:Y:S03]  /*3ad0*/  IMAD.WIDE.U32 R44, R142, R40, RZ ;  /* 0x000000288e2c7225 */ /* 0x000fe600078e00ff */
        /* <DEDUP_REMOVED lines=35> */
.L_x_1525:
[----:B------:R-:W-:Y:S05]  /*3d10*/  BSYNC B0 ;  /* 0x0000000000007941 */ /* 0x000fea0003800000 */
.L_x_1524:
        /* <DEDUP_REMOVED lines=21> */
[----:B------:R1:W-:Y:S01]  /*3e70*/  STL [R1+0x8], R165 ;  /* 0x000008a501007387 */ /* 0x0003e20000100800 */
        /* <DEDUP_REMOVED lines=21> */
.L_x_1527:
[----:B------:R-:W-:Y:S05]  /*3fd0*/  BSYNC B0 ;  /* 0x0000000000007941 */ /* 0x000fea0003800000 */
.L_x_1526:
[----:B--2---:R-:W-:Y:S01]  /*3fe0*/  IADD3 R16, R82, 0x40, RZ ;  /* 0x0000004052107810 */ /* 0x004fe20007ffe0ff */
        /* <DEDUP_REMOVED lines=41> */
.L_x_1529:
[----:B------:R-:W-:Y:S05]  /*4280*/  BSYNC B0 ;  /* 0x0000000000007941 */ /* 0x000fea0003800000 */
.L_x_1528:
        /* <DEDUP_REMOVED lines=40> */
.L_x_1531:
[----:B------:R-:W-:Y:S05]  /*4510*/  BSYNC B0 ;  /* 0x0000000000007941 */ /* 0x000fea0003800000 */
.L_x_1530:
[----:B-----5:R-:W-:Y:S01]  /*4520*/  MOV R6, R56 ;  /* 0x0000003800067202 */ /* 0x020fe20000000f00 */
[----:B------:R3:W4:Y:S01]  /*4530*/  SHFL.IDX PT, R72, R91, RZ, 0x181f ;  /* 0x00181fff5b487589 */ /* 0x00072200000e0000 */
[----:B--2---:R-:W-:Y:S01]  /*4540*/  IMAD.MOV.U32 R11, RZ, RZ, R58 ;  /* 0x000000ffff0b7224 */ /* 0x004fe200078e003a */
[----:B------:R-:W-:Y:S01]  /*4550*/  BSSY B1, `(.L_x_1532) ;  /* 0x0000080000017945 */ /* 0x000fe20003800000 */
[----:B------:R-:W-:Y:S01]  /*4560*/  PRMT R65, R65, 0x5410, R6 ;  /* 0x0000541041417816 */ /* 0x000fe20000000006 */
[----:B------:R-:W-:Y:S02]  /*4570*/  IMAD.MOV.U32 R3, RZ, RZ, R57 ;  /* 0x000000ffff037224 */ /* 0x000fe400078e0039 */
[----:B------:R3:W2:Y:S01]  /*4580*/  SHFL.IDX PT, R70, R92, RZ, 0x181f ;  /* 0x00181fff5c467589 */ /* 0x0006a200000e0000 */
        /* <DEDUP_REMOVED lines=24> */
[----:B--2---:R-:W-:Y:S02]  /*4710*/  @!P0 MOV R6, R16 ;  /* 0x0000001000068202 */ /* 0x004fe40000000f00 */
        /* <DEDUP_REMOVED lines=8> */
[-C--:B------:R-:W-:Y:S01]  /*47a0*/  @!P0 FFMA.FTZ R80, R4, R41.reuse, -R43 ;  /* 0x0000002904508223 */ /* 0x080fe2000001082b */
        /* <DEDUP_REMOVED lines=19> */
[----:B------:R-:W-:Y:S02]  /*48e0*/  @!P0 FFMA.FTZ R11, R11, R41, -R6 ;  /* 0x000000290b0b8223 */ /* 0x000fe40000010806 */
        /* <DEDUP_REMOVED lines=12> */
.L_x_1535:
[----:B------:R-:W-:Y:S05]  /*49b0*/  BSYNC B0 ;  /* 0x0000000000007941 */ /* 0x000fea0003800000 */
.L_x_1534:
        /* <DEDUP_REMOVED lines=57> */
.L_x_1533:
[----:B------:R-:W-:Y:S05]  /*4d50*/  BSYNC B1 ;  /* 0x0000000000017941 */ /* 0x000fea0003800000 */
.L_x_1532:
[----:B--2---:R2:W1:Y:S01]  /*4d60*/  SHFL.IDX PT, R44, R91, 0x1, 0x181f ;  /* 0x00381f005b2c7f89 */ /* 0x00446200000e0000 */
[----:B------:R-:W-:Y:S01]  /*4d70*/  LOP3.LUT P0, RZ, R165, 0x1, RZ, 0xc0, !PT ;  /* 0x00000001a5ff7812 */ /* 0x000fe2000780c0ff */
[----:B------:R-:W-:Y:S02]  /*4d80*/  BSSY B1, `(.L_x_1536) ;  /* 0x0000075000017945 */ /* 0x000fe40003800000 */
[----:B------:R2:W3:Y:S10]  /*4d90*/  SHFL.IDX PT, R41, R92, 0x1, 0x181f ;  /* 0x00381f005c297f89 */ /* 0x0004f400000e0000 */
[----:B------:R-:W-:-:S05]  /*4da0*/  @P0 BRA `(.L_x_1537) ;  /* 0x0000072000000947 */ /* 0x000fca0003800000 */
[----:B------:R-:W-:Y:S01]  /*4db0*/  BSSY B0, `(.L_x_1538) ;  /* 0x0000038000007945 */ /* 0x000fe20003800000 */
[----:B------:R-:W-:-:S05]  /*4dc0*/  @P6 BRA `(.L_x_1539) ;  /* 0x0000036000006947 */ /* 0x000fca0003800000 */
[C---:B---3--:R-:W-:Y:S01]  /*4dd0*/  LEA R42, P0, R76.reuse, R41, 0x1 ;  /* 0x000000294c2a7211 */ /* 0x048fe200078008ff */
[----:B------:R-:W3:Y:S03]  /*4de0*/  LDS.128 R8, [R227+0x9100] ;  /* 0x00910000e3087984 */ /* 0x000ee60000000c00 */
[----:B-1----:R-:W-:Y:S02]  /*4df0*/  LEA.HI.X R43, R76, R44, R77, 0x1, P0 ;  /* 0x0000002c4c2b7211 */ /* 0x002fe400000f0c4d */
        /* <DEDUP_REMOVED lines=11> */
[----:B---3--:R-:W-:Y:S02]  /*4eb0*/  @!P0 MOV R4, R8 ;  /* 0x0000000800048202 */ /* 0x008fe40000000f00 */
        /* <DEDUP_REMOVED lines=39> */
.L_x_1539:
[----:B------:R-:W-:Y:S05]  /*5130*/  BSYNC B0 ;  /* 0x0000000000007941 */ /* 0x000fea0003800000 */
.L_x_1538:
[----:B------:R-:W-:Y:S11]  /*5140*/  ISETP.GE.AND P0, PT, R226, c[0x0][0x1d4], PT ;  /* 0x00007500e2007a0c */ /* 0x000ff60003f06270 */
[----:B------:R-:W-:Y:S02]  /*5150*/  @!UPT UIADD3 URZ, URZ, URZ, URZ ;  /* 0x0000003f3f3ff290 */ /* 0x000fe4000fffe03f */
[----:B------:R-:W-:-:S05]  /*5160*/  @P0 BRA `(.L_x_1537) ;  /* 0x0000036000000947 */ /* 0x000fca0003800000 */
[C---:B---3--:R-:W-:Y:S01]  /*5170*/  LEA R32, P0, R226.reuse, R41, 0x1 ;  /* 0x00000029e2207211 */ /* 0x048fe200078008ff */
        /* <DEDUP_REMOVED lines=53> */
.L_x_1537:
[----:B------:R-:W-:Y:S05]  /*54d0*/  BSYNC B1 ;  /* 0x0000000000017941 */ /* 0x000fea0003800000 */
.L_x_1536:
[----:B------:R2:W4:Y:S01]  /*54e0*/  SHFL.IDX PT, R39, R91, 0x2, 0x181f ;  /* 0x00581f005b277f89 */ /* 0x00052200000e0000 */
[----:B------:R-:W-:Y:S03]  /*54f0*/  BSSY B1, `(.L_x_1540) ;  /* 0x0000075000017945 */ /* 0x000fe60003800000 */
[----:B------:R2:W3:Y:S01]  /*5500*/  SHFL.IDX PT, R34, R92, 0x2, 0x181f ;  /* 0x00581f005c227f89 */ /* 0x0004e200000e0000 */
[----:B------:R-:W-:-:S05]  /*5510*/  @P4 BRA `(.L_x_1541) ;  /* 0x0000072000004947 */ /* 0x000fca0003800000 */
[----:B------:R-:W-:Y:S01]  /*5520*/  BSSY B0, `(.L_x_1542) ;  /* 0x0000038000007945 */ /* 0x000fe20003800000 */
[----:B------:R-:W-:-:S05]  /*5530*/  @P6 BRA `(.L_x_1543) ;  /* 0x0000036000006947 */ /* 0x000fca0003800000 */
[C---:B-1-3--:R-:W-:Y:S01]  /*5540*/  LEA R32, P0, R76.reuse, R34, 0x1 ;  /* 0x000000224c207211 */ /* 0x04afe200078008ff */
[----:B------:R-:W1:Y:S03]  /*5550*/  LDS.128 R8, [R227+0xa100] ;  /* 0x00a10000e3087984 */ /* 0x000e660000000c00 */
        /* <DEDUP_REMOVED lines=52> */
.L_x_1543:
[----:B------:R-:W-:Y:S05]  /*58a0*/  BSYNC B0 ;  /* 0x0000000000007941 */ /* 0x000fea0003800000 */
.L_x_1542:
[----:B------:R-:W-:Y:S11]  /*58b0*/  ISETP.GE.AND P0, PT, R226, c[0x0][0x1d4], PT ;  /* 0x00007500e2007a0c */ /* 0x000ff60003f06270 */
[----:B------:R-:W-:Y:S02]  /*58c0*/  @!UPT UIADD3 URZ, URZ, URZ, URZ ;  /* 0x0000003f3f3ff290 */ /* 0x000fe4000fffe03f */
[----:B------:R-:W-:-:S05]  /*58d0*/  @P0 BRA `(.L_x_1541) ;  /* 0x0000036000000947 */ /* 0x000fca0003800000 */
[C---:B---3--:R-:W-:Y:S01]  /*58e0*/  LEA R24, P0, R226.reuse, R34, 0x1 ;  /* 0x00000022e2187211 */ /* 0x048fe200078008ff */
[----:B-1----:R-:W1:Y:S03]  /*58f0*/  LDS.128 R8, [R227+0xd900] ;  /* 0x00d90000e3087984 */ /* 0x002e660000000c00 */
        /* <DEDUP_REMOVED lines=52> */
.L_x_1541:
[----:B------:R-:W-:Y:S05]  /*5c40*/  BSYNC B1 ;  /* 0x0000000000017941 */ /* 0x000fea0003800000 */
.L_x_1540:
[----:B-1----:R1:W2:Y:S04]  /*5c50*/  SHFL.IDX PT, R32, R91, 0x3, 0x181f ;  /* 0x00781f005b207f89 */ /* 0x0022a800000e0000 */
[----:B------:R1:W4:Y:S01]  /*5c60*/  SHFL.IDX PT, R27, R92, 0x3, 0x181f ;  /* 0x00781f005c1b7f89 */ /* 0x00032200000e0000 */
[----:B------:R-:W-:-:S05]  /*5c70*/  @P3 BRA `(.L_x_1544) ;  /* 0x0000330000003947 */ /* 0x000fca0003800000 */
[----:B------:R-:W-:Y:S01]  /*5c80*/  BSSY B0, `(.L_x_1545) ;  /* 0x0000038000007945 */ /* 0x000fe20003800000 */
[----:B------:R-:W-:-:S05]  /*5c90*/  @P6 BRA `(.L_x_1546) ;  /* 0x0000036000006947 */ /* 0x000fca0003800000 */
[C---:B----4-:R-:W-:Y:S01]  /*5ca0*/  LEA R24, P0, R76.reuse, R27, 0x1 ;  /* 0x0000001b4c187211 */ /* 0x050fe200078008ff */
[----:B------:R-:W4:Y:S03]  /*5cb0*/  LDS.128 R8, [R227+0xb100] ;  /* 0x00b10000e3087984 */ /* 0x000f260000000c00 */
[----:B--2---:R-:W-:Y:S02]  /*5cc0*/  LEA.HI.X R25, R76, R32, R77, 0x1, P0 ;  /* 0x000000204c197211 */ /* 0x004fe400000f0c4d */
        /* <DEDUP_REMOVED lines=51> */
.L_x_1546:
[----:B------:R-:W-:Y:S05]  /*6000*/  BSYNC B0 ;  /* 0x0000000000007941 */ /* 0x000fea0003800000 */
.L_x_1545:
[----:B------:R-:W-:Y:S11]  /*6010*/  ISETP.GE.AND P0, PT, R226, c[0x0][0x1d4], PT ;  /* 0x00007500e2007a0c */ /* 0x000ff60003f06270 */
[----:B------:R-:W-:Y:S02]  /*6020*/  @!UPT UIADD3 URZ, URZ, URZ, URZ ;  /* 0x0000003f3f3ff290 */ /* 0x000fe4000fffe03f */
[----:B------:R-:W-:-:S05]  /*6030*/  @P0 BRA `(.L_x_1544) ;  /* 0x00002f4000000947 */ /* 0x000fca0003800000 */
[C---:B----4-:R-:W-:Y:S01]  /*6040*/  LEA R26, P0, R226.reuse, R27, 0x1 ;  /* 0x0000001be21a7211 */ /* 0x050fe200078008ff */
[----:B--2---:R-:W2:Y:S03]  /*6050*/  LDS.128 R8, [R227+0xe900] ;  /* 0x00e90000e3087984 */ /* 0x004ea60000000c00 */
        /* <DEDUP_REMOVED lines=53> */
.L_x_1523:
[C---:B------:R-:W-:Y:S01]  /*63b0*/  IADD3 R169, R82.reuse, 0x20, RZ ;  /* 0x0000002052a97810 */ /* 0x040fe20007ffe0ff */
[----:B------:R-:W-:Y:S01]  /*63c0*/  CS2R R58, SRZ ;  /* 0x00000000003a7805 */ /* 0x000fe2000001ff00 */
[C---:B------:R-:W-:Y:S01]  /*63d0*/  IADD3 R168, R82.reuse, 0x40, RZ ;  /* 0x0000004052a87810 */ /* 0x040fe20007ffe0ff */
        /* <DEDUP_REMOVED lines=17> */
[C---:B------:R-:W-:Y:S01]  /*64f0*/  @!P3 IADD3.X R4, R109.reuse, R37, R148, P1, P0 ;  /* 0x000000256d04b210 */ /* 0x040fe20000fe0494 */
[----:B------:R1:W3:Y:S01]  /*6500*/  SHFL.IDX PT, R84, R92, RZ, 0x181f ;  /* 0x00181fff5c547589 */ /* 0x0002e200000e0000 */
[----:B------:R-:W-:Y:S04]  /*6510*/  @!P3 IADD3 R5, P1, P0, R98, R38, R160 ;  /* 0x000000266205b210 */ /* 0x000fe8000783e0a0 */
[----:B------:R-:W-:Y:S02]  /*6520*/  @!P3 IADD3.X R10, R108, R66, R149, P1, P0 ;  /* 0x000000426c0ab210 */ /* 0x000fe40000fe0495 */
        /* <DEDUP_REMOVED lines=89> */
[C---:B------:R-:W-:Y:S01]  /*6ac0*/  IMAD.SHL.U32 R41, R82.reuse, 0x40, RZ ;  /* 0x0000004052297824 */ /* 0x040fe200078e00ff */
[----:B------:R-:W-:Y:S01]  /*6ad0*/  SEL R3, R73, R72, !P2 ;  /* 0x0000004849037207 */ /* 0x000fe20005000000 */
[----:B-----5:R-:W-:Y:S01]  /*6ae0*/  IMAD.MOV.U32 R5, RZ, RZ, R8 ;  /* 0x000000ffff057224 */ /* 0x020fe200078e0008 */
[----:B------:R-:W-:Y:S01]  /*6af0*/  SHF.L.U32 R42, R82, 0x6, RZ ;  /* 0x00000006522a7819 */ /* 0x000fe200000006ff */
[----:B------:R-:W1:Y:S01]  /*6b00*/  LDS.128 R20, [R130+0x8100] ;  /* 0x0081000082147984 */ /* 0x000e620000000c00 */
[----:B------:R-:W-:Y:S02]  /*6b10*/  SHF.R.S32.HI R4, RZ, 0x1f, R3 ;  /* 0x0000001fff047819 */ /* 0x000fe40000011403 */
[----:B------:R-:W-:Y:S01]  /*6b20*/  LOP3.LUT R42, R42, 0x1c0, RZ, 0xc0, !PT ;  /* 0x000001c02a2a7812 */ /* 0x000fe200078ec0ff */
[----:B------:R-:W-:Y:S01]  /*6b30*/  @!P1 HADD2.F32 R5, -RZ, R5.H0_H0 ;  /* 0x20000005ff059230 */ /* 0x000fe20000004100 */
[----:B------:R-:W-:Y:S02]  /*6b40*/  LEA.HI R3, R4, R3, RZ, 0x4 ;  /* 0x0000000304037211 */ /* 0x000fe400078f20ff */
[----:B------:R-:W-:Y:S02]  /*6b50*/  LOP3.LUT R41, R41, 0x1c0, RZ, 0xc0, !PT ;  /* 0x000001c029297812 */ /* 0x000fe400078ec0ff */
[----:B------:R-:W-:Y:S02]  /*6b60*/  LEA.HI.SX32 R3, R3, R71, 0x1c ;  /* 0x0000004703037211 */ /* 0x000fe400078fe2ff */
[----:B------:R-:W-:Y:S02]  /*6b70*/  SHF.R.U32.HI R41, RZ, 0x3, R41 ;  /* 0x00000003ff297819 */ /* 0x000fe40000011629 */
[----:B------:R-:W-:Y:S02]  /*6b80*/  SHF.R.S32.HI R4, RZ, 0x1f, R3 ;  /* 0x0000001fff047819 */ /* 0x000fe40000011403 */
[----:B------:R-:W-:Y:S02]  /*6b90*/  SHF.L.U32 R87, R3, 0x3, RZ ;  /* 0x0000000303577819 */ /* 0x000fe400000006ff */
[----:B------:R-:W-:Y:S02]  /*6ba0*/  LEA.HI R4, R4, R3, RZ, 0x3 ;  /* 0x0000000304047211 */ /* 0x000fe400078f18ff */
[----:B------:R-:W-:Y:S02]  /*6bb0*/  MOV R15, R9 ;  /* 0x00000009000f7202 */ /* 0x000fe40000000f00 */
[----:B------:R-:W-:Y:S02]  /*6bc0*/  SHF.R.S32.HI R3, RZ, 0x3, R4 ;  /* 0x00000003ff037819 */ /* 0x000fe40000011404 */
[----:B------:R-:W-:Y:S02]  /*6bd0*/  LOP3.LUT R4, R42, 0x38, R87, 0xf8, !PT ;  /* 0x000000382a047812 */ /* 0x000fe400078ef857 */
[----:B------:R-:W-:Y:S01]  /*6be0*/  @!P1 SHF.R.U64 R42, R44, 0x10, R45 ;  /* 0x000000102c2a9819 */ /* 0x000fe2000000122d */
[----:B------:R-:W-:Y:S01]  /*6bf0*/  IMAD R3, R3, 0x1c00, R7 ;  /* 0x00001c0003037824 */ /* 0x000fe200078e0207 */
[----:B------:R-:W-:Y:S02]  /*6c00*/  LOP3.LUT R4, R4, R41, RZ, 0x3c, !PT ;  /* 0x0000002904047212 */ /* 0x000fe400078e3cff */
[----:B------:R-:W-:Y:S01]  /*6c10*/  MOV R43, R45 ;  /* 0x0000002d002b7202 */ /* 0x000fe20000000f00 */
[----:B------:R-:W-:Y:S01]  /*6c20*/  @!P1 HADD2.F32 R42, -RZ, R42.H0_H0 ;  /* 0x2000002aff2a9230 */ /* 0x000fe20000004100 */
[----:B------:R-:W-:Y:S01]  /*6c30*/  @!P1 SHF.R.U32.HI R64, RZ, 0x10, R45 ;  /* 0x00000010ff409819 */ /* 0x000fe2000001162d */
[----:B------:R-:W-:Y:S01]  /*6c40*/  IMAD.IADD R3, R3, 0x1, R4 ;  /* 0x0000000103037824 */ /* 0x000fe200078e0204 */
[--C-:B------:R-:W-:Y:S01]  /*6c50*/  @!P1 SHF.R.U64 R4, R8, 0x10, R9.reuse ;  /* 0x0000001008049819 */ /* 0x100fe20000001209 */
[----:B------:R-:W-:Y:S01]  /*6c60*/  IMAD.MOV.U32 R8, RZ, RZ, R44 ;  /* 0x000000ffff087224 */ /* 0x000fe200078e002c */
[----:B------:R-:W-:Y:S02]  /*6c70*/  @!P1 SHF.R.U32.HI R25, RZ, 0x10, R9 ;  /* 0x00000010ff199819 */ /* 0x000fe40000011609 */
[----:B------:R-:W-:Y:S01]  /*6c80*/  SHF.L.U32 R3, R3, 0x1, RZ ;  /* 0x0000000103037819 */ /* 0x000fe200000006ff */
[----:B------:R-:W-:Y:S02]  /*6c90*/  @!P1 HADD2.F32 R4, -RZ, R4.H0_H0 ;  /* 0x20000004ff049230 */ /* 0x000fe40000004100 */
[----:B------:R-:W-:Y:S02]  /*6ca0*/  @!P1 HADD2.F32 R24, -RZ, R8.H0_H0 ;  /* 0x20000008ff189230 */ /* 0x000fe40000004100 */
[----:B------:R1:W2:Y:S02]  /*6cb0*/  LDS.128 R48, [R3+0x8100] ;  /* 0x0081000003307984 */ /* 0x0002a40000000c00 */
[----:B-1----:R-:W-:Y:S05]  /*6cc0*/  @!P1 IMAD.MOV.U32 R3, RZ, RZ, R20 ;  /* 0x000000ffff039224 */ /* 0x002fea00078e0014 */
[--C-:B------:R-:W-:Y:S01]  /*6cd0*/  @!P1 HADD2.F32 R8, -RZ, R3.reuse.H0_H0 ;  /* 0x20000003ff089230 */ /* 0x100fe20000004100 */
[----:B--2---:R-:W-:Y:S01]  /*6ce0*/  @!P1 IMAD.MOV.U32 R45, RZ, RZ, R49 ;  /* 0x000000ffff2d9224 */ /* 0x004fe200078e0031 */
[----:B------:R-:W-:Y:S05]  /*6cf0*/  @!P1 MOV R6, R48 ;  /* 0x0000003000069202 */ /* 0x000fea0000000f00 */
[--C-:B------:R-:W-:Y:S02]  /*6d00*/  @!P1 HADD2.F32 R9, -RZ, R6.reuse.H0_H0 ;  /* 0x20000006ff099230 */ /* 0x100fe40000004100 */
[----:B------:R-:W-:Y:S02]  /*6d10*/  @!P1 HADD2.F32 R41, -RZ, R6.H1_H1 ;  /* 0x30000006ff299230 */ /* 0x000fe40000004100 */
[----:B------:R-:W-:Y:S01]  /*6d20*/  @!P1 HADD2.F32 R6, -RZ, R3.H1_H1 ;  /* 0x30000003ff069230 */ /* 0x000fe20000004100 */
[CC--:B------:R-:W-:Y:S02]  /*6d30*/  @!P1 FMUL.FTZ R3, R8.reuse, R5.reuse ;  /* 0x0000000508039220 */ /* 0x0c0fe40000410000 */
[C---:B------:R-:W-:Y:S02]  /*6d40*/  @!P1 FMUL.FTZ R44, R9.reuse, R5 ;  /* 0x00000005092c9220 */ /* 0x040fe40000410000 */
[-C--:B------:R-:W-:Y:S01]  /*6d50*/  @!P1 FFMA.FTZ R3, R9, R24.reuse, R3 ;  /* 0x0000001809039223 */ /* 0x080fe20000010003 */
[----:B------:R-:W-:Y:S01]  /*6d60*/  @!P1 HADD2.F32 R9, -RZ, R45.H0_H0 ;  /* 0x2000002dff099230 */ /* 0x000fe20000004100 */
[----:B------:R-:W-:Y:S01]  /*6d70*/  @!P1 FFMA.FTZ R88, R8, R24, -R44 ;  /* 0x0000001808589223 */ /* 0x000fe2000001082c */
[----:B------:R-:W-:Y:S01]  /*6d80*/  @!P1 MOV R24, R21 ;  /* 0x0000001500189202 */ /* 0x000fe20000000f00 */
[C---:B------:R-:W-:Y:S01]  /*6d90*/  @!P1 FMUL.FTZ R5, R41.reuse, R4 ;  /* 0x0000000429059220 */ /* 0x040fe20000410000 */
[----:B------:R-:W-:Y:S01]  /*6da0*/  MOV R44, R46 ;  /* 0x0000002e002c7202 */ /* 0x000fe20000000f00 */
[C---:B------:R-:W-:Y:S02]  /*6db0*/  @!P1 FMUL.FTZ R4, R6.reuse, R4 ;  /* 0x0000000406049220 */ /* 0x040fe40000410000 */
[-C--:B------:R-:W-:Y:S01]  /*6dc0*/  @!P1 FFMA.FTZ R80, R6, R42.reuse, -R5 ;  /* 0x0000002a06509223 */ /* 0x080fe20000010805 */
[----:B------:R-:W-:Y:S01]  /*6dd0*/  @!P1 HADD2.F32 R5, -RZ, R15.H0_H0 ;  /* 0x2000000fff059230 */ /* 0x000fe20000004100 */
[----:B------:R-:W-:Y:S01]  /*6de0*/  @!P1 FFMA.FTZ R4, R41, R42, R4 ;  /* 0x0000002a29049223 */ /* 0x000fe20000010004 */
[----:B------:R-:W-:Y:S01]  /*6df0*/  @!P1 MOV R15, R22 ;  /* 0x00000016000f9202 */ /* 0x000fe20000000f00 */
[----:B------:R-:W-:Y:S01]  /*6e00*/  IMAD.MOV.U32 R6, RZ, RZ, R10 ;  /* 0x000000ffff067224 */ /* 0x000fe200078e000a */
[----:B------:R-:W-:Y:S01]  /*6e10*/  @!P1 HADD2.F32 R8, -RZ, R24.H0_H0 ;  /* 0x20000018ff089230 */ /* 0x000fe20000004100 */
[CC--:B------:R-:W-:Y:S01]  /*6e20*/  @!P1 FMUL.FTZ R74, R9.reuse, R5.reuse ;  /* 0x00000005094a9220 */ /* 0x0c0fe20000410000 */
[----:B------:R-:W-:Y:S01]  /*6e30*/  @!P1 HADD2.F32 R41, -RZ, R43.H0_H0 ;  /* 0x2000002bff299230 */ /* 0x000fe20000004100 */
[----:B------:R-:W-:Y:S01]  /*6e40*/  @!P1 IMAD.MOV.U32 R43, RZ, RZ, R50 ;  /* 0x000000ffff2b9224 */ /* 0x000fe200078e0032 */
[----:B------:R-:W-:Y:S01]  /*6e50*/  @!P1 F2FP.PACK_AB R80, R80, R88 ;  /* 0x000000585050923e */ /* 0x000fe200000000ff */
[C---:B------:R-:W-:Y:S01]  /*6e60*/  @!P1 FMUL.FTZ R5, R8.reuse, R5 ;  /* 0x0000000508059220 */ /* 0x040fe20000410000 */
[----:B------:R-:W-:Y:S01]  /*6e70*/  @!P1 HADD2.F32 R6, -RZ, R6.H0_H0 ;  /* 0x20000006ff069230 */ /* 0x000fe20000004100 */
[-C--:B------:R-:W-:Y:S01]  /*6e80*/  @!P1 FFMA.FTZ R74, R8, R41.reuse, -R74 ;  /* 0x00000029084a9223 */ /* 0x080fe2000001084a */
[----:B------:R-:W-:Y:S01]  /*6e90*/  @!P1 HADD2.F32 R42, -RZ, R43.H0_H0 ;  /* 0x2000002bff2a9230 */ /* 0x000fe20000004100 */
[----:B------:R-:W-:Y:S01]  /*6ea0*/  @!P1 FFMA.FTZ R5, R9, R41, R5 ;  /* 0x0000002909059223 */ /* 0x000fe20000010005 */
[----:B------:R-:W-:Y:S01]  /*6eb0*/  @!P1 HADD2.F32 R9, -RZ, R15.H0_H0 ;  /* 0x2000000fff099230 */ /* 0x000fe20000004100 */
[----:B------:R-:W-:Y:S01]  /*6ec0*/  @!P1 IMAD.MOV.U32 R20, RZ, RZ, R80 ;  /* 0x000000ffff149224 */ /* 0x000fe200078e0050 */
[----:B------:R-:W-:Y:S01]  /*6ed0*/  @!P1 HADD2.F32 R41, -RZ, R44.H0_H0 ;  /* 0x2000002cff299230 */ /* 0x000fe20000004100 */
[-C--:B------:R-:W-:Y:S01]  /*6ee0*/  @!P1 FMUL.FTZ R44, R42, R6.reuse ;  /* 0x000000062a2c9220 */ /* 0x080fe20000410000 */
[----:B------:R-:W-:Y:S01]  /*6ef0*/  @!P1 SHF.R.U64 R10, R10, 0x10, R11 ;  /* 0x000000100a0a9819 */ /* 0x000fe2000000120b */
[C---:B------:R-:W-:Y:S01]  /*6f00*/  @!P1 FMUL.FTZ R8, R9.reuse, R6 ;  /* 0x0000000609089220 */ /* 0x040fe20000410000 */
[----:B------:R-:W-:Y:S01]  /*6f10*/  @!P1 HADD2.F32 R43, -RZ, R43.H1_H1 ;  /* 0x3000002bff2b9230 */ /* 0x000fe20000004100 */
[----:B------:R-:W-:Y:S01]  /*6f20*/  @!P1 FFMA.FTZ R89, R9, R41, -R44 ;  /* 0x0000002909599223 */ /* 0x000fe2000001082c */
[--C-:B------:R-:W-:Y:S01]  /*6f30*/  @!P1 SHF.R.U64 R9, R46, 0x10, R47.reuse ;  /* 0x000000102e099819 */ /* 0x100fe2000000122f */
[----:B------:R-:W-:Y:S02]  /*6f40*/  @!P1 HADD2.F32 R6, -RZ, R10.H0_H0 ;  /* 0x2000000aff069230 */ /* 0x000fe40000004100 */
[----:B------:R-:W-:Y:S02]  /*6f50*/  @!P1 HADD2.F32 R10, -RZ, R25.H0_H0 ;  /* 0x20000019ff0a9230 */ /* 0x000fe40000004100 */
[----:B------:R-:W-:Y:S01]  /*6f60*/  @!P1 HADD2.F32 R44, -RZ, R9.H0_H0 ;  /* 0x20000009ff2c9230 */ /* 0x000fe20000004100 */
[----:B------:R-:W-:Y:S01]  /*6f70*/  @!P1 FMUL.FTZ R46, R43, R6 ;  /* 0x000000062b2e9220 */ /* 0x000fe20000410000 */
[----:B------:R-:W-:Y:S02]  /*6f80*/  @!P1 HADD2.F32 R9, -RZ, R15.H1_H1 ;  /* 0x3000000fff099230 */ /* 0x000fe40000004100 */
[----:B------:R-:W-:Y:S01]  /*6f90*/  @!P1 HADD2.F32 R15, -RZ, R45.H1_H1 ;  /* 0x3000002dff0f9230 */ /* 0x000fe20000004100 */
[--C-:B------:R-:W-:Y:S01]  /*6fa0*/  IMAD.MOV.U32 R45, RZ, RZ, R47.reuse ;  /* 0x000000ffff2d7224 */ /* 0x100fe200078e002f */
[----:B------:R-:W-:Y:S01]  /*6fb0*/  @!P1 HADD2.F32 R25, -RZ, R64.H0_H0 ;  /* 0x20000040ff199230 */ /* 0x000fe20000004100 */
[C---:B------:R-:W-:Y:S01]  /*6fc0*/  @!P1 FFMA.FTZ R75, R9.reuse, R44, -R46 ;  /* 0x0000002c094b9223 */ /* 0x040fe2000001082e */
[----:B------:R-:W-:Y:S01]  /*6fd0*/  @!P1 SHF.R.U32.HI R47, RZ, 0x10, R47 ;  /* 0x00000010ff2f9819 */ /* 0x000fe2000001162f */
[----:B------:R-:W-:Y:S01]  /*6fe0*/  @!P1 FMUL.FTZ R9, R9, R6 ;  /* 0x0000000609099220 */ /* 0x000fe20000410000 */
[----:B------:R-:W-:Y:S01]  /*6ff0*/  @!P1 HADD2.F32 R6, -RZ, R24.H1_H1 ;  /* 0x30000018ff069230 */ /* 0x000fe20000004100 */
[-C--:B------:R-:W-:Y:S01]  /*7000*/  @!P1 FMUL.FTZ R24, R15, R10.reuse ;  /* 0x0000000a0f189220 */ /* 0x080fe20000410000 */
[----:B------:R-:W-:Y:S02]  /*7010*/  @!P1 HADD2.F32 R45, -RZ, R45.H0_H0 ;  /* 0x2000002dff2d9230 */ /* 0x000fe40000004100 */
[----:B------:R-:W-:Y:S01]  /*7020*/  @!P1 HADD2.F32 R47, -RZ, R47.H0_H0 ;  /* 0x2000002fff2f9230 */ /* 0x000fe20000004100 */
[C---:B------:R-:W-:Y:S01]  /*7030*/  @!P1 FFMA.FTZ R46, R6.reuse, R25, -R24 ;  /* 0x00000019062e9223 */ /* 0x040fe20000010818 */
[----:B------:R-:W-:Y:S01]  /*7040*/  @!P1 SHF.R.U32.HI R24, RZ, 0x10, R11 ;  /* 0x00000010ff189819 */ /* 0x000fe2000001160b */
[----:B------:R-:W-:Y:S01]  /*7050*/  @!P1 FMUL.FTZ R6, R6, R10 ;  /* 0x0000000a06069220 */ /* 0x000fe20000410000 */
[----:B------:R-:W-:Y:S02]  /*7060*/  MOV R10, R11 ;  /* 0x0000000b000a7202 */ /* 0x000fe40000000f00 */
[----:B------:R-:W-:Y:S01]  /*7070*/  @!P1 F2FP.PACK_AB R86, R46, R74 ;  /* 0x0000004a2e56923e */ /* 0x000fe200000000ff */
[----:B------:R-:W-:Y:S01]  /*7080*/  @!P1 IMAD.MOV.U32 R46, RZ, RZ, R51 ;  /* 0x000000ffff2e9224 */ /* 0x000fe200078e0033 */
[----:B------:R-:W-:Y:S01]  /*7090*/  LEA R74, P0, R93, R84, 0x1 ;  /* 0x000000545d4a7211 */ /* 0x000fe200078008ff */
[----:B------:R-:W-:Y:S01]  /*70a0*/  @!P1 FFMA.FTZ R6, R15, R25, R6 ;  /* 0x000000190f069223 */ /* 0x000fe20000010006 */
[----:B------:R-:W-:Y:S01]  /*70b0*/  @!P1 MOV R15, R23 ;  /* 0x00000017000f9202 */ /* 0x000fe20000000f00 */
[----:B------:R-:W-:Y:S01]  /*70c0*/  @!P1 FFMA.FTZ R8, R42, R41, R8 ;  /* 0x000000292a089223 */ /* 0x000fe20000010008 */
[----:B------:R-:W-:Y:S01]  /*70d0*/  @!P1 MOV R21, R86 ;  /* 0x0000005600159202 */ /* 0x000fe20000000f00 */
[----:B------:R-:W-:Y:S01]  /*70e0*/  @!P1 FFMA.FTZ R9, R43, R44, R9 ;  /* 0x0000002c2b099223 */ /* 0x000fe20000010009 */
[----:B------:R-:W-:Y:S01]  /*70f0*/  @!P1 F2FP.PACK_AB R5, R6, R5 ;  /* 0x000000050605923e */ /* 0x000fe200000000ff */
[----:B------:R-:W-:Y:S02]  /*7100*/  @!P1 HADD2.F32 R10, -RZ, R10.H0_H0 ;  /* 0x2000000aff0a9230 */ /* 0x000fe40000004100 */
[----:B------:R-:W-:Y:S02]  /*7110*/  @!P1 HADD2.F32 R25, -RZ, R46.H0_H0 ;  /* 0x2000002eff199230 */ /* 0x000fe40000004100 */
[----:B------:R-:W-:Y:S01]  /*7120*/  @!P1 IMAD.MOV.U32 R49, RZ, RZ, R5 ;  /* 0x000000ffff319224 */ /* 0x000fe200078e0005 */
[--C-:B------:R-:W-:Y:S02]  /*7130*/  @!P1 HADD2.F32 R11, -RZ, R15.reuse.H0_H0 ;  /* 0x2000000fff0b9230 */ /* 0x100fe40000004100 */
[-C--:B------:R-:W-:Y:S01]  /*7140*/  @!P1 FMUL.FTZ R64, R25, R10.reuse ;  /* 0x0000000a19409220 */ /* 0x080fe20000410000 */
[----:B------:R-:W-:Y:S02]  /*7150*/  @!P1 HADD2.F32 R24, -RZ, R24.H0_H0 ;  /* 0x20000018ff189230 */ /* 0x000fe40000004100 */
[----:B------:R-:W-:Y:S01]  /*7160*/  @!P1 HADD2.F32 R46, -RZ, R46.H1_H1 ;  /* 0x3000002eff2e9230 */ /* 0x000fe20000004100 */
[----:B------:R-:W-:Y:S01]  /*7170*/  @!P1 FFMA.FTZ R88, R11, R45, -R64 ;  /* 0x0000002d0b589223 */ /* 0x000fe20000010840 */
[----:B------:R-:W-:Y:S01]  /*7180*/  @!P1 F2FP.PACK_AB R64, R75, R89 ;  /* 0x000000594b40923e */ /* 0x000fe200000000ff */
[----:B------:R-:W-:Y:S01]  /*7190*/  @!P1 FMUL.FTZ R10, R11, R10 ;  /* 0x0000000a0b0a9220 */ /* 0x000fe20000410000 */
[----:B------:R-:W-:Y:S01]  /*71a0*/  LEA.HI.X R75, R93, R85, R107, 0x1, P0 ;  /* 0x000000555d4b7211 */ /* 0x000fe200000f0c6b */
[----:B------:R-:W-:Y:S01]  /*71b0*/  @!P1 HADD2.F32 R11, -RZ, R15.H1_H1 ;  /* 0x3000000fff0b9230 */ /* 0x000fe20000004100 */
[----:B------:R-:W-:Y:S01]  /*71c0*/  ISETP.GE.AND P0, PT, R87, c[0x0][0x1d4], PT ;  /* 0x0000750057007a0c */ /* 0x000fe20003f06270 */
[CC--:B------:R-:W-:Y:S02]  /*71d0*/  @!P1 FMUL.FTZ R15, R46.reuse, R24.reuse ;  /* 0x000000182e0f9220 */ /* 0x0c0fe40000410000 */
[----:B------:R-:W-:Y:S02]  /*71e0*/  @!P1 FFMA.FTZ R10, R25, R45, R10 ;  /* 0x0000002d190a9223 */ /* 0x000fe4000001000a */
[CC--:B------:R-:W-:Y:S02]  /*71f0*/  @!P1 FFMA.FTZ R15, R11.reuse, R47.reuse, -R15 ;  /* 0x0000002f0b0f9223 */ /* 0x0c0fe4000001080f */
[----:B------:R-:W-:Y:S02]  /*7200*/  @!P1 FMUL.FTZ R11, R11, R24 ;  /* 0x000000180b0b9220 */ /* 0x000fe40000410000 */
[----:B------:R-:W-:Y:S01]  /*7210*/  @!P1 IMAD.MOV.U32 R22, RZ, RZ, R64 ;  /* 0x000000ffff169224 */ /* 0x000fe200078e0040 */
[----:B------:R-:W-:Y:S01]  /*7220*/  @!P1 F2FP.PACK_AB R24, R15, R88 ;  /* 0x000000580f18923e */ /* 0x000fe200000000ff */
[----:B------:R-:W-:Y:S01]  /*7230*/  @!P1 FFMA.FTZ R11, R46, R47, R11 ;  /* 0x0000002f2e0b9223 */ /* 0x000fe2000001000b */
[----:B------:R-:W-:Y:S01]  /*7240*/  @!P1 F2FP.PACK_AB R15, R4, R3 ;  /* 0x00000003040f923e */ /* 0x000fe200000000ff */
[----:B------:R-:W-:Y:S01]  /*7250*/  @!P0 IMAD.WIDE R84, R87, 0x2, R84 ;  /* 0x0000000257548825 */ /* 0x000fe200078e0254 */
        /* <DEDUP_REMOVED lines=8> */
.L_x_1548:
[----:B------:R-:W-:Y:S05]  /*72e0*/  BSYNC B0 ;  /* 0x0000000000007941 */ /* 0x000fea0003800000 */
.L_x_1547:
        /* <DEDUP_REMOVED lines=23> */
[C---:B----4-:R-:W-:Y:S02]  /*7460*/  LEA R74, P0, R93.reuse, R44, 0x1 ;  /* 0x0000002c5d4a7211 */ /* 0x050fe400078008ff */
        /* <DEDUP_REMOVED lines=11> */
[----:B------:R-:W-:Y:S02]  /*7520*/  @!P1 SHF.R.U32.HI R25, RZ, 0x10, R53 ;  /* 0x00000010ff199819 */ /* 0x000fe40000011635 */
[----:B------:R-:W-:Y:S01]  /*7530*/  @!P1 SHF.R.U32.HI R41, RZ, 0x10, R55 ;  /* 0x00000010ff299819 */ /* 0x000fe20000011637 */
[----:B------:R-:W-:Y:S01]  /*7540*/  @!P0 IMAD.WIDE R86, R5, 0x2, R44 ;  /* 0x0000000205568825 */ /* 0x000fe200078e022c */
        /* <DEDUP_REMOVED lines=41> */
[--C-:B------:R-:W-:Y:S01]  /*77e0*/  @!P1 HADD2.F32 R10, -RZ, R27.reuse.H0_H0 ;  /* 0x2000001bff0a9230 */ /* 0x100fe20000004100 */
        /* <DEDUP_REMOVED lines=22> */
[----:B------:R-:W-:Y:S01]  /*7950*/  @!P1 HADD2.F32 R27, -RZ, R66.H1_H1 ;  /* 0x30000042ff1b9230 */ /* 0x000fe20000004100 */
        /* <DEDUP_REMOVED lines=26> */
.L_x_1550:
[----:B------:R-:W-:Y:S05]  /*7b00*/  BSYNC B0 ;  /* 0x0000000000007941 */ /* 0x000fea0003800000 */
.L_x_1549:
        /* <DEDUP_REMOVED lines=26> */
[----:B--2---:R-:W-:Y:S02]  /*7cb0*/  LEA.HI.X R51, R93, R17, R107, 0x1, P0 ;  /* 0x000000115d337211 */ /* 0x004fe400000f0c6b */
[----:B------:R-:W-:Y:S02]  /*7cc0*/  IADD3 R3, R3, R4, RZ ;  /* 0x0000000403037210 */ /* 0x000fe40007ffe0ff */
[----:B------:R-:W-:Y:S02]  /*7cd0*/  ISETP.GE.AND P0, PT, R5, c[0x0][0x1d4], PT ;  /* 0x0000750005007a0c */ /* 0x000fe40003f06270 */
[----:B------:R-:W-:Y:S01]  /*7ce0*/  @!P1 SHF.R.U64 R18, R56, 0x10, R57 ;  /* 0x0000001038129819 */ /* 0x000fe20000001239 */
[----:B------:R-:W-:Y:S01]  /*7cf0*/  IMAD.SHL.U32 R3, R3, 0x2, RZ ;  /* 0x0000000203037824 */ /* 0x000fe200078e00ff */
[----:B------:R-:W-:Y:S02]  /*7d00*/  @!P1 SHF.R.U64 R4, R28, 0x10, R29 ;  /* 0x000000101c049819 */ /* 0x000fe4000000121d */
[----:B------:R-:W-:Y:S01]  /*7d10*/  @!P1 SHF.R.U32.HI R25, RZ, 0x10, R57 ;  /* 0x00000010ff199819 */ /* 0x000fe20000011639 */
[----:B------:R-:W-:Y:S01]  /*7d20*/  @!P1 HADD2.F32 R18, -RZ, R18.H0_H0 ;  /* 0x20000012ff129230 */ /* 0x000fe20000004100 */
        /* <DEDUP_REMOVED lines=95> */
.L_x_1552:
[----:B------:R-:W-:Y:S05]  /*8320*/  BSYNC B0 ;  /* 0x0000000000007941 */ /* 0x000fea0003800000 */
.L_x_1551:
[----:B------:R1:W4:Y:S01]  /*8330*/  SHFL.IDX PT, R37, R91, 0x3, 0x181f ;  /* 0x00781f005b257f89 */ /* 0x00032200000e0000 */
[----:B------:R-:W-:Y:S03]  /*8340*/  ISETP.GE.OR P0, PT, R167, R90, P6 ;  /* 0x0000005aa700720c */ /* 0x000fe60003706670 */
[----:B------:R1:W3:Y:S10]  /*8350*/  SHFL.IDX PT, R36, R92, 0x3, 0x181f ;  /* 0x00781f005c247f89 */ /* 0x0002f400000e0000 */
[----:B------:R-:W-:-:S05]  /*8360*/  @P0 BRA `(.L_x_1544) ;  /* 0x00000c1000000947 */ /* 0x000fca0003800000 */
[----:B------:R-:W-:Y:S01]  /*8370*/  SEL R3, R73, R72, !P2 ;  /* 0x0000004849037207 */ /* 0x000fe20005000000 */
[----:B-1----:R-:W-:Y:S01]  /*8380*/  LDS.128 R20, [R127+0x8100] ;  /* 0x008100007f147984 */ /* 0x002fe20000000c00 */
[C---:B------:R-:W-:Y:S01]  /*8390*/  IADD3 R6, R82.reuse, 0x60, RZ ;  /* 0x0000006052067810 */ /* 0x040fe20007ffe0ff */
[----:B----4-:R-:W-:Y:S01]  /*83a0*/  @!P1 HADD2.F32 R16, -RZ, R69.H0_H0 ;  /* 0x20000045ff109230 */ /* 0x010fe20000004100 */
[----:B------:R-:W-:Y:S01]  /*83b0*/  SHF.R.S32.HI R4, RZ, 0x1f, R3 ;  /* 0x0000001fff047819 */ /* 0x000fe20000011403 */
[--C-:B------:R-:W-:Y:S01]  /*83c0*/  @!P1 HADD2.F32 R31, -RZ, R70.reuse.H0_H0 ;  /* 0x20000046ff1f9230 */ /* 0x100fe20000004100 */
[----:B------:R-:W-:Y:S01]  /*83d0*/  IADD3 R5, R82, 0x60, RZ ;  /* 0x0000006052057810 */ /* 0x000fe20007ffe0ff */
[----:B------:R-:W-:Y:S01]  /*83e0*/  IMAD.SHL.U32 R6, R6, 0x40, RZ ;  /* 0x0000004006067824 */ /* 0x000fe200078e00ff */
[----:B------:R-:W-:Y:S01]  /*83f0*/  LEA.HI R3, R4, R3, RZ, 0x4 ;  /* 0x0000000304037211 */ /* 0x000fe200078f20ff */
[----:B------:R-:W-:Y:S01]  /*8400*/  @!P1 HADD2.F32 R27, -RZ, R70.H1_H1 ;  /* 0x30000046ff1b9230 */ /* 0x000fe20000004100 */
        /* <DEDUP_REMOVED lines=11> */
[C---:B---3--:R-:W-:Y:S02]  /*84c0*/  LEA R50, P0, R93.reuse, R36, 0x1 ;  /* 0x000000245d327211 */ /* 0x048fe400078008ff */
[----:B------:R-:W-:Y:S01]  /*84d0*/  LOP3.LUT R4, R4, R5, RZ, 0x3c, !PT ;  /* 0x0000000504047212 */ /* 0x000fe200078e3cff */
[----:B------:R-:W-:Y:S01]  /*84e0*/  @!P1 HADD2.F32 R5, -RZ, R38.H0_H0 ;  /* 0x20000026ff059230 */ /* 0x000fe20000004100 */
[----:B------:R-:W-:Y:S02]  /*84f0*/  LEA.HI.X R51, R93, R37, R107, 0x1, P0 ;  /* 0x000000255d337211 */ /* 0x000fe400000f0c6b */
[----:B------:R-:W-:Y:S02]  /*8500*/  IADD3 R3, R3, R4, RZ ;  /* 0x0000000403037210 */ /* 0x000fe40007ffe0ff */
[----:B------:R-:W-:Y:S02]  /*8510*/  @!P1 SHF.R.U32.HI R9, RZ, 0x10, R33 ;  /* 0x00000010ff099819 */ /* 0x000fe40000011621 */
[----:B------:R-:W-:Y:S01]  /*8520*/  @!P1 SHF.R.U32.HI R11, RZ, 0x10, R35 ;  /* 0x00000010ff0b9819 */ /* 0x000fe20000011623 */
[----:B------:R-:W-:Y:S01]  /*8530*/  IMAD.SHL.U32 R3, R3, 0x2, RZ ;  /* 0x0000000203037824 */ /* 0x000fe200078e00ff */
[----:B------:R-:W-:Y:S02]  /*8540*/  @!P1 SHF.R.U64 R4, R32, 0x10, R33 ;  /* 0x0000001020049819 */ /* 0x000fe40000001221 */
[----:B------:R-:W-:Y:S01]  /*8550*/  @!P1 SHF.R.U64 R18, R60, 0x10, R61 ;  /* 0x000000103c129819 */ /* 0x000fe2000000123d */
[----:B------:R-:W-:Y:S01]  /*8560*/  @!P1 HADD2.F32 R11, -RZ, R11.H0_H0 ;  /* 0x2000000bff0b9230 */ /* 0x000fe20000004100 */
[----:B------:R-:W1:Y:S01]  /*8570*/  LDS.128 R44, [R3+0x8100] ;  /* 0x00810000032c7984 */ /* 0x000e620000000c00 */
[----:B------:R-:W-:Y:S01]  /*8580*/  @!P1 HADD2.F32 R4, -RZ, R4.H0_H0 ;  /* 0x20000004ff049230 */ /* 0x000fe20000004100 */
[----:B------:R-:W-:Y:S01]  /*8590*/  @!P1 SHF.R.U64 R15, R34, 0x10, R35 ;  /* 0x00000010220f9819 */ /* 0x000fe20000001223 */
[----:B------:R-:W-:Y:S01]  /*85a0*/  @!P1 HADD2.F32 R18, -RZ, R18.H0_H0 ;  /* 0x20000012ff129230 */ /* 0x000fe20000004100 */
[----:B------:R-:W-:Y:S02]  /*85b0*/  @!P1 SHF.R.U32.HI R25, RZ, 0x10, R61 ;  /* 0x00000010ff199819 */ /* 0x000fe4000001163d */
[--C-:B------:R-:W-:Y:S01]  /*85c0*/  @!P1 SHF.R.U32.HI R26, RZ, 0x10, R63.reuse ;  /* 0x00000010ff1a9819 */ /* 0x100fe2000001163f */
[----:B------:R-:W-:Y:S01]  /*85d0*/  @!P1 HADD2.F32 R15, -RZ, R15.H0_H0 ;  /* 0x2000000fff0f9230 */ /* 0x000fe20000004100 */
[----:B------:R-:W-:Y:S01]  /*85e0*/  @!P1 SHF.R.U64 R29, R62, 0x10, R63 ;  /* 0x000000103e1d9819 */ /* 0x000fe2000000123f */
        /* <DEDUP_REMOVED lines=8> */
[----:B--2---:R-:W-:Y:S01]  /*8670*/  @!P1 HADD2.F32 R17, -RZ, R6.H1_H1 ;  /* 0x30000006ff119230 */ /* 0x004fe20000004100 */
        /* <DEDUP_REMOVED lines=14> */
[----:B------:R-:W-:Y:S02]  /*8760*/  @!P1 HADD2.F32 R18, -RZ, R16.H0_H0 ;  /* 0x20000010ff129230 */ /* 0x000fe40000004100 */
[----:B------:R-:W-:Y:S02]  /*8770*/  @!P1 HADD2.F32 R10, -RZ, R6.H0_H0 ;  /* 0x20000006ff0a9230 */ /* 0x000fe40000004100 */
[----:B------:R-:W-:Y:S01]  /*8780*/  @!P1 HADD2.F32 R24, -RZ, R16.H1_H1 ;  /* 0x30000010ff189230 */ /* 0x000fe20000004100 */
[----:B------:R-:W-:Y:S01]  /*8790*/  @!P1 MOV R16, R47 ;  /* 0x0000002f00109202 */ /* 0x000fe20000000f00 */
[----:B------:R-:W-:Y:S01]  /*87a0*/  @!P1 HADD2.F32 R9, -RZ, R6.H1_H1 ;  /* 0x30000006ff099230 */ /* 0x000fe20000004100 */
[----:B------:R-:W-:Y:S02]  /*87b0*/  @!P1 FMUL.FTZ R6, R18, R5 ;  /* 0x0000000512069220 */ /* 0x000fe40000410000 */
[-C--:B------:R-:W-:Y:S01]  /*87c0*/  @!P1 FMUL.FTZ R17, R24, R8.reuse ;  /* 0x0000000818119220 */ /* 0x080fe20000410000 */
[--C-:B------:R-:W-:Y:S01]  /*87d0*/  @!P1 HADD2.F32 R30, -RZ, R16.reuse.H0_H0 ;  /* 0x20000010ff1e9230 */ /* 0x100fe20000004100 */
[C---:B------:R-:W-:Y:S01]  /*87e0*/  @!P1 FFMA.FTZ R48, R10.reuse, R19, -R6 ;  /* 0x000000130a309223 */ /* 0x040fe20000010806 */
[----:B------:R-:W-:Y:S01]  /*87f0*/  @!P1 HADD2.F32 R32, -RZ, R16.H1_H1 ;  /* 0x30000010ff209230 */ /* 0x000fe20000004100 */
[C---:B------:R-:W-:Y:S02]  /*8800*/  @!P1 FMUL.FTZ R6, R9.reuse, R8 ;  /* 0x0000000809069220 */ /* 0x040fe40000410000 */
[----:B------:R-:W-:Y:S02]  /*8810*/  @!P1 IMAD.MOV.U32 R8, RZ, RZ, R23 ;  /* 0x000000ffff089224 */ /* 0x000fe400078e0017 */
[----:B------:R-:W-:Y:S01]  /*8820*/  @!P1 FMUL.FTZ R5, R10, R5 ;  /* 0x000000050a059220 */ /* 0x000fe20000410000 */
[--C-:B------:R-:W-:Y:S01]  /*8830*/  @!P1 HADD2.F32 R10, -RZ, R39.reuse.H0_H0 ;  /* 0x20000027ff0a9230 */ /* 0x100fe20000004100 */
[----:B------:R-:W-:Y:S01]  /*8840*/  @!P1 FFMA.FTZ R43, R9, R25, -R17 ;  /* 0x00000019092b9223 */ /* 0x000fe20000010811 */
[--C-:B------:R-:W-:Y:S01]  /*8850*/  @!P1 HADD2.F32 R9, -RZ, R8.reuse.H0_H0 ;  /* 0x20000008ff099230 */ /* 0x100fe20000004100 */
[----:B------:R-:W-:Y:S01]  /*8860*/  @!P1 FMUL.FTZ R17, R32, R11 ;  /* 0x0000000b20119220 */ /* 0x000fe20000410000 */
        /* <DEDUP_REMOVED lines=47> */
.L_x_1522:
[----:B-1----:R1:W2:Y:S01]  /*8b60*/  SHFL.IDX PT, R5, R91, RZ, 0x181f ;  /* 0x00181fff5b057589 */ /* 0x0022a200000e0000 */
        /* <DEDUP_REMOVED lines=14> */
[----:B-----5:R-:W-:Y:S01]  /*8c50*/  @!P0 LEA.HI.X R5, R226, R5, R166, 0x1, P1 ;  /* 0x00000005e2058211 */ /* 0x020fe200008f0ca6 */
[----:B-1----:R-:W-:Y:S04]  /*8c60*/  @!P6 ST.E.128 [R8.64], R16 ;  /* 0x000000100800e985 */ /* 0x002fe8000c101d08 */
[----:B------:R-:W1:Y:S04]  /*8c70*/  @!P0 LDS.128 R8, [R227+0xb900] ;  /* 0x00b90000e3088984 */ /* 0x000e680000000c00 */
[----:B-1----:R1:W-:Y:S02]  /*8c80*/  @!P0 ST.E.128 [R4.64], R8 ;  /* 0x0000000804008985 */ /* 0x0023e4000c101d08 */
.L_x_1554:
[----:B-12---:R-:W-:Y:S05]  /*8c90*/  BSYNC B0 ;  /* 0x0000000000007941 */ /* 0x006fea0003800000 */
.L_x_1553:
        /* <DEDUP_REMOVED lines=11> */
[----:B-----5:R-:W-:Y:S01]  /*8d50*/  @!P0 LEA.HI.X R5, R226, R5, R166, 0x1, P1 ;  /* 0x00000005e2058211 */ /* 0x020fe200008f0ca6 */
[----:B----4-:R-:W-:Y:S04]  /*8d60*/  @!P6 ST.E.128 [R8.64], R16 ;  /* 0x000000100800e985 */ /* 0x010fe8000c101d08 */
[----:B------:R-:W2:Y:S04]  /*8d70*/  @!P0 LDS.128 R8, [R227+0xc900] ;  /* 0x00c90000e3088984 */ /* 0x000ea80000000c00 */
[----:B--2---:R2:W-:Y:S02]  /*8d80*/  @!P0 ST.E.128 [R4.64], R8 ;  /* 0x0000000804008985 */ /* 0x0045e4000c101d08 */
.L_x_1556:
[----:B------:R-:W-:Y:S05]  /*8d90*/  BSYNC B0 ;  /* 0x0000000000007941 */ /* 0x000fea0003800000 */
.L_x_1555:
[----:B--2---:R2:W4:Y:S01]  /*8da0*/  SHFL.IDX PT, R5, R91, 0x2, 0x181f ;  /* 0x00581f005b057f89 */ /* 0x00452200000e0000 */
[----:B------:R-:W-:Y:S01]  /*8db0*/  ISETP.GE.AND P0, PT, R3, 0x41, PT ;  /* 0x000000410300780c */ /* 0x000fe20003f06270 */
[----:B------:R-:W-:Y:S02]  /*8dc0*/  BSSY B0, `(.L_x_1557) ;  /* 0x000000d000007945 */ /* 0x000fe40003800000 */
[----:B---3--:R2:W3:Y:S10]  /*8dd0*/  SHFL.IDX PT, R4, R92, 0x2, 0x181f ;  /* 0x00581f005c047f89 */ /* 0x0084f400000e0000 */
[----:B------:R-:W-:-:S05]  /*8de0*/  @!P0 BRA `(.L_x_1558) ;  /* 0x000000a000008947 */ /* 0x000fca0003800000 */
[----:B------:R-:W1:Y:S01]  /*8df0*/  @!P6 LDS.128 R16, [R227+0xa100] ;  /* 0x00a10000e310e984 */ /* 0x000e620000000c00 */
[CC--:B---3--:R-:W-:Y:S04]  /*8e00*/  @!P6 LEA R8, P0, R76.reuse, R4.reuse, 0x1 ;  /* 0x000000044c08e211 */ /* 0x0c8fe800078008ff */
[-C--:B----4-:R-:W-:Y:S02]  /*8e10*/  @!P6 LEA.HI.X R9, R76, R5.reuse, R77, 0x1, P0 ;  /* 0x000000054c09e211 */ /* 0x090fe400000f0c4d */
[C---:B------:R-:W-:Y:S11]  /*8e20*/  ISETP.GE.AND P0, PT, R226.reuse, c[0x0][0x1d4], PT ;  /* 0x00007500e2007a0c */ /* 0x040ff60003f06270 */
[----:B------:R-:W-:Y:S02]  /*8e30*/  @!UPT UIADD3 URZ, URZ, URZ, URZ ;  /* 0x0000003f3f3ff290 */ /* 0x000fe4000fffe03f */
[C---:B------:R-:W-:Y:S04]  /*8e40*/  @!P0 LEA R4, P1, R226.reuse, R4, 0x1 ;  /* 0x00000004e2048211 */ /* 0x040fe800078208ff */
[----:B-----5:R-:W-:Y:S01]  /*8e50*/  @!P0 LEA.HI.X R5, R226, R5, R166, 0x1, P1 ;  /* 0x00000005e2058211 */ /* 0x020fe200008f0ca6 */
[----:B-1----:R-:W-:Y:S04]  /*8e60*/  @!P6 ST.E.128 [R8.64], R16 ;  /* 0x000000100800e985 */ /* 0x002fe8000c101d08 */
[----:B------:R-:W1:Y:S04]  /*8e70*/  @!P0 LDS.128 R8, [R227+0xd900] ;  /* 0x00d90000e3088984 */ /* 0x000e680000000c00 */
[----:B-1----:R1:W-:Y:S02]  /*8e80*/  @!P0 ST.E.128 [R4.64], R8 ;  /* 0x0000000804008985 */ /* 0x0023e4000c101d08 */
.L_x_1558:
[----:B------:R-:W-:Y:S05]  /*8e90*/  BSYNC B0 ;  /* 0x0000000000007941 */ /* 0x000fea0003800000 */
.L_x_1557:
[----:B-1--4-:R1:W4:Y:S01]  /*8ea0*/  SHFL.IDX PT, R5, R91, 0x3, 0x181f ;  /* 0x00781f005b057f89 */ /* 0x01232200000e0000 */
[----:B------:R-:W-:Y:S03]  /*8eb0*/  ISETP.GE.AND P0, PT, R3, 0x61, PT ;  /* 0x000000610300780c */ /* 0x000fe60003f06270 */
        /* <DEDUP_REMOVED lines=12> */
.L_x_1544:
[----:B------:R-:W-:Y:S05]  /*8f80*/  BSYNC B2 ;  /* 0x0000000000027941 */ /* 0x000fea0003800000 */
.L_x_1521:
[----:B------:R-:W-:Y:S01]  /*8f90*/  IMAD.IADD R3, R90, 0x1, -R82 ;  /* 0x000000015a037824 */ /* 0x000fe200078e0a52 */
[----:B--2---:R-:W-:Y:S01]  /*8fa0*/  P2R R24, PR, RZ, 0x4 ;  /* 0x00000004ff187803 */ /* 0x004fe20000000000 */
[----:B-1----:R-:W-:Y:S01]  /*8fb0*/  IMAD.WIDE R8, R40, 0x70, R114 ;  /* 0x0000007028087825 */ /* 0x002fe200078e0272 */
[----:B-----5:R-:W-:Y:S01]  /*8fc0*/  LOP3.LUT P2, RZ, R165, 0x4, RZ, 0xc0, !PT ;  /* 0x00000004a5ff7812 */ /* 0x020fe2000784c0ff */
        /* <DEDUP_REMOVED lines=13> */
[----:B---3--:R-:W-:Y:S01]  /*90a0*/  @P0 MOV R4, R96 ;  /* 0x0000006000040202 */ /* 0x008fe20000000f00 */
        /* <DEDUP_REMOVED lines=18> */
[----:B------:R-:W-:Y:S02]  /*91d0*/  @P1 MOV R4, R96 ;  /* 0x0000006000041202 */ /* 0x000fe40000000f00 */
        /* <DEDUP_REMOVED lines=28> */
[----:B------:R1:W3:Y:S10]  /*93a0*/  SHFL.IDX PT, R5, R6, RZ, 0x181f ;  /* 0x00181fff06057589 */ /* 0x0002f400000e0000 */
        /* <DEDUP_REMOVED lines=12> */
[----:B-123--:R-:W1:Y:S01]  /*9470*/  @!P6 LDS.128 R16, [R227+0x100] ;  /* 0x00010000e310e984 */ /* 0x00ee620000000c00 */
        /* <DEDUP_REMOVED lines=9> */
.L_x_1560:
[----:B-123--:R-:W-:Y:S05]  /*9510*/  BSYNC B0 ;  /* 0x0000000000007941 */ /* 0x00efea0003800000 */
.L_x_1559:
[----:B------:R1:W2:Y:S01]  /*9520*/  SHFL.IDX PT, R5, R6, 0x1, 0x181f ;  /* 0x00381f0006057f89 */ /* 0x0002a200000e0000 */
[----:B------:R-:W-:Y:S03]  /*9530*/  BSSY B0, `(.L_x_1561) ;  /* 0x000000d000007945 */ /* 0x000fe60003800000 */
[----:B------:R1:W3:Y:S01]  /*9540*/  SHFL.IDX PT, R3, R15, 0x1, 0x181f ;  /* 0x00381f000f037f89 */ /* 0x0002e200000e0000 */
[----:B------:R-:W-:-:S05]  /*9550*/  @!P1 BRA `(.L_x_1562) ;  /* 0x000000a000009947 */ /* 0x000fca0003800000 */
[----:B------:R-:W4:Y:S01]  /*9560*/  @!P6 LDS.128 R16, [R227+0x1100] ;  /* 0x00110000e310e984 */ /* 0x000f220000000c00 */
[C---:B---3--:R-:W-:Y:S04]  /*9570*/  @!P6 LEA R8, P0, R76.reuse, R3, 0x1 ;  /* 0x000000034c08e211 */ /* 0x048fe800078008ff */
[----:B--2---:R-:W-:Y:S02]  /*9580*/  @!P6 LEA.HI.X R9, R76, R5, R77, 0x1, P0 ;  /* 0x000000054c09e211 */ /* 0x004fe400000f0c4d */
[C---:B------:R-:W-:Y:S11]  /*9590*/  ISETP.GE.AND P0, PT, R226.reuse, c[0x0][0x1d4], PT ;  /* 0x00007500e2007a0c */ /* 0x040ff60003f06270 */
[----:B------:R-:W-:Y:S02]  /*95a0*/  @!UPT UIADD3 URZ, URZ, URZ, URZ ;  /* 0x0000003f3f3ff290 */ /* 0x000fe4000fffe03f */
[C---:B------:R-:W-:Y:S04]  /*95b0*/  @!P0 LEA R4, P1, R226.reuse, R3, 0x1 ;  /* 0x00000003e2048211 */ /* 0x040fe800078208ff */
[----:B------:R-:W-:Y:S01]  /*95c0*/  @!P0 LEA.HI.X R5, R226, R5, R166, 0x1, P1 ;  /* 0x00000005e2058211 */ /* 0x000fe200008f0ca6 */
[----:B----4-:R-:W-:Y:S04]  /*95d0*/  @!P6 ST.E.128 [R8.64], R16 ;  /* 0x000000100800e985 */ /* 0x010fe8000c101d08 */
[----:B------:R-:W2:Y:S04]  /*95e0*/  @!P0 LDS.128 R8, [R227+0x4900] ;  /* 0x00490000e3088984 */ /* 0x000ea80000000c00 */
[----:B--2---:R2:W-:Y:S02]  /*95f0*/  @!P0 ST.E.128 [R4.64], R8 ;  /* 0x0000000804008985 */ /* 0x0045e4000c101d08 */
.L_x_1562:
[----:B------:R-:W-:Y:S05]  /*9600*/  BSYNC B0 ;  /* 0x0000000000007941 */ /* 0x000fea0003800000 */
.L_x_1561:
[----:B--2---:R2:W4:Y:S01]  /*9610*/  SHFL.IDX PT, R5, R6, 0x2, 0x181f ;  /* 0x00581f0006057f89 */ /* 0x00452200000e0000 */
[----:B------:R-:W-:Y:S03]  /*9620*/  BSSY B0, `(.L_x_1563) ;  /* 0x000000d000007945 */ /* 0x000fe60003800000 */
[----:B---3--:R2:W3:Y:S01]  /*9630*/  SHFL.IDX PT, R3, R15, 0x2, 0x181f ;  /* 0x00581f000f037f89 */ /* 0x0084e200000e0000 */
[----:B------:R-:W-:-:S05]  /*9640*/  @!P3 BRA `(.L_x_1564) ;  /* 0x000000a00000b947 */ /* 0x000fca0003800000 */
[----:B------:R-:W5:Y:S01]  /*9650*/  @!P6 LDS.128 R16, [R227+0x2100] ;  /* 0x00210000e310e984 */ /* 0x000f620000000c00 */
[C---:B---3--:R-:W-:Y:S04]  /*9660*/  @!P6 LEA R8, P0, R76.reuse, R3, 0x1 ;  /* 0x000000034c08e211 */ /* 0x048fe800078008ff */
[----:B----4-:R-:W-:Y:S02]  /*9670*/  @!P6 LEA.HI.X R9, R76, R5, R77, 0x1, P0 ;  /* 0x000000054c09e211 */ /* 0x010fe400000f0c4d */
[C---:B------:R-:W-:Y:S11]  /*9680*/  ISETP.GE.AND P0, PT, R226.reuse, c[0x0][0x1d4], PT ;  /* 0x00007500e2007a0c */ /* 0x040ff60003f06270 */
[----:B------:R-:W-:Y:S02]  /*9690*/  @!UPT UIADD3 URZ, URZ, URZ, URZ ;  /* 0x0000003f3f3ff290 */ /* 0x000fe4000fffe03f */
[C---:B------:R-:W-:Y:S04]  /*96a0*/  @!P0 LEA R4, P1, R226.reuse, R3, 0x1 ;  /* 0x00000003e2048211 */ /* 0x040fe800078208ff */
[----:B------:R-:W-:Y:S01]  /*96b0*/  @!P0 LEA.HI.X R5, R226, R5, R166, 0x1, P1 ;  /* 0x00000005e2058211 */ /* 0x000fe200008f0ca6 */
[----:B-----5:R-:W-:Y:S04]  /*96c0*/  @!P6 ST.E.128 [R8.64], R16 ;  /* 0x000000100800e985 */ /* 0x020fe8000c101d08 */
[----:B------:R-:W3:Y:S04]  /*96d0*/  @!P0 LDS.128 R8, [R227+0x5900] ;  /* 0x00590000e3088984 */ /* 0x000ee80000000c00 */
[----:B---3--:R3:W-:Y:S02]  /*96e0*/  @!P0 ST.E.128 [R4.64], R8 ;  /* 0x0000000804008985 */ /* 0x0087e4000c101d08 */
.L_x_1564:
[----:B------:R-:W-:Y:S05]  /*96f0*/  BSYNC B0 ;  /* 0x0000000000007941 */ /* 0x000fea0003800000 */
.L_x_1563:
[----:B---34-:R3:W4:Y:S01]  /*9700*/  SHFL.IDX PT, R5, R6, 0x3, 0x181f ;  /* 0x00781f0006057f89 */ /* 0x01872200000e0000 */
[----:B------:R-:W-:Y:S03]  /*9710*/  BSSY B0, `(.L_x_1565) ;  /* 0x000000d000007945 */ /* 0x000fe60003800000 */
[----:B------:R3:W1:Y:S01]  /*9720*/  SHFL.IDX PT, R3, R15, 0x3, 0x181f ;  /* 0x00781f000f037f89 */ /* 0x00066200000e0000 */
[----:B------:R-:W-:-:S05]  /*9730*/  @!P4 BRA `(.L_x_1566) ;  /* 0x000000a00000c947 */ /* 0x000fca0003800000 */
[----:B------:R-:W5:Y:S01]  /*9740*/  @!P6 LDS.128 R16, [R227+0x3100] ;  /* 0x00310000e310e984 */ /* 0x000f620000000c00 */
[C---:B-1----:R-:W-:Y:S04]  /*9750*/  @!P6 LEA R8, P0, R76.reuse, R3, 0x1 ;  /* 0x000000034c08e211 */ /* 0x042fe800078008ff */
[----:B----4-:R-:W-:Y:S02]  /*9760*/  @!P6 LEA.HI.X R9, R76, R5, R77, 0x1, P0 ;  /* 0x000000054c09e211 */ /* 0x010fe400000f0c4d */
[C---:B------:R-:W-:Y:S11]  /*9770*/  ISETP.GE.AND P0, PT, R226.reuse, c[0x0][0x1d4], PT ;  /* 0x00007500e2007a0c */ /* 0x040ff60003f06270 */
[----:B------:R-:W-:Y:S02]  /*9780*/  @!UPT UIADD3 URZ, URZ, URZ, URZ ;  /* 0x0000003f3f3ff290 */ /* 0x000fe4000fffe03f */
[C---:B------:R-:W-:Y:S04]  /*9790*/  @!P0 LEA R4, P1, R226.reuse, R3, 0x1 ;  /* 0x00000003e2048211 */ /* 0x040fe800078208ff */
[----:B------:R-:W-:Y:S01]  /*97a0*/  @!P0 LEA.HI.X R5, R226, R5, R166, 0x1, P1 ;  /* 0x00000005e2058211 */ /* 0x000fe200008f0ca6 */
[----:B-----5:R-:W-:Y:S04]  /*97b0*/  @!P6 ST.E.128 [R8.64], R16 ;  /* 0x000000100800e985 */ /* 0x020fe8000c101d08 */
[----:B------:R-:W1:Y:S04]  /*97c0*/  @!P0 LDS.128 R8, [R227+0x6900] ;  /* 0x00690000e3088984 */ /* 0x000e680000000c00 */
[----:B-1----:R1:W-:Y:S02]  /*97d0*/  @!P0 ST.E.128 [R4.64], R8 ;  /* 0x0000000804008985 */ /* 0x0023e4000c101d08 */
.L_x_1566:
[----:B------:R-:W-:Y:S05]  /*97e0*/  BSYNC B0 ;  /* 0x0000000000007941 */ /* 0x000fea0003800000 */
.L_x_1565:
[----:B------:R-:W-:Y:S01]  /*97f0*/  ISETP.GT.AND P0, PT, R40, R126, PT ;  /* 0x0000007e2800720c */ /* 0x000fe20003f04270 */
[----:B------:R-:W-:Y:S03]  /*9800*/  BSSY B0, `(.L_x_1567) ;  /* 0x0000030000007945 */ /* 0x000fe60003800000 */
[----:B-123--:R-:W-:Y:S09]  /*9810*/  P2R R15, PR, RZ, 0x1 ;  /* 0x00000001ff0f7803 */ /* 0x00eff20000000000 */
[----:B------:R-:W-:-:S05]  /*9820*/  @!P0 BRA `(.L_x_1568) ;  /* 0x000002d000008947 */ /* 0x000fca0003800000 */
[----:B------:R-:W-:Y:S01]  /*9830*/  IADD3 R3, R40, -0x1, RZ ;  /* 0xffffffff28037810 */ /* 0x000fe20007ffe0ff */
[----:B------:R-:W-:Y:S01]  /*9840*/  IMAD.MOV.U32 R4, RZ, RZ, R118 ;  /* 0x000000ffff047224 */ /* 0x000fe200078e0076 */
[C---:B------:R-:W-:Y:S01]  /*9850*/  ISETP.GE.AND P3, PT, R237.reuse, 0x21, PT ;  /* 0x00000021ed00780c */ /* 0x040fe20003f66270 */
[----:B----4-:R-:W-:Y:S01]  /*9860*/  IMAD.MOV.U32 R5, RZ, RZ, R117 ;  /* 0x000000ffff057224 */ /* 0x010fe200078e0075 */
[----:B------:R-:W-:Y:S01]  /*9870*/  SHF.R.S32.HI R8, RZ, 0x1f, R3 ;  /* 0x0000001fff087819 */ /* 0x000fe20000011403 */
[----:B------:R-:W-:Y:S01]  /*9880*/  IMAD R6, R152, R3, RZ ;  /* 0x0000000398067224 */ /* 0x000fe200078e02ff */
[----:B------:R-:W-:Y:S01]  /*9890*/  ISETP.GE.AND P1, PT, R237, 0x41, PT ;  /* 0x00000041ed00780c */ /* 0x000fe20003f26270 */
        /* <DEDUP_REMOVED lines=38> */
.L_x_1568:
[----:B------:R-:W-:Y:S05]  /*9b00*/  BSYNC B0 ;  /* 0x0000000000007941 */ /* 0x000fea0003800000 */
.L_x_1567:
[----:B------:R-:W0:Y:S01]  /*9b10*/  LDGDEPBAR ;  /* 0x00000000000079af */ /* 0x000e220000000000 */
[----:B------:R-:W-:Y:S02]  /*9b20*/  ISETP.NE.AND P0, PT, R15, RZ, PT ;  /* 0x000000ff0f00720c */ /* 0x000fe40003f05270 */
[----:B------:R-:W-:Y:S11]  /*9b30*/  IADD3 R40, R40, -0x1, RZ ;  /* 0xffffffff28287810 */ /* 0x000ff60007ffe0ff */
[----:B------:R-:W-:-:S05]  /*9b40*/  @P0 BRA `(.L_x_1569) ;  /* 0xffff9ce000000947 */ /* 0x000fca000383ffff */
[----:B------:R-:W-:Y:S01]  /*9b50*/  WARPSYNC 0xffffffff ;  /* 0xffffffff00007948 */ /* 0x000fe20003800000 */
[----:B------:R-:W-:Y:S06]  /*9b60*/  BAR.SYNC.DEFER_BLOCKING 0x0 ;  /* 0x0000000000007b1d */ /* 0x000fec0000010000 */
.L_x_1520:
[----:B------:R-:W2:Y:S01]  /*9b70*/  LDL R99, [R1+0x40] ;  /* 0x0000400001637983 */ /* 0x000ea20000100800 */
[----:B------:R-:W-:-:S05]  /*9b80*/  IMAD.MOV.U32 R74, RZ, RZ, c[0x0][0x2c4] ;  /* 0x0000b100ff4a7624 */ /* 0x000fca00078e00ff */
[----:B------:R-:W-:Y:S01]  /*9b90*/  ISETP.NE.AND P3, PT, R74, 0x1, PT ;  /* 0x000000014a00780c */ /* 0x000fe20003f65270 */
[----:B------:R-:W-:Y:S01]  /*9ba0*/  BSSY B0, `(.L_x_1570) ;  /* 0x0000029000007945 */ /* 0x000fe20003800000 */
[----:B--2---:R-:W-:-:S11]  /*9bb0*/  IADD3 R2, R99, 0x7f, RZ ;  /* 0x0000007f63027810 */ /* 0x004fd60007ffe0ff */
[----:B------:R-:W-:-:S05]  /*9bc0*/  @P3 IMAD.HI.U32 R3, R2, c[0x0][0x2c8], RZ ;  /* 0x0000b20002033a27 */ /* 0x000fca00078e00ff */
[----:B------:R-:W-:-:S05]  /*9bd0*/  @P3 SHF.R.U32.HI R2, RZ, c[0x0][0x2cc], R3 ;  /* 0x0000b300ff023a19 */ /* 0x000fca0000011603 */
[----:B------:R-:W-:Y:S02]  /*9be0*/  IMAD.IADD R3, R151, 0x1, R2 ;  /* 0x0000000197037824 */ /* 0x000fe400078e0202 */
[----:B------:R-:W-:-:S04]  /*9bf0*/  IMAD.MOV.U32 R2, RZ, RZ, RZ ;  /* 0x000000ffff027224 */ /* 0x000fc800078e00ff */
[----:B------:R-:W-:-:S05]  /*9c00*/  IMAD.HI R2, R3, -0x6db6db6d, R2 ;  /* 0x9249249303027827 */ /* 0x000fca00078e0202 */
[----:B------:R-:W-:-:S04]  /*9c10*/  SHF.R.U32.HI R3, RZ, 0x1f, R2 ;  /* 0x0000001fff037819 */ /* 0x000fc80000011602 */
[----:B------:R-:W-:-:S04]  /*9c20*/  LEA.HI.SX32 R2, R2, R3, 0x1a ;  /* 0x0000000302027211 */ /* 0x000fc800078fd2ff */
[----:B------:R-:W-:-:S04]  /*9c30*/  IMNMX R6, R150, R2, PT ;  /* 0x0000000296067217 */ /* 0x000fc80003800200 */
[----:B------:R-:W-:Y:S01]  /*9c40*/  ISETP.GE.AND P0, PT, R6, 0x1, PT ;  /* 0x000000010600780c */ /* 0x000fe20003f06270 */
[----:B------:R-:W-:-:S12]  /*9c50*/  IMAD.MOV.U32 R2, RZ, RZ, RZ ;  /* 0x000000ffff027224 */ /* 0x000fd800078e00ff */
[----:B------:R-:W-:Y:S05]  /*9c60*/  @!P0 BRA `(.L_x_1571) ;  /* 0x000001c000008947 */ /* 0x000fea0003800000 */
[----:B------:R-:W-:Y:S02]  /*9c70*/  IABS R3, R135 ;  /* 0x0000008700037213 */ /* 0x000fe40000000000 */
[----:B-1----:R-:W-:Y:S02]  /*9c80*/  IADD3 R8, R135, -0x1, R6 ;  /* 0xffffffff87087810 */ /* 0x002fe40007ffe006 */
[----:B------:R-:W1:Y:S02]  /*9c90*/  I2F.RP R2, R3 ;  /* 0x0000000300027306 */ /* 0x000e640000209400 */
[----:B------:R-:W-:-:S06]  /*9ca0*/  IABS R11, R8 ;  /* 0x00000008000b7213 */ /* 0x000fcc0000000000 */
[----:B-1----:R-:W1:Y:S02]  /*9cb0*/  MUFU.RCP R2, R2 ;  /* 0x0000000200027308 */ /* 0x002e640000001000 */
[----:B-1----:R-:W-:-:S06]  /*9cc0*/  IADD3 R2, R2, 0xffffffe, RZ ;  /* 0x0ffffffe02027810 */ /* 0x002fcc0007ffe0ff */
[----:B----4-:R-:W1:Y:S02]  /*9cd0*/  F2I.FTZ.U32.TRUNC.NTZ R5, R2 ;  /* 0x0000000200057305 */ /* 0x010e64000021f000 */
        /* <DEDUP_REMOVED lines=21> */
.L_x_1571:
[----:B------:R-:W-:Y:S05]  /*9e30*/  BSYNC B0 ;  /* 0x0000000000007941 */ /* 0x000fea0003800000 */
.L_x_1570:
[----:B------:R-:W2:Y:S01]  /*9e40*/  LDL R3, [R1+0x78] ;  /* 0x0000780001037983 */ /* 0x000ea20000100800 */
        /* <DEDUP_REMOVED lines=33> */
[----:B-12---:R-:W-:-:S04]  /*a060*/  IMAD R4, R3, R2, RZ ;  /* 0x0000000203047224 */ /* 0x006fc800078e02ff */
[--C-:B------:R-:W-:Y:S01]  /*a070*/  IMAD.IADD R3, R4, 0x1, R2.reuse ;  /* 0x0000000104037824 */ /* 0x100fe200078e0202 */
[----:B------:R1:W-:Y:S01]  /*a080*/  STL [R1+0xc], R4 ;  /* 0x00000c0401007387 */ /* 0x0003e20000100800 */
[----:B------:R-:W-:-:S03]  /*a090*/  PRMT R2, RZ, 0x7610, R2 ;  /* 0x00007610ff027816 */ /* 0x000fc60000000002 */
[----:B------:R-:W-:-:S04]  /*a0a0*/  IMNMX R234, R6, R3, PT ;  /* 0x0000000306ea7217 */ /* 0x000fc80003800200 */
[----:B------:R-:W-:-:S13]  /*a0b0*/  ISETP.GT.AND P0, PT, R234, R4, PT ;  /* 0x00000004ea00720c */ /* 0x000fda0003f04270 */
[----:B------:R-:W-:Y:S05]  /*a0c0*/  @!P0 BRA `(.L_x_1572) ;  /* 0x0001276000008947 */ /* 0x000fea0003800000 */
[----:B----4-:R-:W2:Y:S04]  /*a0d0*/  LDL R5, [R1+0x68] ;  /* 0x0000680001057983 */ /* 0x010ea80000100800 */
[----:B-1----:R-:W3:Y:S01]  /*a0e0*/  LDL R4, [R1+0x6c] ;  /* 0x00006c0001047983 */ /* 0x002ee20000100800 */
[----:B------:R-:W-:-:S03]  /*a0f0*/  ISETP.NE.U32.AND P0, PT, RZ, c[0x0][0x340], PT ;  /* 0x0000d000ff007a0c */ /* 0x000fc60003f05070 */
[----:B------:R-:W4:Y:S01]  /*a100*/  LDL R8, [R1+0x58] ;  /* 0x0000580001087983 */ /* 0x000f220000100800 */
[----:B------:R-:W-:-:S03]  /*a110*/  ISETP.NE.AND.EX P1, PT, RZ, c[0x0][0x344], PT, P0 ;  /* 0x0000d100ff007a0c */ /* 0x000fc60003f25300 */
[----:B------:R-:W4:Y:S04]  /*a120*/  LDL R10, [R1+0x74] ;  /* 0x00007400010a7983 */ /* 0x000f280000100800 */
[----:B------:R-:W4:Y:S06]  /*a130*/  LDL R9, [R1+0x70] ;  /* 0x0000700001097983 */ /* 0x000f2c0000100800 */
[----:B--2---:R-:W-:-:S04]  /*a140*/  @P1 IADD3 R2, P0, R5, c[0x0][0x340], RZ ;  /* 0x0000d00005021a10 */ /* 0x004fc80007f1e0ff */
[----:B---3--:R-:W-:-:S05]  /*a150*/  @P1 IADD3.X R3, R4, c[0x0][0x344], RZ, P0, !PT ;  /* 0x0000d10004031a10 */ /* 0x008fca00007fe4ff */
[----:B------:R1:W5:Y:S01]  /*a160*/  @P1 LDG.E R2, [R2.64] ;  /* 0x0000000802021981 */ /* 0x000362000c1e1900 */
[----:B------:R-:W-:Y:S01]  /*a170*/  ISETP.NE.U32.AND P0, PT, RZ, c[0x0][0x348], PT ;  /* 0x0000d200ff007a0c */ /* 0x000fe20003f05070 */
[----:B------:R-:W-:Y:S01]  /*a180*/  IMAD.WIDE.U32 R4, R137, c[0x0][0x178], RZ ;  /* 0x00005e0089047a25 */ /* 0x000fe200078e00ff */
[----:B------:R-:W-:Y:S01]  /*a190*/  WARPSYNC 0xffffffff ;  /* 0xffffffff00007948 */ /* 0x000fe20003800000 */
[----:B----4-:R-:W-:Y:S02]  /*a1a0*/  LOP3.LUT R86, R8, 0xffff, RZ, 0xc0, !PT ;  /* 0x0000ffff08567812 */ /* 0x010fe400078ec0ff */
[----:B------:R-:W-:Y:S02]  /*a1b0*/  ISETP.NE.AND.EX P0, PT, RZ, c[0x0][0x34c], PT, P0 ;  /* 0x0000d300ff007a0c */ /* 0x000fe40003f05300 */
[----:B------:R-:W-:Y:S02]  /*a1c0*/  IADD3 R126, R234, -0x1, RZ ;  /* 0xffffffffea7e7810 */ /* 0x000fe40007ffe0ff */
[----:B------:R-:W-:-:S02]  /*a1d0*/  SEL R11, R10, RZ, !P0 ;  /* 0x000000ff0a0b7207 */ /* 0x000fc40004000000 */
[----:B------:R-:W-:Y:S02]  /*a1e0*/  SEL R8, R9, RZ, !P0 ;  /* 0x000000ff09087207 */ /* 0x000fe40004000000 */
[----:B-1----:R-:W-:-:S05]  /*a1f0*/  SHF.R.S32.HI R3, RZ, 0x1f, R137 ;  /* 0x0000001fff037819 */ /* 0x002fca0000011489 */
[----:B------:R-:W-:-:S04]  /*a200*/  IMAD R3, R3, c[0x0][0x178], RZ ;  /* 0x00005e0003037a24 */ /* 0x000fc800078e02ff */
[----:B------:R-:W-:-:S04]  /*a210*/  IMAD R3, R137, c[0x0][0x17c], R3 ;  /* 0x00005f0089037a24 */ /* 0x000fc800078e0203 */
[----:B------:R-:W-:Y:S02]  /*a220*/  IMAD.IADD R10, R5, 0x1, R3 ;  /* 0x00000001050a7824 */ /* 0x000fe400078e0203 */
[----:B------:R-:W-:Y:S02]  /*a230*/  @!P1 IMAD.MOV.U32 R2, RZ, RZ, R9 ;  /* 0x000000ffff029224 */ /* 0x000fe400078e0009 */
[----:B------:R-:W2:Y:S04]  /*a240*/  LDL R15, [R1+0x4] ;  /* 0x00000400010f7983 */ /* 0x000ea80000100800 */
[----:B------:R-:W3:Y:S04]  /*a250*/  LDL.LU R9, [R1+0x8] ;  /* 0x0000080001097983 */ /* 0x000ee80000300800 */
[----:B------:R-:W4:Y:S04]  /*a260*/  LDL R52, [R1+0x48] ;  /* 0x0000480001347983 */ /* 0x000f280000100800 */
[----:B------:R-:W2:Y:S01]  /*a270*/  LDL R6, [R1+0x3c] ;  /* 0x00003c0001067983 */ /* 0x000ea20000100800 */
[----:B------:R-:W-:-:S02]  /*a280*/  IMAD.MOV.U32 R3, RZ, RZ, c[0x0][0x2b8] ;  /* 0x0000ae00ff037624 */ /* 0x000fc400078e00ff */
[----:B------:R-:W-:-:S03]  /*a290*/  IMAD.MOV.U32 R125, RZ, RZ, 0x70 ;  /* 0x00000070ff7d7424 */ /* 0x000fc600078e00ff */
[----:B------:R-:W-:Y:S01]  /*a2a0*/  ISETP.NE.AND P1, PT, R3, 0x1, PT ;  /* 0x000000010300780c */ /* 0x000fe20003f25270 */
[----:B------:R-:W-:-:S04]  /*a2b0*/  IMAD R125, R234, R125, -0x70 ;  /* 0xffffff90ea7d7424 */ /* 0x000fc800078e027d */
[----:B------:R-:W-:Y:S01]  /*a2c0*/  IMAD.IADD R3, R0, 0x1, R125 ;  /* 0x0000000100037824 */ /* 0x000fe200078e027d */
[----:B-----5:R-:W-:Y:S01]  /*a2d0*/  SHF.R.S32.HI R5, RZ, 0x1f, R2 ;  /* 0x0000001fff057819 */ /* 0x020fe20000011402 */
[----:B------:R-:W-:-:S04]  /*a2e0*/  IMAD.WIDE.U32 R18, R2, c[0x0][0x2b0], RZ ;  /* 0x0000ac0002127a25 */ /* 0x000fc800078e00ff */
[----:B------:R-:W-:Y:S01]  /*a2f0*/  IMAD.MOV.U32 R236, RZ, RZ, RZ ;  /* 0x000000ffffec7224 */ /* 0x000fe200078e00ff */
[----:B------:R-:W-:Y:S01]  /*a300*/  BAR.SYNC.DEFER_BLOCKING 0x0 ;  /* 0x0000000000007b1d */ /* 0x000fe20000010000 */
[----:B---3--:R-:W-:-:S04]  /*a310*/  LOP3.LUT R9, R9, 0xfffffffd, RZ, 0xc0, !PT ;  /* 0xfffffffd09097812 */ /* 0x008fc800078ec0ff */
[----:B------:R-:W-:Y:S02]  /*a320*/  @P1 LOP3.LUT R9, R9, 0x2, RZ, 0xfc, !PT ;  /* 0x0000000209091812 */ /* 0x000fe400078efcff */
[----:B----4-:R-:W-:-:S03]  /*a330*/  ISETP.GE.AND P0, PT, R3, R52, PT ;  /* 0x000000340300720c */ /* 0x010fc60003f06270 */
[----:B------:R2:W-:Y:S01]  /*a340*/  STL [R1+0x8], R9 ;  /* 0x0000080901007387 */ /* 0x0005e20000100800 */
[----:B------:R-:W-:-:S03]  /*a350*/  ISETP.GT.OR P0, PT, R0, 0x6f, P0 ;  /* 0x0000006f0000780c */ /* 0x000fc60000704670 */
[----:B------:R-:W-:Y:S01]  /*a360*/  STL.64 [R1+0x30], R18 ;  /* 0x0000301201007387 */ /* 0x000fe20000100a00 */
        /* <DEDUP_REMOVED lines=8> */
[----:B------:R1:W-:Y:S01]  /*a3f0*/  STL [R1+0x38], R16 ;  /* 0x0000381001007387 */ /* 0x0003e20000100800 */
[----:B------:R-:W-:Y:S02]  /*a400*/  @!P0 LEA.HI.X.SX32 R5, R6, R16, 0x1, P1 ;  /* 0x0000001006058211 */ /* 0x000fe400008f0eff */
[----:B------:R-:W-:-:S04]  /*a410*/  @!P0 LEA R2, P1, R3, c[0x0][0x2a0], 0x2 ;  /* 0x0000a80003028a11 */ /* 0x000fc800078210ff */
[----:B------:R-:W-:-:S05]  /*a420*/  @!P0 LEA.HI.X R3, R3, c[0x0][0x2a4], R5, 0x2, P1 ;  /* 0x0000a90003038a11 */ /* 0x000fca00008f1405 */
[----:B------:R2:W3:Y:S04]  /*a430*/  @!P0 LDG.E R236, [R2.64] ;  /* 0x0000000802ec8981 */ /* 0x0004e8000c1e1900 */
[----:B-1----:R-:W4:Y:S01]  /*a440*/  LDL R16, [R1+0x44] ;  /* 0x0000440001107983 */ /* 0x002f220000100800 */
[----:B------:R-:W-:-:S04]  /*a450*/  IMAD.MOV.U32 R5, RZ, RZ, R10 ;  /* 0x000000ffff057224 */ /* 0x000fc800078e000a */
[----:B------:R-:W-:-:S04]  /*a460*/  IMAD.WIDE.U32 R4, R86, c[0x0][0x1b8], R4 ;  /* 0x00006e0056047a25 */ /* 0x000fc800078e0004 */
[----:B--2---:R-:W-:-:S04]  /*a470*/  IMAD.IADD R3, R0, 0x1, R99 ;  /* 0x0000000100037824 */ /* 0x004fc800078e0263 */
[----:B------:R-:W-:-:S04]  /*a480*/  @P3 IMAD.HI.U32 R10, R3, c[0x0][0x2c8], RZ ;  /* 0x0000b200030a3a27 */ /* 0x000fc800078e00ff */
        /* <DEDUP_REMOVED lines=8> */
[----:B------:R-:W-:Y:S02]  /*a510*/  IMAD R10, R10, c[0x0][0x1b0], RZ ;  /* 0x00006c000a0a7a24 */ /* 0x000fe400078e02ff */
[----:B------:R-:W-:Y:S02]  /*a520*/  IMAD.IADD R5, R5, 0x1, R11 ;  /* 0x0000000105057824 */ /* 0x000fe400078e020b */
[----:B------:R-:W-:Y:S02]  /*a530*/  IMAD R8, R8, c[0x0][0x2c4], R3 ;  /* 0x0000b10008087a24 */ /* 0x000fe400078e0203 */
[----:B------:R-:W-:-:S02]  /*a540*/  IMAD R10, R2, c[0x0][0x1b4], R10 ;  /* 0x00006d00020a7a24 */ /* 0x000fc400078e020a */
[----:B------:R-:W-:Y:S01]  /*a550*/  IMAD.WIDE.U32 R2, R2, c[0x0][0x1b0], R4 ;  /* 0x00006c0002027a25 */ /* 0x000fe200078e0004 */
[----:B------:R-:W-:-:S03]  /*a560*/  SHF.R.S32.HI R4, RZ, 0x1f, R8 ;  /* 0x0000001fff047819 */ /* 0x000fc60000011408 */
[----:B------:R-:W-:Y:S02]  /*a570*/  IMAD.IADD R3, R3, 0x1, R10 ;  /* 0x0000000103037824 */ /* 0x000fe400078e020a */
[----:B------:R-:W-:Y:S02]  /*a580*/  IMAD R5, R4, c[0x0][0x1a8], RZ ;  /* 0x00006a0004057a24 */ /* 0x000fe400078e02ff */
[----:B------:R-:W-:Y:S02]  /*a590*/  IMAD.MOV R4, RZ, RZ, -R6 ;  /* 0x000000ffff047224 */ /* 0x000fe400078e0a06 */
[C---:B------:R-:W-:Y:S02]  /*a5a0*/  IMAD R5, R8.reuse, c[0x0][0x1ac], R5 ;  /* 0x00006b0008057a24 */ /* 0x040fe400078e0205 */
[----:B------:R-:W-:-:S04]  /*a5b0*/  IMAD.WIDE.U32 R2, R8, c[0x0][0x1a8], R2 ;  /* 0x00006a0008027a25 */ /* 0x000fc800078e0002 */
[----:B------:R-:W-:Y:S02]  /*a5c0*/  IMAD R239, R4, c[0x0][0x2b8], R9 ;  /* 0x0000ae0004ef7a24 */ /* 0x000fe400078e0209 */
[----:B------:R-:W-:Y:S01]  /*a5d0*/  IMAD.IADD R4, R3, 0x1, R5 ;  /* 0x0000000103047824 */ /* 0x000fe200078e0205 */
[C---:B------:R-:W-:Y:S02]  /*a5e0*/  LEA R3, P0, R2.reuse, c[0x0][0x160], 0x1 ;  /* 0x0000580002037a11 */ /* 0x040fe400078008ff */
[----:B------:R-:W-:Y:S02]  /*a5f0*/  SHF.R.S32.HI R94, RZ, 0x1f, R239 ;  /* 0x0000001fff5e7819 */ /* 0x000fe400000114ef */
[----:B------:R-:W-:Y:S01]  /*a600*/  LEA.HI.X R2, R2, c[0x0][0x164], R4, 0x1, P0 ;  /* 0x0000590002027a11 */ /* 0x000fe200000f0c04 */
[----:B------:R-:W1:Y:S02]  /*a610*/  SHFL.IDX PT, R8, R3, RZ, 0x181f ;  /* 0x00181fff03087589 */ /* 0x000e6400000e0000 */
[----:B------:R-:W-:-:S02]  /*a620*/  IMAD R10, R94, c[0x0][0x1e0], RZ ;  /* 0x000078005e0a7a24 */ /* 0x000fc400078e02ff */
[----:B------:R-:W2:Y:S01]  /*a630*/  SHFL.IDX PT, R9, R2, RZ, 0x181f ;  /* 0x00181fff02097589 */ /* 0x000ea200000e0000 */
[----:B------:R-:W-:Y:S02]  /*a640*/  IMAD.MOV.U32 R98, RZ, RZ, R15 ;  /* 0x000000ffff627224 */ /* 0x000fe400078e000f */
[----:B------:R-:W-:Y:S01]  /*a650*/  IMAD.IADD R15, R82, 0x1, R99 ;  /* 0x00000001520f7824 */ /* 0x000fe200078e0263 */
[----:B------:R-:W1:Y:S04]  /*a660*/  SHFL.IDX PT, R6, R3, 0x1, 0x181f ;  /* 0x00381f0003067f89 */ /* 0x000e6800000e0000 */
[----:B------:R-:W1:Y:S01]  /*a670*/  SHFL.IDX PT, R11, R2, 0x1, 0x181f ;  /* 0x00381f00020b7f89 */ /* 0x000e6200000e0000 */
[----:B------:R-:W-:-:S03]  /*a680*/  IADD3 R19, R15, 0x20, RZ ;  /* 0x000000200f137810 */ /* 0x000fc60007ffe0ff */
[----:B------:R-:W-:Y:S01]  /*a690*/  SHFL.IDX PT, R17, R2, 0x2, 0x181f ;  /* 0x00581f0002117f89 */ /* 0x000fe200000e0000 */
[----:B------:R-:W-:Y:S01]  /*a6a0*/  IADD3 R18, R15, 0x40, RZ ;  /* 0x000000400f127810 */ /* 0x000fe20007ffe0ff */
[----:B------:R-:W-:Y:S02]  /*a6b0*/  IMAD.WIDE.U32 R4, R239, c[0x0][0x1e0], RZ ;  /* 0x00007800ef047a25 */ /* 0x000fe400078e00ff */
[----:B------:R-:W-:Y:S02]  /*a6c0*/  SHFL.IDX PT, R29, R3, 0x3, 0x181f ;  /* 0x00781f00031d7f89 */ /* 0x000fe400000e0000 */
[----:B------:R-:W-:-:S04]  /*a6d0*/  IMAD.WIDE.U32 R32, R86, c[0x0][0x1e8], RZ ;  /* 0x00007a0056207a25 */ /* 0x000fc800078e00ff */
[----:B------:R-:W-:Y:S01]  /*a6e0*/  IMAD R31, R86, c[0x0][0x1ec], R33 ;  /* 0x00007b00561f7a24 */ /* 0x000fe200078e0221 */
[----:B------:R-:W-:Y:S01]  /*a6f0*/  IADD3 R30, R15, 0x60, RZ ;  /* 0x000000600f1e7810 */ /* 0x000fe20007ffe0ff */
[----:B------:R-:W-:Y:S02]  /*a700*/  IMAD R124, R126, -0x70, R52 ;  /* 0xffffff907e7c7824 */ /* 0x000fe400078e0234 */
[----:B----4-:R-:W-:Y:S02]  /*a710*/  IMAD R56, R16, c[0x0][0x2c4], RZ ;  /* 0x0000b10010387a24 */ /* 0x010fe400078e02ff */
[----:B------:R-:W-:Y:S02]  /*a720*/  IMAD R16, R239, c[0x0][0x1e4], R10 ;  /* 0x00007900ef107a24 */ /* 0x000fe400078e020a */
[----:B------:R-:W4:Y:S01]  /*a730*/  SHFL.IDX PT, R10, R3, 0x2, 0x181f ;  /* 0x00581f00030a7f89 */ /* 0x000f2200000e0000 */
[-C--:B------:R-:W-:Y:S02]  /*a740*/  ISETP.GE.AND P3, PT, R15, R56.reuse, PT ;  /* 0x000000380f00720c */ /* 0x080fe40003f66270 */
[----:B------:R-:W-:-:S02]  /*a750*/  ISETP.GE.AND P4, PT, R19, R56, PT ;  /* 0x000000381300720c */ /* 0x000fc40003f86270 */
[----:B------:R-:W-:Y:S01]  /*a760*/  ISETP.GE.AND P6, PT, R18, R56, PT ;  /* 0x000000381200720c */ /* 0x000fe20003fc6270 */
[----:B------:R-:W-:Y:S01]  /*a770*/  IMAD.IADD R5, R5, 0x1, R16 ;  /* 0x0000000105057824 */ /* 0x000fe200078e0210 */
[----:B---3--:R-:W-:-:S07]  /*a780*/  SHF.R.S32.HI R93, RZ, 0x1f, R236 ;  /* 0x0000001fff5d7819 */ /* 0x008fce00000114ec */
[-C--:B-1----:R-:W-:Y:S02]  /*a790*/  @!P3 LEA R26, P0, R76, R8.reuse, 0x1 ;  /* 0x000000084c1ab211 */ /* 0x082fe400078008ff */
[----:B------:R-:W-:Y:S02]  /*a7a0*/  @!P3 LEA R24, P1, R226, R8, 0x1 ;  /* 0x00000008e218b211 */ /* 0x000fe400078208ff */
[CCC-:B--2---:R-:W-:Y:S02]  /*a7b0*/  @!P3 LEA.HI.X R27, R76.reuse, R9.reuse, R77.reuse, 0x1, P0 ;  /* 0x000000094c1bb211 */ /* 0x1c4fe400000f0c4d */
[----:B------:R-:W-:Y:S01]  /*a7c0*/  @!P4 LEA R22, P0, R76, R6, 0x1 ;  /* 0x000000064c16c211 */ /* 0x000fe200078008ff */
[----:B------:R1:W2:Y:S01]  /*a7d0*/  SHFL.IDX PT, R8, R2, 0x3, 0x181f ;  /* 0x00781f0002087f89 */ /* 0x0002a200000e0000 */
[----:B------:R-:W-:Y:S01]  /*a7e0*/  @!P3 LEA.HI.X R25, R226, R9, R98, 0x1, P1 ;  /* 0x00000009e219b211 */ /* 0x000fe200008f0c62 */
[----:B------:R-:W-:Y:S01]  /*a7f0*/  IMAD R28, R93, c[0x0][0x1f0], RZ ;  /* 0x00007c005d1c7a24 */ /* 0x000fe200078e02ff */
[----:B------:R-:W-:-:S02]  /*a800*/  @!P4 LEA.HI.X R23, R76, R11, R77, 0x1, P0 ;  /* 0x0000000b4c17c211 */ /* 0x000fc400000f0c4d */
[-C--:B----4-:R-:W-:Y:S02]  /*a810*/  @!P6 LEA R18, P1, R76, R10.reuse, 0x1 ;  /* 0x0000000a4c12e211 */ /* 0x090fe400078208ff */
[----:B------:R-:W-:Y:S02]  /*a820*/  @!P6 LEA R16, P0, R226, R10, 0x1 ;  /* 0x0000000ae210e211 */ /* 0x000fe400078008ff */
[-C--:B------:R-:W-:Y:S02]  /*a830*/  @!P6 LEA.HI.X R19, R76, R17.reuse, R77, 0x1, P1 ;  /* 0x000000114c13e211 */ /* 0x080fe400008f0c4d */
[----:B------:R-:W-:Y:S01]  /*a840*/  @!P6 LEA.HI.X R17, R226, R17, R98, 0x1, P0 ;  /* 0x00000011e211e211 */ /* 0x000fe200000f0c62 */
[----:B-1----:R-:W-:-:S04]  /*a850*/  IMAD.WIDE.U32 R2, R236, c[0x0][0x1f0], R4 ;  /* 0x00007c00ec027a25 */ /* 0x002fc800078e0004 */
[----:B------:R-:W-:Y:S01]  /*a860*/  IMAD R4, R236, c[0x0][0x1f4], R28 ;  /* 0x00007d00ec047a24 */ /* 0x000fe200078e021c */
[----:B------:R-:W-:-:S04]  /*a870*/  IADD3 R2, P0, R2, R32, RZ ;  /* 0x0000002002027210 */ /* 0x000fc80007f1e0ff */
[----:B------:R-:W-:Y:S02]  /*a880*/  IADD3.X R4, R31, R3, R4, P0, !PT ;  /* 0x000000031f047210 */ /* 0x000fe400007fe404 */
[----:B------:R-:W-:Y:S02]  /*a890*/  LEA R3, P0, R2, c[0x0][0x1c8], 0x1 ;  /* 0x0000720002037a11 */ /* 0x000fe400078008ff */
[----:B------:R-:W-:Y:S02]  /*a8a0*/  ISETP.GE.AND P5, PT, R30, R56, PT ;  /* 0x000000381e00720c */ /* 0x000fe40003fa6270 */
[----:B------:R-:W-:Y:S02]  /*a8b0*/  @!P4 LEA R20, P2, R226, R6, 0x1 ;  /* 0x00000006e214c211 */ /* 0x000fe400078408ff */
[----:B------:R-:W-:Y:S01]  /*a8c0*/  LEA.HI.X R30, R2, c[0x0][0x1cc], R4, 0x1, P0 ;  /* 0x00007300021e7a11 */ /* 0x000fe200000f0c04 */
[----:B------:R-:W1:Y:S01]  /*a8d0*/  SHFL.IDX PT, R6, R3, RZ, 0x181f ;  /* 0x00181fff03067589 */ /* 0x000e6200000e0000 */
[----:B------:R-:W-:-:S03]  /*a8e0*/  IMNMX R2, R124, 0x70, PT ;  /* 0x000000707c027817 */ /* 0x000fc60003800200 */
[----:B------:R-:W3:Y:S02]  /*a8f0*/  SHFL.IDX PT, R28, R30, RZ, 0x181f ;  /* 0x00181fff1e1c7589 */ /* 0x000ee400000e0000 */
[----:B------:R-:W-:Y:S01]  /*a900*/  IMAD.IADD R2, R2, 0x1, -R82 ;  /* 0x0000000102027824 */ /* 0x000fe200078e0a52 */
[----:B------:R-:W-:-:S04]  /*a910*/  @!P4 LEA.HI.X R21, R226, R11, R98, 0x1, P2 ;  /* 0x0000000be215c211 */ /* 0x000fc800010f0c62 */
[----:B------:R-:W-:Y:S02]  /*a920*/  ISETP.GE.AND P2, PT, R2, 0x1, PT ;  /* 0x000000010200780c */ /* 0x000fe40003f46270 */
[----:B------:R-:W-:-:S04]  /*a930*/  @!P5 LEA R4, P0, R76, R29, 0x1 ;  /* 0x0000001d4c04d211 */ /* 0x000fc800078008ff */
[----:B--2---:R-:W-:Y:S02]  /*a940*/  @!P5 LEA.HI.X R5, R76, R8, R77, 0x1, P0 ;  /* 0x000000084c05d211 */ /* 0x004fe400000f0c4d */
[----:B------:R-:W-:-:S04]  /*a950*/  @!P5 LEA R10, P0, R226, R29, 0x1 ;  /* 0x0000001de20ad211 */ /* 0x000fc800078008ff */
[----:B------:R-:W-:Y:S02]  /*a960*/  @!P5 LEA.HI.X R11, R226, R8, R98, 0x1, P0 ;  /* 0x00000008e20bd211 */ /* 0x000fe400000f0c62 */
[C---:B-1----:R-:W-:Y:S02]  /*a970*/  @P2 LEA R8, P0, R76.reuse, R6, 0x1 ;  /* 0x000000064c082211 */ /* 0x042fe400078008ff */
[C---:B------:R-:W-:Y:S02]  /*a980*/  ISETP.GE.AND P1, PT, R76.reuse, c[0x0][0x198], PT ;  /* 0x000066004c007a0c */ /* 0x040fe40003f26270 */
[----:B---3--:R-:W-:Y:S02]  /*a990*/  @P2 LEA.HI.X R9, R76, R28, R77, 0x1, P0 ;  /* 0x0000001c4c092211 */ /* 0x008fe400000f0c4d */
[----:B------:R-:W-:-:S09]  /*a9a0*/  ISETP.GE.AND P0, PT, R226, c[0x0][0x198], PT ;  /* 0x00006600e2007a0c */ /* 0x000fd20003f06270 */
[----:B------:R1:W-:Y:S04]  /*a9b0*/  @!P3 LDGSTS.E.BYPASS.LTC128B.128 [R227+0x100], [R26.64], !P1 ;  /* 0x001000001ae3bfae */ /* 0x0003e8000c901d48 */
        /* <DEDUP_REMOVED lines=12> */
[----:B------:R-:W-:-:S07]  /*aa80*/  @P2 LEA.HI.X R5, R226, R28, R98, 0x1, P1 ;  /* 0x0000001ce2052211 */ /* 0x000fce00008f0c62 */
[----:B------:R2:W-:Y:S01]  /*aa90*/  @P2 LDGSTS.E.BYPASS.LTC128B.128 [R227+0xb900], [R4.64], !P0 ;  /* 0x0b90000004e32fae */ /* 0x0005e2000c101d48 */
[----:B------:R-:W-:-:S03]  /*aaa0*/  ISETP.GE.AND P0, PT, R2, 0x21, PT ;  /* 0x000000210200780c */ /* 0x000fc60003f06270 */
[----:B--2---:R-:W3:Y:S04]  /*aab0*/  SHFL.IDX PT, R4, R3, 0x1, 0x181f ;  /* 0x00381f0003047f89 */ /* 0x004ee800000e0000 */
[----:B------:R-:W2:Y:S06]  /*aac0*/  SHFL.IDX PT, R5, R30, 0x1, 0x181f ;  /* 0x00381f001e057f89 */ /* 0x000eac00000e0000 */
        /* <DEDUP_REMOVED lines=15> */
[----:B------:R-:W-:Y:S01]  /*abc0*/  @P0 ISETP.GE.AND P1, PT, R76, c[0x0][0x1d4], PT ;  /* 0x000075004c000a0c */ /* 0x000fe20003f26270 */
[----:B------:R-:W2:Y:S04]  /*abd0*/  SHFL.IDX PT, R3, R3, 0x3, 0x181f ;  /* 0x00781f0003037f89 */ /* 0x000ea800000e0000 */
[----:B------:R-:W3:Y:S08]  /*abe0*/  SHFL.IDX PT, R6, R30, 0x3, 0x181f ;  /* 0x00781f001e067f89 */ /* 0x000ef000000e0000 */
[----:B------:R1:W-:Y:S01]  /*abf0*/  @P0 LDGSTS.E.BYPASS.LTC128B.128 [R229+0xa100], [R8.64], !P1 ;  /* 0x0a10000008e50fae */ /* 0x0003e2000c901d48 */
[----:B------:R-:W-:-:S13]  /*ac00*/  @P0 ISETP.GE.AND P1, PT, R226, c[0x0][0x1d4], PT ;  /* 0x00007500e2000a0c */ /* 0x000fda0003f26270 */
[----:B------:R2:W-:Y:S01]  /*ac10*/  @P0 LDGSTS.E.BYPASS.LTC128B.128 [R229+0xd900], [R4.64], !P1 ;  /* 0x0d90000004e50fae */ /* 0x0005e2000c901d48 */
[----:B------:R-:W-:-:S13]  /*ac20*/  ISETP.GE.AND P0, PT, R2, 0x61, PT ;  /* 0x000000610200780c */ /* 0x000fda0003f06270 */
[----:B--2---:R-:W-:-:S04]  /*ac30*/  @P0 LEA R4, P1, R76, R3, 0x1 ;  /* 0x000000034c040211 */ /* 0x004fc800078208ff */
[----:B---3--:R-:W-:Y:S02]  /*ac40*/  @P0 LEA.HI.X R5, R76, R6, R77, 0x1, P1 ;  /* 0x000000064c050211 */ /* 0x008fe400008f0c4d */
[----:B------:R-:W-:-:S04]  /*ac50*/  @P0 LEA R2, P1, R226, R3, 0x1 ;  /* 0x00000003e2020211 */ /* 0x000fc800078208ff */
[----:B------:R-:W-:Y:S02]  /*ac60*/  @P0 LEA.HI.X R3, R226, R6, R98, 0x1, P1 ;  /* 0x00000006e2030211 */ /* 0x000fe400008f0c62 */
[----:B------:R-:W-:Y:S01]  /*ac70*/  @P0 ISETP.GE.AND P1, PT, R76, c[0x0][0x1d4], PT ;  /* 0x000075004c000a0c */ /* 0x000fe20003f26270 */
[----:B------:R1:W-:-:S12]  /*ac80*/  STL.64 [R1+0x28], R32 ;  /* 0x0000282001007387 */ /* 0x0003d80000100a00 */
[----:B------:R1:W-:Y:S01]  /*ac90*/  @P0 LDGSTS.E.BYPASS.LTC128B.128 [R229+0xb100], [R4.64], !P1 ;  /* 0x0b10000004e50fae */ /* 0x0003e2000c901d48 */
[----:B------:R-:W-:-:S03]  /*aca0*/  @P0 ISETP.GE.AND P1, PT, R226, c[0x0][0x1d4], PT ;  /* 0x00007500e2000a0c */ /* 0x000fc60003f26270 */
[----:B------:R1:W-:Y:S10]  /*acb0*/  STL [R1+0x24], R31 ;  /* 0x0000241f01007387 */ /* 0x0003f40000100800 */
[----:B------:R1:W-:Y:S01]  /*acc0*/  @P0 LDGSTS.E.BYPASS.LTC128B.128 [R229+0xe900], [R2.64], !P1 ;  /* 0x0e90000002e50fae */ /* 0x0003e2000c901d48 */
[----:B------:R-:W-:-:S03]  /*acd0*/  ISETP.LT.AND P0, PT, RZ, c[0x0][0x27c], PT ;  /* 0x00009f00ff007a0c */ /* 0x000fc60003f01270 */
[----:B------:R-:W0:Y:S01]  /*ace0*/  LDGDEPBAR ;  /* 0x00000000000079af */ /* 0x000e220000000000 */
[----:B------:R-:W-:Y:S02]  /*acf0*/  P2R R46, PR, RZ, 0x20 ;  /* 0x00000020ff2e7803 */ /* 0x000fe40000000000 */
[----:B------:R-:W-:-:S07]  /*ad00*/  ISETP.GT.AND P5, PT, R0, 0x6f, PT ;  /* 0x0000006f0000780c */ /* 0x000fce0003fa4270 */
[----:B------:R-:W-:Y:S05]  /*ad10*/  @P0 BRA `(.L_x_1573) ;  /* 0x0000002000000947 */ /* 0x000fea0003800000 */
[----:B------:R-:W-:-:S04]  /*ad20*/  DEPBAR.LE SB0, 0x1 ;  /* 0x000080400000791a */ /* 0x000fc80000000000 */
[----:B------:R-:W-:Y:S05]  /*ad30*/  BRA `(.L_x_1574) ;  /* 0x00004a7000007947 */ /* 0x000fea0003800000 */
.L_x_1573:
        /* <DEDUP_REMOVED lines=8> */
[C---:B------:R-:W-:Y:S01]  /*adc0*/  IMAD R6, R136.reuse, c[0x0][0x294], R2 ;  /* 0x0000a50088067a24 */ /* 0x040fe200078e0202 */
        /* <DEDUP_REMOVED lines=57> */
.L_x_1577:
[----:B--2---:R-:W-:Y:S05]  /*b160*/  BSYNC B0 ;  /* 0x0000000000007941 */ /* 0x004fea0003800000 */
.L_x_1576:
        /* <DEDUP_REMOVED lines=17> */
[----:B---3--:R2:W3:Y:S01]  /*b280*/  SHFL.IDX PT, R21, R28, 0x1, 0x181f ;  /* 0x00381f001c157f89 */ /* 0x0084e200000e0000 */
        /* <DEDUP_REMOVED lines=11> */
[----:B-1----:R-:W-:-:S05]  /*b340*/  @!P1 IADD3 R24, P0, R6, R2, RZ ;  /* 0x0000000206189210 */ /* 0x002fca0007f1e0ff */
[----:B------:R-:W-:Y:S01]  /*b350*/  @!P1 IMAD.X R25, R20, 0x1, R3, P0 ;  /* 0x0000000114199824 */ /* 0x000fe200000e0603 */
[----:B------:R-:W-:-:S05]  /*b360*/  @!P1 IADD3 R22, P0, R15, R2, RZ ;  /* 0x000000020f169210 */ /* 0x000fca0007f1e0ff */
[----:B---3--:R-:W-:Y:S01]  /*b370*/  @!P1 IMAD.X R23, R21, 0x1, R3, P0 ;  /* 0x0000000115179824 */ /* 0x008fe200000e0603 */
[----:B------:R-:W-:-:S13]  /*b380*/  ISETP.GE.AND P0, PT, R81, c[0x0][0x27c], PT ;  /* 0x00009f0051007a0c */ /* 0x000fda0003f06270 */
[C---:B------:R-:W-:Y:S01]  /*b390*/  @!P0 IMAD.SHL.U32 R4, R81.reuse, 0x2, RZ ;  /* 0x0000000251048824 */ /* 0x040fe200078e00ff */
[----:B------:R-:W-:-:S04]  /*b3a0*/  @!P0 SHF.L.U64.HI R5, R81, 0x1, R65 ;  /* 0x0000000151058819 */ /* 0x000fc80000010241 */
[----:B------:R-:W-:-:S05]  /*b3b0*/  @!P0 IADD3 R2, P2, R6, R4, RZ ;  /* 0x0000000406028210 */ /* 0x000fca0007f5e0ff */
[----:B------:R-:W-:Y:S01]  /*b3c0*/  @!P0 IMAD.X R3, R20, 0x1, R5, P2 ;  /* 0x0000000114038824 */ /* 0x000fe200010e0605 */
[----:B------:R-:W-:Y:S01]  /*b3d0*/  @!P0 IADD3 R20, P2, R15, R4, RZ ;  /* 0x000000040f148210 */ /* 0x000fe20007f5e0ff */
[----:B------:R-:W-:-:S03]  /*b3e0*/  CS2R R34, SRZ ;  /* 0x0000000000227805 */ /* 0x000fc6000001ff00 */
[----:B------:R1:W5:Y:S01]  /*b3f0*/  @!P0 LD.E.64 R38, [R2.64] ;  /* 0x0000000802268980 */ /* 0x000362000c101b00 */
[----:B------:R-:W-:Y:S02]  /*b400*/  @!P0 IMAD.X R21, R21, 0x1, R5, P2 ;  /* 0x0000000115158824 */ /* 0x000fe400010e0605 */
[----:B------:R-:W-:-:S03]  /*b410*/  CS2R R4, SRZ ;  /* 0x0000000000047805 */ /* 0x000fc6000001ff00 */
[----:B------:R3:W5:Y:S04]  /*b420*/  @!P0 LD.E.64 R34, [R20.64] ;  /* 0x0000000814228980 */ /* 0x000768000c101b00 */
[----:B------:R3:W5:Y:S01]  /*b430*/  @!P1 LD.E.64 R4, [R24.64] ;  /* 0x0000000818049980 */ /* 0x000762000c101b00 */
[----:B-1----:R-:W-:-:S06]  /*b440*/  CS2R R2, SRZ ;  /* 0x0000000000027805 */ /* 0x002fcc000001ff00 */
[----:B------:R3:W5:Y:S02]  /*b450*/  @!P1 LD.E.64 R2, [R22.64] ;  /* 0x0000000816029980 */ /* 0x000764000c101b00 */
.L_x_1579:
[----:B----4-:R-:W-:Y:S05]  /*b460*/  BSYNC B0 ;  /* 0x0000000000007941 */ /* 0x010fea0003800000 */
.L_x_1578:
[----:B-1-3-5:R-:W-:Y:S01]  /*b470*/  IMAD.MOV.U32 R24, RZ, RZ, R38 ;  /* 0x000000ffff187224 */ /* 0x02afe200078e0026 */
[----:B------:R1:W3:Y:S01]  /*b480*/  SHFL.IDX PT, R21, R32, 0x2, 0x181f ;  /* 0x00581f0020157f89 */ /* 0x0002e200000e0000 */
        /* <DEDUP_REMOVED lines=27> */
[----:B------:R-:W-:Y:S01]  /*b640*/  ISETP.GE.AND P0, PT, R81, c[0x0][0x27c], PT ;  /* 0x00009f0051007a0c */ /* 0x000fe20003f06270 */
[----:B------:R-:W-:-:S10]  /*b650*/  CS2R R36, SRZ ;  /* 0x0000000000247805 */ /* 0x000fd4000001ff00 */
[C---:B------:R-:W-:Y:S01]  /*b660*/  @!P1 IMAD.SHL.U32 R6, R78.reuse, 0x2, RZ ;  /* 0x000000024e069824 */ /* 0x040fe200078e00ff */
[----:B------:R-:W-:Y:S02]  /*b670*/  @!P1 SHF.L.U64.HI R15, R78, 0x1, R79 ;  /* 0x000000014e0f9819 */ /* 0x000fe4000001024f */
[----:B------:R-:W-:Y:S02]  /*b680*/  @!P0 SHF.L.U64.HI R29, R81, 0x1, R65 ;  /* 0x00000001511d8819 */ /* 0x000fe40000010241 */
[----:B----4-:R-:W-:-:S05]  /*b690*/  @!P1 IADD3 R26, P2, R22, R6, RZ ;  /* 0x00000006161a9210 */ /* 0x010fca0007f5e0ff */
[--C-:B------:R-:W-:Y:S01]  /*b6a0*/  @!P1 IMAD.X R27, R21, 0x1, R15.reuse, P2 ;  /* 0x00000001151b9824 */ /* 0x100fe200010e060f */
[----:B-1----:R-:W-:Y:S01]  /*b6b0*/  @!P1 IADD3 R24, P2, R20, R6, RZ ;  /* 0x0000000614189210 */ /* 0x002fe20007f5e0ff */
[----:B------:R-:W-:Y:S01]  /*b6c0*/  @!P0 IMAD.SHL.U32 R6, R81, 0x2, RZ ;  /* 0x0000000251068824 */ /* 0x000fe200078e00ff */
[----:B------:R-:W-:Y:S01]  /*b6d0*/  CS2R R40, SRZ ;  /* 0x0000000000287805 */ /* 0x000fe2000001ff00 */
[----:B------:R-:W-:Y:S01]  /*b6e0*/  CS2R R42, SRZ ;  /* 0x00000000002a7805 */ /* 0x000fe2000001ff00 */
[----:B------:R1:W5:Y:S01]  /*b6f0*/  @!P1 LD.E.64 R36, [R26.64] ;  /* 0x000000081a249980 */ /* 0x000362000c101b00 */
[----:B--2---:R-:W-:Y:S01]  /*b700*/  @!P1 IMAD.X R25, R30, 0x1, R15, P2 ;  /* 0x000000011e199824 */ /* 0x004fe200010e060f */
[----:B------:R-:W-:-:S04]  /*b710*/  @!P0 IADD3 R22, P2, R22, R6, RZ ;  /* 0x0000000616168210 */ /* 0x000fc80007f5e0ff */
[----:B------:R1:W5:Y:S01]  /*b720*/  @!P1 LD.E.64 R40, [R24.64] ;  /* 0x0000000818289980 */ /* 0x000362000c101b00 */
[----:B------:R-:W-:Y:S01]  /*b730*/  @!P0 IMAD.X R23, R21, 0x1, R29, P2 ;  /* 0x0000000115178824 */ /* 0x000fe200010e061d */
[----:B------:R-:W-:-:S04]  /*b740*/  @!P0 IADD3 R20, P2, R20, R6, RZ ;  /* 0x0000000614148210 */ /* 0x000fc80007f5e0ff */
[----:B------:R1:W5:Y:S01]  /*b750*/  @!P0 LD.E.64 R44, [R22.64] ;  /* 0x00000008162c8980 */ /* 0x000362000c101b00 */
[----:B------:R-:W-:-:S05]  /*b760*/  @!P0 IMAD.X R21, R30, 0x1, R29, P2 ;  /* 0x000000011e158824 */ /* 0x000fca00010e061d */
[----:B------:R1:W5:Y:S03]  /*b770*/  @!P0 LD.E.64 R42, [R20.64] ;  /* 0x00000008142a8980 */ /* 0x000366000c101b00 */
.L_x_1581:
[----:B---3--:R-:W-:Y:S05]  /*b780*/  BSYNC B0 ;  /* 0x0000000000007941 */ /* 0x008fea0003800000 */
.L_x_1580:
[----:B------:R-:W-:Y:S01]  /*b790*/  ISETP.NE.AND P0, PT, R46, RZ, PT ;  /* 0x000000ff2e00720c */ /* 0x000fe20003f05270 */
[----:B-1--45:R-:W-:Y:S01]  /*b7a0*/  IMAD.MOV.U32 R22, RZ, RZ, R44 ;  /* 0x000000ffff167224 */ /* 0x032fe200078e002c */
[----:B--2---:R-:W1:Y:S01]  /*b7b0*/  SHFL.IDX PT, R30, R32, 0x3, 0x181f ;  /* 0x00781f00201e7f89 */ /* 0x004e6200000e0000 */
        /* <DEDUP_REMOVED lines=16> */
[----:B------:R-:W-:Y:S01]  /*b8c0*/  PRMT R64, R21, 0x7610, R64 ;  /* 0x0000761015407816 */ /* 0x000fe20000000040 */
[----:B------:R-:W-:Y:S01]  /*b8d0*/  CS2R R46, SRZ ;  /* 0x00000000002e7805 */ /* 0x000fe2000001ff00 */
[----:B------:R-:W-:Y:S01]  /*b8e0*/  PRMT R60, R60, 0x5410, R20 ;  /* 0x000054103c3c7816 */ /* 0x000fe20000000014 */
[----:B------:R4:W1:Y:S01]  /*b8f0*/  SHFL.IDX PT, R23, R31, 0x3, 0x181f ;  /* 0x00781f001f177f89 */ /* 0x00086200000e0000 */
[----:B------:R-:W-:Y:S01]  /*b900*/  PRMT R62, R6, 0x7610, R62 ;  /* 0x00007610063e7816 */ /* 0x000fe2000000003e */
[----:B--2---:R-:W-:Y:S01]  /*b910*/  CS2R R32, SRZ ;  /* 0x0000000000207805 */ /* 0x004fe2000001ff00 */
[----:B------:R-:W-:Y:S05]  /*b920*/  @P0 BRA `(.L_x_1583) ;  /* 0x0000016000000947 */ /* 0x000fea0003800000 */
[----:B---3--:R-:W-:Y:S01]  /*b930*/  ISETP.GE.AND P1, PT, R78, c[0x0][0x27c], PT ;  /* 0x00009f004e007a0c */ /* 0x008fe20003f26270 */
[----:B------:R-:W-:Y:S01]  /*b940*/  CS2R R50, SRZ ;  /* 0x0000000000327805 */ /* 0x000fe2000001ff00 */
[----:B------:R-:W-:Y:S01]  /*b950*/  ISETP.GE.AND P0, PT, R81, c[0x0][0x27c], PT ;  /* 0x00009f0051007a0c */ /* 0x000fe20003f06270 */
[----:B------:R-:W-:-:S10]  /*b960*/  CS2R R32, SRZ ;  /* 0x0000000000207805 */ /* 0x000fd4000001ff00 */
[C---:B------:R-:W-:Y:S01]  /*b970*/  @!P1 IMAD.SHL.U32 R6, R78.reuse, 0x2, RZ ;  /* 0x000000024e069824 */ /* 0x040fe200078e00ff */
[----:B------:R-:W-:Y:S01]  /*b980*/  @!P1 SHF.L.U64.HI R21, R78, 0x1, R79 ;  /* 0x000000014e159819 */ /* 0x000fe2000001024f */
[C---:B------:R-:W-:Y:S01]  /*b990*/  @!P0 IMAD.SHL.U32 R20, R81.reuse, 0x2, RZ ;  /* 0x0000000251148824 */ /* 0x040fe200078e00ff */
[----:B----4-:R-:W-:Y:S02]  /*b9a0*/  @!P0 SHF.L.U64.HI R28, R81, 0x1, R65 ;  /* 0x00000001511c8819 */ /* 0x010fe40000010241 */
[-C--:B------:R-:W-:Y:S02]  /*b9b0*/  @!P1 IADD3 R26, P2, R15, R6.reuse, RZ ;  /* 0x000000060f1a9210 */ /* 0x080fe40007f5e0ff */
[----:B-1----:R-:W-:Y:S02]  /*b9c0*/  @!P1 IADD3 R24, P4, R23, R6, RZ ;  /* 0x0000000617189210 */ /* 0x002fe40007f9e0ff */
[-C--:B------:R-:W-:Y:S01]  /*b9d0*/  @!P0 IADD3 R22, P3, R15, R20.reuse, RZ ;  /* 0x000000140f168210 */ /* 0x080fe20007f7e0ff */
[C-C-:B------:R-:W-:Y:S01]  /*b9e0*/  @!P1 IMAD.X R27, R30.reuse, 0x1, R21.reuse, P2 ;  /* 0x000000011e1b9824 */ /* 0x140fe200010e0615 */
[----:B------:R-:W-:Y:S01]  /*b9f0*/  @!P0 IADD3 R20, P2, R23, R20, RZ ;  /* 0x0000001417148210 */ /* 0x000fe20007f5e0ff */
[C---:B------:R-:W-:Y:S01]  /*ba00*/  @!P1 IMAD.X R25, R29.reuse, 0x1, R21, P4 ;  /* 0x000000011d199824 */ /* 0x040fe200020e0615 */
[----:B------:R-:W-:Y:S01]  /*ba10*/  CS2R R46, SRZ ;  /* 0x00000000002e7805 */ /* 0x000fe2000001ff00 */
[----:B------:R-:W-:Y:S01]  /*ba20*/  CS2R R48, SRZ ;  /* 0x0000000000307805 */ /* 0x000fe2000001ff00 */
[--C-:B------:R-:W-:Y:S01]  /*ba30*/  @!P0 IMAD.X R23, R30, 0x1, R28.reuse, P3 ;  /* 0x000000011e178824 */ /* 0x100fe200018e061c */
[----:B------:R1:W5:Y:S01]  /*ba40*/  @!P1 LD.E.64 R32, [R26.64] ;  /* 0x000000081a209980 */ /* 0x000362000c101b00 */
[----:B------:R-:W-:-:S03]  /*ba50*/  @!P0 IMAD.X R21, R29, 0x1, R28, P2 ;  /* 0x000000011d158824 */ /* 0x000fc600010e061c */
[----:B------:R1:W5:Y:S04]  /*ba60*/  @!P0 LD.E.64 R50, [R22.64] ;  /* 0x0000000816328980 */ /* 0x000368000c101b00 */
[----:B------:R1:W5:Y:S04]  /*ba70*/  @!P1 LD.E.64 R46, [R24.64] ;  /* 0x00000008182e9980 */ /* 0x000368000c101b00 */
[----:B------:R1:W5:Y:S02]  /*ba80*/  @!P0 LD.E.64 R48, [R20.64] ;  /* 0x0000000814308980 */ /* 0x000364000c101b00 */
.L_x_1583:
[----:B---3--:R-:W-:Y:S05]  /*ba90*/  BSYNC B0 ;  /* 0x0000000000007941 */ /* 0x008fea0003800000 */
.L_x_1582:
[----:B-1----:R-:W-:Y:S01]  /*baa0*/  IMAD.IADD R20, R56, 0x1, -R99 ;  /* 0x0000000138147824 */ /* 0x002fe200078e0a63 */
[----:B------:R-:W-:-:S04]  /*bab0*/  DEPBAR.LE SB0, 0x1 ;  /* 0x000080400000791a */ /* 0x000fc80000000000 */
[----:B----4-:R-:W-:Y:S01]  /*bac0*/  IMNMX R31, R20, 0x80, PT ;  /* 0x00000080141f7817 */ /* 0x010fe20003800200 */
        /* <DEDUP_REMOVED lines=22> */
[----:B------:R-:W-:Y:S02]  /*bc30*/  SHF.R.U32.HI R6, RZ, 0x10, R9 ;  /* 0x00000010ff067819 */ /* 0x000fe40000011609 */
[----:B------:R-:W-:Y:S02]  /*bc40*/  SHF.R.U32.HI R26, RZ, 0x10, R17 ;  /* 0x00000010ff1a7819 */ /* 0x000fe40000011611 */
[----:B------:R-:W-:Y:S01]  /*bc50*/  SHF.R.U64 R29, R8, 0x10, R9 ;  /* 0x00000010081d7819 */ /* 0x000fe20000001209 */
[----:B------:R-:W-:Y:S01]  /*bc60*/  HADD2.F32 R9, -RZ, R52.H1_H1 ;  /* 0x30000034ff097230 */ /* 0x000fe20000004100 */
[----:B------:R-:W-:Y:S01]  /*bc70*/  SHF.R.U64 R30, R16, 0x10, R17 ;  /* 0x00000010101e7819 */ /* 0x000fe20000001211 */
[----:B------:R-:W-:Y:S02]  /*bc80*/  HADD2.F32 R27, -RZ, R26.H0_H0 ;  /* 0x2000001aff1b7230 */ /* 0x000fe40000004100 */
[----:B-1----:R-:W-:-:S02]  /*bc90*/  HADD2.F32 R25, -RZ, R22.H0_H0 ;  /* 0x20000016ff197230 */ /* 0x002fc40000004100 */
[----:B------:R-:W-:Y:S02]  /*bca0*/  HADD2.F32 R15, -RZ, R22.H1_H1 ;  /* 0x30000016ff0f7230 */ /* 0x000fe40000004100 */
[--C-:B------:R-:W-:Y:S02]  /*bcb0*/  HADD2.F32 R8, -RZ, R23.reuse.H1_H1 ;  /* 0x30000017ff087230 */ /* 0x100fe40000004100 */
[----:B------:R-:W-:Y:S02]  /*bcc0*/  HADD2.F32 R22, -RZ, R6.H0_H0 ;  /* 0x20000006ff167230 */ /* 0x000fe40000004100 */
[----:B------:R-:W-:Y:S02]  /*bcd0*/  HADD2.F32 R24, -RZ, R23.H0_H0 ;  /* 0x20000017ff187230 */ /* 0x000fe40000004100 */
[--C-:B------:R-:W-:Y:S02]  /*bce0*/  HADD2.F32 R17, -RZ, R21.reuse.H0_H0 ;  /* 0x20000015ff117230 */ /* 0x100fe40000004100 */
[----:B------:R-:W-:Y:S01]  /*bcf0*/  HADD2.F32 R16, -RZ, R21.H1_H1 ;  /* 0x30000015ff107230 */ /* 0x000fe20000004100 */
[-C--:B------:R-:W-:Y:S01]  /*bd00*/  FMUL.FTZ R21, R8, R22.reuse ;  /* 0x0000001608157220 */ /* 0x080fe20000410000 */
[----:B------:R-:W-:Y:S01]  /*bd10*/  HADD2.F32 R23, -RZ, R20.H0_H0 ;  /* 0x20000014ff177230 */ /* 0x000fe20000004100 */
[C---:B------:R-:W-:Y:S01]  /*bd20*/  FMUL.FTZ R22, R24.reuse, R22 ;  /* 0x0000001618167220 */ /* 0x040fe20000410000 */
[----:B------:R-:W-:Y:S01]  /*bd30*/  HADD2.F32 R6, -RZ, R52.H0_H0 ;  /* 0x20000034ff067230 */ /* 0x000fe20000004100 */
[-C--:B------:R-:W-:Y:S01]  /*bd40*/  FFMA.FTZ R28, R24, R27.reuse, -R21 ;  /* 0x0000001b181c7223 */ /* 0x080fe20000010815 */
[----:B------:R-:W-:Y:S01]  /*bd50*/  HADD2.F32 R20, -RZ, R20.H1_H1 ;  /* 0x30000014ff147230 */ /* 0x000fe20000004100 */
[----:B------:R-:W-:Y:S01]  /*bd60*/  FFMA.FTZ R27, R8, R27, R22 ;  /* 0x0000001b081b7223 */ /* 0x000fe20000010016 */
[----:B------:R-:W-:Y:S01]  /*bd70*/  HADD2.F32 R8, -RZ, R53.H1_H1 ;  /* 0x30000035ff087230 */ /* 0x000fe20000004100 */
[----:B------:R-:W-:-:S02]  /*bd80*/  FMUL.FTZ R21, R23, R6 ;  /* 0x0000000617157220 */ /* 0x000fc40000410000 */
[C---:B------:R-:W-:Y:S01]  /*bd90*/  FMUL.FTZ R26, R20.reuse, R6 ;  /* 0x00000006141a7220 */ /* 0x040fe20000410000 */
[----:B------:R-:W-:Y:S01]  /*bda0*/  HADD2.F32 R6, -RZ, R53.H0_H0 ;  /* 0x20000035ff067230 */ /* 0x000fe20000004100 */
[-C--:B------:R-:W-:Y:S01]  /*bdb0*/  FFMA.FTZ R24, R20, R9.reuse, R21 ;  /* 0x0000000914187223 */ /* 0x080fe20000010015 */
[----:B------:R-:W-:Y:S01]  /*bdc0*/  HADD2.F32 R21, -RZ, R29.H0_H0 ;  /* 0x2000001dff157230 */ /* 0x000fe20000004100 */
[----:B------:R-:W-:Y:S01]  /*bdd0*/  FFMA.FTZ R26, R23, R9, -R26 ;  /* 0x00000009171a7223 */ /* 0x000fe2000001081a */
[----:B------:R-:W-:Y:S01]  /*bde0*/  HADD2.F32 R23, -RZ, R30.H0_H0 ;  /* 0x2000001eff177230 */ /* 0x000fe20000004100 */
[-C--:B------:R-:W-:Y:S02]  /*bdf0*/  FMUL.FTZ R9, R15, R6.reuse ;  /* 0x000000060f097220 */ /* 0x080fe40000410000 */
[----:B------:R-:W-:Y:S02]  /*be00*/  FMUL.FTZ R6, R25, R6 ;  /* 0x0000000619067220 */ /* 0x000fe40000410000 */
[----:B------:R-:W-:-:S02]  /*be10*/  FMUL.FTZ R20, R16, R21 ;  /* 0x0000001510147220 */ /* 0x000fc40000410000 */
[----:B------:R-:W-:Y:S02]  /*be20*/  FMUL.FTZ R21, R17, R21 ;  /* 0x0000001511157220 */ /* 0x000fe40000410000 */
[-C--:B------:R-:W-:Y:S02]  /*be30*/  FFMA.FTZ R22, R25, R8.reuse, -R9 ;  /* 0x0000000819167223 */ /* 0x080fe40000010809 */
[----:B------:R-:W-:Y:S02]  /*be40*/  FFMA.FTZ R6, R15, R8, R6 ;  /* 0x000000080f067223 */ /* 0x000fe40000010006 */
[-C--:B------:R-:W-:Y:S01]  /*be50*/  FFMA.FTZ R9, R17, R23.reuse, -R20 ;  /* 0x0000001711097223 */ /* 0x080fe20000010814 */
[----:B------:R-:W-:Y:S01]  /*be60*/  F2FP.PACK_AB R20, R24, R26 ;  /* 0x0000001a1814723e */ /* 0x000fe200000000ff */
[----:B------:R-:W-:Y:S01]  /*be70*/  FFMA.FTZ R8, R16, R23, R21 ;  /* 0x0000001710087223 */ /* 0x000fe20000010015 */
[----:B------:R-:W-:Y:S02]  /*be80*/  F2FP.PACK_AB R23, R27, R28 ;  /* 0x0000001c1b17723e */ /* 0x000fe400000000ff */
[----:B------:R-:W-:-:S02]  /*be90*/  F2FP.PACK_AB R22, R6, R22 ;  /* 0x000000160616723e */ /* 0x000fc400000000ff */
[----:B------:R-:W-:-:S05]  /*bea0*/  F2FP.PACK_AB R21, R8, R9 ;  /* 0x000000090815723e */ /* 0x000fca00000000ff */
[----:B------:R1:W-:Y:S02]  /*beb0*/  STS.128 [R227+0x100], R20 ;  /* 0x00010014e3007388 */ /* 0x0003e40000000c00 */
.L_x_1587:
[----:B------:R-:W-:Y:S05]  /*bec0*/  BSYNC B0 ;  /* 0x0000000000007941 */ /* 0x000fea0003800000 */
.L_x_1586:
        /* <DEDUP_REMOVED lines=9> */
[--C-:B------:R-:W-:Y:S02]  /*bf60*/  HADD2.F32 R18, -RZ, R23.reuse.H0_H0 ;  /* 0x20000017ff127230 */ /* 0x100fe40000004100 */
[----:B------:R-:W-:Y:S02]  /*bf70*/  HADD2.F32 R8, -RZ, R23.H1_H1 ;  /* 0x30000017ff087230 */ /* 0x000fe40000004100 */
[----:B------:R-:W-:Y:S02]  /*bf80*/  HADD2.F32 R22, -RZ, R6.H0_H0 ;  /* 0x20000006ff167230 */ /* 0x000fe40000004100 */
[----:B------:R-:W-:Y:S02]  /*bf90*/  HADD2.F32 R16, -RZ, R20.H1_H1 ;  /* 0x30000014ff107230 */ /* 0x000fe40000004100 */
[----:B------:R-:W-:Y:S02]  /*bfa0*/  HADD2.F32 R6, -RZ, R54.H0_H0 ;  /* 0x20000036ff067230 */ /* 0x000fe40000004100 */
[----:B------:R-:W-:Y:S01]  /*bfb0*/  HADD2.F32 R17, -RZ, R20.H0_H0 ;  /* 0x20000014ff117230 */ /* 0x000fe20000004100 */
[----:B------:R-:W-:Y:S01]  /*bfc0*/  FMUL.FTZ R20, R8, R22 ;  /* 0x0000001608147220 */ /* 0x000fe20000410000 */
[----:B------:R-:W-:-:S02]  /*bfd0*/  HADD2.F32 R15, -RZ, R21.H0_H0 ;  /* 0x20000015ff0f7230 */ /* 0x000fc40000004100 */
[----:B------:R-:W-:Y:S01]  /*bfe0*/  HADD2.F32 R11, -RZ, R21.H1_H1 ;  /* 0x30000015ff0b7230 */ /* 0x000fe20000004100 */
[----:B------:R-:W-:Y:S01]  /*bff0*/  FMUL.FTZ R21, R18, R22 ;  /* 0x0000001612157220 */ /* 0x000fe20000410000 */
[----:B------:R-:W-:Y:S01]  /*c000*/  HADD2.F32 R23, -RZ, R9.H0_H0 ;  /* 0x20000009ff177230 */ /* 0x000fe20000004100 */
[----:B------:R-:W-:Y:S01]  /*c010*/  FMUL.FTZ R22, R16, R6 ;  /* 0x0000000610167220 */ /* 0x000fe20000410000 */
[----:B------:R-:W-:-:S03]  /*c020*/  HADD2.F32 R9, -RZ, R54.H1_H1 ;  /* 0x30000036ff097230 */ /* 0x000fc60000004100 */
[----:B------:R-:W-:Y:S02]  /*c030*/  FFMA.FTZ R20, R18, R23, -R20 ;  /* 0x0000001712147223 */ /* 0x000fe40000010814 */
[C---:B------:R-:W-:Y:S01]  /*c040*/  FMUL.FTZ R18, R17.reuse, R6 ;  /* 0x0000000611127220 */ /* 0x040fe20000410000 */
[--C-:B------:R-:W-:Y:S01]  /*c050*/  HADD2.F32 R6, -RZ, R55.reuse.H0_H0 ;  /* 0x20000037ff067230 */ /* 0x100fe20000004100 */
[----:B------:R-:W-:Y:S01]  /*c060*/  FFMA.FTZ R22, R17, R9, -R22 ;  /* 0x0000000911167223 */ /* 0x000fe20000010816 */
[----:B------:R-:W-:Y:S01]  /*c070*/  HADD2.F32 R17, -RZ, R24.H0_H0 ;  /* 0x20000018ff117230 */ /* 0x000fe20000004100 */
[----:B------:R-:W-:Y:S01]  /*c080*/  FFMA.FTZ R21, R8, R23, R21 ;  /* 0x0000001708157223 */ /* 0x000fe20000010015 */
[----:B------:R-:W-:Y:S01]  /*c090*/  HADD2.F32 R8, -RZ, R55.H1_H1 ;  /* 0x30000037ff087230 */ /* 0x000fe20000004100 */
[----:B------:R-:W-:Y:S01]  /*c0a0*/  FFMA.FTZ R18, R16, R9, R18 ;  /* 0x0000000910127223 */ /* 0x000fe20000010012 */
[----:B------:R-:W-:Y:S01]  /*c0b0*/  HADD2.F32 R23, -RZ, R25.H0_H0 ;  /* 0x20000019ff177230 */ /* 0x000fe20000004100 */
[----:B------:R-:W-:-:S02]  /*c0c0*/  FMUL.FTZ R9, R10, R6 ;  /* 0x000000060a097220 */ /* 0x000fc40000410000 */
[-C--:B------:R-:W-:Y:S02]  /*c0d0*/  FMUL.FTZ R16, R11, R17.reuse ;  /* 0x000000110b107220 */ /* 0x080fe40000410000 */
        /* <DEDUP_REMOVED lines=11> */
.L_x_1585:
[----:B------:R-:W-:Y:S05]  /*c190*/  BSYNC B1 ;  /* 0x0000000000017941 */ /* 0x000fea0003800000 */
.L_x_1584:
        /* <DEDUP_REMOVED lines=11> */
[----:B------:R-:W-:-:S03]  /*c250*/  SHF.R.U32.HI R4, RZ, 0x10, R5 ;  /* 0x00000010ff047819 */ /* 0x000fc60000011605 */
[----:B------:R-:W-:Y:S02]  /*c260*/  HADD2.F32 R21, -RZ, R21.H0_H0 ;  /* 0x20000015ff157230 */ /* 0x000fe40000004100 */
[----:B------:R-:W-:Y:S02]  /*c270*/  HADD2.F32 R22, -RZ, R4.H0_H0 ;  /* 0x20000004ff167230 */ /* 0x000fe40000004100 */
[----:B------:R-:W-:Y:S02]  /*c280*/  HADD2.F32 R4, -RZ, R57.H1_H1 ;  /* 0x30000039ff047230 */ /* 0x000fe40000004100 */
[--C-:B-1----:R-:W-:Y:S02]  /*c290*/  HADD2.F32 R17, -RZ, R10.reuse.H0_H0 ;  /* 0x2000000aff117230 */ /* 0x102fe40000004100 */
[----:B------:R-:W-:Y:S02]  /*c2a0*/  HADD2.F32 R5, -RZ, R10.H1_H1 ;  /* 0x3000000aff057230 */ /* 0x000fe40000004100 */
[----:B------:R-:W-:-:S02]  /*c2b0*/  HADD2.F32 R3, -RZ, R11.H1_H1 ;  /* 0x3000000bff037230 */ /* 0x000fc40000004100 */
[----:B------:R-:W-:Y:S02]  /*c2c0*/  HADD2.F32 R10, -RZ, R2.H0_H0 ;  /* 0x20000002ff0a7230 */ /* 0x000fe40000004100 */
        /* <DEDUP_REMOVED lines=8> */
[----:B------:R-:W-:Y:S02]  /*c350*/  FFMA.FTZ R19, R16, R22, -R9 ;  /* 0x0000001610137223 */ /* 0x000fe40000010809 */
[-C--:B------:R-:W-:Y:S02]  /*c360*/  FMUL.FTZ R18, R11, R2.reuse ;  /* 0x000000020b127220 */ /* 0x080fe40000410000 */
        /* <DEDUP_REMOVED lines=8> */
[C---:B------:R-:W-:Y:S02]  /*c3f0*/  FMUL.FTZ R2, R17.reuse, R2 ;  /* 0x0000000211027220 */ /* 0x040fe40000410000 */
[-C--:B------:R-:W-:Y:S02]  /*c400*/  FMUL.FTZ R9, R6, R11.reuse ;  /* 0x0000000b06097220 */ /* 0x080fe40000410000 */
[C---:B------:R-:W-:Y:S02]  /*c410*/  FMUL.FTZ R11, R8.reuse, R11 ;  /* 0x0000000b080b7220 */ /* 0x040fe40000410000 */
[-C--:B------:R-:W-:Y:S02]  /*c420*/  FFMA.FTZ R10, R17, R3.reuse, -R4 ;  /* 0x00000003110a7223 */ /* 0x080fe40000010804 */
[----:B------:R-:W-:Y:S02]  /*c430*/  FFMA.FTZ R3, R5, R3, R2 ;  /* 0x0000000305037223 */ /* 0x000fe40000010002 */
[-C--:B------:R-:W-:Y:S01]  /*c440*/  FFMA.FTZ R4, R8, R21.reuse, -R9 ;  /* 0x0000001508047223 */ /* 0x080fe20000010809 */
[----:B------:R-:W-:Y:S01]  /*c450*/  F2FP.PACK_AB R8, R15, R18 ;  /* 0x000000120f08723e */ /* 0x000fe200000000ff */
[----:B------:R-:W-:Y:S01]  /*c460*/  FFMA.FTZ R2, R6, R21, R11 ;  /* 0x0000001506027223 */ /* 0x000fe2000001000b */
[----:B------:R-:W-:-:S02]  /*c470*/  F2FP.PACK_AB R11, R16, R19 ;  /* 0x00000013100b723e */ /* 0x000fc400000000ff */
[----:B------:R-:W-:Y:S02]  /*c480*/  F2FP.PACK_AB R10, R3, R10 ;  /* 0x0000000a030a723e */ /* 0x000fe400000000ff */
[----:B------:R-:W-:-:S05]  /*c490*/  F2FP.PACK_AB R9, R2, R4 ;  /* 0x000000040209723e */ /* 0x000fca00000000ff */
[----:B------:R1:W-:Y:S02]  /*c4a0*/  STS.128 [R227+0x1100], R8 ;  /* 0x00110008e3007388 */ /* 0x0003e40000000c00 */
.L_x_1591:
[----:B------:R-:W-:Y:S05]  /*c4b0*/  BSYNC B0 ;  /* 0x0000000000007941 */ /* 0x000fea0003800000 */
.L_x_1590:
        /* <DEDUP_REMOVED lines=9> */
[--C-:B-1----:R-:W-:Y:S02]  /*c550*/  HADD2.F32 R17, -RZ, R10.reuse.H0_H0 ;  /* 0x2000000aff117230 */ /* 0x102fe40000004100 */
[----:B------:R-:W-:Y:S02]  /*c560*/  HADD2.F32 R6, -RZ, R10.H1_H1 ;  /* 0x3000000aff067230 */ /* 0x000fe40000004100 */
[--C-:B------:R-:W-:Y:S02]  /*c570*/  HADD2.F32 R5, -RZ, R11.reuse.H1_H1 ;  /* 0x3000000bff057230 */ /* 0x100fe40000004100 */
[----:B------:R-:W-:Y:S02]  /*c580*/  HADD2.F32 R10, -RZ, R2.H0_H0 ;  /* 0x20000002ff0a7230 */ /* 0x000fe40000004100 */
[----:B------:R-:W-:Y:S02]  /*c590*/  HADD2.F32 R16, -RZ, R11.H0_H0 ;  /* 0x2000000bff107230 */ /* 0x000fe40000004100 */
[----:B------:R-:W-:-:S02]  /*c5a0*/  HADD2.F32 R15, -RZ, R8.H0_H0 ;  /* 0x20000008ff0f7230 */ /* 0x000fc40000004100 */
[----:B------:R-:W-:Y:S02]  /*c5b0*/  HADD2.F32 R11, -RZ, R8.H1_H1 ;  /* 0x30000008ff0b7230 */ /* 0x000fe40000004100 */
[--C-:B------:R-:W-:Y:S02]  /*c5c0*/  HADD2.F32 R8, -RZ, R9.reuse.H0_H0 ;  /* 0x20000009ff087230 */ /* 0x100fe40000004100 */
[----:B------:R-:W-:Y:S01]  /*c5d0*/  HADD2.F32 R4, -RZ, R9.H1_H1 ;  /* 0x30000009ff047230 */ /* 0x000fe20000004100 */
[-C--:B------:R-:W-:Y:S01]  /*c5e0*/  FMUL.FTZ R9, R5, R10.reuse ;  /* 0x0000000a05097220 */ /* 0x080fe20000410000 */
[----:B------:R-:W-:Y:S01]  /*c5f0*/  HADD2.F32 R2, -RZ, R59.H0_H0 ;  /* 0x2000003bff027230 */ /* 0x000fe20000004100 */
[C---:B------:R-:W-:Y:S02]  /*c600*/  FMUL.FTZ R10, R16.reuse, R10 ;  /* 0x0000000a100a7220 */ /* 0x040fe40000410000 */
[----:B------:R-:W-:Y:S02]  /*c610*/  FFMA.FTZ R21, R16, R22, -R9 ;  /* 0x0000001610157223 */ /* 0x000fe40000010809 */
[----:B------:R-:W-:-:S02]  /*c620*/  FMUL.FTZ R18, R11, R2 ;  /* 0x000000020b127220 */ /* 0x000fc40000410000 */
[C---:B------:R-:W-:Y:S01]  /*c630*/  FMUL.FTZ R9, R15.reuse, R2 ;  /* 0x000000020f097220 */ /* 0x040fe20000410000 */
[----:B------:R-:W-:Y:S01]  /*c640*/  HADD2.F32 R2, -RZ, R60.H0_H0 ;  /* 0x2000003cff027230 */ /* 0x000fe20000004100 */
[-C--:B------:R-:W-:Y:S02]  /*c650*/  FFMA.FTZ R18, R15, R3.reuse, -R18 ;  /* 0x000000030f127223 */ /* 0x080fe40000010812 */
[----:B------:R-:W-:Y:S01]  /*c660*/  FFMA.FTZ R15, R11, R3, R9 ;  /* 0x000000030b0f7223 */ /* 0x000fe20000010009 */
[----:B------:R-:W-:Y:S01]  /*c670*/  HADD2.F32 R11, -RZ, R19.H0_H0 ;  /* 0x20000013ff0b7230 */ /* 0x000fe20000004100 */
[----:B------:R-:W-:Y:S01]  /*c680*/  FFMA.FTZ R16, R5, R22, R10 ;  /* 0x0000001605107223 */ /* 0x000fe2000001000a */
[----:B------:R-:W-:Y:S01]  /*c690*/  HADD2.F32 R3, -RZ, R61.H0_H0 ;  /* 0x2000003dff037230 */ /* 0x000fe20000004100 */
[-C--:B------:R-:W-:Y:S01]  /*c6a0*/  FMUL.FTZ R5, R6, R2.reuse ;  /* 0x0000000206057220 */ /* 0x080fe20000410000 */
[----:B------:R-:W-:Y:S01]  /*c6b0*/  HADD2.F32 R19, -RZ, R20.H0_H0 ;  /* 0x20000014ff137230 */ /* 0x000fe20000004100 */
[----:B------:R-:W-:-:S02]  /*c6c0*/  FMUL.FTZ R2, R17, R2 ;  /* 0x0000000211027220 */ /* 0x000fc40000410000 */
[-C--:B------:R-:W-:Y:S02]  /*c6d0*/  FMUL.FTZ R9, R4, R11.reuse ;  /* 0x0000000b04097220 */ /* 0x080fe40000410000 */
[----:B------:R-:W-:Y:S02]  /*c6e0*/  FMUL.FTZ R11, R8, R11 ;  /* 0x0000000b080b7220 */ /* 0x000fe40000410000 */
        /* <DEDUP_REMOVED lines=9> */
.L_x_1589:
[----:B------:R-:W-:Y:S05]  /*c780*/  BSYNC B1 ;  /* 0x0000000000017941 */ /* 0x000fea0003800000 */
.L_x_1588:
        /* <DEDUP_REMOVED lines=24> */
[----:B------:R-:W-:Y:S01]  /*c910*/  HADD2.F32 R2, -RZ, R60.H1_H1 ;  /* 0x3000003cff027230 */ /* 0x000fe20000004100 */
[C---:B------:R-:W-:Y:S02]  /*c920*/  FMUL.FTZ R10, R16.reuse, R10 ;  /* 0x0000000a100a7220 */ /* 0x040fe40000410000 */
[----:B------:R-:W-:Y:S02]  /*c930*/  FFMA.FTZ R21, R16, R22, -R9 ;  /* 0x0000001610157223 */ /* 0x000fe40000010809 */
[----:B------:R-:W-:-:S02]  /*c940*/  FMUL.FTZ R18, R11, R2 ;  /* 0x000000020b127220 */ /* 0x000fc40000410000 */
        /* <DEDUP_REMOVED lines=21> */
.L_x_1595:
[----:B------:R-:W-:Y:S05]  /*caa0*/  BSYNC B0 ;  /* 0x0000000000007941 */ /* 0x000fea0003800000 */
.L_x_1594:
        /* <DEDUP_REMOVED lines=44> */
.L_x_1593:
[----:B------:R-:W-:Y:S05]  /*cd70*/  BSYNC B1 ;  /* 0x0000000000017941 */ /* 0x000fea0003800000 */
.L_x_1592:
        /* <DEDUP_REMOVED lines=48> */
.L_x_1598:
[----:B------:R-:W-:Y:S05]  /*d080*/  BSYNC B0 ;  /* 0x0000000000007941 */ /* 0x000fea0003800000 */
.L_x_1597:
        /* <DEDUP_REMOVED lines=24> */
[----:B------:R-:W-:Y:S01]  /*d210*/  HADD2.F32 R2, -RZ, R66.H1_H1 ;  /* 0x30000042ff027230 */ /* 0x000fe20000004100 */
        /* <DEDUP_REMOVED lines=18> */
[----:B------:R1:W-:Y:S01]  /*d340*/  STS.128 [R227+0x7100], R8 ;  /* 0x00710008e3007388 */ /* 0x0003e20000000c00 */
[----:B------:R-:W-:Y:S05]  /*d350*/  BRA `(.L_x_1596) ;  /* 0x0000244000007947 */ /* 0x000fea0003800000 */
.L_x_1575:
        /* <DEDUP_REMOVED lines=34> */
[----:B------:R1:W2:Y:S01]  /*d580*/  @!P0 LD.E.128 R20, [R4.64] ;  /* 0x0000000804148980 */ /* 0x0002a2000c101d00 */
[----:B------:R-:W-:Y:S03]  /*d590*/  BSSY B0, `(.L_x_1599) ;  /* 0x0000025000007945 */ /* 0x000fe60003800000 */
[----:B------:R4:W1:Y:S01]  /*d5a0*/  SHFL.IDX PT, R30, R29, 0x1, 0x181f ;  /* 0x00381f001d1e7f89 */ /* 0x00086200000e0000 */
[----:B------:R-:W-:-:S03]  /*d5b0*/  ISETP.GE.AND P2, PT, R76, c[0x0][0x27c], PT ;  /* 0x00009f004c007a0c */ /* 0x000fc60003f46270 */
[----:B------:R4:W1:Y:S01]  /*d5c0*/  SHFL.IDX PT, R31, R15, 0x1, 0x181f ;  /* 0x00381f000f1f7f89 */ /* 0x00086200000e0000 */
[----:B------:R-:W-:-:S03]  /*d5d0*/  CS2R R18, SRZ ;  /* 0x0000000000127805 */ /* 0x000fc6000001ff00 */
[----:B------:R4:W1:Y:S01]  /*d5e0*/  SHFL.IDX PT, R32, R28, 0x1, 0x181f ;  /* 0x00381f001c207f89 */ /* 0x00086200000e0000 */
[----:B------:R-:W-:-:S03]  /*d5f0*/  CS2R R16, SRZ ;  /* 0x0000000000107805 */ /* 0x000fc6000001ff00 */
[----:B------:R4:W1:Y:S01]  /*d600*/  SHFL.IDX PT, R33, R6, 0x1, 0x181f ;  /* 0x00381f0006217f89 */ /* 0x00086200000e0000 */
[----:B------:R-:W-:Y:S01]  /*d610*/  CS2R R10, SRZ ;  /* 0x00000000000a7805 */ /* 0x000fe2000001ff00 */
[----:B---3--:R-:W-:Y:S01]  /*d620*/  IMAD.MOV.U32 R8, RZ, RZ, R26 ;  /* 0x000000ffff087224 */ /* 0x008fe200078e001a */
[----:B-1----:R-:W-:Y:S01]  /*d630*/  MOV R4, R24 ;  /* 0x0000001800047202 */ /* 0x002fe20000000f00 */
[----:B------:R-:W-:-:S03]  /*d640*/  IMAD.MOV.U32 R3, RZ, RZ, R25 ;  /* 0x000000ffff037224 */ /* 0x000fc600078e0019 */
[----:B------:R-:W-:Y:S01]  /*d650*/  PRMT R71, R8, 0x7610, R71 ;  /* 0x0000761008477816 */ /* 0x000fe20000000047 */
[----:B--2---:R-:W-:Y:S02]  /*d660*/  IMAD.MOV.U32 R2, RZ, RZ, R22 ;  /* 0x000000ffff027224 */ /* 0x004fe400078e0016 */
[----:B------:R-:W-:Y:S01]  /*d670*/  IMAD.MOV.U32 R8, RZ, RZ, R27 ;  /* 0x000000ffff087224 */ /* 0x000fe200078e001b */
[----:B------:R-:W-:Y:S01]  /*d680*/  PRMT R43, R3, 0x5410, R4 ;  /* 0x00005410032b7816 */ /* 0x000fe20000000004 */
[----:B------:R-:W-:Y:S01]  /*d690*/  IMAD.MOV.U32 R4, RZ, RZ, R23 ;  /* 0x000000ffff047224 */ /* 0x000fe200078e0017 */
[----:B------:R-:W-:Y:S01]  /*d6a0*/  PRMT R57, R2, 0x7610, R57 ;  /* 0x0000761002397816 */ /* 0x000fe20000000039 */
[----:B------:R-:W-:Y:S01]  /*d6b0*/  IMAD.MOV.U32 R2, RZ, RZ, R21 ;  /* 0x000000ffff027224 */ /* 0x000fe200078e0015 */
[----:B------:R-:W-:Y:S02]  /*d6c0*/  PRMT R59, R59, 0x5410, R8 ;  /* 0x000054103b3b7816 */ /* 0x000fe40000000008 */
[----:B------:R-:W-:Y:S01]  /*d6d0*/  MOV R3, R20 ;  /* 0x0000001400037202 */ /* 0x000fe20000000f00 */
[----:B------:R-:W-:Y:S01]  /*d6e0*/  CS2R R8, SRZ ;  /* 0x0000000000087805 */ /* 0x000fe2000001ff00 */
[----:B------:R-:W-:-:S02]  /*d6f0*/  PRMT R59, R4, 0x7610, R59 ;  /* 0x00007610043b7816 */ /* 0x000fc4000000003b */
[----:B------:R-:W-:Y:S01]  /*d700*/  PRMT R41, R2, 0x5410, R3 ;  /* 0x0000541002297816 */ /* 0x000fe20000000003 */
[----:B------:R-:W-:Y:S05]  /*d710*/  @P4 BRA `(.L_x_1600) ;  /* 0x000000c000004947 */ /* 0x000fea0003800000 */
[----:B----4-:R-:W-:Y:S01]  /*d720*/  CS2R R16, SRZ ;  /* 0x0000000000107805 */ /* 0x010fe2000001ff00 */
        /* <DEDUP_REMOVED lines=11> */
.L_x_1600:
[----:B----4-:R-:W-:Y:S05]  /*d7e0*/  BSYNC B0 ;  /* 0x0000000000007941 */ /* 0x010fea0003800000 */
.L_x_1599:
[----:B-1----:R-:W1:Y:S01]  /*d7f0*/  SHFL.IDX PT, R4, R29, 0x2, 0x181f ;  /* 0x00581f001d047f89 */ /* 0x002e6200000e0000 */
[----:B------:R-:W-:Y:S01]  /*d800*/  ISETP.GE.OR P0, PT, R76, c[0x0][0x27c], P6 ;  /* 0x00009f004c007a0c */ /* 0x000fe20003706670 */
[----:B------:R-:W-:Y:S01]  /*d810*/  CS2R R50, SRZ ;  /* 0x0000000000327805 */ /* 0x000fe2000001ff00 */
[----:B------:R-:W-:Y:S01]  /*d820*/  CS2R R48, SRZ ;  /* 0x0000000000307805 */ /* 0x000fe2000001ff00 */
[----:B------:R-:W2:Y:S01]  /*d830*/  SHFL.IDX PT, R5, R28, 0x2, 0x181f ;  /* 0x00581f001c057f89 */ /* 0x000ea200000e0000 */
[----:B------:R-:W-:-:S03]  /*d840*/  ISETP.NE.AND P3, PT, R46, RZ, PT ;  /* 0x000000ff2e00720c */ /* 0x000fc60003f65270 */
        /* <DEDUP_REMOVED lines=12> */
[----:B------:R-:W-:Y:S01]  /*d910*/  BSSY B0, `(.L_x_1601) ;  /* 0x000002e000007945 */ /* 0x000fe20003800000 */
[----:B------:R-:W-:Y:S01]  /*d920*/  CS2R R62, SRZ ;  /* 0x00000000003e7805 */ /* 0x000fe2000001ff00 */
[----:B------:R-:W-:Y:S01]  /*d930*/  CS2R R60, SRZ ;  /* 0x00000000003c7805 */ /* 0x000fe2000001ff00 */
[----:B------:R-:W2:Y:S01]  /*d940*/  SHFL.IDX PT, R28, R28, 0x3, 0x181f ;  /* 0x00781f001c1c7f89 */ /* 0x000ea200000e0000 */
[----:B------:R-:W-:Y:S01]  /*d950*/  CS2R R54, SRZ ;  /* 0x0000000000367805 */ /* 0x000fe2000001ff00 */
[----:B------:R-:W-:Y:S02]  /*d960*/  CS2R R52, SRZ ;  /* 0x0000000000347805 */ /* 0x000fe4000001ff00 */
[----:B------:R-:W2:Y:S04]  /*d970*/  SHFL.IDX PT, R29, R29, 0x3, 0x181f ;  /* 0x00781f001d1d7f89 */ /* 0x000ea800000e0000 */
[----:B------:R-:W2:Y:S04]  /*d980*/  SHFL.IDX PT, R15, R15, 0x3, 0x181f ;  /* 0x00781f000f0f7f89 */ /* 0x000ea800000e0000 */
[----:B------:R-:W2:Y:S01]  /*d990*/  SHFL.IDX PT, R6, R6, 0x3, 0x181f ;  /* 0x00781f0006067f89 */ /* 0x000ea200000e0000 */
[----:B-1---5:R-:W-:Y:S01]  /*d9a0*/  IMAD.MOV.U32 R5, RZ, RZ, R18 ;  /* 0x000000ffff057224 */ /* 0x022fe200078e0012 */
[----:B------:R-:W-:-:S04]  /*d9b0*/  MOV R4, R19 ;  /* 0x0000001300047202 */ /* 0x000fc80000000f00 */
[----:B------:R-:W-:Y:S01]  /*d9c0*/  PRMT R80, R4, 0x5410, R5 ;  /* 0x0000541004507816 */ /* 0x000fe20000000005 */
[----:B------:R-:W-:Y:S01]  /*d9d0*/  IMAD.MOV.U32 R5, RZ, RZ, R10 ;  /* 0x000000ffff057224 */ /* 0x000fe200078e000a */
[----:B------:R-:W-:Y:S01]  /*d9e0*/  MOV R4, R11 ;  /* 0x0000000b00047202 */ /* 0x000fe20000000f00 */
[----:B---3--:R-:W-:Y:S02]  /*d9f0*/  IMAD.MOV.U32 R3, RZ, RZ, R16 ;  /* 0x000000ffff037224 */ /* 0x008fe400078e0010 */
[----:B------:R-:W-:Y:S01]  /*da00*/  IMAD.MOV.U32 R2, RZ, RZ, R17 ;  /* 0x000000ffff027224 */ /* 0x000fe200078e0011 */
[----:B------:R-:W-:-:S04]  /*da10*/  PRMT R75, R5, 0x5410, R4 ;  /* 0x00005410054b7816 */ /* 0x000fc80000000004 */
[----:B------:R-:W-:Y:S01]  /*da20*/  PRMT R74, R2, 0x5410, R3 ;  /* 0x00005410024a7816 */ /* 0x000fe20000000003 */
[----:B------:R-:W-:Y:S02]  /*da30*/  IMAD.MOV.U32 R3, RZ, RZ, R8 ;  /* 0x000000ffff037224 */ /* 0x000fe400078e0008 */
[----:B------:R-:W-:-:S05]  /*da40*/  IMAD.MOV.U32 R2, RZ, RZ, R9 ;  /* 0x000000ffff027224 */ /* 0x000fca00078e0009 */
[----:B------:R-:W-:Y:S01]  /*da50*/  PRMT R73, R2, 0x5410, R3 ;  /* 0x0000541002497816 */ /* 0x000fe20000000003 */
[----:B--2---:R-:W-:Y:S01]  /*da60*/  IMAD.MOV.U32 R5, RZ, RZ, R50 ;  /* 0x000000ffff057224 */ /* 0x004fe200078e0032 */
[----:B------:R-:W-:Y:S01]  /*da70*/  MOV R4, R51 ;  /* 0x0000003300047202 */ /* 0x000fe20000000f00 */
[----:B------:R-:W-:Y:S02]  /*da80*/  IMAD.MOV.U32 R3, RZ, RZ, R48 ;  /* 0x000000ffff037224 */ /* 0x000fe400078e0030 */
[----:B------:R-:W-:Y:S01]  /*da90*/  IMAD.MOV.U32 R2, RZ, RZ, R49 ;  /* 0x000000ffff027224 */ /* 0x000fe200078e0031 */
[----:B------:R-:W-:Y:S01]  /*daa0*/  PRMT R88, R4, 0x5410, R5 ;  /* 0x0000541004587816 */ /* 0x000fe20000000005 */
[----:B----4-:R-:W-:-:S03]  /*dab0*/  IMAD.MOV.U32 R5, RZ, RZ, R46 ;  /* 0x000000ffff057224 */ /* 0x010fc600078e002e */
[----:B------:R-:W-:Y:S01]  /*dac0*/  PRMT R85, R2, 0x5410, R3 ;  /* 0x0000541002557816 */ /* 0x000fe20000000003 */
[----:B------:R-:W-:Y:S01]  /*dad0*/  IMAD.MOV.U32 R3, RZ, RZ, R44 ;  /* 0x000000ffff037224 */ /* 0x000fe200078e002c */
[----:B------:R-:W-:Y:S01]  /*dae0*/  MOV R4, R47 ;  /* 0x0000002f00047202 */ /* 0x000fe20000000f00 */
[----:B------:R-:W-:-:S03]  /*daf0*/  IMAD.MOV.U32 R2, RZ, RZ, R45 ;  /* 0x000000ffff027224 */ /* 0x000fc600078e002d */
[----:B------:R-:W-:Y:S02]  /*db00*/  PRMT R87, R5, 0x5410, R4 ;  /* 0x0000541005577816 */ /* 0x000fe40000000004 */
[----:B------:R-:W-:Y:S01]  /*db10*/  PRMT R84, R2, 0x5410, R3 ;  /* 0x0000541002547816 */ /* 0x000fe20000000003 */
[----:B------:R-:W-:Y:S05]  /*db20*/  @P3 BRA `(.L_x_1602) ;  /* 0x000000c000003947 */ /* 0x000fea0003800000 */
[----:B------:R-:W-:Y:S01]  /*db30*/  CS2R R60, SRZ ;  /* 0x00000000003c7805 */ /* 0x000fe2000001ff00 */
        /* <DEDUP_REMOVED lines=11> */
.L_x_1602:
[----:B------:R-:W-:Y:S05]  /*dbf0*/  BSYNC B0 ;  /* 0x0000000000007941 */ /* 0x000fea0003800000 */
.L_x_1601:
[----:B-1----:R-:W-:Y:S01]  /*dc00*/  IADD3 R4, -R99, R56, RZ ;  /* 0x0000003863047210 */ /* 0x002fe20007ffe1ff */
        /* <DEDUP_REMOVED lines=20> */
[----:B------:R-:W-:Y:S02]  /*dd50*/  SHF.L.U32 R6, R82, 0x6, RZ ;  /* 0x0000000652067819 */ /* 0x000fe400000006ff */
        /* <DEDUP_REMOVED lines=18> */
[----:B------:R-:W-:Y:S01]  /*de80*/  SHF.R.U32.HI R39, RZ, 0x10, R25 ;  /* 0x00000010ff277819 */ /* 0x000fe20000011619 */
[----:B------:R-:W2:Y:S01]  /*de90*/  LDS.128 R32, [R42+0x100] ;  /* 0x000100002a207984 */ /* 0x000ea20000000c00 */
[----:B------:R-:W-:Y:S01]  /*dea0*/  SHF.R.U64 R67, R20, 0x10, R21 ;  /* 0x0000001014437819 */ /* 0x000fe20000001215 */
[----:B-1----:R-:W-:Y:S01]  /*deb0*/  HADD2.F32 R37, -RZ, R29.H0_H0 ;  /* 0x2000001dff257230 */ /* 0x002fe20000004100 */
[--C-:B------:R-:W-:Y:S01]  /*dec0*/  SHF.R.U32.HI R40, RZ, 0x10, R23.reuse ;  /* 0x00000010ff287819 */ /* 0x100fe20000011617 */
[--C-:B------:R-:W-:Y:S01]  /*ded0*/  HADD2.F32 R27, -RZ, R31.reuse.H0_H0 ;  /* 0x2000001fff1b7230 */ /* 0x100fe20000004100 */
[----:B------:R-:W-:Y:S01]  /*dee0*/  SHF.R.U64 R64, R22, 0x10, R23 ;  /* 0x0000001016407819 */ /* 0x000fe20000001217 */
[----:B------:R-:W-:Y:S01]  /*def0*/  HADD2.F32 R26, -RZ, R31.H1_H1 ;  /* 0x3000001fff1a7230 */ /* 0x000fe20000004100 */
[----:B------:R-:W-:Y:S01]  /*df00*/  FMUL.FTZ R15, R37, R2 ;  /* 0x00000002250f7220 */ /* 0x000fe20000410000 */
[----:B------:R-:W-:Y:S01]  /*df10*/  HADD2.F32 R29, -RZ, R29.H1_H1 ;  /* 0x3000001dff1d7230 */ /* 0x000fe20000004100 */
[----:B------:R-:W-:Y:S01]  /*df20*/  SHF.R.U64 R69, R24, 0x10, R25 ;  /* 0x0000001018457819 */ /* 0x000fe20000001219 */
[----:B------:R-:W-:-:S02]  /*df30*/  HADD2.F32 R31, -RZ, R5.H0_H0 ;  /* 0x20000005ff1f7230 */ /* 0x000fc40000004100 */
[----:B------:R-:W-:Y:S02]  /*df40*/  HADD2.F32 R20, -RZ, R43.H0_H0 ;  /* 0x2000002bff147230 */ /* 0x000fe40000004100 */
[--C-:B------:R-:W-:Y:S02]  /*df50*/  HADD2.F32 R36, -RZ, R28.reuse.H0_H0 ;  /* 0x2000001cff247230 */ /* 0x100fe40000004100 */
[----:B------:R-:W-:Y:S02]  /*df60*/  HADD2.F32 R5, -RZ, R41.H1_H1 ;  /* 0x30000029ff057230 */ /* 0x000fe40000004100 */
[----:B------:R-:W-:Y:S02]  /*df70*/  HADD2.F32 R72, -RZ, R39.H0_H0 ;  /* 0x20000027ff487230 */ /* 0x000fe40000004100 */
[----:B------:R-:W-:Y:S02]  /*df80*/  HADD2.F32 R38, -RZ, R28.H1_H1 ;  /* 0x3000001cff267230 */ /* 0x000fe40000004100 */
[----:B------:R-:W-:-:S02]  /*df90*/  HADD2.F32 R28, -RZ, R30.H0_H0 ;  /* 0x2000001eff1c7230 */ /* 0x000fc40000004100 */
[----:B------:R-:W-:Y:S02]  /*dfa0*/  HADD2.F32 R30, -RZ, R30.H1_H1 ;  /* 0x3000001eff1e7230 */ /* 0x000fe40000004100 */
        /* <DEDUP_REMOVED lines=8> */
[----:B------:R-:W-:Y:S01]  /*e030*/  HADD2.F32 R15, -RZ, R43.H1_H1 ;  /* 0x3000002bff0f7230 */ /* 0x000fe20000004100 */
[----:B------:R-:W-:Y:S01]  /*e040*/  FMUL.FTZ R4, R36, R5 ;  /* 0x0000000524047220 */ /* 0x000fe20000410000 */
[----:B------:R-:W-:Y:S01]  /*e050*/  HADD2.F32 R32, -RZ, R40.H0_H0 ;  /* 0x20000028ff207230 */ /* 0x000fe20000004100 */
[C---:B------:R-:W-:Y:S01]  /*e060*/  FFMA.FTZ R65, R3.reuse, R72, R2 ;  /* 0x0000004803417223 */ /* 0x040fe20000010002 */
[----:B------:R-:W-:Y:S01]  /*e070*/  HADD2.F32 R2, -RZ, R59.H0_H0 ;  /* 0x2000003bff027230 */ /* 0x000fe20000004100 */
[----:B------:R-:W-:Y:S01]  /*e080*/  FMUL.FTZ R43, R3, R31 ;  /* 0x0000001f032b7220 */ /* 0x000fe20000410000 */
[----:B------:R-:W-:Y:S01]  /*e090*/  HADD2.F32 R3, -RZ, R57.H0_H0 ;  /* 0x20000039ff037230 */ /* 0x000fe20000004100 */
[C---:B------:R-:W-:Y:S01]  /*e0a0*/  FFMA.FTZ R57, R6.reuse, R15, R4 ;  /* 0x0000000f06397223 */ /* 0x040fe20000010004 */
[----:B------:R-:W-:Y:S01]  /*e0b0*/  HADD2.F32 R4, -RZ, R59.H1_H1 ;  /* 0x3000003bff047230 */ /* 0x000fe20000004100 */
[----:B------:R-:W-:Y:S01]  /*e0c0*/  FMUL.FTZ R41, R6, R5 ;  /* 0x0000000506297220 */ /* 0x000fe20000410000 */
[----:B------:R-:W-:Y:S01]  /*e0d0*/  HADD2.F32 R24, -RZ, R34.H0_H0 ;  /* 0x20000022ff187230 */ /* 0x000fe20000004100 */
[----:B------:R-:W-:Y:S01]  /*e0e0*/  FMUL.FTZ R6, R27, R2 ;  /* 0x000000021b067220 */ /* 0x000fe20000410000 */
[----:B------:R-:W-:Y:S01]  /*e0f0*/  HADD2.F32 R21, -RZ, R35.H1_H1 ;  /* 0x30000023ff157230 */ /* 0x000fe20000004100 */
[----:B------:R-:W-:Y:S01]  /*e100*/  FMUL.FTZ R31, R28, R3 ;  /* 0x000000031c1f7220 */ /* 0x000fe20000410000 */
[----:B------:R-:W-:Y:S01]  /*e110*/  HADD2.F32 R5, -RZ, R71.H0_H0 ;  /* 0x20000047ff057230 */ /* 0x000fe20000004100 */
[C---:B------:R-:W-:Y:S01]  /*e120*/  FFMA.FTZ R35, R22.reuse, R4, R6 ;  /* 0x0000000416237223 */ /* 0x040fe20000010006 */
[----:B------:R-:W-:Y:S01]  /*e130*/  HADD2.F32 R71, -RZ, R58.H0_H0 ;  /* 0x2000003aff477230 */ /* 0x000fe20000004100 */
[----:B------:R-:W-:Y:S01]  /*e140*/  FMUL.FTZ R33, R22, R2 ;  /* 0x0000000216217220 */ /* 0x000fe20000410000 */
[----:B------:R-:W-:Y:S01]  /*e150*/  HADD2.F32 R6, -RZ, R67.H0_H0 ;  /* 0x20000043ff067230 */ /* 0x000fe20000004100 */
[-C--:B------:R-:W-:Y:S01]  /*e160*/  FMUL.FTZ R2, R26, R32.reuse ;  /* 0x000000201a027220 */ /* 0x080fe20000410000 */
[----:B------:R-:W-:Y:S01]  /*e170*/  HADD2.F32 R22, -RZ, R64.H0_H0 ;  /* 0x20000040ff167230 */ /* 0x000fe20000004100 */
[C---:B------:R-:W-:Y:S01]  /*e180*/  FFMA.FTZ R59, R24.reuse, R5, R31 ;  /* 0x00000005183b7223 */ /* 0x040fe2000001001f */
[----:B------:R-:W-:Y:S01]  /*e190*/  HADD2.F32 R23, -RZ, R34.H1_H1 ;  /* 0x30000022ff177230 */ /* 0x000fe20000004100 */
[----:B------:R-:W-:Y:S01]  /*e1a0*/  FMUL.FTZ R39, R24, R3 ;  /* 0x0000000318277220 */ /* 0x000fe20000410000 */
[----:B------:R-:W-:Y:S01]  /*e1b0*/  HADD2.F32 R64, -RZ, R69.H0_H0 ;  /* 0x20000045ff407230 */ /* 0x000fe20000004100 */
[C---:B------:R-:W-:Y:S01]  /*e1c0*/  FMUL.FTZ R31, R21.reuse, R32 ;  /* 0x00000020151f7220 */ /* 0x040fe20000410000 */
[----:B------:R-:W-:Y:S01]  /*e1d0*/  HADD2.F32 R58, -RZ, R68.H0_H0 ;  /* 0x20000044ff3a7230 */ /* 0x000fe20000004100 */
[----:B------:R-:W-:-:S02]  /*e1e0*/  FFMA.FTZ R32, R21, R71, R2 ;  /* 0x0000004715207223 */ /* 0x000fc40000010002 */
[----:B------:R-:W-:Y:S02]  /*e1f0*/  FMUL.FTZ R3, R38, R6 ;  /* 0x0000000626037220 */ /* 0x000fe40000410000 */
[----:B------:R-:W-:Y:S02]  /*e200*/  FMUL.FTZ R2, R30, R22 ;  /* 0x000000161e027220 */ /* 0x000fe40000410000 */
[----:B------:R-:W-:Y:S02]  /*e210*/  FMUL.FTZ R24, R25, R6 ;  /* 0x0000000619187220 */ /* 0x000fe40000410000 */
[----:B------:R-:W-:Y:S02]  /*e220*/  FMUL.FTZ R21, R23, R22 ;  /* 0x0000001617157220 */ /* 0x000fe40000410000 */
[----:B------:R-:W-:Y:S02]  /*e230*/  FFMA.FTZ R34, R25, R64, R3 ;  /* 0x0000004019227223 */ /* 0x000fe40000010003 */
[----:B------:R-:W-:Y:S01]  /*e240*/  FFMA.FTZ R40, R23, R58, R2 ;  /* 0x0000003a17287223 */ /* 0x000fe20000010002 */
[----:B------:R-:W-:Y:S01]  /*e250*/  F2FP.PACK_AB R23, R32, R35 ;  /* 0x000000232017723e */ /* 0x000fe200000000ff */
[----:B------:R-:W-:-:S02]  /*e260*/  FFMA.FTZ R6, R28, R5, -R39 ;  /* 0x000000051c067223 */ /* 0x000fc40000010827 */
[----:B------:R-:W-:Y:S02]  /*e270*/  FFMA.FTZ R3, R27, R4, -R33 ;  /* 0x000000041b037223 */ /* 0x000fe40000010821 */
[----:B------:R-:W-:Y:S01]  /*e280*/  FFMA.FTZ R25, R37, R20, -R56 ;  /* 0x0000001425197223 */ /* 0x000fe20000010838 */
[----:B------:R-:W-:Y:S01]  /*e290*/  F2FP.PACK_AB R20, R34, R57 ;  /* 0x000000392214723e */ /* 0x000fe200000000ff */
        /* <DEDUP_REMOVED lines=10> */
[----:B------:R-:W-:-:S03]  /*e340*/  F2FP.PACK_AB R21, R65, R66 ;  /* 0x000000424115723e */ /* 0x000fc600000000ff */
[----:B------:R1:W-:Y:S04]  /*e350*/  STS.128 [R227+0x100], R24 ;  /* 0x00010018e3007388 */ /* 0x0003e80000000c00 */
[----:B------:R1:W-:Y:S02]  /*e360*/  STS.128 [R42+0x100], R20 ;  /* 0x000100142a007388 */ /* 0x0003e40000000c00 */
.L_x_1604:
[----:B------:R-:W-:Y:S05]  /*e370*/  BSYNC B0 ;  /* 0x0000000000007941 */ /* 0x000fea0003800000 */
.L_x_1603:
[----:B------:R-:W-:Y:S01]  /*e380*/  IADD3 R2, R82, 0x20, RZ ;  /* 0x0000002052027810 */ /* 0x000fe20007ffe0ff */
[----:B------:R-:W-:Y:S03]  /*e390*/  BSSY B0, `(.L_x_1605) ;  /* 0x000006a000007945 */ /* 0x000fe60003800000 */
[----:B------:R-:W-:-:S13]  /*e3a0*/  ISETP.GE.OR P0, PT, R2, R70, P2 ;  /* 0x000000460200720c */ /* 0x000fda0001706670 */
[----:B------:R-:W-:Y:S05]  /*e3b0*/  @P0 BRA `(.L_x_1606) ;  /* 0x0000067000000947 */ /* 0x000fea0003800000 */
[----:B------:R-:W2:Y:S01]  /*e3c0*/  LDL R64, [R1+0x120] ;  /* 0x0001200001407983 */ /* 0x000ea20000100800 */
[----:B------:R-:W-:Y:S02]  /*e3d0*/  MOV R2, c[0x0][0x27c] ;  /* 0x00009f0000027a02 */ /* 0x000fe40000000f00 */
[----:B------:R-:W-:Y:S02]  /*e3e0*/  IADD3 R5, R82, 0x20, RZ ;  /* 0x0000002052057810 */ /* 0x000fe40007ffe0ff */
        /* <DEDUP_REMOVED lines=16> */
[--C-:B------:R-:W-:Y:S02]  /*e4f0*/  SHF.R.U64 R56, R18, 0x10, R19.reuse ;  /* 0x0000001012387819 */ /* 0x100fe40000001213 */
[----:B------:R-:W-:Y:S01]  /*e500*/  SHF.L.U32 R35, R2, 0x1, RZ ;  /* 0x0000000102237819 */ /* 0x000fe200000006ff */
[----:B------:R-:W-:Y:S01]  /*e510*/  HADD2.F32 R2, -RZ, R73.H0_H0 ;  /* 0x20000049ff027230 */ /* 0x000fe20000004100 */
[----:B------:R-:W-:Y:S02]  /*e520*/  SHF.R.U32.HI R38, RZ, 0x10, R19 ;  /* 0x00000010ff267819 */ /* 0x000fe40000011613 */
[----:B------:R-:W-:Y:S01]  /*e530*/  SHF.R.U32.HI R31, RZ, 0x10, R17 ;  /* 0x00000010ff1f7819 */ /* 0x000fe20000011611 */
[----:B-1----:R-:W1:Y:S01]  /*e540*/  LDS.128 R24, [R35+0x100] ;  /* 0x0001000023187984 */ /* 0x002e620000000c00 */
[----:B------:R-:W-:Y:S01]  /*e550*/  SHF.R.U64 R43, R8, 0x10, R9 ;  /* 0x00000010082b7819 */ /* 0x000fe20000001209 */
[----:B------:R-:W-:Y:S01]  /*e560*/  HADD2.F32 R9, -RZ, R74.H0_H0 ;  /* 0x2000004aff097230 */ /* 0x000fe20000004100 */
[--C-:B------:R-:W-:Y:S01]  /*e570*/  SHF.R.U32.HI R32, RZ, 0x10, R11.reuse ;  /* 0x00000010ff207819 */ /* 0x100fe2000001160b */
[----:B------:R-:W-:Y:S01]  /*e580*/  HADD2.F32 R59, -RZ, R31.H0_H0 ;  /* 0x2000001fff3b7230 */ /* 0x000fe20000004100 */
[----:B------:R-:W-:Y:S01]  /*e590*/  SHF.R.U64 R40, R10, 0x10, R11 ;  /* 0x000000100a287819 */ /* 0x000fe2000000120b */
[----:B------:R-:W-:Y:S01]  /*e5a0*/  HADD2.F32 R58, -RZ, R38.H0_H0 ;  /* 0x20000026ff3a7230 */ /* 0x000fe20000004100 */
[----:B------:R-:W-:Y:S01]  /*e5b0*/  SHF.R.U64 R57, R16, 0x10, R17 ;  /* 0x0000001010397819 */ /* 0x000fe20000001211 */
[----:B------:R-:W-:-:S02]  /*e5c0*/  HADD2.F32 R38, -RZ, R56.H0_H0 ;  /* 0x20000038ff267230 */ /* 0x000fc40000004100 */
[--C-:B-1----:R-:W-:Y:S02]  /*e5d0*/  HADD2.F32 R4, -RZ, R25.reuse.H0_H0 ;  /* 0x20000019ff047230 */ /* 0x102fe40000004100 */
[----:B------:R-:W-:Y:S02]  /*e5e0*/  HADD2.F32 R3, -RZ, R25.H1_H1 ;  /* 0x30000019ff037230 */ /* 0x000fe40000004100 */
[--C-:B------:R-:W-:Y:S01]  /*e5f0*/  HADD2.F32 R6, -RZ, R24.reuse.H0_H0 ;  /* 0x20000018ff067230 */ /* 0x100fe20000004100 */
[----:B------:R-:W-:Y:S01]  /*e600*/  FMUL.FTZ R36, R4, R2 ;  /* 0x0000000204247220 */ /* 0x000fe20000410000 */
[----:B------:R-:W-:Y:S02]  /*e610*/  HADD2.F32 R11, -RZ, R27.H0_H0 ;  /* 0x2000001bff0b7230 */ /* 0x000fe40000004100 */
[----:B------:R-:W-:Y:S02]  /*e620*/  HADD2.F32 R17, -RZ, R24.H1_H1 ;  /* 0x30000018ff117230 */ /* 0x000fe40000004100 */
[----:B------:R-:W-:-:S02]  /*e630*/  HADD2.F32 R24, -RZ, R32.H0_H0 ;  /* 0x20000020ff187230 */ /* 0x000fc40000004100 */
[--C-:B------:R-:W-:Y:S02]  /*e640*/  HADD2.F32 R16, -RZ, R26.reuse.H0_H0 ;  /* 0x2000001aff107230 */ /* 0x100fe40000004100 */
[----:B------:R-:W-:Y:S02]  /*e650*/  HADD2.F32 R10, -RZ, R27.H1_H1 ;  /* 0x3000001bff0a7230 */ /* 0x000fe40000004100 */
[----:B------:R-:W-:Y:S01]  /*e660*/  HADD2.F32 R15, -RZ, R26.H1_H1 ;  /* 0x3000001aff0f7230 */ /* 0x000fe20000004100 */
[----:B--2---:R-:W1:Y:S02]  /*e670*/  LDS.128 R20, [R64] ;  /* 0x0000000040147984 */ /* 0x004e640000000c00 */
[----:B-1----:R-:W-:Y:S02]  /*e680*/  HADD2.F32 R29, -RZ, R21.H0_H0 ;  /* 0x20000015ff1d7230 */ /* 0x002fe40000004100 */
[--C-:B------:R-:W-:Y:S02]  /*e690*/  HADD2.F32 R19, -RZ, R23.reuse.H0_H0 ;  /* 0x20000017ff137230 */ /* 0x100fe40000004100 */
[----:B------:R-:W-:Y:S01]  /*e6a0*/  HADD2.F32 R18, -RZ, R23.H1_H1 ;  /* 0x30000017ff127230 */ /* 0x000fe20000004100 */
[----:B------:R-:W-:Y:S01]  /*e6b0*/  FMUL.FTZ R8, R29, R2 ;  /* 0x000000021d087220 */ /* 0x000fe20000410000 */
[----:B------:R-:W-:-:S02]  /*e6c0*/  HADD2.F32 R21, -RZ, R21.H1_H1 ;  /* 0x30000015ff157230 */ /* 0x000fc40000004100 */
[----:B------:R-:W-:Y:S01]  /*e6d0*/  HADD2.F32 R23, -RZ, R5.H0_H0 ;  /* 0x20000005ff177230 */ /* 0x000fe20000004100 */
[----:B------:R-:W-:Y:S01]  /*e6e0*/  FFMA.FTZ R42, R4, R9, R8 ;  /* 0x00000009042a7223 */ /* 0x000fe20000010008 */
[----:B------:R-:W-:Y:S02]  /*e6f0*/  HADD2.F32 R28, -RZ, R20.H0_H0 ;  /* 0x20000014ff1c7230 */ /* 0x000fe40000004100 */
[----:B------:R-:W-:Y:S01]  /*e700*/  HADD2.F32 R5, -RZ, R73.H1_H1 ;  /* 0x30000049ff057230 */ /* 0x000fe20000004100 */
[-C--:B------:R-:W-:Y:S01]  /*e710*/  FMUL.FTZ R2, R21, R23.reuse ;  /* 0x0000001715027220 */ /* 0x080fe20000410000 */
[----:B------:R-:W-:Y:S01]  /*e720*/  HADD2.F32 R8, -RZ, R74.H1_H1 ;  /* 0x3000004aff087230 */ /* 0x000fe20000004100 */
[C---:B------:R-:W-:Y:S01]  /*e730*/  FMUL.FTZ R34, R3.reuse, R23 ;  /* 0x0000001703227220 */ /* 0x040fe20000410000 */
[----:B------:R-:W-:Y:S01]  /*e740*/  HADD2.F32 R30, -RZ, R20.H1_H1 ;  /* 0x30000014ff1e7230 */ /* 0x000fe20000004100 */
[----:B------:R-:W-:Y:S01]  /*e750*/  FMUL.FTZ R4, R28, R5 ;  /* 0x000000051c047220 */ /* 0x000fe20000410000 */
[----:B------:R-:W-:Y:S01]  /*e760*/  HADD2.F32 R20, -RZ, R22.H0_H0 ;  /* 0x20000016ff147230 */ /* 0x000fe20000004100 */
[----:B------:R-:W-:Y:S01]  /*e770*/  FFMA.FTZ R41, R3, R59, R2 ;  /* 0x0000003b03297223 */ /* 0x000fe20000010002 */
[--C-:B------:R-:W-:Y:S01]  /*e780*/  HADD2.F32 R2, -RZ, R75.reuse.H1_H1 ;  /* 0x3000004bff027230 */ /* 0x100fe20000004100 */
[C---:B------:R-:W-:Y:S01]  /*e790*/  FFMA.FTZ R37, R6.reuse, R8, R4 ;  /* 0x0000000806257223 */ /* 0x040fe20000010004 */
[----:B------:R-:W-:Y:S01]  /*e7a0*/  HADD2.F32 R3, -RZ, R75.H0_H0 ;  /* 0x2000004bff037230 */ /* 0x000fe20000004100 */
[----:B------:R-:W-:Y:S01]  /*e7b0*/  FMUL.FTZ R33, R6, R5 ;  /* 0x0000000506217220 */ /* 0x000fe20000410000 */
[--C-:B------:R-:W-:Y:S01]  /*e7c0*/  HADD2.F32 R4, -RZ, R80.reuse.H0_H0 ;  /* 0x20000050ff047230 */ /* 0x100fe20000004100 */
[----:B------:R-:W-:Y:S01]  /*e7d0*/  FMUL.FTZ R6, R19, R2 ;  /* 0x0000000213067220 */ /* 0x000fe20000410000 */
[----:B------:R-:W-:Y:S01]  /*e7e0*/  HADD2.F32 R5, -RZ, R80.H1_H1 ;  /* 0x30000050ff057230 */ /* 0x000fe20000004100 */
[----:B------:R-:W-:Y:S01]  /*e7f0*/  FMUL.FTZ R23, R20, R3 ;  /* 0x0000000314177220 */ /* 0x000fe20000410000 */
[----:B------:R-:W-:Y:S01]  /*e800*/  HADD2.F32 R22, -RZ, R22.H1_H1 ;  /* 0x30000016ff167230 */ /* 0x000fe20000004100 */
[C---:B------:R-:W-:Y:S01]  /*e810*/  FFMA.FTZ R27, R11.reuse, R4, R6 ;  /* 0x000000040b1b7223 */ /* 0x040fe20000010006 */
[----:B------:R-:W-:Y:S01]  /*e820*/  HADD2.F32 R6, -RZ, R43.H0_H0 ;  /* 0x2000002bff067230 */ /* 0x000fe20000004100 */
[----:B------:R-:W-:Y:S01]  /*e830*/  FMUL.FTZ R25, R11, R2 ;  /* 0x000000020b197220 */ /* 0x000fe20000410000 */
[----:B------:R-:W-:Y:S01]  /*e840*/  HADD2.F32 R11, -RZ, R40.H0_H0 ;  /* 0x20000028ff0b7230 */ /* 0x000fe20000004100 */
[----:B------:R-:W-:Y:S01]  /*e850*/  FMUL.FTZ R2, R18, R24 ;  /* 0x0000001812027220 */ /* 0x000fe20000410000 */
[----:B------:R-:W-:Y:S01]  /*e860*/  HADD2.F32 R40, -RZ, R57.H0_H0 ;  /* 0x20000039ff287230 */ /* 0x000fe20000004100 */
[----:B------:R-:W-:-:S02]  /*e870*/  FFMA.FTZ R39, R16, R5, R23 ;  /* 0x0000000510277223 */ /* 0x000fc40000010017 */
[----:B------:R-:W-:Y:S02]  /*e880*/  FMUL.FTZ R31, R16, R3 ;  /* 0x00000003101f7220 */ /* 0x000fe40000410000 */
[C---:B------:R-:W-:Y:S02]  /*e890*/  FMUL.FTZ R23, R10.reuse, R24 ;  /* 0x000000180a177220 */ /* 0x040fe40000410000 */
[----:B------:R-:W-:Y:S02]  /*e8a0*/  FFMA.FTZ R24, R10, R58, R2 ;  /* 0x0000003a0a187223 */ /* 0x000fe40000010002 */
[-C--:B------:R-:W-:Y:S02]  /*e8b0*/  FMUL.FTZ R3, R30, R6.reuse ;  /* 0x000000061e037220 */ /* 0x080fe40000410000 */
[----:B------:R-:W-:Y:S02]  /*e8c0*/  FMUL.FTZ R2, R22, R11 ;  /* 0x0000000b16027220 */ /* 0x000fe40000410000 */
[----:B------:R-:W-:-:S02]  /*e8d0*/  FMUL.FTZ R16, R17, R6 ;  /* 0x0000000611107220 */ /* 0x000fc40000410000 */
[----:B------:R-:W-:Y:S02]  /*e8e0*/  FMUL.FTZ R11, R15, R11 ;  /* 0x0000000b0f0b7220 */ /* 0x000fe40000410000 */
        /* <DEDUP_REMOVED lines=20> */
.L_x_1606:
[----:B------:R-:W-:Y:S05]  /*ea30*/  BSYNC B0 ;  /* 0x0000000000007941 */ /* 0x000fea0003800000 */
.L_x_1605:
        /* <DEDUP_REMOVED lines=28> */
[----:B------:R-:W-:Y:S01]  /*ec00*/  SHF.R.U32.HI R29, RZ, 0x10, R47 ;  /* 0x00000010ff1d7819 */ /* 0x000fe2000001162f */
[----:B-1----:R-:W1:Y:S01]  /*ec10*/  LDS.128 R16, [R31+0x100] ;  /* 0x000100001f107984 */ /* 0x002e620000000c00 */
[----:B------:R-:W-:Y:S02]  /*ec20*/  SHF.R.U32.HI R32, RZ, 0x10, R51 ;  /* 0x00000010ff207819 */ /* 0x000fe40000011633 */
[----:B------:R-:W-:Y:S01]  /*ec30*/  SHF.R.U64 R38, R46, 0x10, R47 ;  /* 0x000000102e267819 */ /* 0x000fe2000000122f */
[----:B------:R-:W-:Y:S01]  /*ec40*/  HADD2.F32 R28, -RZ, R29.H0_H0 ;  /* 0x2000001dff1c7230 */ /* 0x000fe20000004100 */
[----:B------:R-:W-:Y:S01]  /*ec50*/  SHF.R.U64 R43, R48, 0x10, R49 ;  /* 0x00000010302b7819 */ /* 0x000fe20000001231 */
[----:B------:R-:W-:Y:S01]  /*ec60*/  HADD2.F32 R44, -RZ, R32.H0_H0 ;  /* 0x20000020ff2c7230 */ /* 0x000fe20000004100 */
[----:B------:R-:W-:-:S03]  /*ec70*/  SHF.R.U64 R42, R50, 0x10, R51 ;  /* 0x00000010322a7819 */ /* 0x000fc60000001233 */
[----:B------:R-:W-:Y:S02]  /*ec80*/  HADD2.F32 R43, -RZ, R43.H0_H0 ;  /* 0x2000002bff2b7230 */ /* 0x000fe40000004100 */
[--C-:B-1----:R-:W-:Y:S02]  /*ec90*/  HADD2.F32 R4, -RZ, R17.reuse.H0_H0 ;  /* 0x20000011ff047230 */ /* 0x102fe40000004100 */
[----:B------:R-:W-:Y:S02]  /*eca0*/  HADD2.F32 R3, -RZ, R17.H1_H1 ;  /* 0x30000011ff037230 */ /* 0x000fe40000004100 */
[----:B------:R-:W-:Y:S01]  /*ecb0*/  HADD2.F32 R17, -RZ, R16.H1_H1 ;  /* 0x30000010ff117230 */ /* 0x000fe20000004100 */
[----:B------:R-:W-:Y:S01]  /*ecc0*/  FMUL.FTZ R35, R4, R2 ;  /* 0x0000000204237220 */ /* 0x000fe20000410000 */
[----:B------:R-:W-:Y:S01]  /*ecd0*/  HADD2.F32 R15, -RZ, R18.H1_H1 ;  /* 0x30000012ff0f7230 */ /* 0x000fe20000004100 */
[----:B--2---:R-:W1:Y:S02]  /*ece0*/  LDS.128 R8, [R56] ;  /* 0x0000000038087984 */ /* 0x004e640000000c00 */
[----:B-1----:R-:W-:-:S02]  /*ecf0*/  HADD2.F32 R22, -RZ, R10.H0_H0 ;  /* 0x2000000aff167230 */ /* 0x002fc40000004100 */
[----:B------:R-:W-:Y:S02]  /*ed00*/  HADD2.F32 R25, -RZ, R10.H1_H1 ;  /* 0x3000000aff197230 */ /* 0x000fe40000004100 */
[--C-:B------:R-:W-:Y:S02]  /*ed10*/  HADD2.F32 R26, -RZ, R9.reuse.H0_H0 ;  /* 0x20000009ff1a7230 */ /* 0x100fe40000004100 */
[----:B------:R-:W-:Y:S02]  /*ed20*/  HADD2.F32 R10, -RZ, R16.H0_H0 ;  /* 0x20000010ff0a7230 */ /* 0x000fe40000004100 */
[----:B------:R-:W-:Y:S01]  /*ed30*/  HADD2.F32 R16, -RZ, R18.H0_H0 ;  /* 0x20000012ff107230 */ /* 0x000fe20000004100 */
[----:B------:R-:W-:Y:S01]  /*ed40*/  FMUL.FTZ R6, R26, R2 ;  /* 0x000000021a067220 */ /* 0x000fe20000410000 */
[----:B------:R-:W-:Y:S02]  /*ed50*/  HADD2.F32 R23, -RZ, R9.H1_H1 ;  /* 0x30000009ff177230 */ /* 0x000fe40000004100 */
[----:B------:R-:W-:-:S02]  /*ed60*/  HADD2.F32 R18, -RZ, R5.H0_H0 ;  /* 0x20000005ff127230 */ /* 0x000fc40000004100 */
[--C-:B------:R-:W-:Y:S02]  /*ed70*/  HADD2.F32 R24, -RZ, R8.reuse.H0_H0 ;  /* 0x20000008ff187230 */ /* 0x100fe40000004100 */
[----:B------:R-:W-:Y:S01]  /*ed80*/  HADD2.F32 R27, -RZ, R8.H1_H1 ;  /* 0x30000008ff1b7230 */ /* 0x000fe20000004100 */
[-C--:B------:R-:W-:Y:S01]  /*ed90*/  FMUL.FTZ R2, R23, R18.reuse ;  /* 0x0000001217027220 */ /* 0x080fe20000410000 */
[----:B------:R-:W-:Y:S01]  /*eda0*/  HADD2.F32 R8, -RZ, R85.H0_H0 ;  /* 0x20000055ff087230 */ /* 0x000fe20000004100 */
[C---:B------:R-:W-:Y:S01]  /*edb0*/  FMUL.FTZ R34, R3.reuse, R18 ;  /* 0x0000001203227220 */ /* 0x040fe20000410000 */
[----:B------:R-:W-:Y:S01]  /*edc0*/  HADD2.F32 R5, -RZ, R84.H1_H1 ;  /* 0x30000054ff057230 */ /* 0x000fe20000004100 */
[----:B------:R-:W-:Y:S01]  /*edd0*/  FFMA.FTZ R39, R3, R45, R2 ;  /* 0x0000002d03277223 */ /* 0x000fe20000010002 */
[----:B------:R-:W-:Y:S01]  /*ede0*/  HADD2.F32 R21, -RZ, R11.H0_H0 ;  /* 0x2000000bff157230 */ /* 0x000fe20000004100 */
[----:B------:R-:W-:Y:S01]  /*edf0*/  FFMA.FTZ R40, R4, R8, R6 ;  /* 0x0000000804287223 */ /* 0x000fe20000010006 */
[----:B------:R-:W-:Y:S01]  /*ee00*/  HADD2.F32 R6, -RZ, R85.H1_H1 ;  /* 0x30000055ff067230 */ /* 0x000fe20000004100 */
[-C--:B------:R-:W-:Y:S01]  /*ee10*/  FMUL.FTZ R4, R24, R5.reuse ;  /* 0x0000000518047220 */ /* 0x080fe20000410000 */
[----:B------:R-:W-:Y:S01]  /*ee20*/  HADD2.F32 R2, -RZ, R87.H1_H1 ;  /* 0x30000057ff027230 */ /* 0x000fe20000004100 */
[C---:B------:R-:W-:Y:S01]  /*ee30*/  FMUL.FTZ R33, R10.reuse, R5 ;  /* 0x000000050a217220 */ /* 0x040fe20000410000 */
[----:B------:R-:W-:Y:S01]  /*ee40*/  HADD2.F32 R20, -RZ, R11.H1_H1 ;  /* 0x3000000bff147230 */ /* 0x000fe20000004100 */
[----:B------:R-:W-:Y:S01]  /*ee50*/  FFMA.FTZ R36, R10, R6, R4 ;  /* 0x000000060a247223 */ /* 0x000fe20000010004 */
[----:B------:R-:W-:Y:S01]  /*ee60*/  HADD2.F32 R11, -RZ, R19.H0_H0 ;  /* 0x20000013ff0b7230 */ /* 0x000fe20000004100 */
[----:B------:R-:W-:Y:S01]  /*ee70*/  FMUL.FTZ R10, R21, R2 ;  /* 0x00000002150a7220 */ /* 0x000fe20000410000 */
[----:B------:R-:W-:-:S02]  /*ee80*/  HADD2.F32 R4, -RZ, R88.H0_H0 ;  /* 0x20000058ff047230 */ /* 0x000fc40000004100 */
[----:B------:R-:W-:Y:S02]  /*ee90*/  HADD2.F32 R3, -RZ, R87.H0_H0 ;  /* 0x20000057ff037230 */ /* 0x000fe40000004100 */
[----:B------:R-:W-:Y:S01]  /*eea0*/  HADD2.F32 R9, -RZ, R19.H1_H1 ;  /* 0x30000013ff097230 */ /* 0x000fe20000004100 */
[C---:B------:R-:W-:Y:S01]  /*eeb0*/  FMUL.FTZ R19, R11.reuse, R2 ;  /* 0x000000020b137220 */ /* 0x040fe20000410000 */
[----:B------:R-:W-:Y:S01]  /*eec0*/  HADD2.F32 R5, -RZ, R88.H1_H1 ;  /* 0x30000058ff057230 */ /* 0x000fe20000004100 */
[----:B------:R-:W-:Y:S01]  /*eed0*/  FFMA.FTZ R29, R11, R4, R10 ;  /* 0x000000040b1d7223 */ /* 0x000fe2000001000a */
[----:B------:R-:W-:Y:S01]  /*eee0*/  HADD2.F32 R11, -RZ, R41.H0_H0 ;  /* 0x20000029ff0b7230 */ /* 0x000fe20000004100 */
[-C--:B------:R-:W-:Y:S01]  /*eef0*/  FMUL.FTZ R18, R22, R3.reuse ;  /* 0x0000000316127220 */ /* 0x080fe20000410000 */
[----:B------:R-:W-:Y:S01]  /*ef00*/  HADD2.F32 R10, -RZ, R38.H0_H0 ;  /* 0x20000026ff0a7230 */ /* 0x000fe20000004100 */
[----:B------:R-:W-:Y:S01]  /*ef10*/  FMUL.FTZ R2, R20, R28 ;  /* 0x0000001c14027220 */ /* 0x000fe20000410000 */
[----:B------:R-:W-:Y:S01]  /*ef20*/  HADD2.F32 R38, -RZ, R42.H0_H0 ;  /* 0x2000002aff267230 */ /* 0x000fe20000004100 */
[----:B------:R-:W-:-:S02]  /*ef30*/  FMUL.FTZ R30, R16, R3 ;  /* 0x00000003101e7220 */ /* 0x000fc40000410000 */
[----:B------:R-:W-:Y:S02]  /*ef40*/  FFMA.FTZ R37, R16, R5, R18 ;  /* 0x0000000510257223 */ /* 0x000fe40000010012 */
[----:B------:R-:W-:Y:S02]  /*ef50*/  FFMA.FTZ R18, R9, R44, R2 ;  /* 0x0000002c09127223 */ /* 0x000fe40000010002 */
[-C--:B------:R-:W-:Y:S02]  /*ef60*/  FMUL.FTZ R3, R27, R11.reuse ;  /* 0x0000000b1b037220 */ /* 0x080fe40000410000 */
[----:B------:R-:W-:Y:S02]  /*ef70*/  FMUL.FTZ R16, R9, R28 ;  /* 0x0000001c09107220 */ /* 0x000fe40000410000 */
        /* <DEDUP_REMOVED lines=23> */
.L_x_1608:
[----:B------:R-:W-:Y:S05]  /*f0f0*/  BSYNC B0 ;  /* 0x0000000000007941 */ /* 0x000fea0003800000 */
.L_x_1607:
[----:B------:R-:W-:-:S04]  /*f100*/  IADD3 R2, R82, 0x60, RZ ;  /* 0x0000006052027810 */ /* 0x000fc80007ffe0ff */
        /* <DEDUP_REMOVED lines=22> */
[----:B-1----:R-:W-:Y:S01]  /*f270*/  SHF.L.U32 R31, R2, 0x1, RZ ;  /* 0x00000001021f7819 */ /* 0x002fe200000006ff */
[----:B------:R-:W-:Y:S01]  /*f280*/  HADD2.F32 R2, -RZ, R89.H0_H0 ;  /* 0x20000059ff027230 */ /* 0x000fe20000004100 */
[----:B------:R-:W-:Y:S01]  /*f290*/  SHF.R.U32.HI R29, RZ, 0x10, R55 ;  /* 0x00000010ff1d7819 */ /* 0x000fe20000011637 */
[----:B------:R-:W-:Y:S01]  /*f2a0*/  HADD2.F32 R45, -RZ, R28.H0_H0 ;  /* 0x2000001cff2d7230 */ /* 0x000fe20000004100 */
[----:B------:R-:W-:Y:S01]  /*f2b0*/  SHF.R.U64 R36, R52, 0x10, R53 ;  /* 0x0000001034247819 */ /* 0x000fe20000001235 */
[----:B------:R-:W1:Y:S01]  /*f2c0*/  LDS.128 R16, [R31+0x100] ;  /* 0x000100001f107984 */ /* 0x000e620000000c00 */
[----:B------:R-:W-:Y:S01]  /*f2d0*/  SHF.R.U32.HI R32, RZ, 0x10, R63 ;  /* 0x00000010ff207819 */ /* 0x000fe2000001163f */
[----:B------:R-:W-:Y:S01]  /*f2e0*/  HADD2.F32 R28, -RZ, R29.H0_H0 ;  /* 0x2000001dff1c7230 */ /* 0x000fe20000004100 */
[----:B------:R-:W-:-:S02]  /*f2f0*/  SHF.R.U64 R37, R54, 0x10, R55 ;  /* 0x0000001036257819 */ /* 0x000fc40000001237 */
[----:B------:R-:W-:Y:S01]  /*f300*/  SHF.R.U64 R43, R60, 0x10, R61 ;  /* 0x000000103c2b7819 */ /* 0x000fe2000000123d */
[----:B------:R-:W-:Y:S01]  /*f310*/  HADD2.F32 R44, -RZ, R32.H0_H0 ;  /* 0x20000020ff2c7230 */ /* 0x000fe20000004100 */
[----:B------:R-:W-:Y:S01]  /*f320*/  SHF.R.U64 R41, R62, 0x10, R63 ;  /* 0x000000103e297819 */ /* 0x000fe2000000123f */
        /* <DEDUP_REMOVED lines=17> */
[--C-:B------:R-:W-:Y:S01]  /*f440*/  HADD2.F32 R8, -RZ, R90.reuse.H0_H0 ;  /* 0x2000005aff087230 */ /* 0x100fe20000004100 */
        /* <DEDUP_REMOVED lines=24> */
[C---:B------:R-:W-:Y:S01]  /*f5d0*/  FMUL.FTZ R30, R16.reuse, R3 ;  /* 0x00000003101e7220 */ /* 0x040fe20000410000 */
[----:B------:R-:W-:Y:S01]  /*f5e0*/  HADD2.F32 R36, -RZ, R41.H0_H0 ;  /* 0x20000029ff247230 */ /* 0x000fe20000004100 */
[----:B------:R-:W-:-:S02]  /*f5f0*/  FFMA.FTZ R39, R16, R5, R18 ;  /* 0x0000000510277223 */ /* 0x000fc40000010012 */
[----:B------:R-:W-:Y:S02]  /*f600*/  FFMA.FTZ R18, R9, R44, R2 ;  /* 0x0000002c09127223 */ /* 0x000fe40000010002 */
[-C--:B------:R-:W-:Y:S02]  /*f610*/  FMUL.FTZ R3, R27, R11.reuse ;  /* 0x0000000b1b037220 */ /* 0x080fe40000410000 */
[----:B------:R-:W-:Y:S02]  /*f620*/  FMUL.FTZ R16, R9, R28 ;  /* 0x0000001c09107220 */ /* 0x000fe40000410000 */
[-C--:B------:R-:W-:Y:S02]  /*f630*/  FMUL.FTZ R2, R25, R10.reuse ;  /* 0x0000000a19027220 */ /* 0x080fe40000410000 */
[----:B------:R-:W-:Y:S02]  /*f640*/  FMUL.FTZ R11, R17, R11 ;  /* 0x0000000b110b7220 */ /* 0x000fe40000410000 */
[----:B------:R-:W-:-:S02]  /*f650*/  FMUL.FTZ R9, R15, R10 ;  /* 0x0000000a0f097220 */ /* 0x000fc40000410000 */
[----:B------:R-:W-:Y:S02]  /*f660*/  FFMA.FTZ R28, R17, R37, R3 ;  /* 0x00000025111c7223 */ /* 0x000fe40000010003 */
        /* <DEDUP_REMOVED lines=19> */
.L_x_1596:
[----:B------:R-:W-:Y:S05]  /*f7a0*/  BSYNC B2 ;  /* 0x0000000000027941 */ /* 0x000fea0003800000 */
.L_x_1574:
[----:B------:R-:W-:Y:S01]  /*f7b0*/  BAR.SYNC.DEFER_BLOCKING 0x0 ;  /* 0x0000000000007b1d */ /* 0x000fe20000010000 */
[----:B-1----:R-:W-:Y:S01]  /*f7c0*/  IMAD R4, R94, c[0x0][0x208], RZ ;  /* 0x000082005e047a24 */ /* 0x002fe200078e02ff */
[----:B------:R-:W-:Y:S01]  /*f7d0*/  ISETP.GE.AND P1, PT, R76, c[0x0][0x1d4], PT ;  /* 0x000075004c007a0c */ /* 0x000fe20003f26270 */
[----:B------:R-:W-:Y:S01]  /*f7e0*/  IMAD.WIDE.U32 R2, R239, c[0x0][0x208], RZ ;  /* 0x00008200ef027a25 */ /* 0x000fe200078e00ff */
[----:B------:R-:W-:-:S02]  /*f7f0*/  IADD3 R207, R202, 0x20, RZ ;  /* 0x00000020cacf7810 */ /* 0x000fc40007ffe0ff */
[----:B------:R-:W-:Y:S01]  /*f800*/  SHF.L.U64.HI R231, R76, 0x1, R77 ;  /* 0x000000014ce77819 */ /* 0x000fe2000001024d */
[----:B------:R-:W-:Y:S01]  /*f810*/  IMAD R4, R239, c[0x0][0x20c], R4 ;  /* 0x00008300ef047a24 */ /* 0x000fe200078e0204 */
[----:B------:R-:W-:Y:S01]  /*f820*/  ISETP.GE.AND P2, PT, R226, c[0x0][0x1d4], PT ;  /* 0x00007500e2007a0c */ /* 0x000fe20003f46270 */
[----:B------:R-:W-:Y:S01]  /*f830*/  IMAD.WIDE.U32 R8, R86, c[0x0][0x210], RZ ;  /* 0x0000840056087a25 */ /* 0x000fe200078e00ff */
[----:B------:R-:W-:Y:S01]  /*f840*/  SHF.L.U64.HI R232, R226, 0x1, R98 ;  /* 0x00000001e2e87819 */ /* 0x000fe20000010262 */
[----:B------:R-:W1:Y:S01]  /*f850*/  S2R R15, SR_TID.X ;  /* 0x00000000000f7919 */ /* 0x000e620000002100 */
[----:B------:R-:W-:Y:S01]  /*f860*/  BSSY B0, `(.L_x_1609) ;  /* 0x0000061000007945 */ /* 0x000fe20003800000 */
[----:B------:R-:W-:Y:S02]  /*f870*/  IMAD.IADD R3, R3, 0x1, R4 ;  /* 0x0000000103037824 */ /* 0x000fe400078e0204 */
[----:B------:R-:W-:Y:S01]  /*f880*/  IMAD R4, R93, c[0x0][0x218], RZ ;  /* 0x000086005d047a24 */ /* 0x000fe200078e02ff */
[----:B------:R-:W-:Y:S01]  /*f890*/  STL.64 [R1+0x18], R8 ;  /* 0x0000180801007387 */ /* 0x000fe20000100a00 */
        /* <DEDUP_REMOVED lines=9> */
[----:B------:R-:W-:Y:S02]  /*f930*/  IMAD.IADD R4, R124, 0x1, -R82 ;  /* 0x000000017c047824 */ /* 0x000fe400078e0a52 */
[----:B------:R-:W-:Y:S03]  /*f940*/  LDSM.16.M88.4 R176, [R224] ;  /* 0x00000000e0b0783b */ /* 0x000fe60000000200 */
[----:B------:R-:W-:Y:S01]  /*f950*/  ISETP.LT.OR P4, PT, R4, 0x1, P2 ;  /* 0x000000010400780c */ /* 0x000fe20001781670 */
[----:B------:R-:W-:Y:S04]  /*f960*/  LDSM.16.M88.4 R180, [R223] ;  /* 0x00000000dfb4783b */ /* 0x000fe80000000200 */
[----:B------:R-:W-:Y:S04]  /*f970*/  LDSM.16.M88.4 R184, [R221+0x4000] ;  /* 0x00400000ddb8783b */ /* 0x000fe80000000200 */
[----:B------:R-:W-:Y:S04]  /*f980*/  LDSM.16.M88.4 R188, [R222+0x4000] ;  /* 0x00400000debc783b */ /* 0x000fe80000000200 */
[----:B------:R-:W-:Y:S04]  /*f990*/  LDSM.16.M88.4 R192, [R224+0x4000] ;  /* 0x00400000e0c0783b */ /* 0x000fe80000000200 */
[----:B------:R-:W-:Y:S04]  /*f9a0*/  LDSM.16.M88.4 R196, [R223+0x4000] ;  /* 0x00400000dfc4783b */ /* 0x000fe80000000200 */
[----:B------:R-:W-:Y:S06]  /*f9b0*/  BAR.SYNC.DEFER_BLOCKING 0x0 ;  /* 0x0000000000007b1d */ /* 0x000fec0000010000 */
[----:B------:R2:W-:Y:S01]  /*f9c0*/  STL [R1+0x20], R5 ;  /* 0x0000200501007387 */ /* 0x0005e20000100800 */
[----:B------:R-:W-:-:S04]  /*f9d0*/  DEPBAR.LE SB0, 0x0 ;  /* 0x000080000000791a */ /* 0x000fc80000000000 */
[----:B------:R-:W-:Y:S01]  /*f9e0*/  BAR.SYNC.DEFER_BLOCKING 0x0 ;  /* 0x0000000000007b1d */ /* 0x000fe20000010000 */
[----:B--2---:R-:W-:-:S04]  /*f9f0*/  LEA R5, P0, R2, c[0x0][0x1f8], 0x1 ;  /* 0x00007e0002057a11 */ /* 0x004fc800078008ff */
[----:B------:R-:W-:Y:S01]  /*fa00*/  LEA.HI.X R2, R2, c[0x0][0x1fc], R3, 0x1, P0 ;  /* 0x00007f0002027a11 */ /* 0x000fe200000f0c03 */
[----:B------:R-:W-:Y:S01]  /*fa10*/  SHFL.IDX PT, R10, R5, 0x1, 0x181f ;  /* 0x00381f00050a7f89 */ /* 0x000fe200000e0000 */
[----:B------:R-:W-:-:S03]  /*fa20*/  LOP3.LUT P0, RZ, R83, 0x2, RZ, 0xc0, !PT ;  /* 0x0000000253ff7812 */ /* 0x000fc6000780c0ff */
[----:B------:R-:W2:Y:S04]  /*fa30*/  SHFL.IDX PT, R3, R5, RZ, 0x181f ;  /* 0x00181fff05037589 */ /* 0x000ea800000e0000 */
[----:B------:R-:W3:Y:S04]  /*fa40*/  SHFL.IDX PT, R6, R2, RZ, 0x181f ;  /* 0x00181fff02067589 */ /* 0x000ee800000e0000 */
[----:B------:R-:W4:Y:S02]  /*fa50*/  SHFL.IDX PT, R11, R2, 0x1, 0x181f ;  /* 0x00381f00020b7f89 */ /* 0x000f2400000e0000 */
[----:B------:R-:W-:-:S02]  /*fa60*/  @P0 IADD3 R207, R202, -0x20, RZ ;  /* 0xffffffe0cacf0810 */ /* 0x000fc40007ffe0ff */
[----:B------:R-:W-:Y:S01]  /*fa70*/  ISETP.LT.OR P0, PT, R4, 0x1, P1 ;  /* 0x000000010400780c */ /* 0x000fe20000f01670 */
[----:B------:R-:W-:Y:S01]  /*fa80*/  LDSM.16.M88.4 R24, [R202] ;  /* 0x00000000ca18783b */ /* 0x000fe20000000200 */
[C---:B------:R-:W-:Y:S02]  /*fa90*/  IADD3 R220, R207.reuse, 0x3000, RZ ;  /* 0x00003000cfdc7810 */ /* 0x040fe40007ffe0ff */
[C---:B------:R-:W-:Y:S01]  /*faa0*/  IADD3 R219, R207.reuse, 0x2800, RZ ;  /* 0x00002800cfdb7810 */ /* 0x040fe20007ffe0ff */
[----:B------:R-:W-:Y:S01]  /*fab0*/  LDSM.16.M88.4 R16, [R202+0x800] ;  /* 0x00080000ca10783b */ /* 0x000fe20000000200 */
[C---:B------:R-:W-:Y:S02]  /*fac0*/  IADD3 R218, R207.reuse, 0x2000, RZ ;  /* 0x00002000cfda7810 */ /* 0x040fe40007ffe0ff */
[C---:B------:R-:W-:Y:S01]  /*fad0*/  IADD3 R217, R207.reuse, 0x1800, RZ ;  /* 0x00001800cfd97810 */ /* 0x040fe20007ffe0ff */
[----:B------:R-:W-:Y:S01]  /*fae0*/  LDSM.16.M88.4 R56, [R202+0x1000] ;  /* 0x00100000ca38783b */ /* 0x000fe20000000200 */
[----:B------:R-:W-:-:S02]  /*faf0*/  IADD3 R216, R207, 0x1000, RZ ;  /* 0x00001000cfd87810 */ /* 0x000fc40007ffe0ff */
[----:B--2---:R-:W-:Y:S01]  /*fb00*/  IADD3 R8, P3, R3, R230, RZ ;  /* 0x000000e603087210 */ /* 0x004fe20007f7e0ff */
[----:B------:R-:W-:Y:S01]  /*fb10*/  LDSM.16.M88.4 R60, [R202+0x1800] ;  /* 0x00180000ca3c783b */ /* 0x000fe20000000200 */
[----:B------:R-:W-:-:S03]  /*fb20*/  IADD3 R215, R207, 0x800, RZ ;  /* 0x00000800cfd77810 */ /* 0x000fc60007ffe0ff */
[----:B---3--:R-:W-:Y:S01]  /*fb30*/  IMAD.X R9, R6, 0x1, R231, P3 ;  /* 0x0000000106097824 */ /* 0x008fe200018e06e7 */
[----:B------:R-:W-:Y:S01]  /*fb40*/  LDSM.16.M88.4 R84, [R202+0x2000] ;  /* 0x00200000ca54783b */ /* 0x000fe20000000200 */
[----:B------:R-:W-:-:S03]  /*fb50*/  ISETP.LT.OR P3, PT, R4, 0x21, P1 ;  /* 0x000000210400780c */ /* 0x000fc60000f61670 */
[----:B------:R-:W-:Y:S04]  /*fb60*/  LDSM.16.M88.4 R88, [R202+0x2800] ;  /* 0x00280000ca58783b */ /* 0x000fe80000000200 */
[----:B------:R-:W-:Y:S04]  /*fb70*/  LDSM.16.M88.4 R112, [R202+0x3000] ;  /* 0x00300000ca70783b */ /* 0x000fe80000000200 */
[----:B------:R-:W-:Y:S04]  /*fb80*/  LDSM.16.M88.4 R36, [R207] ;  /* 0x00000000cf24783b */ /* 0x000fe80000000200 */
[----:B------:R-:W-:Y:S04]  /*fb90*/  LDSM.16.M88.4 R28, [R207+0x800] ;  /* 0x00080000cf1c783b */ /* 0x000fe80000000200 */
[----:B------:R-:W-:Y:S04]  /*fba0*/  LDSM.16.M88.4 R68, [R207+0x1000] ;  /* 0x00100000cf44783b */ /* 0x000fe80000000200 */
[----:B------:R-:W-:Y:S04]  /*fbb0*/  LDSM.16.M88.4 R72, [R207+0x1800] ;  /* 0x00180000cf48783b */ /* 0x000fe80000000200 */
[----:B------:R-:W-:Y:S04]  /*fbc0*/  LDSM.16.M88.4 R100, [R207+0x2000] ;  /* 0x00200000cf64783b */ /* 0x000fe80000000200 */
[----:B------:R-:W-:Y:S04]  /*fbd0*/  LDSM.16.M88.4 R108, [R207+0x2800] ;  /* 0x00280000cf6c783b */ /* 0x000fe80000000200 */
[----:B------:R-:W-:Y:S04]  /*fbe0*/  LDSM.16.M88.4 R116, [R207+0x3000] ;  /* 0x00300000cf74783b */ /* 0x000fe80000000200 */
[----:B------:R-:W-:Y:S01]  /*fbf0*/  @!PT LDS RZ, [RZ] ;  /* 0x00000000fffff984 */ /* 0x000fe20000000800 */
[----:B------:R-:W-:Y:S01]  /*fc00*/  @!PT LDS RZ, [RZ] ;  /* 0x00000000fffff984 */ /* 0x000fe20000000800 */
[----:B------:R-:W-:Y:S01]  /*fc10*/  @!PT LDS RZ, [RZ] ;  /* 0x00000000fffff984 */ /* 0x000fe20000000800 */
[----:B------:R2:W-:Y:S02]  /*fc20*/  LDGSTS.E.BYPASS.LTC128B.128 [R227+0x100], [R8.64], !P0 ;  /* 0x0010000008e37fae */ /* 0x0005e4000c101d48 */
[----:B--2---:R-:W-:-:S02]  /*fc30*/  IADD3 R8, P0, R3, R233, RZ ;  /* 0x000000e903087210 */ /* 0x004fc40007f1e0ff */
[----:B------:R-:W2:Y:S03]  /*fc40*/  SHFL.IDX PT, R3, R5, 0x2, 0x181f ;  /* 0x00581f0005037f89 */ /* 0x000ea600000e0000 */
[----:B------:R-:W-:Y:S02]  /*fc50*/  IMAD.X R9, R6, 0x1, R232, P0 ;  /* 0x0000000106097824 */ /* 0x000fe400000e06e8 */
[----:B------:R-:W3:Y:S04]  /*fc60*/  SHFL.IDX PT, R6, R2, 0x2, 0x181f ;  /* 0x00581f0002067f89 */ /* 0x000ee800000e0000 */
[----:B------:R5:W-:Y:S01]  /*fc70*/  LDGSTS.E.BYPASS.LTC128B.128 [R227+0x3900], [R8.64], !P4 ;  /* 0x0390000008e37fae */ /* 0x000be2000e101d48 */
[----:B------:R-:W-:-:S02]  /*fc80*/  ISETP.LT.OR P4, PT, R4, 0x21, P2 ;  /* 0x000000210400780c */ /* 0x000fc40001781670 */
[----:B-----5:R-:W-:-:S05]  /*fc90*/  IADD3 R8, P0, R10, R230, RZ ;  /* 0x000000e60a087210 */ /* 0x020fca0007f1e0ff */
[----:B----4-:R-:W-:-:S05]  /*fca0*/  IMAD.X R9, R11, 0x1, R231, P0 ;  /* 0x000000010b097824 */ /* 0x010fca00000e06e7 */
[----:B------:R4:W-:Y:S02]  /*fcb0*/  LDGSTS.E.BYPASS.LTC128B.128 [R227+0x1100], [R8.64], !P3 ;  /* 0x0110000008e37fae */ /* 0x0009e4000d901d48 */
[----:B----4-:R-:W-:Y:S02]  /*fcc0*/  IADD3 R8, P0, R10, R233, RZ ;  /* 0x000000e90a087210 */ /* 0x010fe40007f1e0ff */
[----:B--2---:R-:W-:-:S03]  /*fcd0*/  IADD3 R10, P3, R3, R230, RZ ;  /* 0x000000e6030a7210 */ /* 0x004fc60007f7e0ff */
[----:B------:R-:W-:Y:S02]  /*fce0*/  IMAD.X R9, R11, 0x1, R232, P0 ;  /* 0x000000010b097824 */ /* 0x000fe400000e06e8 */
[----:B---3--:R-:W-:Y:S01]  /*fcf0*/  IMAD.X R11, R6, 0x1, R231, P3 ;  /* 0x00000001060b7824 */ /* 0x008fe200018e06e7 */
[----:B------:R-:W-:Y:S02]  /*fd00*/  ISETP.LT.OR P3, PT, R4, 0x41, P1 ;  /* 0x000000410400780c */ /* 0x000fe40000f61670 */
[----:B------:R2:W-:Y:S11]  /*fd10*/  LDGSTS.E.BYPASS.LTC128B.128 [R227+0x4900], [R8.64], !P4 ;  /* 0x0490000008e37fae */ /* 0x0005f6000e101d48 */
[----:B------:R3:W-:Y:S01]  /*fd20*/  LDGSTS.E.BYPASS.LTC128B.128 [R227+0x2100], [R10.64], !P3 ;  /* 0x021000000ae37fae */ /* 0x0007e2000d901d48 */
[----:B--2---:R-:W-:-:S05]  /*fd30*/  IADD3 R8, P0, R3, R233, RZ ;  /* 0x000000e903087210 */ /* 0x004fca0007f1e0ff */
[----:B------:R-:W-:Y:S01]  /*fd40*/  IMAD.X R9, R6, 0x1, R232, P0 ;  /* 0x0000000106097824 */ /* 0x000fe200000e06e8 */
[----:B------:R-:W-:-:S13]  /*fd50*/  ISETP.LT.OR P0, PT, R4, 0x41, P2 ;  /* 0x000000410400780c */ /* 0x000fda0001701670 */
[----:B------:R3:W-:Y:S01]  /*fd60*/  LDGSTS.E.BYPASS.LTC128B.128 [R227+0x5900], [R8.64], !P0 ;  /* 0x0590000008e37fae */ /* 0x0007e2000c101d48 */
[----:B-1----:R-:W-:-:S13]  /*fd70*/  ISETP.GT.AND P0, PT, R15, 0x7f, PT ;  /* 0x0000007f0f00780c */ /* 0x002fda0003f04270 */
[----:B------:R-:W-:Y:S05]  /*fd80*/  @P0 BRA `(.L_x_1610) ;  /* 0x000000e000000947 */ /* 0x000fea0003800000 */
[----:B------:R-:W-:Y:S05]  /*fd90*/  BRA.DIV ~URZ, `(.L_x_1611) ;  /* 0x00010d427f007947 */ /* 0x000fea000b800000 */
[----:B------:R1:W2:Y:S04]  /*fda0*/  SHFL.IDX PT, R6, R2, 0x3, 0x181f ;  /* 0x00781f0002067f89 */ /* 0x0002a800000e0000 */
[----:B------:R1:W4:Y:S02]  /*fdb0*/  SHFL.IDX PT, R2, R5, 0x3, 0x181f ;  /* 0x00781f0005027f89 */ /* 0x00032400000e0000 */
.L_x_1728:
[C---:B------:R-:W-:Y:S02]  /*fdc0*/  ISETP.LT.OR P3, PT, R4.reuse, 0x61, P1 ;  /* 0x000000610400780c */ /* 0x040fe40000f61670 */
[----:B------:R-:W-:Y:S02]  /*fdd0*/  ISETP.LT.OR P2, PT, R4, 0x61, P2 ;  /* 0x000000610400780c */ /* 0x000fe40001741670 */
[C---:B----4-:R-:W-:Y:S02]  /*fde0*/  IADD3 R4, P1, R2.reuse, R230, RZ ;  /* 0x000000e602047210 */ /* 0x050fe40007f3e0ff */
[----:B-1----:R-:W-:-:S03]  /*fdf0*/  IADD3 R2, P0, R2, R233, RZ ;  /* 0x000000e902027210 */ /* 0x002fc60007f1e0ff */
[C---:B--2---:R-:W-:Y:S02]  /*fe00*/  IMAD.X R5, R6.reuse, 0x1, R231, P1 ;  /* 0x0000000106057824 */ /* 0x044fe400008e06e7 */
[----:B------:R-:W-:-:S03]  /*fe10*/  IMAD.X R3, R6, 0x1, R232, P0 ;  /* 0x0000000106037824 */ /* 0x000fc600000e06e8 */
[----:B------:R-:W-:Y:S01]  /*fe20*/  @!PT LDS RZ, [RZ] ;  /* 0x00000000fffff984 */ /* 0x000fe20000000800 */
[----:B------:R-:W-:Y:S01]  /*fe30*/  @!PT LDS RZ, [RZ] ;  /* 0x00000000fffff984 */ /* 0x000fe20000000800 */
[----:B------:R-:W-:Y:S01]  /*fe40*/  @!PT LDS RZ, [RZ] ;  /* 0x00000000fffff984 */ /* 0x000fe20000000800 */
[----:B------:R1:W-:Y:S04]  /*fe50*/  LDGSTS.E.BYPASS.LTC128B.128 [R229+0x3100], [R4.64], !P3 ;  /* 0x0310000004e57fae */ /* 0x0003e8000d901d48 */
[----:B------:R1:W-:Y:S02]  /*fe60*/  LDGSTS.E.BYPASS.LTC128B.128 [R229+0x6900], [R2.64], !P2 ;  /* 0x0690000002e57fae */ /* 0x0003e4000d101d48 */
.L_x_1610:
[----:B------:R-:W-:Y:S05]  /*fe70*/  BSYNC B0 ;  /* 0x0000000000007941 */ /* 0x000fea0003800000 */
.L_x_1609:
[----:B------:R-:W0:Y:S01]  /*fe80*/  LDGDEPBAR ;  /* 0x00000000000079af */ /* 0x000e220000000000 */
[----:B------:R-:W-:Y:S01]  /*fe90*/  WARPSYNC 0xffffffff ;  /* 0xffffffff00007948 */ /* 0x000fe20003800000 */
[----:B---3--:R-:W-:Y:S01]  /*fea0*/  HMMA.16816.F32 R8, R140, R24, RZ ;  /* 0x000000188c08723c */ /* 0x008fe200000018ff */
[----:B------:R-:W-:Y:S01]  /*feb0*/  LOP3.LUT P0, RZ, R83, 0x4, RZ, 0xc0, !PT ;  /* 0x0000000453ff7812 */ /* 0x000fe2000780c0ff */
[----:B-1----:R-:W2:Y:S01]  /*fec0*/  LDL R3, [R1+0xc] ;  /* 0x00000c0001037983 */ /* 0x002ea20000100800 */
[----:B------:R-:W-:Y:S01]  /*fed0*/  MOV R2, 0x40 ;  /* 0x0000004000027802 */ /* 0x000fe20000000f00 */
[----:B------:R-:W-:Y:S01]  /*fee0*/  BSSY B1, `(.L_x_1612) ;  /* 0x0000184000017945 */ /* 0x000fe20003800000 */
[----:B------:R-:W-:-:S02]  /*fef0*/  IADD3 R214, R207, 0x3800, RZ ;  /* 0x00003800cfd67810 */ /* 0x000fc40007ffe0ff */
[----:B------:R-:W-:Y:S01]  /*ff00*/  SEL R2, R2, 0xffffffc0, !P0 ;  /* 0xffffffc002027807 */ /* 0x000fe20004000000 */
[C---:B------:R-:W-:Y:S01]  /*ff10*/  HMMA.16816.F32 R24, R140.reuse, R26, RZ ;  /* 0x0000001a8c18723c */ /* 0x040fe200000018ff */
[C---:B------:R-:W-:Y:S02]  /*ff20*/  IADD3 R213, R207.reuse, 0x6800, RZ ;  /* 0x00006800cfd57810 */ /* 0x040fe40007ffe0ff */
[-C--:B------:R-:W-:Y:S02]  /*ff30*/  IADD3 R201, R202, R2.reuse, RZ ;  /* 0x00000002cac97210 */ /* 0x080fe40007ffe0ff */
[C---:B------:R-:W-:Y:S02]  /*ff40*/  IADD3 R200, R207.reuse, R2, RZ ;  /* 0x00000002cfc87210 */ /* 0x040fe40007ffe0ff */
[C---:B------:R-:W-:Y:S01]  /*ff50*/  IADD3 R212, R207.reuse, 0x6000, RZ ;  /* 0x00006000cfd47810 */ /* 0x040fe20007ffe0ff */
[----:B------:R-:W-:Y:S01]  /*ff60*/  HMMA.16816.F32 R20, R140, R16, RZ ;  /* 0x000000108c14723c */ /* 0x000fe200000018ff */
[----:B------:R-:W1:Y:S01]  /*ff70*/  LDSM.16.M88.4 R40, [R201+0x800] ;  /* 0x00080000c928783b */ /* 0x000e620000000200 */
[----:B------:R-:W-:-:S02]  /*ff80*/  IADD3 R211, R207, 0x5800, RZ ;  /* 0x00005800cfd37810 */ /* 0x000fc40007ffe0ff */
[C---:B------:R-:W-:Y:S01]  /*ff90*/  IADD3 R210, R207.reuse, 0x5000, RZ ;  /* 0x00005000cfd27810 */ /* 0x040fe20007ffe0ff */
[----:B------:R-:W3:Y:S01]  /*ffa0*/  LDSM.16.M88.4 R48, [R201] ;  /* 0x00000000c930783b */ /* 0x000ee20000000200 */
[C---:B------:R-:W-:Y:S02]  /*ffb0*/  IADD3 R209, R207.reuse, 0x4800, RZ ;  /* 0x00004800cfd17810 */ /* 0x040fe40007ffe0ff */
[----:B------:R-:W-:Y:S01]  /*ffc0*/  HMMA.16816.F32 R16, R140, R18, RZ ;  /* 0x000000128c10723c */ /* 0x000fe200000018ff */
[----:B------:R-:W-:-:S07]  /*ffd0*/  IADD3 R208, R207, 0x4000, RZ ;  /* 0x00004000cfd07810 */ /* 0x000fce0007ffe0ff */
[C---:B------:R-:W-:Y:S08]  /*ffe0*/  HMMA.16816.F32 R44, R144.reuse, R36, R8 ;  /* 0x00000024902c723c */ /* 0x040ff00000001808 */
[----:B------:R-:W-:Y:S08]  /*fff0*/  HMMA.16816.F32 R36, R144, R38, R24 ;  /* 0x000000269024723c */ /* 0x000ff00000001818 */
[----:B------:R-:W-:Y:S08]  /*10000*/  HMMA.16816.F32 R24, R140, R58, RZ ;  /* 0x0000003a8c18723c */ /* 0x000ff000000018ff */
[C---:B------:R-:W-:Y:S08]  /*10010*/  HMMA.16816.F32 R8, R144.reuse, R30, R16 ;  /* 0x0000001e9008723c */ /* 0x040ff00000001810 */
[----:B------:R-:W-:Y:S08]  /*10020*/  HMMA.16816.F32 R32, R144, R28, R20 ;  /* 0x0000001c9020723c */ /* 0x000ff00000001814 */
[C---:B------:R-:W-:Y:S08]  /*10030*/  HMMA.16816.F32 R20, R140.reuse, R60, RZ ;  /* 0x0000003c8c14723c */ /* 0x040ff000000018ff */
[C---:B------:R-:W-:Y:S08]  /*10040*/  HMMA.16816.F32 R28, R140.reuse, R56, RZ ;  /* 0x000000388c1c723c */ /* 0x040ff000000018ff */
[----:B------:R-:W-:Y:S08]  /*10050*/  HMMA.16816.F32 R16, R140, R62, RZ ;  /* 0x0000003e8c10723c */ /* 0x000ff000000018ff */
[----:B------:R-:W-:Y:S08]  /*10060*/  HMMA.16816.F32 R60, R144, R70, R24 ;  /* 0x00000046903c723c */ /* 0x000ff00000001818 */
[----:B------:R-:W-:Y:S08]  /*10070*/  HMMA.16816.F32 R24, R140, R90, RZ ;  /* 0x0000005a8c18723c */ /* 0x000ff000000018ff */
[----:B-1----:R-:W-:Y:S08]  /*10080*/  HMMA.16816.F32 R104, R176, R42, R8 ;  /* 0x0000002ab068723c */ /* 0x002ff00000001808 */
[----:B------:R-:W-:Y:S08]  /*10090*/  HMMA.16816.F32 R8, R140, R84, RZ ;  /* 0x000000548c08723c */ /* 0x000ff000000018ff */
[C---:B---3--:R-:W-:Y:S08]  /*100a0*/  HMMA.16816.F32 R92, R176.reuse, R48, R44 ;  /* 0x00000030b05c723c */ /* 0x048ff0000000182c */
[C---:B------:R-:W-:Y:S01]  /*100b0*/  HMMA.16816.F32 R48, R176.reuse, R50, R36 ;  /* 0x00000032b030723c */ /* 0x040fe20000001824 */
[----:B------:R-:W1:Y:S07]  /*100c0*/  LDSM.16.M88.4 R36, [R201+0x2000] ;  /* 0x00200000c924783b */ /* 0x000e6e0000000200 */
[----:B------:R-:W-:Y:S08]  /*100d0*/  HMMA.16816.F32 R96, R176, R40, R32 ;  /* 0x00000028b060723c */ /* 0x000ff00000001820 */
[----:B------:R-:W-:Y:S01]  /*100e0*/  HMMA.16816.F32 R56, R144, R72, R20 ;  /* 0x000000489038723c */ /* 0x000fe20000001814 */
[----:B------:R-:W3:Y:S07]  /*100f0*/  LDSM.16.M88.4 R20, [R201+0x1000] ;  /* 0x00100000c914783b */ /* 0x000eee0000000200 */
[----:B------:R-:W-:Y:S08]  /*10100*/  HMMA.16816.F32 R32, R140, R86, RZ ;  /* 0x000000568c20723c */ /* 0x000ff000000018ff */
[----:B------:R-:W-:Y:S08]  /*10110*/  HMMA.16816.F32 R64, R144, R68, R28 ;  /* 0x000000449040723c */ /* 0x000ff0000000181c */
[----:B------:R-:W-:Y:S08]  /*10120*/  HMMA.16816.F32 R28, R140, R88, RZ ;  /* 0x000000588c1c723c */ /* 0x000ff000000018ff */
[C---:B------:R-:W-:Y:S01]  /*10130*/  HMMA.16816.F32 R52, R144.reuse, R74, R16 ;  /* 0x0000004a9034723c */ /* 0x040fe20000001810 */
[----:B------:R-:W4:Y:S07]  /*10140*/  LDSM.16.M88.4 R16, [R201+0x1800] ;  /* 0x00180000c910783b */ /* 0x000f2e0000000200 */
[C---:B------:R-:W-:Y:S01]  /*10150*/  HMMA.16816.F32 R40, R144.reuse, R110, R24 ;  /* 0x0000006e9028723c */ /* 0x040fe20000001818 */
[----:B------:R-:W5:Y:S07]  /*10160*/  LDSM.16.M88.4 R24, [R201+0x2800] ;  /* 0x00280000c918783b */ /* 0x000f6e0000000200 */
[C---:B------:R-:W-:Y:S08]  /*10170*/  HMMA.16816.F32 R8, R144.reuse, R100, R8 ;  /* 0x000000649008723c */ /* 0x040ff00000001808 */
[C---:B------:R-:W-:Y:S08]  /*10180*/  HMMA.16816.F32 R32, R144.reuse, R102, R32 ;  /* 0x000000669020723c */ /* 0x040ff00000001820 */
[----:B------:R-:W-:Y:S01]  /*10190*/  HMMA.16816.F32 R44, R144, R108, R28 ;  /* 0x0000006c902c723c */ /* 0x000fe2000000181c */
[----:B------:R-:W2:Y:S07]  /*101a0*/  LDSM.16.M88.4 R28, [R200] ;  /* 0x00000000c81c783b */ /* 0x000eae0000000200 */
[C---:B-1----:R-:W-:Y:S08]  /*101b0*/  HMMA.16816.F32 R72, R176.reuse, R36, R8 ;  /* 0x00000024b048723c */ /* 0x042ff00000001808 */
[C---:B---3--:R-:W-:Y:S08]  /*101c0*/  HMMA.16816.F32 R88, R176.reuse, R20, R64 ;  /* 0x00000014b058723c */ /* 0x048ff00000001840 */
[----:B------:R-:W-:Y:S08]  /*101d0*/  HMMA.16816.F32 R84, R176, R22, R60 ;  /* 0x00000016b054723c */ /* 0x000ff0000000183c */
[C---:B------:R-:W-:Y:S08]  /*101e0*/  HMMA.16816.F32 R8, R140.reuse, R112, RZ ;  /* 0x000000708c08723c */ /* 0x040ff000000018ff */
[----:B------:R-:W-:Y:S08]  /*101f0*/  HMMA.16816.F32 R20, R140, R114, RZ ;  /* 0x000000728c14723c */ /* 0x000ff000000018ff */
[C---:B------:R-:W-:Y:S01]  /*10200*/  HMMA.16816.F32 R68, R176.reuse, R38, R32 ;  /* 0x00000026b044723c */ /* 0x040fe20000001820 */
[----:B------:R-:W1:Y:S04]  /*10210*/  LDSM.16.M88.4 R32, [R201+0x3000] ;  /* 0x00300000c920783b */ /* 0x000e680000000200 */
[----:B------:R-:W-:Y:S03]  /*10220*/  LDSM.16.M88.4 R36, [R202+0x4000] ;  /* 0x00400000ca24783b */ /* 0x000fe60000000200 */
[C---:B----4-:R-:W-:Y:S08]  /*10230*/  HMMA.16816.F32 R100, R176.reuse, R16, R56 ;  /* 0x00000010b064723c */ /* 0x050ff00000001838 */
[C---:B-----5:R-:W-:Y:S08]  /*10240*/  HMMA.16816.F32 R64, R176.reuse, R24, R44 ;  /* 0x00000018b040723c */ /* 0x060ff0000000182c */
[C---:B------:R-:W-:Y:S01]  /*10250*/  HMMA.16816.F32 R56, R176.reuse, R26, R40 ;  /* 0x0000001ab038723c */ /* 0x040fe20000001828 */
[----:B------:R-:W3:Y:S07]  /*10260*/  LDSM.16.M88.4 R24, [R200+0x800] ;  /* 0x00080000c818783b */ /* 0x000eee0000000200 */
[----:B------:R-:W-:Y:S01]  /*10270*/  HMMA.16816.F32 R60, R176, R18, R52 ;  /* 0x00000012b03c723c */ /* 0x000fe20000001834 */
[----:B--2---:R-:W-:-:S07]  /*10280*/  ISETP.GT.AND P0, PT, R126, R3, PT ;  /* 0x000000037e00720c */ /* 0x004fce0003f04270 */
[C---:B------:R-:W-:Y:S08]  /*10290*/  HMMA.16816.F32 R16, R144.reuse, R116, R8 ;  /* 0x000000749010723c */ /* 0x040ff00000001808 */
[----:B------:R-:W-:Y:S01]  /*102a0*/  HMMA.16816.F32 R8, R144, R118, R20 ;  /* 0x000000769008723c */ /* 0x000fe20000001814 */
[----:B------:R-:W2:Y:S07]  /*102b0*/  LDSM.16.M88.4 R20, [R200+0x1000] ;  /* 0x00100000c814783b */ /* 0x000eae0000000200 */
[----:B------:R-:W-:Y:S08]  /*102c0*/  HMMA.16816.F32 R40, R180, R28, R92 ;  /* 0x0000001cb428723c */ /* 0x000ff0000000185c */
[C---:B-1----:R-:W-:Y:S01]  /*102d0*/  HMMA.16816.F32 R44, R176.reuse, R32, R16 ;  /* 0x00000020b02c723c */ /* 0x042fe20000001810 */
[----:B------:R-:W1:Y:S07]  /*102e0*/  LDSM.16.M88.4 R16, [R200+0x1800] ;  /* 0x00180000c810783b */ /* 0x000e6e0000000200 */
[----:B------:R-:W-:Y:S01]  /*102f0*/  HMMA.16816.F32 R32, R176, R34, R8 ;  /* 0x00000022b020723c */ /* 0x000fe20000001808 */
[----:B------:R-:W4:Y:S07]  /*10300*/  LDSM.16.M88.4 R8, [R200+0x2000] ;  /* 0x00200000c808783b */ /* 0x000f2e0000000200 */
[C---:B---3--:R-:W-:Y:S08]  /*10310*/  HMMA.16816.F32 R52, R180.reuse, R24, R96 ;  /* 0x00000018b434723c */ /* 0x048ff00000001860 */
[C---:B------:R-:W-:Y:S01]  /*10320*/  HMMA.16816.F32 R104, R180.reuse, R26, R104 ;  /* 0x0000001ab468723c */ /* 0x040fe20000001868 */
[----:B------:R-:W3:Y:S07]  /*10330*/  LDSM.16.M88.4 R24, [R200+0x3000] ;  /* 0x00300000c818783b */ /* 0x000eee0000000200 */
[C---:B--2---:R-:W-:Y:S08]  /*10340*/  HMMA.16816.F32 R96, R180.reuse, R20, R88 ;  /* 0x00000014b460723c */ /* 0x044ff00000001858 */
[C---:B------:R-:W-:Y:S01]  /*10350*/  HMMA.16816.F32 R92, R180.reuse, R22, R84 ;  /* 0x00000016b45c723c */ /* 0x040fe20000001854 */
[----:B------:R-:W2:Y:S07]  /*10360*/  LDSM.16.M88.4 R20, [R202+0x3800] ;  /* 0x00380000ca14783b */ /* 0x000eae0000000200 */
[C---:B------:R-:W-:Y:S01]  /*10370*/  HMMA.16816.F32 R48, R180.reuse, R30, R48 ;  /* 0x0000001eb430723c */ /* 0x040fe20000001830 */
[----:B------:R-:W5:Y:S07]  /*10380*/  LDSM.16.M88.4 R28, [R200+0x2800] ;  /* 0x00280000c81c783b */ /* 0x000f6e0000000200 */
[C---:B-1----:R-:W-:Y:S08]  /*10390*/  HMMA.16816.F32 R88, R180.reuse, R16, R100 ;  /* 0x00000010b458723c */ /* 0x042ff00000001864 */
[C---:B------:R-:W-:Y:S01]  /*103a0*/  HMMA.16816.F32 R60, R180.reuse, R18, R60 ;  /* 0x00000012b43c723c */ /* 0x040fe2000000183c */
[----:B------:R-:W1:Y:S07]  /*103b0*/  LDSM.16.M88.4 R16, [R202+0x4800] ;  /* 0x00480000ca10783b */ /* 0x000e6e0000000200 */
[C---:B----4-:R-:W-:Y:S08]  /*103c0*/  HMMA.16816.F32 R72, R180.reuse, R8, R72 ;  /* 0x00000008b448723c */ /* 0x050ff00000001848 */
[C---:B------:R-:W-:Y:S01]  /*103d0*/  HMMA.16816.F32 R68, R180.reuse, R10, R68 ;  /* 0x0000000ab444723c */ /* 0x040fe20000001844 */
[----:B------:R-:W4:Y:S07]  /*103e0*/  LDSM.16.M88.4 R8, [R202+0x5000] ;  /* 0x00500000ca08783b */ /* 0x000f2e0000000200 */
[C---:B---3--:R-:W-:Y:S01]  /*103f0*/  HMMA.16816.F32 R112, R180.reuse, R26, R32 ;  /* 0x0000001ab470723c */ /* 0x048fe20000001820 */
[----:B------:R-:W3:Y:S07]  /*10400*/  LDSM.16.M88.4 R32, [R207+0x3800] ;  /* 0x00380000cf20783b */ /* 0x000eee0000000200 */
[----:B------:R-:W-:Y:S01]  /*10410*/  HMMA.16816.F32 R108, R180, R24, R44 ;  /* 0x00000018b46c723c */ /* 0x000fe2000000182c */
[----:B------:R-:W-:Y:S07]  /*10420*/  LDSM.16.M88.4 R24, [R202+0x6000] ;  /* 0x00600000ca18783b */ /* 0x000fee0000000200 */
[C---:B--2---:R-:W-:Y:S08]  /*10430*/  HMMA.16816.F32 R40, R184.reuse, R20, R40 ;  /* 0x00000014b828723c */ /* 0x044ff00000001828 */
[----:B------:R-:W-:Y:S01]  /*10440*/  HMMA.16816.F32 R44, R184, R22, R48 ;  /* 0x00000016b82c723c */ /* 0x000fe20000001830 */
[----:B------:R-:W-:Y:S07]  /*10450*/  LDSM.16.M88.4 R20, [R201+0x3800] ;  /* 0x00380000c914783b */ /* 0x000fee0000000200 */
[C---:B-----5:R-:W-:Y:S08]  /*10460*/  HMMA.16816.F32 R84, R180.reuse, R28, R64 ;  /* 0x0000001cb454723c */ /* 0x060ff00000001840 */
[----:B------:R-:W-:Y:S01]  /*10470*/  HMMA.16816.F32 R56, R180, R30, R56 ;  /* 0x0000001eb438723c */ /* 0x000fe20000001838 */
[----:B------:R-:W2:Y:S07]  /*10480*/  LDSM.16.M88.4 R28, [R202+0x5800] ;  /* 0x00580000ca1c783b */ /* 0x000eae0000000200 */
[C---:B-1----:R-:W-:Y:S08]  /*10490*/  HMMA.16816.F32 R64, R184.reuse, R16, R96 ;  /* 0x00000010b840723c */ /* 0x042ff00000001860 */
[C---:B------:R-:W-:Y:S08]  /*104a0*/  HMMA.16816.F32 R92, R184.reuse, R18, R92 ;  /* 0x00000012b85c723c */ /* 0x040ff0000000185c */
[C---:B----4-:R-:W-:Y:S08]  /*104b0*/  HMMA.16816.F32 R88, R184.reuse, R8, R88 ;  /* 0x00000008b858723c */ /* 0x050ff00000001858 */
[----:B------:R-:W-:Y:S01]  /*104c0*/  HMMA.16816.F32 R96, R184, R10, R60 ;  /* 0x0000000ab860723c */ /* 0x000fe2000000183c */
[----:B------:R-:W-:Y:S07]  /*104d0*/  LDSM.16.M88.4 R60, [R207+0x5000] ;  /* 0x00500000cf3c783b */ /* 0x000fee0000000200 */
[C---:B---3--:R-:W-:Y:S01]  /*104e0*/  HMMA.16816.F32 R16, R188.reuse, R32, R40 ;  /* 0x00000020bc10723c */ /* 0x048fe20000001828 */
[----:B------:R-:W-:Y:S07]  /*104f0*/  LDSM.16.M88.4 R40, [R207+0x4800] ;  /* 0x00480000cf28783b */ /* 0x000fee0000000200 */
[----:B------:R-:W-:Y:S01]  /*10500*/  HMMA.16816.F32 R8, R188, R34, R44 ;  /* 0x00000022bc08723c */ /* 0x000fe2000000182c */
[----:B------:R-:W1:Y:S07]  /*10510*/  LDSM.16.M88.4 R32, [R207+0x4000] ;  /* 0x00400000cf20783b */ /* 0x000e6e0000000200 */
[C---:B------:R-:W-:Y:S08]  /*10520*/  HMMA.16816.F32 R52, R184.reuse, R36, R52 ;  /* 0x00000024b834723c */ /* 0x040ff00000001834 */
[C---:B------:R-:W-:Y:S01]  /*10530*/  HMMA.16816.F32 R48, R184.reuse, R38, R104 ;  /* 0x00000026b830723c */ /* 0x040fe20000001868 */
[----:B------:R-:W3:Y:S07]  /*10540*/  LDSM.16.M88.4 R36, [R200+0x3800] ;  /* 0x00380000c824783b */ /* 0x000eee0000000200 */
[C---:B--2---:R-:W-:Y:S08]  /*10550*/  HMMA.16816.F32 R72, R184.reuse, R28, R72 ;  /* 0x0000001cb848723c */ /* 0x044ff00000001848 */
[----:B------:R-:W-:Y:S08]  /*10560*/  HMMA.16816.F32 R68, R184, R30, R68 ;  /* 0x0000001eb844723c */ /* 0x000ff00000001844 */
[C---:B------:R-:W-:Y:S08]  /*10570*/  HMMA.16816.F32 R28, R192.reuse, R20, R16 ;  /* 0x00000014c01c723c */ /* 0x040ff00000001810 */
[----:B------:R-:W-:Y:S01]  /*10580*/  HMMA.16816.F32 R8, R192, R22, R8 ;  /* 0x00000016c008723c */ /* 0x000fe20000001808 */
[----:B------:R-:W2:Y:S07]  /*10590*/  LDSM.16.M88.4 R20, [R201+0x4000] ;  /* 0x00400000c914783b */ /* 0x000eae0000000200 */
[C---:B------:R-:W-:Y:S08]  /*105a0*/  HMMA.16816.F32 R100, R184.reuse, R24, R84 ;  /* 0x00000018b864723c */ /* 0x040ff00000001854 */
[----:B------:R-:W-:Y:S08]  /*105b0*/  HMMA.16816.F32 R84, R184, R26, R56 ;  /* 0x0000001ab854723c */ /* 0x000ff00000001838 */
[C---:B-1----:R-:W-:Y:S01]  /*105c0*/  HMMA.16816.F32 R24, R188.reuse, R34, R48 ;  /* 0x00000022bc18723c */ /* 0x042fe20000001830 */
[----:B------:R-:W-:Y:S07]  /*105d0*/  LDSM.16.M88.4 R48, [R201+0x5000] ;  /* 0x00500000c930783b */ /* 0x000fee0000000200 */
[----:B------:R-:W-:Y:S08]  /*105e0*/  HMMA.16816.F32 R16, R188, R32, R52 ;  /* 0x00000020bc10723c */ /* 0x000ff00000001834 */
[C---:B---3--:R-:W-:Y:S08]  /*105f0*/  HMMA.16816.F32 R28, R196.reuse, R36, R28 ;  /* 0x00000024c41c723c */ /* 0x048ff0000000181c */
[----:B------:R-:W-:Y:S01]  /*10600*/  HMMA.16816.F32 R52, R196, R38, R8 ;  /* 0x00000026c434723c */ /* 0x000fe20000001808 */
[----:B------:R-:W1:Y:S07]  /*10610*/  LDSM.16.M88.4 R36, [R200+0x4000] ;  /* 0x00400000c824783b */ /* 0x000e6e0000000200 */
[C---:B--2---:R-:W-:Y:S01]  /*10620*/  HMMA.16816.F32 R8, R192.reuse, R22, R24 ;  /* 0x00000016c008723c */ /* 0x044fe20000001818 */
[----:B------:R-:W2:Y:S07]  /*10630*/  LDSM.16.M88.4 R24, [R201+0x4800] ;  /* 0x00480000c918783b */ /* 0x000eae0000000200 */
[----:B------:R-:W-:Y:S01]  /*10640*/  HMMA.16816.F32 R16, R192, R20, R16 ;  /* 0x00000014c010723c */ /* 0x000fe20000001810 */
[----:B------:R-:W-:Y:S01]  /*10650*/  FMUL.FTZ R2, R28, c[0x0][0x320] ;  /* 0x0000c8001c027a20 */ /* 0x000fe20000410000 */
[----:B------:R-:W3:Y:S03]  /*10660*/  LDSM.16.M88.4 R20, [R200+0x4800] ;  /* 0x00480000c814783b */ /* 0x000ee60000000200 */
[----:B------:R4:W1:Y:S03]  /*10670*/  MUFU.TANH R121, R2 ;  /* 0x0000000200797308 */ /* 0x0008660000002400 */
[C---:B------:R-:W-:Y:S08]  /*10680*/  HMMA.16816.F32 R56, R188.reuse, R40, R64 ;  /* 0x00000028bc38723c */ /* 0x040ff00000001840 */
[----:B------:R-:W-:Y:S01]  /*10690*/  HMMA.16816.F32 R32, R188, R42, R92 ;  /* 0x0000002abc20723c */ /* 0x000fe2000000185c */
[----:B----4-:R-:W-:-:S07]  /*106a0*/  FMUL.FTZ R2, R29, c[0x0][0x320] ;  /* 0x0000c8001d027a20 */ /* 0x010fce0000410000 */
[----:B------:R-:W-:Y:S01]  /*106b0*/  HMMA.16816.F32 R44, R188, R60, R88 ;  /* 0x0000003cbc2c723c */ /* 0x000fe20000001858 */
[----:B------:R4:W3:Y:S07]  /*106c0*/  MUFU.TANH R118, R2 ;  /* 0x0000000200767308 */ /* 0x0008ee0000002400 */
[----:B-1----:R-:W-:Y:S08]  /*106d0*/  HMMA.16816.F32 R40, R196, R38, R8 ;  /* 0x00000026c428723c */ /* 0x002ff00000001808 */
[----:B--2---:R-:W-:Y:S01]  /*106e0*/  HMMA.16816.F32 R8, R192, R26, R32 ;  /* 0x0000001ac008723c */ /* 0x004fe20000001820 */
[----:B----4-:R-:W-:-:S04]  /*106f0*/  FMUL.FTZ R2, R30, c[0x0][0x320] ;  /* 0x0000c8001e027a20 */ /* 0x010fc80000410000 */
[----:B------:R1:W2:Y:S03]  /*10700*/  MUFU.TANH R123, R2 ;  /* 0x00000002007b7308 */ /* 0x0002a60000002400 */
[----:B------:R-:W-:Y:S08]  /*10710*/  HMMA.16816.F32 R32, R188, R62, R96 ;  /* 0x0000003ebc20723c */ /* 0x000ff00000001860 */
[----:B------:R-:W-:Y:S01]  /*10720*/  HMMA.16816.F32 R44, R192, R48, R44 ;  /* 0x00000030c02c723c */ /* 0x000fe2000000182c */
[----:B-1----:R-:W-:-:S07]  /*10730*/  FMUL.FTZ R2, R31, c[0x0][0x320] ;  /* 0x0000c8001f027a20 */ /* 0x002fce0000410000 */
[----:B------:R-:W-:Y:S01]  /*10740*/  HMMA.16816.F32 R28, R196, R36, R16 ;  /* 0x00000024c41c723c */ /* 0x000fe20000001810 */
[----:B------:R1:W4:Y:S01]  /*10750*/  MUFU.TANH R122, R2 ;  /* 0x00000002007a7308 */ /* 0x0003220000002400 */
[----:B------:R-:W5:Y:S06]  /*10760*/  LDSM.16.M88.4 R36, [R207+0x5800] ;  /* 0x00580000cf24783b */ /* 0x000f6c0000000200 */
[----:B------:R-:W-:Y:S01]  /*10770*/  HMMA.16816.F32 R16, R192, R24, R56 ;  /* 0x00000018c010723c */ /* 0x000fe20000001838 */
[----:B------:R-:W2:Y:S07]  /*10780*/  LDSM.16.M88.4 R56, [R202+0x6800] ;  /* 0x00680000ca38783b */ /* 0x000eae0000000200 */
[----:B---3--:R-:W-:Y:S01]  /*10790*/  HMMA.16816.F32 R8, R196, R22, R8 ;  /* 0x00000016c408723c */ /* 0x008fe20000001808 */
[----:B-1----:R-:W-:-:S04]  /*107a0*/  FMUL.FTZ R2, R52, c[0x0][0x320] ;  /* 0x0000c80034027a20 */ /* 0x002fc80000410000 */
[----:B------:R1:W3:Y:S11]  /*107b0*/  MUFU.TANH R116, R2 ;  /* 0x0000000200747308 */ /* 0x0002f60000002400 */
[----:B------:R-:W-:Y:S01]  /*107c0*/  HMMA.16816.F32 R24, R196, R20, R16 ;  /* 0x00000014c418723c */ /* 0x000fe20000001810 */
[----:B-1----:R-:W-:-:S07]  /*107d0*/  FMUL.FTZ R2, R53, c[0x0][0x320] ;  /* 0x0000c80035027a20 */ /* 0x002fce0000410000 */
[----:B------:R-:W-:Y:S01]  /*107e0*/  HMMA.16816.F32 R16, R192, R50, R32 ;  /* 0x00000032c010723c */ /* 0x000fe20000001820 */
[----:B------:R1:W1:Y:S01]  /*107f0*/  MUFU.TANH R106, R2 ;  /* 0x00000002006a7308 */ /* 0x0002620000002400 */
[----:B------:R-:W-:Y:S06]  /*10800*/  LDSM.16.M88.4 R48, [R207+0x6800] ;  /* 0x00680000cf30783b */ /* 0x000fec0000000200 */
[----:B-----5:R-:W-:Y:S08]  /*10810*/  HMMA.16816.F32 R20, R188, R36, R72 ;  /* 0x00000024bc14723c */ /* 0x020ff00000001848 */
[----:B--2---:R-:W-:Y:S01]  /*10820*/  HMMA.16816.F32 R64, R184, R56, R108 ;  /* 0x00000038b840723c */ /* 0x004fe2000000186c */
[----:B-1----:R-:W-:-:S04]  /*10830*/  FMUL.FTZ R2, R54, c[0x0][0x320] ;  /* 0x0000c80036027a20 */ /* 0x002fc80000410000 */
[----:B------:R1:W2:Y:S03]  /*10840*/  MUFU.TANH R119, R2 ;  /* 0x0000000200777308 */ /* 0x0002a60000002400 */
[----:B------:R-:W-:Y:S01]  /*10850*/  HMMA.16816.F32 R60, R184, R58, R112 ;  /* 0x0000003ab83c723c */ /* 0x000fe20000001870 */
[----:B------:R-:W-:Y:S01]  /*10860*/  LDSM.16.M88.4 R56, [R200+0x6000] ;  /* 0x00600000c838783b */ /* 0x000fe20000000200 */
[----:B-1----:R-:W-:-:S03]  /*10870*/  FMUL.FTZ R2, R55, c[0x0][0x320] ;  /* 0x0000c80037027a20 */ /* 0x002fc60000410000 */
[----:B------:R-:W-:Y:S01]  /*10880*/  LDSM.16.M88.4 R52, [R200+0x5800] ;  /* 0x00580000c834783b */ /* 0x000fe20000000200 */
        /* <DEDUP_REMOVED lines=8> */
[----:B------:R-:W1:Y:S04]  /*10910*/  LDSM.16.M88.4 R28, [R200+0x5000] ;  /* 0x00500000c81c783b */ /* 0x000e680000000200 */
[----:B------:R5:W1:Y:S02]  /*10920*/  MUFU.TANH R107, R2 ;  /* 0x00000002006b7308 */ /* 0x000a640000002400 */
[----:B-----5:R-:W-:-:S06]  /*10930*/  FMUL.FTZ R2, R40, c[0x0][0x320] ;  /* 0x0000c80028027a20 */ /* 0x020fcc0000410000 */
[----:B------:R5:W1:Y:S02]  /*10940*/  MUFU.TANH R95, R2 ;  /* 0x00000002005f7308 */ /* 0x000a640000002400 */
[----:B-----5:R-:W-:Y:S01]  /*10950*/  FMUL.FTZ R2, R41, c[0x0][0x320] ;  /* 0x0000c80029027a20 */ /* 0x020fe20000410000 */
[C---:B-1----:R-:W-:Y:S05]  /*10960*/  HMMA.16816.F32 R32, R196.reuse, R28, R44 ;  /* 0x0000001cc420723c */ /* 0x042fea000000182c */
[----:B------:R1:W1:Y:S03]  /*10970*/  MUFU.TANH R94, R2 ;  /* 0x00000002005e7308 */ /* 0x0002660000002400 */
[----:B------:R-:W-:Y:S01]  /*10980*/  HMMA.16816.F32 R44, R196, R30, R16 ;  /* 0x0000001ec42c723c */ /* 0x000fe20000001810 */
[----:B------:R-:W-:Y:S01]  /*10990*/  LDSM.16.M88.4 R28, [R207+0x6000] ;  /* 0x00600000cf1c783b */ /* 0x000fe20000000200 */
[----:B-1----:R-:W-:-:S04]  /*109a0*/  FMUL.FTZ R2, R42, c[0x0][0x320] ;  /* 0x0000c8002a027a20 */ /* 0x002fc80000410000 */
[----:B------:R1:W1:Y:S02]  /*109b0*/  MUFU.TANH R98, R2 ;  /* 0x0000000200627308 */ /* 0x0002640000002400 */
[----:B-1----:R-:W-:Y:S02]  /*109c0*/  FMUL.FTZ R2, R43, c[0x0][0x320] ;  /* 0x0000c8002b027a20 */ /* 0x002fe40000410000 */
[----:B------:R-:W1:Y:S04]  /*109d0*/  LDSM.16.M88.4 R40, [R201+0x5800] ;  /* 0x00580000c928783b */ /* 0x000e680000000200 */
[----:B------:R5:W1:Y:S02]  /*109e0*/  MUFU.TANH R99, R2 ;  /* 0x0000000200637308 */ /* 0x000a640000002400 */
[----:B-----5:R-:W-:-:S06]  /*109f0*/  FMUL.FTZ R2, R24, c[0x0][0x320] ;  /* 0x0000c80018027a20 */ /* 0x020fcc0000410000 */
[----:B------:R5:W1:Y:S02]  /*10a00*/  MUFU.TANH R91, R2 ;  /* 0x00000002005b7308 */ /* 0x000a640000002400 */
[----:B-----5:R-:W-:-:S06]  /*10a10*/  FMUL.FTZ R2, R25, c[0x0][0x320] ;  /* 0x0000c80019027a20 */ /* 0x020fcc0000410000 */
[----:B------:R5:W1:Y:S02]  /*10a20*/  MUFU.TANH R90, R2 ;  /* 0x00000002005a7308 */ /* 0x000a640000002400 */
[----:B-----5:R-:W-:-:S06]  /*10a30*/  FMUL.FTZ R2, R26, c[0x0][0x320] ;  /* 0x0000c8001a027a20 */ /* 0x020fcc0000410000 */
[----:B------:R5:W1:Y:S02]  /*10a40*/  MUFU.TANH R97, R2 ;  /* 0x0000000200617308 */ /* 0x000a640000002400 */
[----:B-----5:R-:W-:Y:S02]  /*10a50*/  FMUL.FTZ R2, R27, c[0x0][0x320] ;  /* 0x0000c8001b027a20 */ /* 0x020fe40000410000 */
[----:B------:R-:W-:Y:S01]  /*10a60*/  HMMA.16816.F32 R24, R188, R38, R68 ;  /* 0x00000026bc18723c */ /* 0x000fe20000001844 */
[----:B------:R-:W5:Y:S03]  /*10a70*/  LDSM.16.M88.4 R36, [R201+0x6000] ;  /* 0x00600000c924783b */ /* 0x000f660000000200 */
        /* <DEDUP_REMOVED lines=8> */
[C---:B------:R-:W-:Y:S04]  /*10b00*/  HMMA.16816.F32 R8, R192.reuse, R40, R20 ;  /* 0x00000028c008723c */ /* 0x040fe80000001814 */
[----:B------:R1:W1:Y:S04]  /*10b10*/  MUFU.TANH R93, R2 ;  /* 0x00000002005d7308 */ /* 0x0002680000002400 */
[----:B------:R-:W-:Y:S08]  /*10b20*/  HMMA.16816.F32 R20, R192, R42, R24 ;  /* 0x0000002ac014723c */ /* 0x000ff00000001818 */
[----:B------:R-:W-:Y:S01]  /*10b30*/  HMMA.16816.F32 R24, R188, R30, R84 ;  /* 0x0000001ebc18723c */ /* 0x000fe20000001854 */
[----:B-1----:R-:W-:-:S04]  /*10b40*/  FMUL.FTZ R2, R32, c[0x0][0x320] ;  /* 0x0000c80020027a20 */ /* 0x002fc80000410000 */
[----:B------:R1:W1:Y:S03]  /*10b50*/  MUFU.TANH R71, R2 ;  /* 0x0000000200477308 */ /* 0x0002660000002400 */
[----:B------:R-:W-:Y:S08]  /*10b60*/  HMMA.16816.F32 R16, R196, R52, R8 ;  /* 0x00000034c410723c */ /* 0x000ff00000001808 */
[----:B------:R-:W-:Y:S01]  /*10b70*/  HMMA.16816.F32 R8, R188, R28, R100 ;  /* 0x0000001cbc08723c */ /* 0x000fe20000001864 */
[----:B-1----:R-:W-:-:S07]  /*10b80*/  FMUL.FTZ R2, R33, c[0x0][0x320] ;  /* 0x0000c80021027a20 */ /* 0x002fce0000410000 */
[----:B------:R-:W-:Y:S01]  /*10b90*/  HMMA.16816.F32 R40, R196, R54, R20 ;  /* 0x00000036c428723c */ /* 0x000fe20000001814 */
[----:B------:R1:W1:Y:S07]  /*10ba0*/  MUFU.TANH R70, R2 ;  /* 0x0000000200467308 */ /* 0x00026e0000002400 */
[----:B------:R-:W-:Y:S08]  /*10bb0*/  HMMA.16816.F32 R28, R188, R48, R64 ;  /* 0x00000030bc1c723c */ /* 0x000ff00000001840 */
[----:B-----5:R-:W-:Y:S01]  /*10bc0*/  HMMA.16816.F32 R8, R192, R36, R8 ;  /* 0x00000024c008723c */ /* 0x020fe20000001808 */
[----:B-1----:R-:W-:-:S04]  /*10bd0*/  FMUL.FTZ R2, R34, c[0x0][0x320] ;  /* 0x0000c80022027a20 */ /* 0x002fc80000410000 */
[----:B------:R1:W1:Y:S03]  /*10be0*/  MUFU.TANH R88, R2 ;  /* 0x0000000200587308 */ /* 0x0002660000002400 */
[----:B------:R-:W-:Y:S01]  /*10bf0*/  HMMA.16816.F32 R20, R192, R38, R24 ;  /* 0x00000026c014723c */ /* 0x000fe20000001818 */
[----:B-1----:R-:W-:Y:S02]  /*10c00*/  FMUL.FTZ R2, R35, c[0x0][0x320] ;  /* 0x0000c80023027a20 */ /* 0x002fe40000410000 */
[----:B------:R-:W-:Y:S02]  /*10c10*/  LDSM.16.M88.4 R32, [R200+0x6800] ;  /* 0x00680000c820783b */ /* 0x000fe40000000200 */
[----:B------:R1:W1:Y:S11]  /*10c20*/  MUFU.TANH R89, R2 ;  /* 0x0000000200597308 */ /* 0x0002760000002400 */
[----:B------:R-:W-:Y:S08]  /*10c30*/  @!UPT UIADD3 URZ, URZ, URZ, URZ ;  /* 0x0000003f3f3ff290 */ /* 0x000ff0000fffe03f */
        /* <DEDUP_REMOVED lines=8> */
[----:B------:R-:W1:Y:S01]  /*10cc0*/  LDSM.16.M88.4 R44, [R201+0x6800] ;  /* 0x00680000c92c783b */ /* 0x000e620000000200 */
[----:B------:R-:W-:-:S04]  /*10cd0*/  DEPBAR.LE SB0, 0x0 ;  /* 0x000080000000791a */ /* 0x000fc80000000000 */
[----:B------:R5:W1:Y:S02]  /*10ce0*/  MUFU.TANH R85, R2 ;  /* 0x0000000200557308 */ /* 0x000a640000002400 */
[----:B-----5:R-:W-:-:S06]  /*10cf0*/  FMUL.FTZ R2, R16, c[0x0][0x320] ;  /* 0x0000c80010027a20 */ /* 0x020fcc0000410000 */
[----:B------:R5:W2:Y:S01]  /*10d00*/  MUFU.TANH R55, R2 ;  /* 0x0000000200377308 */ /* 0x000aa20000002400 */
[----:B-1----:R-:W-:Y:S01]  /*10d10*/  HMMA.16816.F32 R24, R192, R44, R28 ;  /* 0x0000002cc018723c */ /* 0x002fe2000000181c */
[----:B-----5:R-:W-:-:S06]  /*10d20*/  FMUL.FTZ R2, R17, c[0x0][0x320] ;  /* 0x0000c80011027a20 */ /* 0x020fcc0000410000 */
[----:B------:R1:W1:Y:S02]  /*10d30*/  MUFU.TANH R54, R2 ;  /* 0x0000000200367308 */ /* 0x0002640000002400 */
        /* <DEDUP_REMOVED lines=54> */
[----:B------:R-:W3:Y:S01]  /*110a0*/  LDL.64 R128, [R1+0x30] ;  /* 0x0000300001807983 */ /* 0x000ee20000100a00 */
[----:B------:R-:W-:-:S03]  /*110b0*/  IMAD.MOV.U32 R4, RZ, RZ, c[0x0][0x2b8] ;  /* 0x0000ae00ff047624 */ /* 0x000fc600078e00ff */
[----:B------:R-:W4:Y:S02]  /*110c0*/  LDL R6, [R1+0x38] ;  /* 0x0000380001067983 */ /* 0x000f240000100800 */
[----:B------:R-:W-:Y:S01]  /*110d0*/  ISETP.NE.AND P1, PT, R4, 0x1, PT ;  /* 0x000000010400780c */ /* 0x000fe20003f25270 */
[----:B------:R-:W-:Y:S01]  /*110e0*/  IMAD.MOV.U32 R236, RZ, RZ, RZ ;  /* 0x000000ffffec7224 */ /* 0x000fe200078e00ff */
[----:B------:R-:W5:Y:S04]  /*110f0*/  LDL.64 R10, [R1+0x28] ;  /* 0x00002800010a7983 */ /* 0x000f680000100a00 */
[----:B------:R-:W3:Y:S01]  /*11100*/  LDL R8, [R1+0x24] ;  /* 0x0000240001087983 */ /* 0x000ee20000100800 */
[----:B--2---:R-:W-:-:S04]  /*11110*/  IADD3 R3, R0, R125, R3 ;  /* 0x0000007d00037210 */ /* 0x004fc80007ffe003 */
[----:B------:R-:W-:-:S05]  /*11120*/  IADD3 R3, R3, -0x70, RZ ;  /* 0xffffff9003037810 */ /* 0x000fca0007ffe0ff */
[----:B------:R-:W-:-:S04]  /*11130*/  @P1 IMAD.HI.U32 R4, R3, c[0x0][0x2bc], RZ ;  /* 0x0000af0003041a27 */ /* 0x000fc800078e00ff */
[----:B-1----:R-:W-:Y:S01]  /*11140*/  IMAD.MOV.U32 R2, RZ, RZ, R3 ;  /* 0x000000ffff027224 */ /* 0x002fe200078e0003 */
        /* <DEDUP_REMOVED lines=23> */
.L_x_1729:
[----:B------:R-:W-:Y:S05]  /*112c0*/  BRA.DIV ~URZ, `(.L_x_1615) ;  /* 0x0000f9527f007947 */ /* 0x000fea000b800000 */
[----:B------:R3:W4:Y:S02]  /*112d0*/  SHFL.IDX PT, R2, R5, RZ, 0x181f ;  /* 0x00181fff05027589 */ /* 0x00072400000e0000 */
.L_x_1730:
[----:B------:R-:W-:Y:S01]  /*112e0*/  ISETP.GE.AND P0, PT, R237, 0x1, PT ;  /* 0x00000001ed00780c */ /* 0x000fe20003f06270 */
[----:B------:R-:W-:-:S12]  /*112f0*/  BSSY B0, `(.L_x_1616) ;  /* 0x000000d000007945 */ /* 0x000fd80003800000 */
[----:B------:R-:W-:Y:S05]  /*11300*/  @!P0 BRA `(.L_x_1617) ;  /* 0x000000b000008947 */ /* 0x000fea0003800000 */
[----:B------:R-:W-:Y:S02]  /*11310*/  ISETP.GE.AND P1, PT, R76, c[0x0][0x1d4], PT ;  /* 0x000075004c007a0c */ /* 0x000fe40003f26270 */
        /* <DEDUP_REMOVED lines=10> */
.L_x_1617:
[----:B------:R-:W-:Y:S05]  /*113c0*/  BSYNC B0 ;  /* 0x0000000000007941 */ /* 0x000fea0003800000 */
.L_x_1616:
[----:B------:R-:W-:Y:S05]  /*113d0*/  BRA.DIV ~URZ, `(.L_x_1618) ;  /* 0x0000f8b27f007947 */ /* 0x000fea000b800000 */
[----:B--2---:R2:W1:Y:S04]  /*113e0*/  SHFL.IDX PT, R6, R4, 0x1, 0x181f ;  /* 0x00381f0004067f89 */ /* 0x00446800000e0000 */
[----:B----4-:R2:W4:Y:S02]  /*113f0*/  SHFL.IDX PT, R2, R5, 0x1, 0x181f ;  /* 0x00381f0005027f89 */ /* 0x01052400000e0000 */
.L_x_1731:
[----:B------:R-:W-:Y:S01]  /*11400*/  ISETP.GE.AND P0, PT, R237, 0x21, PT ;  /* 0x00000021ed00780c */ /* 0x000fe20003f06270 */
[----:B------:R-:W-:-:S12]  /*11410*/  BSSY B0, `(.L_x_1619) ;  /* 0x000000d000007945 */ /* 0x000fd80003800000 */
[----:B------:R-:W-:Y:S05]  /*11420*/  @!P0 BRA `(.L_x_1620) ;  /* 0x000000b000008947 */ /* 0x000fea0003800000 */
[----:B------:R-:W-:Y:S02]  /*11430*/  ISETP.GE.AND P1, PT, R76, c[0x0][0x1d4], PT ;  /* 0x000075004c007a0c */ /* 0x000fe40003f26270 */
        /* <DEDUP_REMOVED lines=10> */
.L_x_1620:
[----:B------:R-:W-:Y:S05]  /*114e0*/  BSYNC B0 ;  /* 0x0000000000007941 */ /* 0x000fea0003800000 */
.L_x_1619:
[----:B------:R-:W-:Y:S05]  /*114f0*/  BRA.DIV ~URZ, `(.L_x_1621) ;  /* 0x0000f8627f007947 */ /* 0x000fea000b800000 */
[----:B-1----:R1:W2:Y:S02]  /*11500*/  SHFL.IDX PT, R6, R4, 0x2, 0x181f ;  /* 0x00581f0004067f89 */ /* 0x0022a400000e0000 */
.L_x_1732:
[----:B------:R-:W-:Y:S05]  /*11510*/  BRA.DIV ~URZ, `(.L_x_1622) ;  /* 0x0000f8b27f007947 */ /* 0x000fea000b800000 */
[----:B----4-:R4:W1:Y:S02]  /*11520*/  SHFL.IDX PT, R2, R5, 0x2, 0x181f ;  /* 0x00581f0005027f89 */ /* 0x01086400000e0000 */
.L_x_1733:
[----:B------:R-:W-:Y:S01]  /*11530*/  ISETP.GE.AND P0, PT, R237, 0x41, PT ;  /* 0x00000041ed00780c */ /* 0x000fe20003f06270 */
[----:B------:R-:W-:-:S12]  /*11540*/  BSSY B0, `(.L_x_1623) ;  /* 0x000000d000007945 */ /* 0x000fd80003800000 */
[----:B------:R-:W-:Y:S05]  /*11550*/  @!P0 BRA `(.L_x_1624) ;  /* 0x000000b000008947 */ /* 0x000fea0003800000 */
[----:B------:R-:W-:Y:S02]  /*11560*/  ISETP.GE.AND P1, PT, R76, c[0x0][0x1d4], PT ;  /* 0x000075004c007a0c */ /* 0x000fe40003f26270 */
        /* <DEDUP_REMOVED lines=10> */
.L_x_1624:
[----:B------:R-:W-:Y:S05]  /*11610*/  BSYNC B0 ;  /* 0x0000000000007941 */ /* 0x000fea0003800000 */
.L_x_1623:
[----:B------:R-:W-:Y:S05]  /*11620*/  BRA.DIV ~URZ, `(.L_x_1625) ;  /* 0x0000f8127f007947 */ /* 0x000fea000b800000 */
[----:B--2---:R2:W3:Y:S04]  /*11630*/  SHFL.IDX PT, R6, R4, 0x3, 0x181f ;  /* 0x00781f0004067f89 */ /* 0x0044e800000e0000 */
[----:B-1----:R2:W1:Y:S02]  /*11640*/  SHFL.IDX PT, R2, R5, 0x3, 0x181f ;  /* 0x00781f0005027f89 */ /* 0x00246400000e0000 */
.L_x_1734:
[----:B------:R-:W-:-:S13]  /*11650*/  ISETP.GE.AND P0, PT, R237, 0x61, PT ;  /* 0x00000061ed00780c */ /* 0x000fda0003f06270 */
[----:B------:R-:W-:Y:S05]  /*11660*/  @!P0 BRA `(.L_x_1613) ;  /* 0x000000b000008947 */ /* 0x000fea0003800000 */
[----:B------:R-:W-:Y:S02]  /*11670*/  ISETP.GE.AND P1, PT, R76, c[0x0][0x1d4], PT ;  /* 0x000075004c007a0c */ /* 0x000fe40003f26270 */
[----:B------:R-:W-:Y:S02]  /*11680*/  ISETP.GE.AND P0, PT, R226, c[0x0][0x1d4], PT ;  /* 0x00007500e2007a0c */ /* 0x000fe40003f06270 */
[C---:B-12---:R-:W-:Y:S02]  /*11690*/  IADD3 R4, P3, R2.reuse, R230, RZ ;  /* 0x000000e602047210 */ /* 0x046fe40007f7e0ff */
[----:B------:R-:W-:-:S03]  /*116a0*/  IADD3 R2, P2, R2, R233, RZ ;  /* 0x000000e902027210 */ /* 0x000fc60007f5e0ff */
[C---:B---34-:R-:W-:Y:S02]  /*116b0*/  IMAD.X R5, R6.reuse, 0x1, R231, P3 ;  /* 0x0000000106057824 */ /* 0x058fe400018e06e7 */
[----:B------:R-:W-:-:S03]  /*116c0*/  IMAD.X R3, R6, 0x1, R232, P2 ;  /* 0x0000000106037824 */ /* 0x000fc600010e06e8 */
[----:B------:R-:W-:Y:S01]  /*116d0*/  @!PT LDS RZ, [RZ] ;  /* 0x00000000fffff984 */ /* 0x000fe20000000800 */
[----:B------:R-:W-:Y:S01]  /*116e0*/  @!PT LDS RZ, [RZ] ;  /* 0x00000000fffff984 */ /* 0x000fe20000000800 */
[----:B------:R-:W-:Y:S01]  /*116f0*/  @!PT LDS RZ, [RZ] ;  /* 0x00000000fffff984 */ /* 0x000fe20000000800 */
[----:B------:R1:W-:Y:S04]  /*11700*/  LDGSTS.E.BYPASS.LTC128B.128 [R229+0xb100], [R4.64], !P1 ;  /* 0x0b10000004e57fae */ /* 0x0003e8000c901d48 */
[----:B------:R1:W-:Y:S02]  /*11710*/  LDGSTS.E.BYPASS.LTC128B.128 [R229+0xe900], [R2.64], !P0 ;  /* 0x0e90000002e57fae */ /* 0x0003e4000c101d48 */
.L_x_1613:
[----:B--234-:R-:W-:Y:S05]  /*11720*/  BSYNC B1 ;  /* 0x0000000000017941 */ /* 0x01cfea0003800000 */
.L_x_1612:
[----:B-1----:R-:W2:Y:S01]  /*11730*/  LDL R3, [R1+0x40] ;  /* 0x0000400001037983 */ /* 0x002ea20000100800 */
[----:B------:R-:W-:-:S03]  /*11740*/  IMAD.MOV.U32 R4, RZ, RZ, c[0x0][0x2c4] ;  /* 0x0000b100ff047624 */ /* 0x000fc600078e00ff */
[----:B------:R-:W2:Y:S04]  /*11750*/  LDL R2, [R1+0x64] ;  /* 0x0000640001027983 */ /* 0x000ea80000100800 */
[----:B------:R-:W3:Y:S04]  /*11760*/  LDL R6, [R1+0x60] ;  /* 0x0000600001067983 */ /* 0x000ee80000100800 */
[----:B------:R-:W4:Y:S01]  /*11770*/  LDL R5, [R1+0x44] ;  /* 0x0000440001057983 */ /* 0x000f220000100800 */
[----:B------:R-:W-:-:S03]  /*11780*/  ISETP.NE.AND P0, PT, R4, 0x1, PT ;  /* 0x000000010400780c */ /* 0x000fc60003f05270 */
[----:B------:R-:W0:Y:S01]  /*11790*/  LDGDEPBAR ;  /* 0x00000000000079af */ /* 0x000e220000000000 */
[----:B--2---:R-:W-:-:S09]  /*117a0*/  IADD3 R2, R2, R3, RZ ;  /* 0x0000000302027210 */ /* 0x004fd20007ffe0ff */
[----:B------:R-:W-:-:S04]  /*117b0*/  @P0 IMAD.HI.U32 R3, R2, c[0x0][0x2c8], RZ ;  /* 0x0000b20002030a27 */ /* 0x000fc800078e00ff */
[----:B------:R-:W-:Y:S01]  /*117c0*/  IMAD.MOV.U32 R4, RZ, RZ, R2 ;  /* 0x000000ffff047224 */ /* 0x000fe200078e0002 */
[C---:B---3--:R-:W-:Y:S02]  /*117d0*/  IADD3 R2, -R6.reuse, 0x1, R124 ;  /* 0x0000000106027810 */ /* 0x048fe40007ffe17c */
[----:B------:R-:W-:Y:S02]  /*117e0*/  @P0 SHF.R.U32.HI R4, RZ, c[0x0][0x2cc], R3 ;  /* 0x0000b300ff040a19 */ /* 0x000fe40000011603 */
[----:B------:R-:W-:Y:S01]  /*117f0*/  IADD3 R6, -R6, R124, RZ ;  /* 0x0000007c06067210 */ /* 0x000fe20007ffe1ff */
[----:B----4-:R-:W-:Y:S01]  /*11800*/  IMAD.IADD R5, R2, 0x1, -R5 ;  /* 0x0000000102057824 */ /* 0x010fe200078e0a05 */
[----:B------:R-:W-:Y:S05]  /*11810*/  BRA.DIV ~URZ, `(.L_x_1626) ;  /* 0x0000f6f27f007947 */ /* 0x000fea000b800000 */
[----:B------:R1:W2:Y:S02]  /*11820*/  SHFL.IDX PT, R2, R4, RZ, 0x1c1f ;  /* 0x001c1fff04027589 */ /* 0x0002a400000e0000 */
.L_x_1735:
[----:B--2---:R-:W-:-:S05]  /*11830*/  IMAD.IADD R2, R5, 0x1, R2 ;  /* 0x0000000105027824 */ /* 0x004fca00078e0202 */
[----:B------:R-:W-:-:S04]  /*11840*/  IMNMX R2, R6, R2, PT ;  /* 0x0000000206027217 */ /* 0x000fc80003800200 */
[C---:B------:R-:W-:Y:S02]  /*11850*/  ISETP.GT.AND P0, PT, R2.reuse, RZ, PT ;  /* 0x000000ff0200720c */ /* 0x040fe40003f04270 */
[C---:B------:R-:W-:Y:S02]  /*11860*/  ISETP.GT.AND P1, PT, R2.reuse, 0x1, PT ;  /* 0x000000010200780c */ /* 0x040fe40003f24270 */
[----:B------:R-:W-:Y:S02]  /*11870*/  FSEL R9, R121, -INF , P0 ;  /* 0xff80000079097808 */ /* 0x000fe40000000000 */
[----:B------:R-:W-:Y:S02]  /*11880*/  ISETP.GT.AND P0, PT, R2, 0x10, PT ;  /* 0x000000100200780c */ /* 0x000fe40003f04270 */
[----:B------:R-:W-:Y:S02]  /*11890*/  FSEL R10, R118, -INF , P1 ;  /* 0xff800000760a7808 */ /* 0x000fe40000800000 */
[----:B------:R-:W-:-:S02]  /*118a0*/  FSEL R21, R105, -INF , P0 ;  /* 0xff80000069157808 */ /* 0x000fc40000000000 */
[C---:B------:R-:W-:Y:S02]  /*118b0*/  ISETP.GT.AND P2, PT, R2.reuse, 0x8, PT ;  /* 0x000000080200780c */ /* 0x040fe40003f44270 */
        /* <DEDUP_REMOVED lines=8> */
[----:B------:R-:W-:Y:S02]  /*11940*/  FSEL R39, R91, -INF , P0 ;  /* 0xff8000005b277808 */ /* 0x000fe40000000000 */
[C---:B------:R-:W-:Y:S02]  /*11950*/  ISETP.GT.AND P2, PT, R2.reuse, 0x18, PT ;  /* 0x000000180200780c */ /* 0x040fe40003f44270 */
[----:B------:R-:W-:-:S02]  /*11960*/  ISETP.GT.AND P1, PT, R2, 0x21, PT ;  /* 0x000000210200780c */ /* 0x000fc40003f24270 */
[C---:B------:R-:W-:Y:S02]  /*11970*/  ISETP.GT.AND P3, PT, R2.reuse, 0x28, PT ;  /* 0x000000280200780c */ /* 0x040fe40003f64270 */
[C---:B------:R-:W-:Y:S02]  /*11980*/  ISETP.GT.AND P4, PT, R2.reuse, 0x29, PT ;  /* 0x000000290200780c */ /* 0x040fe40003f84270 */
[----:B------:R-:W-:Y:S02]  /*11990*/  ISETP.GT.AND P0, PT, R2, 0x30, PT ;  /* 0x000000300200780c */ /* 0x000fe40003f04270 */
[----:B------:R-:W-:Y:S02]  /*119a0*/  FSEL R23, R95, -INF , P2 ;  /* 0xff8000005f177808 */ /* 0x000fe40001000000 */
        /* <DEDUP_REMOVED lines=53> */
[----:B-1----:R-:W-:Y:S02]  /*11d00*/  FMNMX.FTZ R4, R8, R15, !PT ;  /* 0x0000000f08047209 */ /* 0x002fe40007810000 */
        /* <DEDUP_REMOVED lines=93> */
[----:B------:R-:W1:Y:S02]  /*122e0*/  SHFL.BFLY PT, R4, R2, 0x2, 0x1f ;  /* 0x0c401f0002047f89 */ /* 0x000e6400000e0000 */
[----:B------:R-:W-:-:S05]  /*122f0*/  FMNMX.FTZ R3, R45, R3, !PT ;  /* 0x000000032d037209 */ /* 0x000fca0007810000 */
[----:B------:R-:W2:Y:S01]  /*12300*/  SHFL.BFLY PT, R5, R3, 0x2, 0x1f ;  /* 0x0c401f0003057f89 */ /* 0x000ea200000e0000 */
[----:B-1----:R-:W-:-:S05]  /*12310*/  FMNMX.FTZ R2, R4, R2, !PT ;  /* 0x0000000204027209 */ /* 0x002fca0007810000 */
[----:B------:R-:W1:Y:S01]  /*12320*/  SHFL.BFLY PT, R6, R2, 0x1, 0x1f ;  /* 0x0c201f0002067f89 */ /* 0x000e6200000e0000 */
[----:B--2---:R-:W-:-:S05]  /*12330*/  FMNMX.FTZ R5, R3, R5, !PT ;  /* 0x0000000503057209 */ /* 0x004fca0007810000 */
[----:B------:R2:W3:Y:S01]  /*12340*/  SHFL.BFLY PT, R4, R5, 0x1, 0x1f ;  /* 0x0c201f0005047f89 */ /* 0x0004e200000e0000 */
[----:B-1----:R-:W-:-:S05]  /*12350*/  FMNMX.FTZ R6, R2, R6, !PT ;  /* 0x0000000602067209 */ /* 0x002fca0007810000 */
.L_x_1736:
[C---:B------:R-:W-:Y:S01]  /*12360*/  FMUL.FTZ R3, R6.reuse, c[0x0][0x2d0] ;  /* 0x0000b40006037a20 */ /* 0x040fe20000410000 */
[----:B------:R-:W-:Y:S01]  /*12370*/  FSETP.NEU.FTZ.AND P0, PT, R6, -INF , PT ;  /* 0xff8000000600780b */ /* 0x000fe20003f1d000 */
[----:B------:R-:W-:Y:S01]  /*12380*/  WARPSYNC 0xffffffff ;  /* 0xffffffff00007948 */ /* 0x000fe20003800000 */
[----:B--23--:R-:W-:Y:S01]  /*12390*/  FMNMX.FTZ R5, R4, R5, !PT ;  /* 0x0000000504057209 */ /* 0x00cfe20007810000 */
[----:B------:R-:W2:Y:S01]  /*123a0*/  LDL R149, [R1+0x40] ;  /* 0x0000400001957983 */ /* 0x000ea20000100800 */
[----:B------:R-:W-:Y:S02]  /*123b0*/  FSEL R3, R3, RZ, P0 ;  /* 0x000000ff03037208 */ /* 0x000fe40000000000 */
[----:B------:R-:W-:Y:S01]  /*123c0*/  FSETP.NEU.FTZ.AND P0, PT, R5, -INF , PT ;  /* 0xff8000000500780b */ /* 0x000fe20003f1d000 */
[----:B------:R-:W3:Y:S02]  /*123d0*/  LDL R148, [R1+0x44] ;  /* 0x0000440001947983 */ /* 0x000ee40000100800 */
        /* <DEDUP_REMOVED lines=10> */
[--C-:B------:R-:W-:Y:S02]  /*12480*/  FFMA.FTZ R70, R70, c[0x0][0x2d0], -R3.reuse ;  /* 0x0000b40046467a23 */ /* 0x100fe40000010803 */
[--C-:B------:R-:W-:Y:S02]  /*12490*/  FFMA.FTZ R68, R68, c[0x0][0x2d0], -R3.reuse ;  /* 0x0000b40044447a23 */ /* 0x100fe40000010803 */
[----:B-1----:R-:W-:-:S04]  /*124a0*/  FFMA.FTZ R2, R10, c[0x0][0x2d0], -R3 ;  /* 0x0000b4000a027a23 */ /* 0x002fc80000010803 */
[----:B------:R1:W5:Y:S01]  /*124b0*/  MUFU.EX2 R86, R2 ;  /* 0x0000000200567308 */ /* 0x0003620000000800 */
[----:B----4-:R-:W-:-:S07]  /*124c0*/  FFMA.FTZ R4, R26, c[0x0][0x2d0], -R3 ;  /* 0x0000b4001a047a23 */ /* 0x010fce0000010803 */
[----:B------:R-:W4:Y:S01]  /*124d0*/  MUFU.EX2 R96, R4 ;  /* 0x0000000400607308 */ /* 0x000f220000000800 */
[----:B-1----:R-:W-:Y:S01]  /*124e0*/  FFMA.FTZ R2, R11, c[0x0][0x2d0], -R3 ;  /* 0x0000b4000b027a23 */ /* 0x002fe20000010803 */
[----:B-----5:R-:W-:-:S06]  /*124f0*/  F2FP.PACK_AB R32, R86, R87 ;  /* 0x000000575620723e */ /* 0x020fcc00000000ff */
[----:B------:R1:W-:Y:S01]  /*12500*/  MUFU.EX2 R89, R2 ;  /* 0x0000000200597308 */ /* 0x0003e20000000800 */
[----:B----4-:R-:W-:Y:S01]  /*12510*/  F2FP.PACK_AB R30, R96, R94 ;  /* 0x0000005e601e723e */ /* 0x010fe200000000ff */
[----:B-1----:R-:W-:-:S06]  /*12520*/  FFMA.FTZ R2, R20, c[0x0][0x2d0], -R3 ;  /* 0x0000b40014027a23 */ /* 0x002fcc0000010803 */
[----:B------:R1:W4:Y:S02]  /*12530*/  MUFU.EX2 R88, R2 ;  /* 0x0000000200587308 */ /* 0x0003240000000800 */
[----:B-1----:R-:W-:Y:S01]  /*12540*/  FFMA.FTZ R2, R21, c[0x0][0x2d0], -R3 ;  /* 0x0000b40015027a23 */ /* 0x002fe20000010803 */
[----:B----4-:R-:W-:-:S05]  /*12550*/  F2FP.PACK_AB R34, R88, R89 ;  /* 0x000000595822723e */ /* 0x010fca00000000ff */
[----:B------:R1:W-:Y:S02]  /*12560*/  MUFU.EX2 R91, R2 ;  /* 0x00000002005b7308 */ /* 0x0003e40000000800 */
[----:B-1----:R-:W-:Y:S02]  /*12570*/  FFMA.FTZ R2, R22, c[0x0][0x2d0], -R3 ;  /* 0x0000b40016027a23 */ /* 0x002fe40000010803 */
[----:B------:R-:W-:Y:S04]  /*12580*/  LDSM.16.MT88.4 R20, [R203+0x800] ;  /* 0x00080000cb14783b */ /* 0x000fe80000004200 */
[----:B------:R1:W4:Y:S02]  /*12590*/  MUFU.EX2 R92, R2 ;  /* 0x00000002005c7308 */ /* 0x0003240000000800 */
[----:B-1----:R-:W-:Y:S01]  /*125a0*/  FMUL.FTZ R2, R5, c[0x0][0x2d0] ;  /* 0x0000b40005027a20 */ /* 0x002fe20000410000 */
[----:B----4-:R-:W-:-:S04]  /*125b0*/  F2FP.PACK_AB R28, R92, R91 ;  /* 0x0000005b5c1c723e */ /* 0x010fc800000000ff */
[----:B------:R-:W-:-:S05]  /*125c0*/  FSEL R2, R2, RZ, P0 ;  /* 0x000000ff02027208 */ /* 0x000fca0000000000 */
[--C-:B------:R-:W-:Y:S02]  /*125d0*/  FFMA.FTZ R4, R8, c[0x0][0x2d0], -R2.reuse ;  /* 0x0000b40008047a23 */ /* 0x100fe40000010802 */
[----:B------:R-:W1:Y:S01]  /*125e0*/  LDSM.16.MT88.4 R8, [R203] ;  /* 0x00000000cb08783b */ /* 0x000e620000004200 */
[--C-:B------:R-:W-:Y:S01]  /*125f0*/  FFMA.FTZ R64, R64, c[0x0][0x2d0], -R2.reuse ;  /* 0x0000b40040407a23 */ /* 0x100fe20000010802 */
[----:B------:R4:W-:Y:S01]  /*12600*/  MUFU.EX2 R84, R4 ;  /* 0x0000000400547308 */ /* 0x0009e20000000800 */
[--C-:B------:R-:W-:Y:S02]  /*12610*/  FFMA.FTZ R63, R63, c[0x0][0x2d0], -R2.reuse ;  /* 0x0000b4003f3f7a23 */ /* 0x100fe40000010802 */
[--C-:B------:R-:W-:Y:S02]  /*12620*/  FFMA.FTZ R62, R62, c[0x0][0x2d0], -R2.reuse ;  /* 0x0000b4003e3e7a23 */ /* 0x100fe40000010802 */
[--C-:B------:R-:W-:Y:S02]  /*12630*/  FFMA.FTZ R61, R61, c[0x0][0x2d0], -R2.reuse ;  /* 0x0000b4003d3d7a23 */ /* 0x100fe40000010802 */
[----:B------:R-:W-:-:S02]  /*12640*/  FFMA.FTZ R60, R60, c[0x0][0x2d0], -R2 ;  /* 0x0000b4003c3c7a23 */ /* 0x000fc40000010802 */
[--C-:B------:R-:W-:Y:S02]  /*12650*/  FFMA.FTZ R58, R58, c[0x0][0x2d0], -R2.reuse ;  /* 0x0000b4003a3a7a23 */ /* 0x100fe40000010802 */
[--C-:B------:R-:W-:Y:S02]  /*12660*/  FFMA.FTZ R59, R59, c[0x0][0x2d0], -R2.reuse ;  /* 0x0000b4003b3b7a23 */ /* 0x100fe40000010802 */
[--C-:B------:R-:W-:Y:S02]  /*12670*/  FFMA.FTZ R57, R57, c[0x0][0x2d0], -R2.reuse ;  /* 0x0000b40039397a23 */ /* 0x100fe40000010802 */
[--C-:B------:R-:W-:Y:S02]  /*12680*/  FFMA.FTZ R56, R56, c[0x0][0x2d0], -R2.reuse ;  /* 0x0000b40038387a23 */ /* 0x100fe40000010802 */
[--C-:B----4-:R-:W-:Y:S02]  /*12690*/  FFMA.FTZ R4, R15, c[0x0][0x2d0], -R2.reuse ;  /* 0x0000b4000f047a23 */ /* 0x110fe40000010802 */
[----:B------:R-:W-:-:S02]  /*126a0*/  FFMA.FTZ R55, R55, c[0x0][0x2d0], -R2 ;  /* 0x0000b40037377a23 */ /* 0x000fc40000010802 */
[----:B------:R4:W5:Y:S01]  /*126b0*/  MUFU.EX2 R80, R4 ;  /* 0x0000000400507308 */ /* 0x0009620000000800 */
[--C-:B------:R-:W-:Y:S02]  /*126c0*/  FFMA.FTZ R54, R54, c[0x0][0x2d0], -R2.reuse ;  /* 0x0000b40036367a23 */ /* 0x100fe40000010802 */
[--C-:B------:R-:W-:Y:S02]  /*126d0*/  FFMA.FTZ R53, R53, c[0x0][0x2d0], -R2.reuse ;  /* 0x0000b40035357a23 */ /* 0x100fe40000010802 */
[--C-:B------:R-:W-:Y:S02]  /*126e0*/  FFMA.FTZ R52, R52, c[0x0][0x2d0], -R2.reuse ;  /* 0x0000b40034347a23 */ /* 0x100fe40000010802 */
[--C-:B------:R-:W-:Y:S02]  /*126f0*/  FFMA.FTZ R51, R51, c[0x0][0x2d0], -R2.reuse ;  /* 0x0000b40033337a23 */ /* 0x100fe40000010802 */
[--C-:B------:R-:W-:Y:S02]  /*12700*/  FFMA.FTZ R50, R50, c[0x0][0x2d0], -R2.reuse ;  /* 0x0000b40032327a23 */ /* 0x100fe40000010802 */
[----:B------:R-:W-:-:S02]  /*12710*/  FFMA.FTZ R49, R49, c[0x0][0x2d0], -R2 ;  /* 0x0000b40031317a23 */ /* 0x000fc40000010802 */
[--C-:B------:R-:W-:Y:S02]  /*12720*/  FFMA.FTZ R48, R48, c[0x0][0x2d0], -R2.reuse ;  /* 0x0000b40030307a23 */ /* 0x100fe40000010802 */
[----:B----4-:R-:W-:Y:S01]  /*12730*/  FFMA.FTZ R4, R19, c[0x0][0x2d0], -R2 ;  /* 0x0000b40013047a23 */ /* 0x010fe20000010802 */
[----:B-----5:R-:W-:-:S03]  /*12740*/  F2FP.PACK_AB R33, R80, R84 ;  /* 0x000000545021723e */ /* 0x020fc600000000ff */
[----:B------:R4:W-:Y:S02]  /*12750*/  MUFU.EX2 R15, R4 ;  /* 0x00000004000f7308 */ /* 0x0009e40000000800 */
[----:B----4-:R-:W-:-:S06]  /*12760*/  FFMA.FTZ R4, R18, c[0x0][0x2d0], -R2 ;  /* 0x0000b40012047a23 */ /* 0x010fcc0000010802 */
[----:B------:R4:W5:Y:S02]  /*12770*/  MUFU.EX2 R85, R4 ;  /* 0x0000000400557308 */ /* 0x0009640000000800 */
[----:B----4-:R-:W-:Y:S01]  /*12780*/  FFMA.FTZ R4, R17, c[0x0][0x2d0], -R2 ;  /* 0x0000b40011047a23 */ /* 0x010fe20000010802 */
[----:B-----5:R-:W-:-:S05]  /*12790*/  F2FP.PACK_AB R35, R85, R15 ;  /* 0x0000000f5523723e */ /* 0x020fca00000000ff */
[----:B------:R4:W-:Y:S02]  /*127a0*/  MUFU.EX2 R90, R4 ;  /* 0x00000004005a7308 */ /* 0x0009e40000000800 */
[--C-:B----4-:R-:W-:Y:S02]  /*127b0*/  FFMA.FTZ R4, R16, c[0x0][0x2d0], -R2.reuse ;  /* 0x0000b40010047a23 */ /* 0x110fe40000010802 */
[C---:B-1----:R-:W-:Y:S04]  /*127c0*/  HMMA.16816.F32 R16, R32.reuse, R8, RZ ;  /* 0x000000082010723c */ /* 0x042fe800000018ff */
[----:B------:R1:W4:Y:S04]  /*127d0*/  MUFU.EX2 R93, R4 ;  /* 0x00000004005d7308 */ /* 0x0003280000000800 */
[----:B------:R-:W-:Y:S01]  /*127e0*/  HMMA.16816.F32 R8, R32, R10, RZ ;  /* 0x0000000a2008723c */ /* 0x000fe200000018ff */
[----:B-1----:R-:W-:Y:S01]  /*127f0*/  FFMA.FTZ R4, R24, c[0x0][0x2d0], -R2 ;  /* 0x0000b40018047a23 */ /* 0x002fe20000010802 */
[----:B----4-:R-:W-:-:S03]  /*12800*/  F2FP.PACK_AB R29, R93, R90 ;  /* 0x0000005a5d1d723e */ /* 0x010fc600000000ff */
[----:B------:R1:W-:Y:S02]  /*12810*/  MUFU.EX2 R95, R4 ;  /* 0x00000004005f7308 */ /* 0x0003e40000000800 */
[----:B-1----:R-:W-:Y:S02]  /*12820*/  FFMA.FTZ R4, R25, c[0x0][0x2d0], -R2 ;  /* 0x0000b40019047a23 */ /* 0x002fe40000010802 */
[----:B------:R-:W1:Y:S04]  /*12830*/  LDSM.16.MT88.4 R24, [R204] ;  /* 0x00000000cc18783b */ /* 0x000e680000004200 */
[----:B------:R-:W4:Y:S02]  /*12840*/  MUFU.EX2 R97, R4 ;  /* 0x0000000400617308 */ /* 0x000f240000000800 */
[----:B----4-:R-:W-:Y:S01]  /*12850*/  F2FP.PACK_AB R31, R97, R95 ;  /* 0x0000005f611f723e */ /* 0x010fe200000000ff */
[----:B------:R-:W-:-:S04]  /*12860*/  FADD.FTZ R4, R87, R86 ;  /* 0x0000005657047221 */ /* 0x000fc80000010000 */
[----:B------:R-:W-:Y:S02]  /*12870*/  FADD.FTZ R4, R89, R4 ;  /* 0x0000000459047221 */ /* 0x000fe40000010000 */
[----:B------:R-:W-:Y:S02]  /*12880*/  HMMA.16816.F32 R136, R28, R20, R16 ;  /* 0x000000141c88723c */ /* 0x000fe40000001810 */
[----:B------:R-:W-:-:S04]  /*12890*/  FADD.FTZ R4, R88, R4 ;  /* 0x0000000458047221 */ /* 0x000fc80000010000 */
[----:B------:R-:W-:Y:S02]  /*128a0*/  FADD.FTZ R4, R91, R4 ;  /* 0x000000045b047221 */ /* 0x000fe40000010000 */
[----:B------:R-:W-:Y:S01]  /*128b0*/  HMMA.16816.F32 R132, R28, R22, R8 ;  /* 0x000000161c84723c */ /* 0x000fe20000001808 */
[----:B------:R-:W4:Y:S01]  /*128c0*/  LDSM.16.MT88.4 R20, [R204+0x800] ;  /* 0x00080000cc14783b */ /* 0x000f220000004200 */
[----:B------:R-:W-:-:S06]  /*128d0*/  FADD.FTZ R4, R92, R4 ;  /* 0x000000045c047221 */ /* 0x000fcc0000010000 */
[C---:B-1----:R-:W-:Y:S08]  /*128e0*/  HMMA.16816.F32 R16, R32.reuse, R24, RZ ;  /* 0x000000182010723c */ /* 0x042ff000000018ff */
[----:B------:R-:W-:Y:S01]  /*128f0*/  HMMA.16816.F32 R8, R32, R26, RZ ;  /* 0x0000001a2008723c */ /* 0x000fe200000018ff */
[----:B------:R-:W1:Y:S11]  /*12900*/  LDSM.16.MT88.4 R24, [R206] ;  /* 0x00000000ce18783b */ /* 0x000e760000004200 */
[----:B------:R-:W-:Y:S04]  /*12910*/  @!UPT UIADD3 URZ, URZ, URZ, URZ ;  /* 0x0000003f3f3ff290 */ /* 0x000fe8000fffe03f */
[C---:B----4-:R-:W-:Y:S01]  /*12920*/  HMMA.16816.F32 R128, R28.reuse, R20, R16 ;  /* 0x000000141c80723c */ /* 0x050fe20000001810 */
[----:B------:R-:W4:Y:S07]  /*12930*/  LDSM.16.MT88.4 R16, [R206+0x800] ;  /* 0x00080000ce10783b */ /* 0x000f2e0000004200 */
[----:B------:R-:W-:Y:S01]  /*12940*/  HMMA.16816.F32 R124, R28, R22, R8 ;  /* 0x000000161c7c723c */ /* 0x000fe20000001808 */
[----:B------:R-:W5:Y:S07]  /*12950*/  LDSM.16.MT88.4 R20, [R205] ;  /* 0x00000000cd14783b */ /* 0x000f6e0000004200 */
[----:B-1----:R-:W-:Y:S07]  /*12960*/  HMMA.16816.F32 R8, R32, R24, RZ ;  /* 0x000000182008723c */ /* 0x002fee00000018ff */
[----:B------:R-:W-:-:S02]  /*12970*/  FFMA.FTZ R25, R42, c[0x0][0x2d0], -R3 ;  /* 0x0000b4002a197a23 */ /* 0x000fc40000010803 */
[--C-:B------:R-:W-:Y:S02]  /*12980*/  FFMA.FTZ R24, R43, c[0x0][0x2d0], -R3.reuse ;  /* 0x0000b4002b187a23 */ /* 0x100fe40000010803 */
[--C-:B------:R-:W-:Y:S02]  /*12990*/  FFMA.FTZ R42, R75, c[0x0][0x2d0], -R3.reuse ;  /* 0x0000b4004b2a7a23 */ /* 0x100fe40000010803 */
[----:B------:R-:W-:Y:S01]  /*129a0*/  FFMA.FTZ R43, R74, c[0x0][0x2d0], -R3 ;  /* 0x0000b4004a2b7a23 */ /* 0x000fe20000010803 */
[----:B------:R-:W-:Y:S01]  /*129b0*/  MUFU.EX2 R25, R25 ;  /* 0x0000001900197308 */ /* 0x000fe20000000800 */
[----:B------:R-:W-:-:S09]  /*129c0*/  FFMA.FTZ R75, R45, c[0x0][0x2d0], -R2 ;  /* 0x0000b4002d4b7a23 */ /* 0x000fd20000010802 */
[----:B----4-:R-:W-:Y:S07]  /*129d0*/  HMMA.16816.F32 R120, R28, R16, R8 ;  /* 0x000000101c78723c */ /* 0x010fee0000001808 */
[----:B------:R-:W-:Y:S02]  /*129e0*/  FADD.FTZ R8, R84, R80 ;  /* 0x0000005054087221 */ /* 0x000fe40000010000 */
[----:B------:R-:W-:Y:S02]  /*129f0*/  FFMA.FTZ R80, R46, c[0x0][0x2d0], -R2 ;  /* 0x0000b4002e507a23 */ /* 0x000fe40000010802 */
[----:B------:R-:W-:-:S02]  /*12a00*/  FADD.FTZ R15, R15, R8 ;  /* 0x000000080f0f7221 */ /* 0x000fc40000010000 */
[----:B------:R-:W-:Y:S02]  /*12a10*/  HMMA.16816.F32 R8, R32, R26, RZ ;  /* 0x0000001a2008723c */ /* 0x000fe400000018ff */
[----:B------:R-:W-:-:S05]  /*12a20*/  FADD.FTZ R15, R85, R15 ;  /* 0x0000000f550f7221 */ /* 0x000fca0000010000 */
[--C-:B------:R-:W-:Y:S02]  /*12a30*/  FFMA.FTZ R27, R40, c[0x0][0x2d0], -R3.reuse ;  /* 0x0000b400281b7a23 */ /* 0x100fe40000010803 */
[--C-:B------:R-:W-:Y:S02]  /*12a40*/  FFMA.FTZ R26, R41, c[0x0][0x2d0], -R3.reuse ;  /* 0x0000b400291a7a23 */ /* 0x100fe40000010803 */
[--C-:B------:R-:W-:Y:S02]  /*12a50*/  FFMA.FTZ R40, R65, c[0x0][0x2d0], -R3.reuse ;  /* 0x0000b40041287a23 */ /* 0x100fe40000010803 */
[--C-:B------:R-:W-:Y:S02]  /*12a60*/  FFMA.FTZ R41, R66, c[0x0][0x2d0], -R3.reuse ;  /* 0x0000b40042297a23 */ /* 0x100fe40000010803 */
[--C-:B------:R-:W-:Y:S02]  /*12a70*/  FFMA.FTZ R65, R72, c[0x0][0x2d0], -R3.reuse ;  /* 0x0000b40048417a23 */ /* 0x100fe40000010803 */
[----:B------:R-:W-:-:S02]  /*12a80*/  FFMA.FTZ R66, R71, c[0x0][0x2d0], -R3 ;  /* 0x0000b40047427a23 */ /* 0x000fc40000010803 */
[----:B------:R-:W-:-:S05]  /*12a90*/  FFMA.FTZ R71, R47, c[0x0][0x2d0], -R2 ;  /* 0x0000b4002f477a23 */ /* 0x000fca0000010802 */
[----:B------:R-:W-:Y:S01]  /*12aa0*/  HMMA.16816.F32 R116, R28, R18, R8 ;  /* 0x000000121c74723c */ /* 0x000fe20000001808 */
[----:B------:R-:W1:Y:S07]  /*12ab0*/  LDSM.16.MT88.4 R16, [R205+0x800] ;  /* 0x00080000cd10783b */ /* 0x000e6e0000004200 */
[----:B-----5:R-:W-:Y:S11]  /*12ac0*/  HMMA.16816.F32 R8, R32, R20, RZ ;  /* 0x000000142008723c */ /* 0x020ff600000018ff */
[----:B------:R-:W-:Y:S11]  /*12ad0*/  @!UPT UIADD3 URZ, URZ, URZ, URZ ;  /* 0x0000003f3f3ff290 */ /* 0x000ff6000fffe03f */
[----:B------:R-:W-:Y:S02]  /*12ae0*/  @!UPT UIADD3 URZ, URZ, URZ, URZ ;  /* 0x0000003f3f3ff290 */ /* 0x000fe4000fffe03f */
[----:B-1----:R-:W-:Y:S08]  /*12af0*/  HMMA.16816.F32 R112, R28, R16, R8 ;  /* 0x000000101c70723c */ /* 0x002ff00000001808 */
[----:B------:R-:W-:Y:S01]  /*12b00*/  HMMA.16816.F32 R8, R32, R22, RZ ;  /* 0x000000162008723c */ /* 0x000fe200000018ff */
[----:B------:R-:W-:Y:S11]  /*12b10*/  LDSM.16.MT88.4 R20, [R203+0x4000] ;  /* 0x00400000cb14783b */ /* 0x000ff60000004200 */
[----:B------:R-:W-:Y:S11]  /*12b20*/  @!UPT UIADD3 URZ, URZ, URZ, URZ ;  /* 0x0000003f3f3ff290 */ /* 0x000ff6000fffe03f */
[----:B------:R-:W-:Y:S01]  /*12b30*/  @!UPT UIADD3 URZ, URZ, URZ, URZ ;  /* 0x0000003f3f3ff290 */ /* 0x000fe2000fffe03f */
[----:B------:R-:W-:Y:S01]  /*12b40*/  HMMA.16816.F32 R108, R28, R18, R8 ;  /* 0x000000121c6c723c */ /* 0x000fe20000001808 */
[----:B------:R-:W1:Y:S06]  /*12b50*/  LDSM.16.MT88.4 R16, [R203+0x3800] ;  /* 0x00380000cb10783b */ /* 0x000e6c0000004200 */
[----:B------:R-:W-:Y:S02]  /*12b60*/  FADD.FTZ R8, R90, R15 ;  /* 0x0000000f5a087221 */ /* 0x000fe40000010000 */
[--C-:B------:R-:W-:Y:S02]  /*12b70*/  FFMA.FTZ R15, R44, c[0x0][0x2d0], -R3.reuse ;  /* 0x0000b4002c0f7a23 */ /* 0x100fe40000010803 */
[----:B------:R-:W-:-:S02]  /*12b80*/  FFMA.FTZ R44, R73, c[0x0][0x2d0], -R3 ;  /* 0x0000b400492c7a23 */ /* 0x000fc40000010803 */
[----:B------:R-:W-:Y:S02]  /*12b90*/  FADD.FTZ R3, R94, R4 ;  /* 0x000000045e037221 */ /* 0x000fe40000010000 */
[----:B------:R-:W-:Y:S01]  /*12ba0*/  FADD.FTZ R4, R93, R8 ;  /* 0x000000085d047221 */ /* 0x000fe20000010000 */
[----:B------:R-:W-:Y:S01]  /*12bb0*/  MUFU.EX2 R15, R15 ;  /* 0x0000000f000f7308 */ /* 0x000fe20000000800 */
[----:B------:R-:W-:Y:S02]  /*12bc0*/  FADD.FTZ R2, R96, R3 ;  /* 0x0000000360027221 */ /* 0x000fe40000010000 */
[----:B------:R-:W-:-:S04]  /*12bd0*/  FADD.FTZ R3, R95, R4 ;  /* 0x000000045f037221 */ /* 0x000fc80000010000 */
[----:B------:R-:W-:Y:S01]  /*12be0*/  FADD.FTZ R3, R97, R3 ;  /* 0x0000000361037221 */ /* 0x000fe20000010000 */
[----:B------:R-:W-:Y:S01]  /*12bf0*/  MUFU.EX2 R4, R38 ;  /* 0x0000002600047308 */ /* 0x000fe20000000800 */
[----:B-1----:R-:W-:Y:S07]  /*12c00*/  HMMA.16816.F32 R8, R32, R16, RZ ;  /* 0x000000102008723c */ /* 0x002fee00000018ff */
[----:B------:R-:W1:Y:S08]  /*12c10*/  MUFU.EX2 R16, R39 ;  /* 0x0000002700107308 */ /* 0x000e700000000800 */
[----:B------:R-:W-:Y:S01]  /*12c20*/  MUFU.EX2 R17, R36 ;  /* 0x0000002400117308 */ /* 0x000fe20000000800 */
[----:B-1----:R-:W-:-:S04]  /*12c30*/  FADD.FTZ R2, R16, R2 ;  /* 0x0000000210027221 */ /* 0x002fc80000010000 */
[----:B------:R-:W-:-:S04]  /*12c40*/  FADD.FTZ R2, R4, R2 ;  /* 0x0000000204027221 */ /* 0x000fc80000010000 */
[----:B------:R-:W-:Y:S01]  /*12c50*/  HMMA.16816.F32 R88, R28, R20, R8 ;  /* 0x000000141c58723c */ /* 0x000fe20000001808 */
[----:B------:R-:W-:Y:S07]  /*12c60*/  MUFU.EX2 R20, R27 ;  /* 0x0000001b00147308 */ /* 0x000fee0000000800 */
[----:B------:R-:W-:Y:S01]  /*12c70*/  HMMA.16816.F32 R8, R32, R18, RZ ;  /* 0x000000122008723c */ /* 0x000fe200000018ff */
[----:B------:R-:W1:Y:S08]  /*12c80*/  MUFU.EX2 R18, R37 ;  /* 0x0000002500127308 */ /* 0x000e700000000800 */
[----:B------:R4:W5:Y:S08]  /*12c90*/  MUFU.EX2 R21, R24 ;  /* 0x0000001800157308 */ /* 0x0009700000000800 */
[----:B------:R-:W2:Y:S01]  /*12ca0*/  MUFU.EX2 R19, R26 ;  /* 0x0000001a00137308 */ /* 0x000ea20000000800 */
[----:B-1----:R-:W-:-:S04]  /*12cb0*/  FADD.FTZ R2, R18, R2 ;  /* 0x0000000212027221 */ /* 0x002fc80000010000 */
[----:B------:R-:W-:Y:S02]  /*12cc0*/  FADD.FTZ R2, R17, R2 ;  /* 0x0000000211027221 */ /* 0x000fe40000010000 */
[----:B------:R-:W-:Y:S01]  /*12cd0*/  HMMA.16816.F32 R92, R28, R22, R8 ;  /* 0x000000161c5c723c */ /* 0x000fe20000001808 */
[----:B----4-:R-:W-:Y:S01]  /*12ce0*/  F2FP.PACK_AB R24, R4, R16 ;  /* 0x000000100418723e */ /* 0x010fe200000000ff */
[----:B------:R-:W-:Y:S01]  /*12cf0*/  FADD.FTZ R2, R20, R2 ;  /* 0x0000000214027221 */ /* 0x000fe20000010000 */
[----:B------:R1:W-:Y:S04]  /*12d00*/  MUFU.EX2 R4, R44 ;  /* 0x0000002c00047308 */ /* 0x0003e80000000800 */
[----:B-----5:R-:W-:Y:S01]  /*12d10*/  F2FP.PACK_AB R22, R21, R25 ;  /* 0x000000191516723e */ /* 0x020fe200000000ff */
[----:B--2---:R-:W-:Y:S01]  /*12d20*/  FADD.FTZ R2, R19, R2 ;  /* 0x0000000213027221 */ /* 0x004fe20000010000 */
[----:B------:R-:W-:-:S02]  /*12d30*/  F2FP.PACK_AB R26, R17, R18 ;  /* 0x00000012111a723e */ /* 0x000fc400000000ff */
[----:B------:R-:W2:Y:S01]  /*12d40*/  MUFU.EX2 R11, R40 ;  /* 0x00000028000b7308 */ /* 0x000ea20000000800 */
[----:B------:R-:W-:Y:S01]  /*12d50*/  F2FP.PACK_AB R20, R19, R20 ;  /* 0x000000141314723e */ /* 0x000fe200000000ff */
[----:B------:R-:W-:-:S04]  /*12d60*/  FADD.FTZ R2, R25, R2 ;  /* 0x0000000219027221 */ /* 0x000fc80000010000 */
[----:B------:R-:W-:Y:S01]  /*12d70*/  FADD.FTZ R2, R21, R2 ;  /* 0x0000000215027221 */ /* 0x000fe20000010000 */
[----:B-1----:R-:W1:Y:S01]  /*12d80*/  LDSM.16.MT88.4 R44, [R204+0x3800] ;  /* 0x00380000cc2c783b */ /* 0x002e620000004200 */
[----:B------:R-:W4:Y:S02]  /*12d90*/  MUFU.EX2 R10, R41 ;  /* 0x00000029000a7308 */ /* 0x000f240000000800 */
[----:B------:R-:W-:-:S04]  /*12da0*/  FADD.FTZ R2, R15, R2 ;  /* 0x000000020f027221 */ /* 0x000fc80000010000 */
[C---:B--2---:R-:W-:Y:S02]  /*12db0*/  FADD.FTZ R2, R11.reuse, R2 ;  /* 0x000000020b027221 */ /* 0x044fe40000010000 */
[----:B------:R-:W2:Y:S01]  /*12dc0*/  MUFU.EX2 R9, R42 ;  /* 0x0000002a00097308 */ /* 0x000ea20000000800 */
[----:B------:R-:W-:-:S07]  /*12dd0*/  F2FP.PACK_AB R16, R11, R15 ;  /* 0x0000000f0b10723e */ /* 0x000fce00000000ff */
[----:B------:R5:W3:Y:S01]  /*12de0*/  MUFU.EX2 R8, R43 ;  /* 0x0000002b00087308 */ /* 0x000ae20000000800 */
[----:B----4-:R-:W-:-:S04]  /*12df0*/  FADD.FTZ R2, R10, R2 ;  /* 0x000000020a027221 */ /* 0x010fc80000010000 */
[C---:B--2---:R-:W-:Y:S01]  /*12e00*/  FADD.FTZ R2, R9.reuse, R2 ;  /* 0x0000000209027221 */ /* 0x044fe20000010000 */
[----:B------:R-:W-:Y:S02]  /*12e10*/  F2FP.PACK_AB R18, R9, R10 ;  /* 0x0000000a0912723e */ /* 0x000fe400000000ff */
[----:B------:R-:W-:Y:S01]  /*12e20*/  MUFU.EX2 R11, R67 ;  /* 0x00000043000b7308 */ /* 0x000fe20000000800 */
[----:B-----5:R-:W2:Y:S01]  /*12e30*/  LDSM.16.MT88.4 R40, [R204+0x4000] ;  /* 0x00400000cc28783b */ /* 0x020ea20000004200 */
[----:B---3--:R-:W-:-:S06]  /*12e40*/  FADD.FTZ R2, R8, R2 ;  /* 0x0000000208027221 */ /* 0x008fcc0000010000 */
[----:B------:R-:W3:Y:S01]  /*12e50*/  MUFU.EX2 R10, R65 ;  /* 0x00000041000a7308 */ /* 0x000ee20000000800 */
[C---:B------:R-:W-:Y:S01]  /*12e60*/  F2FP.PACK_AB R8, R4.reuse, R8 ;  /* 0x000000080408723e */ /* 0x040fe200000000ff */
[----:B------:R-:W-:Y:S01]  /*12e70*/  FADD.FTZ R2, R4, R2 ;  /* 0x0000000204027221 */ /* 0x000fe20000010000 */
[----:B-1----:R-:W-:Y:S05]  /*12e80*/  HMMA.16816.F32 R36, R32, R44, RZ ;  /* 0x0000002c2024723c */ /* 0x002fea00000018ff */
[----:B------:R-:W1:Y:S08]  /*12e90*/  MUFU.EX2 R4, R66 ;  /* 0x0000004200047308 */ /* 0x000e700000000800 */
[----:B------:R-:W4:Y:S01]  /*12ea0*/  MUFU.EX2 R9, R69 ;  /* 0x0000004500097308 */ /* 0x000f220000000800 */
[----:B---3--:R-:W-:-:S07]  /*12eb0*/  FADD.FTZ R2, R10, R2 ;  /* 0x000000020a027221 */ /* 0x008fce0000010000 */
[----:B------:R-:W3:Y:S01]  /*12ec0*/  MUFU.EX2 R25, R64 ;  /* 0x0000004000197308 */ /* 0x000ee20000000800 */
[C---:B-1----:R-:W-:Y:S01]  /*12ed0*/  FADD.FTZ R2, R4.reuse, R2 ;  /* 0x0000000204027221 */ /* 0x042fe20000010000 */
[----:B------:R-:W-:-:S03]  /*12ee0*/  F2FP.PACK_AB R10, R4, R10 ;  /* 0x0000000a040a723e */ /* 0x000fc600000000ff */
[----:B------:R-:W-:-:S03]  /*12ef0*/  FADD.FTZ R2, R11, R2 ;  /* 0x000000020b027221 */ /* 0x000fc60000010000 */
[----:B------:R-:W1:Y:S01]  /*12f00*/  MUFU.EX2 R19, R70 ;  /* 0x0000004600137308 */ /* 0x000e620000000800 */
[C---:B----4-:R-:W-:Y:S01]  /*12f10*/  FADD.FTZ R2, R9.reuse, R2 ;  /* 0x0000000209027221 */ /* 0x050fe20000010000 */
[----:B------:R-:W-:Y:S01]  /*12f20*/  F2FP.PACK_AB R72, R9, R11 ;  /* 0x0000000b0948723e */ /* 0x000fe200000000ff */
[----:B--2---:R-:W-:Y:S05]  /*12f30*/  HMMA.16816.F32 R100, R28, R40, R36 ;  /* 0x000000281c64723c */ /* 0x004fea0000001824 */
[----:B------:R-:W2:Y:S01]  /*12f40*/  MUFU.EX2 R23, R63 ;  /* 0x0000003f00177308 */ /* 0x000ea20000000800 */
[----:B---3--:R-:W-:Y:S02]  /*12f50*/  FADD.FTZ R3, R25, R3 ;  /* 0x0000000319037221 */ /* 0x008fe40000010000 */
[----:B------:R-:W-:Y:S01]  /*12f60*/  HMMA.16816.F32 R36, R32, R46, RZ ;  /* 0x0000002e2024723c */ /* 0x000fe200000018ff */
[----:B------:R-:W3:Y:S04]  /*12f70*/  LDSM.16.MT88.4 R44, [R206+0x3800] ;  /* 0x00380000ce2c783b */ /* 0x000ee80000004200 */
[----:B------:R-:W4:Y:S01]  /*12f80*/  MUFU.EX2 R17, R68 ;  /* 0x0000004400117308 */ /* 0x000f220000000800 */
[----:B-1----:R-:W-:-:S07]  /*12f90*/  FADD.FTZ R2, R19, R2 ;  /* 0x0000000213027221 */ /* 0x002fce0000010000 */
[----:B------:R-:W1:Y:S01]  /*12fa0*/  MUFU.EX2 R41, R62 ;  /* 0x0000003e00297308 */ /* 0x000e620000000800 */
[C---:B--2---:R-:W-:Y:S01]  /*12fb0*/  FADD.FTZ R3, R23.reuse, R3 ;  /* 0x0000000317037221 */ /* 0x044fe20000010000 */
[----:B------:R-:W-:-:S06]  /*12fc0*/  F2FP.PACK_AB R25, R23, R25 ;  /* 0x000000191719723e */ /* 0x000fcc00000000ff */
[----:B------:R-:W2:Y:S01]  /*12fd0*/  MUFU.EX2 R27, R61 ;  /* 0x0000003d001b7308 */ /* 0x000ea20000000800 */
[C---:B----4-:R-:W-:Y:S01]  /*12fe0*/  FADD.FTZ R246, R17.reuse, R2 ;  /* 0x0000000211f67221 */ /* 0x050fe20000010000 */
[----:B------:R-:W-:Y:S01]  /*12ff0*/  F2FP.PACK_AB R74, R17, R19 ;  /* 0x00000013114a723e */ /* 0x000fe200000000ff */
[----:B------:R-:W-:Y:S05]  /*13000*/  HMMA.16816.F32 R104, R28, R42, R36 ;  /* 0x0000002a1c68723c */ /* 0x000fea0000001824 */
[----:B------:R-:W4:Y:S01]  /*13010*/  MUFU.EX2 R40, R60 ;  /* 0x0000003c00287308 */ /* 0x000f220000000800 */
[----:B-1----:R-:W-:-:S07]  /*13020*/  FADD.FTZ R2, R41, R3 ;  /* 0x0000000329027221 */ /* 0x002fce0000010000 */
[----:B------:R-:W1:Y:S01]  /*13030*/  MUFU.EX2 R21, R58 ;  /* 0x0000003a00157308 */ /* 0x000e620000000800 */
[C---:B--2---:R-:W-:Y:S01]  /*13040*/  FADD.FTZ R2, R27.reuse, R2 ;  /* 0x000000021b027221 */ /* 0x044fe20000010000 */
[----:B------:R-:W-:Y:S01]  /*13050*/  F2FP.PACK_AB R27, R27, R41 ;  /* 0x000000291b1b723e */ /* 0x000fe200000000ff */
[----:B---3--:R-:W-:Y:S02]  /*13060*/  HMMA.16816.F32 R36, R32, R44, RZ ;  /* 0x0000002c2024723c */ /* 0x008fe400000018ff */
[----:B----4-:R-:W-:-:S03]  /*13070*/  FADD.FTZ R2, R40, R2 ;  /* 0x0000000228027221 */ /* 0x010fc60000010000 */
[----:B------:R-:W2:Y:S01]  /*13080*/  MUFU.EX2 R15, R59 ;  /* 0x0000003b000f7308 */ /* 0x000ea20000000800 */
[C---:B-1----:R-:W-:Y:S01]  /*13090*/  FADD.FTZ R2, R21.reuse, R2 ;  /* 0x0000000215027221 */ /* 0x042fe20000010000 */
[----:B------:R-:W-:-:S06]  /*130a0*/  F2FP.PACK_AB R21, R21, R40 ;  /* 0x000000281515723e */ /* 0x000fcc00000000ff */
[----:B------:R-:W1:Y:S01]  /*130b0*/  MUFU.EX2 R9, R57 ;  /* 0x0000003900097308 */ /* 0x000e620000000800 */
[----:B------:R-:W3:Y:S01]  /*130c0*/  LDSM.16.MT88.4 R40, [R206+0x4000] ;  /* 0x00400000ce28783b */ /* 0x000ee20000004200 */
[----:B--2---:R-:W-:-:S06]  /*130d0*/  FADD.FTZ R2, R15, R2 ;  /* 0x000000020f027221 */ /* 0x004fcc0000010000 */
[----:B------:R-:W2:Y:S08]  /*130e0*/  MUFU.EX2 R4, R56 ;  /* 0x0000003800047308 */ /* 0x000eb00000000800 */
[----:B------:R-:W4:Y:S01]  /*130f0*/  MUFU.EX2 R3, R55 ;  /* 0x0000003700037308 */ /* 0x000f220000000800 */
[C---:B-1----:R-:W-:Y:S01]  /*13100*/  FADD.FTZ R2, R9.reuse, R2 ;  /* 0x0000000209027221 */ /* 0x042fe20000010000 */
[----:B------:R-:W-:-:S06]  /*13110*/  F2FP.PACK_AB R23, R9, R15 ;  /* 0x0000000f0917723e */ /* 0x000fcc00000000ff */
[----:B------:R-:W1:Y:S01]  /*13120*/  MUFU.EX2 R11, R54 ;  /* 0x00000036000b7308 */ /* 0x000e620000000800 */
[----:B--2---:R-:W-:-:S07]  /*13130*/  FADD.FTZ R2, R4, R2 ;  /* 0x0000000204027221 */ /* 0x004fce0000010000 */
[----:B------:R-:W2:Y:S01]  /*13140*/  MUFU.EX2 R9, R53 ;  /* 0x0000003500097308 */ /* 0x000ea20000000800 */
[C---:B----4-:R-:W-:Y:S01]  /*13150*/  FADD.FTZ R2, R3.reuse, R2 ;  /* 0x0000000203027221 */ /* 0x050fe20000010000 */
[----:B------:R-:W-:-:S06]  /*13160*/  F2FP.PACK_AB R17, R3, R4 ;  /* 0x000000040311723e */ /* 0x000fcc00000000ff */
[----:B------:R-:W-:Y:S01]  /*13170*/  MUFU.EX2 R15, R51 ;  /* 0x00000033000f7308 */ /* 0x000fe20000000800 */
[----:B---3--:R-:W-:Y:S01]  /*13180*/  HMMA.16816.F32 R96, R28, R40, R36 ;  /* 0x000000281c60723c */ /* 0x008fe20000001824 */
[----:B-1----:R-:W-:-:S06]  /*13190*/  FADD.FTZ R2, R11, R2 ;  /* 0x000000020b027221 */ /* 0x002fcc0000010000 */
[----:B------:R-:W1:Y:S01]  /*131a0*/  MUFU.EX2 R40, R52 ;  /* 0x0000003400287308 */ /* 0x000e620000000800 */
[----:B------:R-:W-:Y:S01]  /*131b0*/  HMMA.16816.F32 R36, R32, R46, RZ ;  /* 0x0000002e2024723c */ /* 0x000fe200000018ff */
[C---:B--2---:R-:W-:Y:S01]  /*131c0*/  FADD.FTZ R2, R9.reuse, R2 ;  /* 0x0000000209027221 */ /* 0x044fe20000010000 */
[----:B------:R-:W-:-:S05]  /*131d0*/  F2FP.PACK_AB R19, R9, R11 ;  /* 0x0000000b0913723e */ /* 0x000fca00000000ff */
[----:B------:R-:W2:Y:S08]  /*131e0*/  MUFU.EX2 R44, R50 ;  /* 0x00000032002c7308 */ /* 0x000eb00000000800 */
[----:B------:R-:W3:Y:S01]  /*131f0*/  MUFU.EX2 R41, R49 ;  /* 0x0000003100297308 */ /* 0x000ee20000000800 */
[----:B-1----:R-:W-:Y:S01]  /*13200*/  FADD.FTZ R2, R40, R2 ;  /* 0x0000000228027221 */ /* 0x002fe20000010000 */
[----:B------:R-:W-:-:S03]  /*13210*/  F2FP.PACK_AB R9, R15, R40 ;  /* 0x000000280f09723e */ /* 0x000fc600000000ff */
[----:B------:R-:W-:-:S03]  /*13220*/  FADD.FTZ R2, R15, R2 ;  /* 0x000000020f027221 */ /* 0x000fc60000010000 */
[----:B------:R-:W-:Y:S01]  /*13230*/  MUFU.EX2 R3, R71 ;  /* 0x0000004700037308 */ /* 0x000fe20000000800 */
[----:B------:R-:W-:Y:S01]  /*13240*/  HMMA.16816.F32 R84, R28, R42, R36 ;  /* 0x0000002a1c54723c */ /* 0x000fe20000001824 */
[----:B------:R-:W1:Y:S01]  /*13250*/  LDSM.16.MT88.4 R36, [R205+0x3800] ;  /* 0x00380000cd24783b */ /* 0x000e620000004200 */
[----:B--2---:R-:W-:-:S04]  /*13260*/  FADD.FTZ R2, R44, R2 ;  /* 0x000000022c027221 */ /* 0x004fc80000010000 */
[C---:B---3--:R-:W-:Y:S01]  /*13270*/  FADD.FTZ R2, R41.reuse, R2 ;  /* 0x0000000229027221 */ /* 0x048fe20000010000 */
[----:B------:R-:W-:Y:S01]  /*13280*/  F2FP.PACK_AB R11, R41, R44 ;  /* 0x0000002c290b723e */ /* 0x000fe200000000ff */
[----:B------:R-:W2:Y:S02]  /*13290*/  MUFU.EX2 R4, R48 ;  /* 0x0000003000047308 */ /* 0x000ea40000000800 */
[----:B--2---:R-:W-:Y:S01]  /*132a0*/  FADD.FTZ R2, R4, R2 ;  /* 0x0000000204027221 */ /* 0x004fe20000010000 */
[----:B------:R-:W-:-:S05]  /*132b0*/  F2FP.PACK_AB R73, R3, R4 ;  /* 0x000000040349723e */ /* 0x000fca00000000ff */
[----:B------:R-:W2:Y:S01]  /*132c0*/  MUFU.EX2 R4, R80 ;  /* 0x0000005000047308 */ /* 0x000ea20000000800 */
[----:B------:R-:W-:-:S07]  /*132d0*/  FADD.FTZ R2, R3, R2 ;  /* 0x0000000203027221 */ /* 0x000fce0000010000 */
[----:B------:R-:W3:Y:S01]  /*132e0*/  MUFU.EX2 R3, R75 ;  /* 0x0000004b00037308 */ /* 0x000ee20000000800 */
[----:B-1----:R-:W-:Y:S01]  /*132f0*/  HMMA.16816.F32 R40, R32, R36, RZ ;  /* 0x000000242028723c */ /* 0x002fe200000018ff */
[----:B--2---:R-:W-:-:S07]  /*13300*/  FADD.FTZ R2, R4, R2 ;  /* 0x0000000204027221 */ /* 0x004fce0000010000 */
[----:B------:R-:W-:Y:S01]  /*13310*/  HMMA.16816.F32 R32, R32, R38, RZ ;  /* 0x000000262020723c */ /* 0x000fe200000018ff */
[----:B------:R-:W1:Y:S01]  /*13320*/  LDSM.16.MT88.4 R36, [R205+0x4000] ;  /* 0x00400000cd24783b */ /* 0x000e620000004200 */
[----:B---3--:R-:W-:Y:S11]  /*13330*/  FADD.FTZ R2, R3, R2 ;  /* 0x0000000203027221 */ /* 0x008ff60000010000 */
[----:B------:R-:W-:Y:S03]  /*13340*/  @!UPT UIADD3 URZ, URZ, URZ, URZ ;  /* 0x0000003f3f3ff290 */ /* 0x000fe6000fffe03f */
        /* <DEDUP_REMOVED lines=39> */
[----:B------:R-:W2:Y:S04]  /*135c0*/  LDSM.16.MT88.4 R28, [R203+0x5000] ;  /* 0x00500000cb1c783b */ /* 0x000ea80000004200 */
[----:B------:R-:W-:Y:S04]  /*135d0*/  STL [R1], R2 ;  /* 0x0000000201007387 */ /* 0x000fe80000100800 */
[----:B------:R-:W3:Y:S04]  /*135e0*/  LDL R80, [R1+0x48] ;  /* 0x0000480001507983 */ /* 0x000ee80000100800 */
[----:B------:R-:W4:Y:S01]  /*135f0*/  LDL R15, [R1+0xc] ;  /* 0x00000c00010f7983 */ /* 0x000f220000100800 */
[C---:B-1----:R-:W-:Y:S08]  /*13600*/  HMMA.16816.F32 R64, R20.reuse, R24, R100 ;  /* 0x000000181440723c */ /* 0x042ff00000001864 */
[C---:B------:R-:W-:Y:S01]  /*13610*/  HMMA.16816.F32 R56, R20.reuse, R26, R104 ;  /* 0x0000001a1438723c */ /* 0x040fe20000001868 */
[----:B------:R-:W1:Y:S07]  /*13620*/  LDSM.16.MT88.4 R24, [R205+0x5000] ;  /* 0x00500000cd18783b */ /* 0x000e6e0000004200 */
[C---:B--2---:R-:W-:Y:S08]  /*13630*/  HMMA.16816.F32 R36, R20.reuse, R28, R88 ;  /* 0x0000001c1424723c */ /* 0x044ff00000001858 */
[C---:B------:R-:W-:Y:S01]  /*13640*/  HMMA.16816.F32 R32, R20.reuse, R30, R92 ;  /* 0x0000001e1420723c */ /* 0x040fe2000000185c */
[----:B------:R-:W2:Y:S07]  /*13650*/  LDSM.16.MT88.4 R28, [R206+0x5000] ;  /* 0x00500000ce1c783b */ /* 0x000eae0000004200 */
[C---:B-1----:R-:W-:Y:S01]  /*13660*/  HMMA.16816.F32 R60, R20.reuse, R24, R116 ;  /* 0x00000018143c723c */ /* 0x042fe20000001874 */
[----:B------:R-:W-:Y:S01]  /*13670*/  MOV R150, c[0x0][0x2c4] ;  /* 0x0000b10000967a02 */ /* 0x000fe20000000f00 */
[----:B------:R-:W-:Y:S06]  /*13680*/  LDSM.16.MT88.4 R116, [R206+0x3000] ;  /* 0x00300000ce74783b */ /* 0x000fec0000004200 */
[C---:B------:R-:W-:Y:S01]  /*13690*/  HMMA.16816.F32 R40, R20.reuse, R26, R40 ;  /* 0x0000001a1428723c */ /* 0x040fe20000001828 */
[----:B------:R-:W1:Y:S07]  /*136a0*/  LDSM.16.MT88.4 R24, [R203+0x2000] ;  /* 0x00200000cb18783b */ /* 0x000e6e0000004200 */
[C---:B--2---:R-:W-:Y:S08]  /*136b0*/  HMMA.16816.F32 R48, R20.reuse, R28, R132 ;  /* 0x0000001c1430723c */ /* 0x044ff00000001884 */
[----:B------:R-:W-:Y:S01]  /*136c0*/  HMMA.16816.F32 R52, R20, R30, R120 ;  /* 0x0000001e1434723c */ /* 0x000fe20000001878 */
[----:B------:R-:W2:Y:S04]  /*136d0*/  LDSM.16.MT88.4 R20, [R204+0x2000] ;  /* 0x00200000cc14783b */ /* 0x000ea80000004200 */
[----:B------:R-:W5:Y:S01]  /*136e0*/  LDSM.16.MT88.4 R28, [R206+0x2000] ;  /* 0x00200000ce1c783b */ /* 0x000f620000004200 */
[----:B------:R-:W-:-:S02]  /*136f0*/  ISETP.NE.AND P1, PT, R150, 0x1, PT ;  /* 0x000000019600780c */ /* 0x000fc40003f25270 */
[----:B------:R-:W-:Y:S01]  /*13700*/  F2FP.PACK_AB R75, R3, R4 ;  /* 0x00000004034b723e */ /* 0x000fe200000000ff */
[----:B------:R-:W-:Y:S01]  /*13710*/  LDSM.16.MT88.4 R132, [R203+0x3000] ;  /* 0x00300000cb84783b */ /* 0x000fe20000004200 */
[C---:B-1----:R-:W-:Y:S08]  /*13720*/  HMMA.16816.F32 R112, R16.reuse, R24, R112 ;  /* 0x000000181070723c */ /* 0x042ff00000001870 */
[C---:B------:R-:W-:Y:S01]  /*13730*/  HMMA.16816.F32 R108, R16.reuse, R26, R108 ;  /* 0x0000001a106c723c */ /* 0x040fe2000000186c */
[----:B------:R-:W1:Y:S07]  /*13740*/  LDSM.16.MT88.4 R24, [R205+0x2000] ;  /* 0x00200000cd18783b */ /* 0x000e6e0000004200 */
[C---:B--2---:R-:W-:Y:S08]  /*13750*/  HMMA.16816.F32 R96, R16.reuse, R20, R96 ;  /* 0x000000141060723c */ /* 0x044ff00000001860 */
[C---:B------:R-:W-:Y:S01]  /*13760*/  HMMA.16816.F32 R84, R16.reuse, R22, R84 ;  /* 0x000000161054723c */ /* 0x040fe20000001854 */
[----:B------:R-:W2:Y:S07]  /*13770*/  LDSM.16.MT88.4 R20, [R203+0x5800] ;  /* 0x00580000cb14783b */ /* 0x000eae0000004200 */
[C---:B-----5:R-:W-:Y:S08]  /*13780*/  HMMA.16816.F32 R120, R16.reuse, R28, R128 ;  /* 0x0000001c1078723c */ /* 0x060ff00000001880 */
[----:B------:R-:W-:Y:S01]  /*13790*/  HMMA.16816.F32 R88, R16, R30, R124 ;  /* 0x0000001e1058723c */ /* 0x000fe2000000187c */
[----:B------:R-:W5:Y:S01]  /*137a0*/  LDSM.16.MT88.4 R28, [R204+0x5800] ;  /* 0x00580000cc1c783b */ /* 0x000f620000004200 */
[----:B------:R-:W-:Y:S01]  /*137b0*/  @P1 IMAD.HI.U32 R3, R149, c[0x0][0x2c8], RZ ;  /* 0x0000b20095031a27 */ /* 0x000fe200078e00ff */
[----:B------:R-:W-:-:S02]  /*137c0*/  MOV R2, R149 ;  /* 0x0000009500027202 */ /* 0x000fc40000000f00 */
[----:B------:R-:W-:Y:S03]  /*137d0*/  LDSM.16.MT88.4 R124, [R204+0x3000] ;  /* 0x00300000cc7c783b */ /* 0x000fe60000004200 */
[C---:B-1----:R-:W-:Y:S08]  /*137e0*/  HMMA.16816.F32 R104, R16.reuse, R24, R68 ;  /* 0x000000181068723c */ /* 0x042ff00000001844 */
[C---:B------:R-:W-:Y:S01]  /*137f0*/  HMMA.16816.F32 R100, R16.reuse, R26, R44 ;  /* 0x0000001a1064723c */ /* 0x040fe2000000182c */
[----:B------:R-:W1:Y:S07]  /*13800*/  LDSM.16.MT88.4 R24, [R206+0x5800] ;  /* 0x00580000ce18783b */ /* 0x000e6e0000004200 */
        /* <DEDUP_REMOVED lines=8> */
[----:B------:R-:W-:Y:S07]  /*13890*/  LDSM.16.MT88.4 R24, [R203+0x2800] ;  /* 0x00280000cb18783b */ /* 0x000fee0000004200 */
[C---:B--2---:R-:W-:Y:S08]  /*138a0*/  HMMA.16816.F32 R60, R16.reuse, R20, R60 ;  /* 0x00000014103c723c */ /* 0x044ff0000000183c */
[----:B------:R-:W-:Y:S01]  /*138b0*/  HMMA.16816.F32 R44, R16, R22, R40 ;  /* 0x00000016102c723c */ /* 0x000fe20000001828 */
[----:B------:R-:W1:Y:S04]  /*138c0*/  LDSM.16.MT88.4 R16, [R206+0x2800] ;  /* 0x00280000ce10783b */ /* 0x000e680000004200 */
[----:B------:R-:W2:Y:S03]  /*138d0*/  LDSM.16.MT88.4 R20, [R204+0x2800] ;  /* 0x00280000cc14783b */ /* 0x000ea60000004200 */
[C---:B-1----:R-:W-:Y:S08]  /*138e0*/  HMMA.16816.F32 R120, R8.reuse, R16, R120 ;  /* 0x000000100878723c */ /* 0x042ff00000001878 */
[C---:B------:R-:W-:Y:S01]  /*138f0*/  HMMA.16816.F32 R52, R8.reuse, R18, R88 ;  /* 0x000000120834723c */ /* 0x040fe20000001858 */
[----:B------:R-:W1:Y:S07]  /*13900*/  LDSM.16.MT88.4 R16, [R206+0x6000] ;  /* 0x00600000ce10783b */ /* 0x000e6e0000004200 */
[C---:B------:R-:W-:Y:S08]  /*13910*/  HMMA.16816.F32 R136, R8.reuse, R24, R112 ;  /* 0x000000180888723c */ /* 0x040ff00000001870 */
[----:B------:R-:W-:Y:S01]  /*13920*/  HMMA.16816.F32 R40, R8, R26, R108 ;  /* 0x0000001a0828723c */ /* 0x000fe2000000186c */
[----:B------:R-:W5:Y:S01]  /*13930*/  LDSM.16.MT88.4 R24, [R203+0x6000] ;  /* 0x00600000cb18783b */ /* 0x000f620000004200 */
[----:B------:R-:W-:-:S03]  /*13940*/  @P1 SHF.R.U32.HI R2, RZ, c[0x0][0x2cc], R3 ;  /* 0x0000b300ff021a19 */ /* 0x000fc60000011603 */
[----:B------:R-:W-:Y:S03]  /*13950*/  LDSM.16.MT88.4 R108, [R205+0x3000] ;  /* 0x00300000cd6c783b */ /* 0x000fe60000004200 */
[C---:B--2---:R-:W-:Y:S08]  /*13960*/  HMMA.16816.F32 R128, R8.reuse, R20, R96 ;  /* 0x000000140880723c */ /* 0x044ff00000001860 */
[C---:B------:R-:W-:Y:S01]  /*13970*/  HMMA.16816.F32 R48, R8.reuse, R22, R84 ;  /* 0x000000160830723c */ /* 0x040fe20000001854 */
[----:B------:R-:W2:Y:S07]  /*13980*/  LDSM.16.MT88.4 R20, [R204+0x6000] ;  /* 0x00600000cc14783b */ /* 0x000eae0000004200 */
[C---:B-1----:R-:W-:Y:S01]  /*13990*/  HMMA.16816.F32 R36, R8.reuse, R16, R36 ;  /* 0x000000100824723c */ /* 0x042fe20000001824 */
[----:B------:R-:W-:Y:S07]  /*139a0*/  LDSM.16.MT88.4 R84, [R206+0x6800] ;  /* 0x00680000ce54783b */ /* 0x000fee0000004200 */
[----:B------:R-:W-:Y:S01]  /*139b0*/  HMMA.16816.F32 R32, R8, R18, R32 ;  /* 0x000000120820723c */ /* 0x000fe20000001820 */
[----:B------:R-:W1:Y:S01]  /*139c0*/  LDSM.16.MT88.4 R16, [R205+0x6000] ;  /* 0x00600000cd10783b */ /* 0x000e620000004200 */
[----:B---3--:R-:W-:-:S06]  /*139d0*/  IADD3 R3, R2, R80, -R148 ;  /* 0x0000005002037210 */ /* 0x008fcc0007ffe894 */
[----:B------:R-:W-:Y:S01]  /*139e0*/  HMMA.16816.F32 R112, R8, R28, R104 ;  /* 0x0000001c0870723c */ /* 0x000fe20000001868 */
[----:B------:R-:W-:-:S07]  /*139f0*/  MOV R2, RZ ;  /* 0x000000ff00027202 */ /* 0x000fce0000000f00 */
[C---:B------:R-:W-:Y:S01]  /*13a00*/  HMMA.16816.F32 R28, R8.reuse, R30, R100 ;  /* 0x0000001e081c723c */ /* 0x040fe20000001864 */
[----:B------:R-:W3:Y:S07]  /*13a10*/  LDSM.16.MT88.4 R100, [R203+0x6800] ;  /* 0x00680000cb64783b */ /* 0x000eee0000004200 */
[C---:B-----5:R-:W-:Y:S01]  /*13a20*/  HMMA.16816.F32 R104, R8.reuse, R24, R92 ;  /* 0x000000180868723c */ /* 0x060fe2000000185c */
[----:B------:R-:W5:Y:S07]  /*13a30*/  LDSM.16.MT88.4 R92, [R204+0x6800] ;  /* 0x00680000cc5c783b */ /* 0x000f6e0000004200 */
[----:B------:R-:W-:Y:S01]  /*13a40*/  HMMA.16816.F32 R68, R8, R26, R68 ;  /* 0x0000001a0844723c */ /* 0x000fe20000001844 */
[----:B------:R-:W-:-:S07]  /*13a50*/  IMAD.HI R2, R3, -0x6db6db6d, R2 ;  /* 0x9249249303027827 */ /* 0x000fce00078e0202 */
[C---:B--2---:R-:W-:Y:S08]  /*13a60*/  HMMA.16816.F32 R64, R8.reuse, R20, R64 ;  /* 0x000000140840723c */ /* 0x044ff00000001840 */
[C---:B------:R-:W-:Y:S08]  /*13a70*/  HMMA.16816.F32 R56, R8.reuse, R22, R56 ;  /* 0x000000160838723c */ /* 0x040ff00000001838 */
[C---:B-1----:R-:W-:Y:S08]  /*13a80*/  HMMA.16816.F32 R60, R8.reuse, R16, R60 ;  /* 0x00000010083c723c */ /* 0x042ff0000000183c */
[----:B------:R-:W-:Y:S01]  /*13a90*/  HMMA.16816.F32 R44, R8, R18, R44 ;  /* 0x00000012082c723c */ /* 0x000fe2000000182c */
[----:B------:R-:W1:Y:S01]  /*13aa0*/  LDSM.16.MT88.4 R8, [R205+0x6800] ;  /* 0x00680000cd08783b */ /* 0x000e620000004200 */
[----:B------:R-:W-:-:S04]  /*13ab0*/  SHF.R.U32.HI R3, RZ, 0x1f, R2 ;  /* 0x0000001fff037819 */ /* 0x000fc80000011602 */
[----:B------:R-:W-:-:S04]  /*13ac0*/  LEA.HI.SX32 R2, R2, R3, 0x1a ;  /* 0x0000000302027211 */ /* 0x000fc800078fd2ff */
[----:B----4-:R-:W-:Y:S02]  /*13ad0*/  IMNMX R4, R15, R2, !PT ;  /* 0x000000020f047217 */ /* 0x010fe40007800200 */
[----:B------:R-:W-:-:S03]  /*13ae0*/  IADD3 R234, R234, -0x2, RZ ;  /* 0xfffffffeeaea7810 */ /* 0x000fc60007ffe0ff */
[----:B------:R2:W-:Y:S01]  /*13af0*/  STL [R1+0x10], R4 ;  /* 0x0000100401007387 */ /* 0x0005e20000100800 */
[----:B------:R-:W-:Y:S01]  /*13b00*/  ISETP.GE.AND P0, PT, R234, R4, PT ;  /* 0x00000004ea00720c */ /* 0x000fe20003f06270 */
[C---:B---3--:R-:W-:Y:S08]  /*13b10*/  HMMA.16816.F32 R104, R72.reuse, R100, R104 ;  /* 0x000000644868723c */ /* 0x048ff00000001868 */
[C---:B------:R-:W-:Y:S08]  /*13b20*/  HMMA.16816.F32 R136, R72.reuse, R132, R136 ;  /* 0x000000844888723c */ /* 0x040ff00000001888 */
[C---:B------:R-:W-:Y:S08]  /*13b30*/  HMMA.16816.F32 R128, R72.reuse, R124, R128 ;  /* 0x0000007c4880723c */ /* 0x040ff00000001880 */
[C---:B------:R-:W-:Y:S08]  /*13b40*/  HMMA.16816.F32 R120, R72.reuse, R116, R120 ;  /* 0x000000744878723c */ /* 0x040ff00000001878 */
[C---:B------:R-:W-:Y:S08]  /*13b50*/  HMMA.16816.F32 R112, R72.reuse, R108, R112 ;  /* 0x0000006c4870723c */ /* 0x040ff00000001870 */
        /* <DEDUP_REMOVED lines=13> */
[----:B--2---:R-:W-:Y:S02]  /*13c30*/  MOV R80, R5 ;  /* 0x0000000500507202 */ /* 0x004fe40000000f00 */
[----:B------:R-:W-:-:S02]  /*13c40*/  MOV R15, R6 ;  /* 0x00000006000f7202 */ /* 0x000fc40000000f00 */
[----:B------:R-:W-:-:S07]  /*13c50*/  MOV R238, R234 ;  /* 0x000000ea00ee7202 */ /* 0x000fce0000000f00 */
.L_x_1644:
        /* <DEDUP_REMOVED lines=22> */
[----:B-1-34-:R-:W2:Y:S01]  /*13dc0*/  LDL.64 R8, [R1+0x18] ;  /* 0x0000180001087983 */ /* 0x01aea20000100a00 */
[----:B------:R-:W-:Y:S05]  /*13dd0*/  SHF.R.S32.HI R2, RZ, 0x1f, R239 ;  /* 0x0000001fff027819 */ /* 0x000fea00000114ef */
[----:B------:R-:W-:Y:S01]  /*13de0*/  IMAD R4, R2, c[0x0][0x208], RZ ;  /* 0x0000820002047a24 */ /* 0x000fe200078e02ff */
[----:B------:R-:W3:Y:S01]  /*13df0*/  LDL R5, [R1+0x20] ;  /* 0x0000200001057983 */ /* 0x000ee20000100800 */
[C---:B------:R-:W-:Y:S04]  /*13e00*/  IMAD.WIDE.U32 R2, R239.reuse, c[0x0][0x208], RZ ;  /* 0x00008200ef027a25 */ /* 0x040fe800078e00ff */
[----:B------:R-:W-:Y:S05]  /*13e10*/  IMAD R4, R239, c[0x0][0x20c], R4 ;  /* 0x00008300ef047a24 */ /* 0x000fea00078e0204 */
[----:B------:R-:W-:Y:S02]  /*13e20*/  IADD3 R3, R3, R4, RZ ;  /* 0x0000000403037210 */ /* 0x000fe40007ffe0ff */
[----:B------:R-:W-:Y:S03]  /*13e30*/  SHF.R.S32.HI R4, RZ, 0x1f, R236 ;  /* 0x0000001fff047819 */ /* 0x000fe600000114ec */
[----:B------:R-:W-:Y:S04]  /*13e40*/  IMAD.WIDE.U32 R2, R236, c[0x0][0x218], R2 ;  /* 0x00008600ec027a25 */ /* 0x000fe800078e0002 */
        /* <DEDUP_REMOVED lines=8> */
.L_x_1737:
[----:B------:R-:W-:-:S05]  /*13ed0*/  BRA.DIV ~URZ, `(.L_x_1632) ;  /* 0x0000d9b27f007947 */ /* 0x000fca000b800000 */
[----:B------:R-:W3:Y:S01]  /*13ee0*/  SHFL.IDX PT, R2, R8, RZ, 0x181f ;  /* 0x00181fff08027589 */ /* 0x000ee200000e0000 */
[----:B------:R-:W-:Y:S02]  /*13ef0*/  ISETP.GE.AND P2, PT, R76, c[0x0][0x1d4], PT ;  /* 0x000075004c007a0c */ /* 0x000fe40003f46270 */
[----:B------:R-:W-:Y:S01]  /*13f00*/  ISETP.GE.AND P1, PT, R226, c[0x0][0x1d4], PT ;  /* 0x00007500e2007a0c */ /* 0x000fe20003f26270 */
[----:B------:R-:W-:Y:S01]  /*13f10*/  SHFL.IDX PT, R10, R6, 0x2, 0x181f ;  /* 0x00581f00060a7f89 */ /* 0x000fe200000e0000 */
[CC--:B---3--:R-:W-:Y:S05]  /*13f20*/  IADD3 R4, P0, R2.reuse, R230.reuse, RZ ;  /* 0x000000e602047210 */ /* 0x0c8fea0007f1e0ff */
[C-C-:B--2---:R-:W-:Y:S01]  /*13f30*/  IMAD.X R5, R9.reuse, 0x1, R231.reuse, P0 ;  /* 0x0000000109057824 */ /* 0x144fe200000e06e7 */
[-C--:B------:R-:W-:Y:S04]  /*13f40*/  IADD3 R2, P0, R2, R233.reuse, RZ ;  /* 0x000000e902027210 */ /* 0x080fe80007f1e0ff */
[----:B------:R-:W-:Y:S01]  /*13f50*/  @!PT LDS RZ, [RZ] ;  /* 0x00000000fffff984 */ /* 0x000fe20000000800 */
[----:B------:R2:W-:Y:S01]  /*13f60*/  LDGSTS.E.BYPASS.LTC128B.128 [R227+0x100], [R4.64], !P2 ;  /* 0x0010000004e37fae */ /* 0x0005e2000d101d48 */
[--C-:B------:R-:W-:Y:S03]  /*13f70*/  IMAD.X R3, R9, 0x1, R232.reuse, P0 ;  /* 0x0000000109037824 */ /* 0x100fe600000e06e8 */
[----:B------:R-:W-:Y:S04]  /*13f80*/  SHFL.IDX PT, R9, R8, 0x2, 0x181f ;  /* 0x00581f0008097f89 */ /* 0x000fe800000e0000 */
        /* <DEDUP_REMOVED lines=11> */
.L_x_1738:
[C---:B---3--:R-:W-:Y:S01]  /*14040*/  IADD3 R2, -R5.reuse, 0x10, RZ ;  /* 0x0000001005027810 */ /* 0x048fe20007ffe1ff */
[----:B------:R-:W2:Y:S01]  /*14050*/  S2R R11, SR_TID.X ;  /* 0x00000000000b7919 */ /* 0x000ea20000002100 */
        /* <DEDUP_REMOVED lines=9> */
[----:B---3--:R-:W-:Y:S04]  /*140f0*/  IADD3 R2, -R4, 0x10, RZ ;  /* 0x0000001004027810 */ /* 0x008fe80007ffe1ff */
[----:B------:R-:W-:Y:S04]  /*14100*/  LOP3.LUT R2, R2, 0xf, RZ, 0xc0, !PT ;  /* 0x0000000f02027812 */ /* 0x000fe800078ec0ff */
[----:B------:R-:W-:Y:S04]  /*14110*/  IADD3 R2, P1, P0, R2, R9, R233 ;  /* 0x0000000902027210 */ /* 0x000fe8000783e0e9 */
[----:B------:R-:W-:Y:S02]  /*14120*/  IADD3.X R3, RZ, R10, R232, P1, P0 ;  /* 0x0000000aff037210 */ /* 0x000fe40000fe04e8 */
[----:B--2---:R-:W-:Y:S03]  /*14130*/  ISETP.GT.AND P0, PT, R11, 0x7f, PT ;  /* 0x0000007f0b00780c */ /* 0x004fe60003f04270 */
[----:B------:R2:W-:Y:S10]  /*14140*/  LDGSTS.E.BYPASS.LTC128B.128.ZFILL [R227+0x5900], [R2.64], P2 ;  /* 0x0590000002e37fae */ /* 0x0005f40009141d48 */
[----:B------:R-:W-:-:S05]  /*14150*/  @P0 BRA `(.L_x_1630) ;  /* 0x0000012000000947 */ /* 0x000fca0003800000 */
[----:B------:R-:W-:-:S05]  /*14160*/  BRA.DIV ~URZ, `(.L_x_1633) ;  /* 0x0000dab27f007947 */ /* 0x000fca000b800000 */
[----:B------:R3:W4:Y:S04]  /*14170*/  SHFL.IDX PT, R9, R6, 0x3, 0x181f ;  /* 0x00781f0006097f89 */ /* 0x00072800000e0000 */
[----:B-1----:R3:W1:Y:S02]  /*14180*/  SHFL.IDX PT, R6, R8, 0x3, 0x181f ;  /* 0x00781f0008067f89 */ /* 0x00266400000e0000 */
.L_x_1739:
        /* <DEDUP_REMOVED lines=15> */
.L_x_1630:
[----:B-1-34-:R-:W-:Y:S05]  /*14280*/  BSYNC B0 ;  /* 0x0000000000007941 */ /* 0x01afea0003800000 */
.L_x_1629:
[----:B------:R-:W0:Y:S01]  /*14290*/  LDGDEPBAR ;  /* 0x00000000000079af */ /* 0x000e220000000000 */
[----:B------:R-:W-:Y:S01]  /*142a0*/  WARPSYNC 0xffffffff ;  /* 0xffffffff00007948 */ /* 0x000fe20003800000 */
[C---:B------:R-:W-:Y:S01]  /*142b0*/  HMMA.16816.F32 R8, R140.reuse, R16, RZ ;  /* 0x000000108c08723c */ /* 0x040fe200000018ff */
[----:B------:R-:W-:Y:S05]  /*142c0*/  BSSY B0, `(.L_x_1634) ;  /* 0x0000173000007945 */ /* 0x000fea0003800000 */
[----:B------:R-:W3:Y:S02]  /*142d0*/  LDL R5, [R1+0xc] ;  /* 0x00000c0001057983 */ /* 0x000ee40000100800 */
        /* <DEDUP_REMOVED lines=24> */
[----:B------:R-:W2:Y:S07]  /*14460*/  LDSM.16.M88.4 R160, [R201+0x1800] ;  /* 0x00180000c9a0783b */ /* 0x000eae0000000200 */
[C---:B------:R-:W-:Y:S08]  /*14470*/  HMMA.16816.F32 R44, R144.reuse, R164, R44 ;  /* 0x000000a4902c723c */ /* 0x040ff0000000182c */
[C---:B------:R-:W-:Y:S01]  /*14480*/  HMMA.16816.F32 R48, R144.reuse, R166, R48 ;  /* 0x000000a69030723c */ /* 0x040fe20000001830 */
[----:B------:R-:W2:Y:S07]  /*14490*/  LDSM.16.M88.4 R164, [R201+0x2000] ;  /* 0x00200000c9a4783b */ /* 0x000eae0000000200 */
[C---:B------:R-:W-:Y:S08]  /*144a0*/  HMMA.16816.F32 R52, R144.reuse, R168, R52 ;  /* 0x000000a89034723c */ /* 0x040ff00000001834 */
[C---:B------:R-:W-:Y:S01]  /*144b0*/  HMMA.16816.F32 R56, R144.reuse, R170, R56 ;  /* 0x000000aa9038723c */ /* 0x040fe20000001838 */
[----:B------:R-:W2:Y:S07]  /*144c0*/  LDSM.16.M88.4 R168, [R201+0x2800] ;  /* 0x00280000c9a8783b */ /* 0x000eae0000000200 */
[C---:B------:R-:W-:Y:S08]  /*144d0*/  HMMA.16816.F32 R60, R144.reuse, R172, R60 ;  /* 0x000000ac903c723c */ /* 0x040ff0000000183c */
[----:B------:R-:W-:Y:S01]  /*144e0*/  HMMA.16816.F32 R64, R144, R174, R64 ;  /* 0x000000ae9040723c */ /* 0x000fe20000001840 */
[----:B------:R-:W-:Y:S07]  /*144f0*/  LDSM.16.M88.4 R172, [R200+0x1000] ;  /* 0x00100000c8ac783b */ /* 0x000fee0000000200 */
[C---:B-1----:R-:W-:Y:S08]  /*14500*/  HMMA.16816.F32 R8, R176.reuse, R148, R8 ;  /* 0x00000094b008723c */ /* 0x042ff00000001808 */
[C---:B------:R-:W-:Y:S01]  /*14510*/  HMMA.16816.F32 R16, R176.reuse, R150, R16 ;  /* 0x00000096b010723c */ /* 0x040fe20000001810 */
[----:B------:R-:W1:Y:S07]  /*14520*/  LDSM.16.M88.4 R148, [R201+0x3000] ;  /* 0x00300000c994783b */ /* 0x000e6e0000000200 */
[C---:B----4-:R-:W-:Y:S08]  /*14530*/  HMMA.16816.F32 R20, R176.reuse, R152, R20 ;  /* 0x00000098b014723c */ /* 0x050ff00000001814 */
[C---:B------:R-:W-:Y:S01]  /*14540*/  HMMA.16816.F32 R24, R176.reuse, R154, R24 ;  /* 0x0000009ab018723c */ /* 0x040fe20000001818 */
[----:B------:R-:W4:Y:S07]  /*14550*/  LDSM.16.M88.4 R152, [R200] ;  /* 0x00000000c898783b */ /* 0x000f2e0000000200 */
[C---:B-----5:R-:W-:Y:S08]  /*14560*/  HMMA.16816.F32 R28, R176.reuse, R156, R28 ;  /* 0x0000009cb01c723c */ /* 0x060ff0000000181c */
[C---:B------:R-:W-:Y:S01]  /*14570*/  HMMA.16816.F32 R32, R176.reuse, R158, R32 ;  /* 0x0000009eb020723c */ /* 0x040fe20000001820 */
[----:B------:R-:W5:Y:S07]  /*14580*/  LDSM.16.M88.4 R156, [R200+0x800] ;  /* 0x00080000c89c783b */ /* 0x000f6e0000000200 */
[C---:B--2---:R-:W-:Y:S08]  /*14590*/  HMMA.16816.F32 R36, R176.reuse, R160, R36 ;  /* 0x000000a0b024723c */ /* 0x044ff00000001824 */
[C---:B------:R-:W-:Y:S01]  /*145a0*/  HMMA.16816.F32 R40, R176.reuse, R162, R40 ;  /* 0x000000a2b028723c */ /* 0x040fe20000001828 */
[----:B------:R-:W-:Y:S07]  /*145b0*/  LDSM.16.M88.4 R160, [R200+0x3000] ;  /* 0x00300000c8a0783b */ /* 0x000fee0000000200 */
[C---:B------:R-:W-:Y:S08]  /*145c0*/  HMMA.16816.F32 R44, R176.reuse, R164, R44 ;  /* 0x000000a4b02c723c */ /* 0x040ff0000000182c */
[C---:B------:R-:W-:Y:S01]  /*145d0*/  HMMA.16816.F32 R48, R176.reuse, R166, R48 ;  /* 0x000000a6b030723c */ /* 0x040fe20000001830 */
[----:B------:R-:W-:Y:S07]  /*145e0*/  LDSM.16.M88.4 R164, [R202+0x3800] ;  /* 0x00380000caa4783b */ /* 0x000fee0000000200 */
[C---:B------:R-:W-:Y:S03]  /*145f0*/  HMMA.16816.F32 R52, R176.reuse, R168, R52 ;  /* 0x000000a8b034723c */ /* 0x040fe60000001834 */
[----:B---3--:R-:W-:Y:S05]  /*14600*/  ISETP.GT.AND P0, PT, R238, R5, PT ;  /* 0x00000005ee00720c */ /* 0x008fea0003f04270 */
[C---:B------:R-:W-:Y:S01]  /*14610*/  HMMA.16816.F32 R56, R176.reuse, R170, R56 ;  /* 0x000000aab038723c */ /* 0x040fe20000001838 */
[----:B------:R-:W-:Y:S07]  /*14620*/  LDSM.16.M88.4 R168, [R202+0x4000] ;  /* 0x00400000caa8783b */ /* 0x000fee0000000200 */
[C---:B-1----:R-:W-:Y:S08]  /*14630*/  HMMA.16816.F32 R60, R176.reuse, R148, R60 ;  /* 0x00000094b03c723c */ /* 0x042ff0000000183c */
[----:B------:R-:W-:Y:S01]  /*14640*/  HMMA.16816.F32 R64, R176, R150, R64 ;  /* 0x00000096b040723c */ /* 0x000fe20000001840 */
[----:B------:R-:W1:Y:S07]  /*14650*/  LDSM.16.M88.4 R148, [R200+0x1800] ;  /* 0x00180000c894783b */ /* 0x000e6e0000000200 */
[C---:B----4-:R-:W-:Y:S08]  /*14660*/  HMMA.16816.F32 R8, R180.reuse, R152, R8 ;  /* 0x00000098b408723c */ /* 0x050ff00000001808 */
[C---:B------:R-:W-:Y:S01]  /*14670*/  HMMA.16816.F32 R16, R180.reuse, R154, R16 ;  /* 0x0000009ab410723c */ /* 0x040fe20000001810 */
[----:B------:R-:W2:Y:S07]  /*14680*/  LDSM.16.M88.4 R152, [R200+0x2000] ;  /* 0x00200000c898783b */ /* 0x000eae0000000200 */
[C---:B-----5:R-:W-:Y:S08]  /*14690*/  HMMA.16816.F32 R20, R180.reuse, R156, R20 ;  /* 0x0000009cb414723c */ /* 0x060ff00000001814 */
[C---:B------:R-:W-:Y:S01]  /*146a0*/  HMMA.16816.F32 R24, R180.reuse, R158, R24 ;  /* 0x0000009eb418723c */ /* 0x040fe20000001818 */
[----:B------:R-:W3:Y:S07]  /*146b0*/  LDSM.16.M88.4 R156, [R200+0x2800] ;  /* 0x00280000c89c783b */ /* 0x000eee0000000200 */
        /* <DEDUP_REMOVED lines=12> */
[C---:B------:R-:W-:Y:S08]  /*14780*/  HMMA.16816.F32 R60, R180.reuse, R160, R60 ;  /* 0x000000a0b43c723c */ /* 0x040ff0000000183c */
[----:B------:R-:W-:Y:S01]  /*14790*/  HMMA.16816.F32 R64, R180, R162, R64 ;  /* 0x000000a2b440723c */ /* 0x000fe20000001840 */
[----:B------:R-:W5:Y:S07]  /*147a0*/  LDSM.16.M88.4 R160, [R202+0x6800] ;  /* 0x00680000caa0783b */ /* 0x000f6e0000000200 */
[C---:B------:R-:W-:Y:S08]  /*147b0*/  HMMA.16816.F32 R8, R184.reuse, R164, R8 ;  /* 0x000000a4b808723c */ /* 0x040ff00000001808 */
[C---:B------:R-:W-:Y:S01]  /*147c0*/  HMMA.16816.F32 R16, R184.reuse, R166, R16 ;  /* 0x000000a6b810723c */ /* 0x040fe20000001810 */
[----:B------:R-:W2:Y:S07]  /*147d0*/  LDSM.16.M88.4 R164, [R214] ;  /* 0x00000000d6a4783b */ /* 0x000eae0000000200 */
[C---:B------:R-:W-:Y:S08]  /*147e0*/  HMMA.16816.F32 R20, R184.reuse, R168, R20 ;  /* 0x000000a8b814723c */ /* 0x040ff00000001814 */
[C---:B------:R-:W-:Y:S01]  /*147f0*/  HMMA.16816.F32 R24, R184.reuse, R170, R24 ;  /* 0x000000aab818723c */ /* 0x040fe20000001818 */
[----:B------:R-:W3:Y:S07]  /*14800*/  LDSM.16.M88.4 R168, [R208] ;  /* 0x00000000d0a8783b */ /* 0x000eee0000000200 */
[C---:B----4-:R-:W-:Y:S08]  /*14810*/  HMMA.16816.F32 R28, R184.reuse, R172, R28 ;  /* 0x000000acb81c723c */ /* 0x050ff0000000181c */
        /* <DEDUP_REMOVED lines=11> */
[C---:B-----5:R-:W-:Y:S08]  /*148d0*/  HMMA.16816.F32 R60, R184.reuse, R160, R60 ;  /* 0x000000a0b83c723c */ /* 0x060ff0000000183c */
[----:B------:R-:W-:Y:S01]  /*148e0*/  HMMA.16816.F32 R64, R184, R162, R64 ;  /* 0x000000a2b840723c */ /* 0x000fe20000001840 */
[----:B------:R-:W5:Y:S07]  /*148f0*/  LDSM.16.M88.4 R160, [R213] ;  /* 0x00000000d5a0783b */ /* 0x000f6e0000000200 */
[C---:B------:R-:W-:Y:S08]  /*14900*/  HMMA.16816.F32 R8, R188.reuse, R164, R8 ;  /* 0x000000a4bc08723c */ /* 0x040ff00000001808 */
[C---:B------:R-:W-:Y:S01]  /*14910*/  HMMA.16816.F32 R16, R188.reuse, R166, R16 ;  /* 0x000000a6bc10723c */ /* 0x040fe20000001810 */
[----:B------:R-:W2:Y:S07]  /*14920*/  LDSM.16.M88.4 R164, [R201+0x3800] ;  /* 0x00380000c9a4783b */ /* 0x000eae0000000200 */
[C---:B------:R-:W-:Y:S08]  /*14930*/  HMMA.16816.F32 R20, R188.reuse, R168, R20 ;  /* 0x000000a8bc14723c */ /* 0x040ff00000001814 */
[C---:B------:R-:W-:Y:S01]  /*14940*/  HMMA.16816.F32 R24, R188.reuse, R170, R24 ;  /* 0x000000aabc18723c */ /* 0x040fe20000001818 */
[----:B------:R-:W3:Y:S07]  /*14950*/  LDSM.16.M88.4 R168, [R201+0x4000] ;  /* 0x00400000c9a8783b */ /* 0x000eee0000000200 */
[C---:B----4-:R-:W-:Y:S08]  /*14960*/  HMMA.16816.F32 R28, R188.reuse, R172, R28 ;  /* 0x000000acbc1c723c */ /* 0x050ff0000000181c */
        /* <DEDUP_REMOVED lines=11> */
[C---:B-----5:R-:W-:Y:S08]  /*14a20*/  HMMA.16816.F32 R60, R188.reuse, R160, R60 ;  /* 0x000000a0bc3c723c */ /* 0x060ff0000000183c */
[----:B------:R-:W-:Y:S01]  /*14a30*/  HMMA.16816.F32 R64, R188, R162, R64 ;  /* 0x000000a2bc40723c */ /* 0x000fe20000001840 */
[----:B------:R-:W4:Y:S07]  /*14a40*/  LDSM.16.M88.4 R160, [R201+0x6000] ;  /* 0x00600000c9a0783b */ /* 0x000f2e0000000200 */
[C---:B------:R-:W-:Y:S08]  /*14a50*/  HMMA.16816.F32 R8, R192.reuse, R164, R8 ;  /* 0x000000a4c008723c */ /* 0x040ff00000001808 */
[C---:B------:R-:W-:Y:S01]  /*14a60*/  HMMA.16816.F32 R16, R192.reuse, R166, R16 ;  /* 0x000000a6c010723c */ /* 0x040fe20000001810 */
[----:B------:R-:W5:Y:S07]  /*14a70*/  LDSM.16.M88.4 R164, [R201+0x6800] ;  /* 0x00680000c9a4783b */ /* 0x000f6e0000000200 */
[C---:B------:R-:W-:Y:S08]  /*14a80*/  HMMA.16816.F32 R20, R192.reuse, R168, R20 ;  /* 0x000000a8c014723c */ /* 0x040ff00000001814 */
[C---:B------:R-:W-:Y:S08]  /*14a90*/  HMMA.16816.F32 R24, R192.reuse, R170, R24 ;  /* 0x000000aac018723c */ /* 0x040ff00000001818 */
        /* <DEDUP_REMOVED lines=56> */
[----:B------:R5:W4:Y:S02]  /*14e20*/  MUFU.TANH R175, R2 ;  /* 0x0000000200af7308 */ /* 0x000b240000002400 */
[----:B------:R-:W-:Y:S01]  /*14e30*/  FMUL.FTZ R4, R50, c[0x0][0x320] ;  /* 0x0000c80032047a20 */ /* 0x000fe20000410000 */
[C---:B-1----:R-:W-:Y:S07]  /*14e40*/  HMMA.16816.F32 R52, R196.reuse, R16, R52 ;  /* 0x00000010c434723c */ /* 0x042fee0000001834 */
[----:B------:R-:W1:Y:S01]  /*14e50*/  MUFU.TANH R50, R4 ;  /* 0x0000000400327308 */ /* 0x000e620000002400 */
[C---:B------:R-:W-:Y:S04]  /*14e60*/  HMMA.16816.F32 R56, R196.reuse, R18, R56 ;  /* 0x00000012c438723c */ /* 0x040fe80000001838 */
[----:B---3--:R-:W-:Y:S04]  /*14e70*/  FMUL.FTZ R3, R51, c[0x0][0x320] ;  /* 0x0000c80033037a20 */ /* 0x008fe80000410000 */
[C---:B--2---:R-:W-:Y:S04]  /*14e80*/  HMMA.16816.F32 R60, R196.reuse, R8, R60 ;  /* 0x00000008c43c723c */ /* 0x044fe8000000183c */
[----:B-----5:R-:W-:Y:S04]  /*14e90*/  FMUL.FTZ R2, R23, c[0x0][0x320] ;  /* 0x0000c80017027a20 */ /* 0x020fe80000410000 */
[----:B------:R-:W-:Y:S01]  /*14ea0*/  HMMA.16816.F32 R64, R196, R10, R64 ;  /* 0x0000000ac440723c */ /* 0x000fe20000001840 */
[----:B------:R2:W3:Y:S03]  /*14eb0*/  MUFU.TANH R174, R2 ;  /* 0x0000000200ae7308 */ /* 0x0004e60000002400 */
        /* <DEDUP_REMOVED lines=45> */
[----:B------:R-:W2:Y:S10]  /*15190*/  MUFU.TANH R49, R3 ;  /* 0x0000000300317308 */ /* 0x000eb40000002400 */
        /* <DEDUP_REMOVED lines=35> */
[----:B------:R-:W-:Y:S02]  /*153d0*/  IMAD.MOV.U32 R243, RZ, RZ, c[0x0][0x2b8] ;  /* 0x0000ae00fff37624 */ /* 0x000fe400078e00ff */
[----:B------:R-:W-:Y:S01]  /*153e0*/  IMAD.MOV.U32 R236, RZ, RZ, RZ ;  /* 0x000000ffffec7224 */ /* 0x000fe200078e00ff */
[----:B------:R-:W3:Y:S02]  /*153f0*/  LDL.64 R244, [R1+0x30] ;  /* 0x0000300001f47983 */ /* 0x000ee40000100a00 */
[----:B------:R-:W-:Y:S02]  /*15400*/  ISETP.NE.AND P1, PT, R243, 0x1, PT ;  /* 0x00000001f300780c */ /* 0x000fe40003f25270 */
[----:B------:R-:W4:Y:S04]  /*15410*/  LDL R242, [R1+0x38] ;  /* 0x0000380001f27983 */ /* 0x000f280000100800 */
[----:B------:R-:W5:Y:S04]  /*15420*/  LDL.64 R240, [R1+0x28] ;  /* 0x0000280001f07983 */ /* 0x000f680000100a00 */
[----:B------:R-:W3:Y:S01]  /*15430*/  LDL R6, [R1+0x24] ;  /* 0x0000240001067983 */ /* 0x000ee20000100800 */
[----:B--2---:R-:W-:Y:S05]  /*15440*/  IMAD R3, R238, 0x70, R5 ;  /* 0x00000070ee037824 */ /* 0x004fea00078e0205 */
[----:B------:R-:W-:Y:S05]  /*15450*/  IADD3 R3, R3, -0x70, R0 ;  /* 0xffffff9003037810 */ /* 0x000fea0007ffe000 */
[----:B------:R-:W-:Y:S04]  /*15460*/  @P1 IMAD.HI.U32 R4, R3, c[0x0][0x2bc], RZ ;  /* 0x0000af0003041a27 */ /* 0x000fe800078e00ff */
[--C-:B-1----:R-:W-:Y:S01]  /*15470*/  IMAD.MOV.U32 R2, RZ, RZ, R3.reuse ;  /* 0x000000ffff027224 */ /* 0x102fe200078e0003 */
[----:B------:R-:W-:Y:S04]  /*15480*/  @P1 SHF.R.U32.HI R2, RZ, c[0x0][0x2c0], R4 ;  /* 0x0000b000ff021a19 */ /* 0x000fe80000011604 */
[C---:B------:R-:W-:Y:S02]  /*15490*/  IADD3 R5, -R2.reuse, RZ, RZ ;  /* 0x000000ff02057210 */ /* 0x040fe40007ffe1ff */
[C---:B---3--:R-:W-:Y:S03]  /*154a0*/  @!P5 IADD3 R4, P0, R2.reuse, R244, RZ ;  /* 0x000000f40204d210 */ /* 0x048fe60007f1e0ff */
        /* <DEDUP_REMOVED lines=8> */
[----:B------:R-:W-:Y:S05]  /*15530*/  IMAD R4, R239, c[0x0][0x1e4], R4 ;  /* 0x00007900ef047a24 */ /* 0x000fea00078e0204 */
[----:B------:R-:W-:Y:S02]  /*15540*/  IADD3 R3, R3, R4, RZ ;  /* 0x0000000403037210 */ /* 0x000fe40007ffe0ff */
[----:B--2---:R-:W-:Y:S03]  /*15550*/  SHF.R.S32.HI R4, RZ, 0x1f, R236 ;  /* 0x0000001fff047819 */ /* 0x004fe600000114ec */
[----:B------:R-:W-:Y:S04]  /*15560*/  IMAD.WIDE.U32 R2, R236, c[0x0][0x1f0], R2 ;  /* 0x00007c00ec027a25 */ /* 0x000fe800078e0002 */
        /* <DEDUP_REMOVED lines=8> */
.L_x_1740:
[----:B------:R-:W-:-:S05]  /*155f0*/  BRA.DIV ~URZ, `(.L_x_1637) ;  /* 0x0000c7627f007947 */ /* 0x000fca000b800000 */
[----:B------:R3:W4:Y:S02]  /*15600*/  SHFL.IDX PT, R2, R5, RZ, 0x181f ;  /* 0x00181fff05027589 */ /* 0x00072400000e0000 */
.L_x_1741:
[----:B------:R-:W-:Y:S11]  /*15610*/  ISETP.GE.AND P0, PT, R237, 0x1, PT ;  /* 0x00000001ed00780c */ /* 0x000ff60003f06270 */
[----:B------:R-:W-:Y:S02]  /*15620*/  @!UPT UIADD3 URZ, URZ, URZ, URZ ;  /* 0x0000003f3f3ff290 */ /* 0x000fe4000fffe03f */
[----:B------:R-:W-:Y:S02]  /*15630*/  @P0 ISETP.GE.AND P3, PT, R76, c[0x0][0x1d4], PT ;  /* 0x000075004c000a0c */ /* 0x000fe40003f66270 */
[----:B----4-:R-:W-:Y:S02]  /*15640*/  @P0 IADD3 R8, P1, R2, R230, RZ ;  /* 0x000000e602080210 */ /* 0x010fe40007f3e0ff */
[----:B------:R-:W-:Y:S03]  /*15650*/  @P0 ISETP.GE.AND P2, PT, R226, c[0x0][0x1d4], PT ;  /* 0x00007500e2000a0c */ /* 0x000fe60003f46270 */
[----:B--2---:R-:W-:Y:S01]  /*15660*/  @P0 IMAD.X R9, R6, 0x1, R231, P1 ;  /* 0x0000000106090824 */ /* 0x004fe200008e06e7 */
        /* <DEDUP_REMOVED lines=10> */
.L_x_1742:
[----:B------:R-:W-:Y:S11]  /*15710*/  ISETP.GE.AND P0, PT, R237, 0x21, PT ;  /* 0x00000021ed00780c */ /* 0x000ff60003f06270 */
[----:B------:R-:W-:Y:S02]  /*15720*/  @!UPT UIADD3 URZ, URZ, URZ, URZ ;  /* 0x0000003f3f3ff290 */ /* 0x000fe4000fffe03f */
[----:B------:R-:W-:Y:S02]  /*15730*/  @P0 ISETP.GE.AND P3, PT, R76, c[0x0][0x1d4], PT ;  /* 0x000075004c000a0c */ /* 0x000fe40003f66270 */
[----:B--2---:R-:W-:Y:S02]  /*15740*/  @P0 IADD3 R8, P1, R2, R230, RZ ;  /* 0x000000e602080210 */ /* 0x004fe40007f3e0ff */
[----:B------:R-:W-:Y:S03]  /*15750*/  @P0 ISETP.GE.AND P2, PT, R226, c[0x0][0x1d4], PT ;  /* 0x00007500e2000a0c */ /* 0x000fe60003f46270 */
[----:B-1----:R-:W-:Y:S01]  /*15760*/  @P0 IMAD.X R9, R6, 0x1, R231, P1 ;  /* 0x0000000106090824 */ /* 0x002fe200008e06e7 */
        /* <DEDUP_REMOVED lines=9> */
.L_x_1743:
[----:B------:R-:W-:-:S05]  /*15800*/  BRA.DIV ~URZ, `(.L_x_1640) ;  /* 0x0000c7027f007947 */ /* 0x000fca000b800000 */
[----:B-1----:R1:W2:Y:S02]  /*15810*/  SHFL.IDX PT, R2, R5, 0x2, 0x181f ;  /* 0x00581f0005027f89 */ /* 0x0022a400000e0000 */
.L_x_1744:
[----:B------:R-:W-:Y:S11]  /*15820*/  ISETP.GE.AND P0, PT, R237, 0x41, PT ;  /* 0x00000041ed00780c */ /* 0x000ff60003f06270 */
[----:B------:R-:W-:Y:S02]  /*15830*/  @!UPT UIADD3 URZ, URZ, URZ, URZ ;  /* 0x0000003f3f3ff290 */ /* 0x000fe4000fffe03f */
[----:B------:R-:W-:Y:S02]  /*15840*/  @P0 ISETP.GE.AND P3, PT, R76, c[0x0][0x1d4], PT ;  /* 0x000075004c000a0c */ /* 0x000fe40003f66270 */
[----:B--2---:R-:W-:Y:S02]  /*15850*/  @P0 IADD3 R8, P1, R2, R230, RZ ;  /* 0x000000e602080210 */ /* 0x004fe40007f3e0ff */
        /* <DEDUP_REMOVED lines=10> */
[----:B------:R1:W2:Y:S04]  /*15900*/  SHFL.IDX PT, R6, R4, 0x3, 0x181f ;  /* 0x00781f0004067f89 */ /* 0x0002a800000e0000 */
[----:B--2---:R1:W2:Y:S02]  /*15910*/  SHFL.IDX PT, R2, R5, 0x3, 0x181f ;  /* 0x00781f0005027f89 */ /* 0x0042a400000e0000 */
.L_x_1745:
[----:B------:R-:W-:Y:S11]  /*15920*/  ISETP.GE.AND P0, PT, R237, 0x61, PT ;  /* 0x00000061ed00780c */ /* 0x000ff60003f06270 */
[----:B------:R-:W-:Y:S02]  /*15930*/  @!UPT UIADD3 URZ, URZ, URZ, URZ ;  /* 0x0000003f3f3ff290 */ /* 0x000fe4000fffe03f */
[----:B------:R-:W-:Y:S02]  /*15940*/  @P0 ISETP.GE.AND P3, PT, R76, c[0x0][0x1d4], PT ;  /* 0x000075004c000a0c */ /* 0x000fe40003f66270 */
[----:B-12-4-:R-:W-:Y:S02]  /*15950*/  @P0 IADD3 R4, P1, R2, R230, RZ ;  /* 0x000000e602040210 */ /* 0x016fe40007f3e0ff */
[----:B------:R-:W-:Y:S03]  /*15960*/  @P0 ISETP.GE.AND P2, PT, R226, c[0x0][0x1d4], PT ;  /* 0x00007500e2000a0c */ /* 0x000fe60003f46270 */
[----:B---3--:R-:W-:Y:S01]  /*15970*/  @P0 IMAD.X R5, R6, 0x1, R231, P1 ;  /* 0x0000000106050824 */ /* 0x008fe200008e06e7 */
[----:B------:R-:W-:Y:S05]  /*15980*/  @P0 IADD3 R2, P1, R2, R233, RZ ;  /* 0x000000e902020210 */ /* 0x000fea0007f3e0ff */
[----:B------:R-:W-:Y:S01]  /*15990*/  @!PT LDS RZ, [RZ] ;  /* 0x00000000fffff984 */ /* 0x000fe20000000800 */
[----:B------:R-:W-:Y:S01]  /*159a0*/  @!PT LDS RZ, [RZ] ;  /* 0x00000000fffff984 */ /* 0x000fe20000000800 */
[----:B------:R-:W-:Y:S01]  /*159b0*/  @!PT LDS RZ, [RZ] ;  /* 0x00000000fffff984 */ /* 0x000fe20000000800 */
[----:B------:R1:W-:Y:S01]  /*159c0*/  @P0 LDGSTS.E.BYPASS.LTC128B.128 [R229+0xb100], [R4.64], !P3 ;  /* 0x0b10000004e50fae */ /* 0x0003e2000d901d48 */
[----:B------:R-:W-:Y:S05]  /*159d0*/  @P0 IMAD.X R3, R6, 0x1, R232, P1 ;  /* 0x0000000106030824 */ /* 0x000fea00008e06e8 */
[----:B------:R1:W-:Y:S02]  /*159e0*/  @P0 LDGSTS.E.BYPASS.LTC128B.128 [R229+0xe900], [R2.64], !P2 ;  /* 0x0e90000002e50fae */ /* 0x0003e4000d101d48 */
.L_x_1635:
[----:B--234-:R-:W-:Y:S05]  /*159f0*/  BSYNC B0 ;  /* 0x0000000000007941 */ /* 0x01cfea0003800000 */
.L_x_1634:
[----:B-1----:R-:W2:Y:S01]  /*15a00*/  LDL R4, [R1+0x40] ;  /* 0x0000400001047983 */ /* 0x002ea20000100800 */
[----:B------:R-:W-:Y:S03]  /*15a10*/  IMAD.MOV.U32 R8, RZ, RZ, c[0x0][0x2c4] ;  /* 0x0000b100ff087624 */ /* 0x000fe600078e00ff */
[----:B------:R-:W2:Y:S02]  /*15a20*/  LDL R2, [R1+0x64] ;  /* 0x0000640001027983 */ /* 0x000ea40000100800 */
[----:B------:R-:W-:Y:S02]  /*15a30*/  ISETP.NE.AND P0, PT, R8, 0x1, PT ;  /* 0x000000010800780c */ /* 0x000fe40003f05270 */
[----:B------:R-:W3:Y:S04]  /*15a40*/  LDL R6, [R1+0x60] ;  /* 0x0000600001067983 */ /* 0x000ee80000100800 */
[----:B------:R-:W4:Y:S04]  /*15a50*/  LDL R5, [R1+0x48] ;  /* 0x0000480001057983 */ /* 0x000f280000100800 */
[----:B------:R-:W4:Y:S04]  /*15a60*/  LDL R3, [R1+0x44] ;  /* 0x0000440001037983 */ /* 0x000f280000100800 */
[----:B------:R-:W0:Y:S01]  /*15a70*/  LDGDEPBAR ;  /* 0x00000000000079af */ /* 0x000e220000000000 */
[----:B--2---:R-:W-:Y:S04]  /*15a80*/  IMAD.IADD R4, R2, 0x1, R4 ;  /* 0x0000000102047824 */ /* 0x004fe800078e0204 */
[----:B------:R-:W-:Y:S05]  /*15a90*/  @P0 IMAD.HI.U32 R2, R4, c[0x0][0x2c8], RZ ;  /* 0x0000b20004020a27 */ /* 0x000fea00078e00ff */
[----:B------:R-:W-:Y:S01]  /*15aa0*/  @P0 SHF.R.U32.HI R4, RZ, c[0x0][0x2cc], R2 ;  /* 0x0000b300ff040a19 */ /* 0x000fe20000011602 */
[----:B------:R-:W-:Y:S05]  /*15ab0*/  IMAD R2, R238, -0x70, RZ ;  /* 0xffffff90ee027824 */ /* 0x000fea00078e02ff */
[----:B---3--:R-:W-:Y:S04]  /*15ac0*/  IADD3 R2, -R6, 0x1, R2 ;  /* 0x0000000106027810 */ /* 0x008fe80007ffe102 */
[----:B----4-:R-:W-:Y:S01]  /*15ad0*/  IADD3 R5, -R3, R2, R5 ;  /* 0x0000000203057210 */ /* 0x010fe20007ffe105 */
[----:B------:R-:W-:-:S05]  /*15ae0*/  BRA.DIV ~URZ, `(.L_x_1642) ;  /* 0x0000c5627f007947 */ /* 0x000fca000b800000 */
[----:B------:R1:W2:Y:S02]  /*15af0*/  SHFL.IDX PT, R2, R4, RZ, 0x1c1f ;  /* 0x001c1fff04027589 */ /* 0x0002a400000e0000 */
.L_x_1746:
[----:B--2---:R-:W-:Y:S05]  /*15b00*/  IMAD.IADD R2, R5, 0x1, R2 ;  /* 0x0000000105027824 */ /* 0x004fea00078e0202 */
[C---:B------:R-:W-:Y:S02]  /*15b10*/  ISETP.GT.AND P0, PT, R2.reuse, RZ, PT ;  /* 0x000000ff0200720c */ /* 0x040fe40003f04270 */
[C---:B------:R-:W-:Y:S02]  /*15b20*/  ISETP.GT.AND P1, PT, R2.reuse, 0x1, PT ;  /* 0x000000010200780c */ /* 0x040fe40003f24270 */
[----:B------:R-:W-:Y:S02]  /*15b30*/  FSEL R8, R173, -INF , P0 ;  /* 0xff800000ad087808 */ /* 0x000fe40000000000 */
[C---:B------:R-:W-:Y:S02]  /*15b40*/  ISETP.GT.AND P0, PT, R2.reuse, 0x10, PT ;  /* 0x000000100200780c */ /* 0x040fe40003f04270 */
[C---:B------:R-:W-:Y:S02]  /*15b50*/  ISETP.GT.AND P2, PT, R2.reuse, 0x8, PT ;  /* 0x000000080200780c */ /* 0x040fe40003f44270 */
[----:B------:R-:W-:Y:S02]  /*15b60*/  ISETP.GT.AND P3, PT, R2, 0x9, PT ;  /* 0x000000090200780c */ /* 0x000fe40003f64270 */
[----:B------:R-:W-:Y:S02]  /*15b70*/  FSEL R44, R172, -INF , P1 ;  /* 0xff800000ac2c7808 */ /* 0x000fe40000800000 */
[C---:B------:R-:W-:Y:S02]  /*15b80*/  ISETP.GT.AND P1, PT, R2.reuse, 0x11, PT ;  /* 0x000000110200780c */ /* 0x040fe40003f24270 */
[C---:B------:R-:W-:Y:S02]  /*15b90*/  ISETP.GT.AND P4, PT, R2.reuse, 0x19, PT ;  /* 0x000000190200780c */ /* 0x040fe40003f84270 */
[----:B------:R-:W-:Y:S02]  /*15ba0*/  FSEL R41, R165, -INF , P0 ;  /* 0xff800000a5297808 */ /* 0x000fe40000000000 */
[C---:B------:R-:W-:Y:S02]  /*15bb0*/  ISETP.GT.AND P0, PT, R2.reuse, 0x20, PT ;  /* 0x000000200200780c */ /* 0x040fe40003f04270 */
        /* <DEDUP_REMOVED lines=8> */
[----:B------:R-:W-:Y:S02]  /*15c40*/  FSEL R37, R157, -INF , P0 ;  /* 0xff8000009d257808 */ /* 0x000fe40000000000 */
[----:B------:R-:W-:Y:S02]  /*15c50*/  ISETP.GT.AND P0, PT, R2, 0x30, PT ;  /* 0x000000300200780c */ /* 0x000fe40003f04270 */
[----:B------:R-:W-:Y:S02]  /*15c60*/  FSEL R39, R163, -INF , P2 ;  /* 0xff800000a3277808 */ /* 0x000fe40001000000 */
        /* <DEDUP_REMOVED lines=8> */
[----:B------:R-:W-:Y:S02]  /*15cf0*/  ISETP.GT.AND P0, PT, R2, 0x41, PT ;  /* 0x000000410200780c */ /* 0x000fe40003f04270 */
[----:B------:R-:W-:Y:S02]  /*15d00*/  FSEL R32, R28, -INF , P2 ;  /* 0xff8000001c207808 */ /* 0x000fe40001000000 */
        /* <DEDUP_REMOVED lines=37> */
[----:B------:R-:W-:Y:S02]  /*15f60*/  ISETP.GT.AND P0, PT, R2, 0x20, PT ;  /* 0x000000200200780c */ /* 0x000fe40003f04270 */
[----:B------:R-:W-:Y:S02]  /*15f70*/  FSEL R66, R228, -INF , P2 ;  /* 0xff800000e4427808 */ /* 0x000fe40001000000 */
[----:B------:R-:W-:Y:S02]  /*15f80*/  ISETP.GT.AND P2, PT, R2, 0x18, PT ;  /* 0x000000180200780c */ /* 0x000fe40003f44270 */
[----:B------:R-:W-:Y:S02]  /*15f90*/  FSEL R65, R225, -INF , P3 ;  /* 0xff800000e1417808 */ /* 0x000fe40001800000 */
        /* <DEDUP_REMOVED lines=9> */
[----:B------:R-:W-:Y:S02]  /*16030*/  ISETP.GT.AND P2, PT, R2, 0x31, PT ;  /* 0x000000310200780c */ /* 0x000fe40003f44270 */
[----:B------:R-:W-:Y:S02]  /*16040*/  FSEL R58, R162, -INF , P3 ;  /* 0xff800000a23a7808 */ /* 0x000fe40001800000 */
[C---:B------:R-:W-:Y:S02]  /*16050*/  ISETP.GT.AND P3, PT, R2.reuse, 0x38, PT ;  /* 0x000000380200780c */ /* 0x040fe40003f64270 */
        /* <DEDUP_REMOVED lines=93> */
.L_x_1747:
[----:B------:R-:W3:Y:S01]  /*16630*/  LDL.LU R149, [R1] ;  /* 0x0000000001957983 */ /* 0x000ee20000300800 */
[C---:B------:R-:W-:Y:S01]  /*16640*/  FSETP.NEU.FTZ.AND P0, PT, R6.reuse, -INF , PT ;  /* 0xff8000000600780b */ /* 0x040fe20003f1d000 */
[----:B------:R-:W-:Y:S01]  /*16650*/  FMUL.FTZ R3, R6, c[0x0][0x2d0] ;  /* 0x0000b40006037a20 */ /* 0x000fe20000410000 */
        /* <DEDUP_REMOVED lines=39> */
[C---:B-1----:R-:W-:Y:S01]  /*168d0*/  F2FP.PACK_AB R148, R5.reuse, R18 ;  /* 0x000000120594723e */ /* 0x042fe200000000ff */
[C---:B------:R-:W-:Y:S02]  /*168e0*/  FFMA.FTZ R3, R2.reuse, R246, R18 ;  /* 0x000000f602037223 */ /* 0x040fe40000010012 */
[----:B------:R-:W-:Y:S01]  /*168f0*/  FMUL.FTZ R28, R2, R120 ;  /* 0x00000078021c7220 */ /* 0x000fe20000410000 */
[----:B------:R-:W1:Y:S01]  /*16900*/  MUFU.EX2 R18, R42 ;  /* 0x0000002a00127308 */ /* 0x000e620000000800 */
[----:B------:R-:W-:Y:S01]  /*16910*/  FADD.FTZ R15, R5, R3 ;  /* 0x00000003050f7221 */ /* 0x000fe20000010000 */
[C---:B------:R-:W-:Y:S01]  /*16920*/  FSEL R3, R4.reuse, RZ, P0 ;  /* 0x000000ff04037208 */ /* 0x040fe20000000000 */
[----:B------:R-:W-:Y:S02]  /*16930*/  FMUL.FTZ R5, R4, c[0x0][0x2d0] ;  /* 0x0000b40004057a20 */ /* 0x000fe40000410000 */
[C---:B------:R-:W-:Y:S02]  /*16940*/  FMUL.FTZ R29, R2.reuse, R121 ;  /* 0x00000079021d7220 */ /* 0x040fe40000410000 */
[----:B------:R-:W-:Y:S01]  /*16950*/  FADD.FTZ R3, -R3, R80 ;  /* 0x0000005003037221 */ /* 0x000fe20000010100 */
[----:B------:R-:W-:Y:S01]  /*16960*/  FSEL R5, R5, RZ, P0 ;  /* 0x000000ff05057208 */ /* 0x000fe20000000000 */
[----:B------:R-:W-:Y:S02]  /*16970*/  FMUL.FTZ R20, R2, R128 ;  /* 0x0000008002147220 */ /* 0x000fe40000410000 */
[----:B------:R-:W-:Y:S02]  /*16980*/  FMUL.FTZ R3, R3, c[0x0][0x2d0] ;  /* 0x0000b40003037a20 */ /* 0x000fe40000410000 */
[--C-:B------:R-:W-:Y:S02]  /*16990*/  FFMA.FTZ R8, R67, c[0x0][0x2d0], -R5.reuse ;  /* 0x0000b40043087a23 */ /* 0x100fe40000010805 */
[--C-:B------:R-:W-:Y:S02]  /*169a0*/  FFMA.FTZ R80, R66, c[0x0][0x2d0], -R5.reuse ;  /* 0x0000b40042507a23 */ /* 0x100fe40000010805 */
[----:B------:R-:W2:Y:S01]  /*169b0*/  MUFU.EX2 R3, R3 ;  /* 0x0000000300037308 */ /* 0x000ea20000000800 */
[--C-:B------:R-:W-:Y:S02]  /*169c0*/  FFMA.FTZ R151, R65, c[0x0][0x2d0], -R5.reuse ;  /* 0x0000b40041977a23 */ /* 0x100fe40000010805 */
[----:B------:R-:W-:Y:S02]  /*169d0*/  FMUL.FTZ R65, R2, R85 ;  /* 0x0000005502417220 */ /* 0x000fe40000410000 */
[--C-:B------:R-:W-:Y:S02]  /*169e0*/  FFMA.FTZ R154, R64, c[0x0][0x2d0], -R5.reuse ;  /* 0x0000b400409a7a23 */ /* 0x100fe40000010805 */
[----:B------:R-:W-:Y:S01]  /*169f0*/  FMUL.FTZ R64, R2, R84 ;  /* 0x0000005402407220 */ /* 0x000fe20000410000 */
[----:B-1----:R-:W-:Y:S01]  /*16a00*/  F2FP.PACK_AB R150, R18, R19 ;  /* 0x000000131296723e */ /* 0x002fe200000000ff */
        /* <DEDUP_REMOVED lines=10> */
[C---:B--2---:R-:W-:Y:S02]  /*16ab0*/  FMUL.FTZ R66, R3.reuse, R86 ;  /* 0x0000005603427220 */ /* 0x044fe40000410000 */
[----:B------:R-:W-:Y:S02]  /*16ac0*/  FMUL.FTZ R67, R3, R87 ;  /* 0x0000005703437220 */ /* 0x000fe40000410000 */
[----:B------:R-:W2:Y:S01]  /*16ad0*/  LDSM.16.MT88.4 R84, [R203] ;  /* 0x00000000cb54783b */ /* 0x000ea20000004200 */
        /* <DEDUP_REMOVED lines=10> */
[----:B-1----:R-:W-:Y:S01]  /*16b80*/  F2FP.PACK_AB R151, R121, R120 ;  /* 0x000000787997723e */ /* 0x002fe200000000ff */
        /* <DEDUP_REMOVED lines=8> */
[----:B------:R-:W-:Y:S01]  /*16c10*/  FFMA.FTZ R5, R10, c[0x0][0x2d0], -R5 ;  /* 0x0000b4000a057a23 */ /* 0x000fe20000010805 */
[----:B------:R-:W-:Y:S01]  /*16c20*/  MUFU.EX2 R11, R9 ;  /* 0x00000009000b7308 */ /* 0x000fe20000000800 */
[C---:B------:R-:W-:Y:S02]  /*16c30*/  FMUL.FTZ R16, R2.reuse, R132 ;  /* 0x0000008402107220 */ /* 0x040fe40000410000 */
[C---:B------:R-:W-:Y:S02]  /*16c40*/  FMUL.FTZ R17, R2.reuse, R133 ;  /* 0x0000008502117220 */ /* 0x040fe40000410000 */
[----:B------:R-:W-:Y:S01]  /*16c50*/  FMUL.FTZ R21, R2, R129 ;  /* 0x0000008102157220 */ /* 0x000fe20000410000 */
[----:B------:R-:W-:Y:S01]  /*16c60*/  MOV R129, R36 ;  /* 0x0000002400817202 */ /* 0x000fe20000000f00 */
[C---:B------:R-:W-:Y:S02]  /*16c70*/  FMUL.FTZ R22, R3.reuse, R130 ;  /* 0x0000008203167220 */ /* 0x040fe40000410000 */
[C---:B------:R-:W-:Y:S01]  /*16c80*/  FMUL.FTZ R23, R3.reuse, R131 ;  /* 0x0000008303177220 */ /* 0x040fe20000410000 */
[----:B------:R4:W-:Y:S01]  /*16c90*/  MUFU.EX2 R10, R8 ;  /* 0x00000008000a7308 */ /* 0x0009e20000000800 */
[C---:B------:R-:W-:Y:S02]  /*16ca0*/  FMUL.FTZ R26, R3.reuse, R126 ;  /* 0x0000007e031a7220 */ /* 0x040fe40000410000 */
[C---:B------:R-:W-:Y:S01]  /*16cb0*/  FMUL.FTZ R27, R3.reuse, R127 ;  /* 0x0000007f031b7220 */ /* 0x040fe20000410000 */
[----:B-1----:R-:W-:Y:S01]  /*16cc0*/  IADD3 R234, R238, -0x1, RZ ;  /* 0xffffffffeeea7810 */ /* 0x002fe20007ffe0ff */
[C---:B------:R-:W-:Y:S01]  /*16cd0*/  FMUL.FTZ R24, R2.reuse, R124 ;  /* 0x0000007c02187220 */ /* 0x040fe20000410000 */
[----:B------:R-:W-:Y:S01]  /*16ce0*/  MOV R124, R37 ;  /* 0x00000025007c7202 */ /* 0x000fe20000000f00 */
[C---:B------:R-:W-:Y:S01]  /*16cf0*/  FMUL.FTZ R25, R2.reuse, R125 ;  /* 0x0000007d02197220 */ /* 0x040fe20000410000 */
[----:B------:R-:W-:Y:S01]  /*16d00*/  MOV R125, R38 ;  /* 0x00000026007d7202 */ /* 0x000fe20000000f00 */
[C---:B------:R-:W-:Y:S01]  /*16d10*/  FMUL.FTZ R30, R3.reuse, R122 ;  /* 0x0000007a031e7220 */ /* 0x040fe20000410000 */
[----:B------:R-:W1:Y:S01]  /*16d20*/  MUFU.EX2 R132, R156 ;  /* 0x0000009c00847308 */ /* 0x000e620000000800 */
[C---:B------:R-:W-:Y:S02]  /*16d30*/  FMUL.FTZ R31, R3.reuse, R123 ;  /* 0x0000007b031f7220 */ /* 0x040fe40000410000 */
[C---:B------:R-:W-:Y:S02]  /*16d40*/  FMUL.FTZ R34, R3.reuse, R118 ;  /* 0x0000007603227220 */ /* 0x040fe40000410000 */
[----:B------:R-:W-:Y:S02]  /*16d50*/  FMUL.FTZ R35, R3, R119 ;  /* 0x0000007703237220 */ /* 0x000fe40000410000 */
[C---:B------:R-:W-:Y:S01]  /*16d60*/  FMUL.FTZ R32, R2.reuse, R116 ;  /* 0x0000007402207220 */ /* 0x040fe20000410000 */
[----:B------:R-:W-:Y:S01]  /*16d70*/  MOV R116, R39 ;  /* 0x0000002700747202 */ /* 0x000fe20000000f00 */
[C---:B------:R-:W-:Y:S01]  /*16d80*/  FMUL.FTZ R33, R2.reuse, R117 ;  /* 0x0000007502217220 */ /* 0x040fe20000410000 */
[----:B------:R-:W-:Y:S01]  /*16d90*/  MOV R117, R40 ;  /* 0x0000002800757202 */ /* 0x000fe20000000f00 */
[C---:B------:R-:W-:Y:S01]  /*16da0*/  FMUL.FTZ R36, R2.reuse, R112 ;  /* 0x0000007002247220 */ /* 0x040fe20000410000 */
[----:B------:R-:W-:Y:S01]  /*16db0*/  MOV R112, R41 ;  /* 0x0000002900707202 */ /* 0x000fe20000000f00 */
[----:B------:R-:W-:Y:S01]  /*16dc0*/  FMUL.FTZ R37, R2, R113 ;  /* 0x0000007102257220 */ /* 0x000fe20000410000 */
[----:B------:R-:W-:Y:S01]  /*16dd0*/  MOV R113, R44 ;  /* 0x0000002c00717202 */ /* 0x000fe20000000f00 */
[----:B----4-:R-:W-:Y:S01]  /*16de0*/  FADD.FTZ R8, R19, R15 ;  /* 0x0000000f13087221 */ /* 0x010fe20000010000 */
[----:B------:R-:W-:Y:S01]  /*16df0*/  MUFU.EX2 R133, R162 ;  /* 0x000000a200857308 */ /* 0x000fe20000000800 */
[C---:B------:R-:W-:Y:S02]  /*16e00*/  FMUL.FTZ R19, R3.reuse, R135 ;  /* 0x0000008703137220 */ /* 0x040fe40000410000 */
[----:B------:R-:W-:Y:S02]  /*16e10*/  FADD.FTZ R152, R18, R8 ;  /* 0x0000000812987221 */ /* 0x000fe40000010000 */
        /* <DEDUP_REMOVED lines=19> */
[C---:B------:R-:W-:Y:S01]  /*16f50*/  FMUL.FTZ R53, R2.reuse, R97 ;  /* 0x0000006102357220 */ /* 0x040fe20000410000 */
        /* <DEDUP_REMOVED lines=10> */
[C---:B------:R-:W-:Y:S01]  /*17000*/  FMUL.FTZ R60, R2.reuse, R88 ;  /* 0x00000058023c7220 */ /* 0x040fe20000410000 */
[----:B-1----:R-:W-:Y:S01]  /*17010*/  MOV R174, R132 ;  /* 0x0000008400ae7202 */ /* 0x002fe20000000f00 */
[C---:B------:R-:W-:Y:S02]  /*17020*/  FMUL.FTZ R61, R2.reuse, R89 ;  /* 0x00000059023d7220 */ /* 0x040fe40000410000 */
[C---:B------:R-:W-:Y:S02]  /*17030*/  FMUL.FTZ R62, R3.reuse, R90 ;  /* 0x0000005a033e7220 */ /* 0x040fe40000410000 */
[C---:B------:R-:W-:Y:S01]  /*17040*/  FMUL.FTZ R63, R3.reuse, R91 ;  /* 0x0000005b033f7220 */ /* 0x040fe20000410000 */
[----:B------:R-:W-:Y:S01]  /*17050*/  MUFU.EX2 R92, R158 ;  /* 0x0000009e005c7308 */ /* 0x000fe20000000800 */
[C---:B------:R-:W-:Y:S01]  /*17060*/  FMUL.FTZ R70, R3.reuse, R70 ;  /* 0x0000004603467220 */ /* 0x040fe20000410000 */
[----:B------:R-:W-:Y:S01]  /*17070*/  LDSM.16.MT88.4 R88, [R203+0x800] ;  /* 0x00080000cb58783b */ /* 0x000fe20000004200 */
[C---:B------:R-:W-:Y:S02]  /*17080*/  FMUL.FTZ R71, R3.reuse, R71 ;  /* 0x0000004703477220 */ /* 0x040fe40000410000 */
[C---:B------:R-:W-:Y:S02]  /*17090*/  FMUL.FTZ R74, R3.reuse, R74 ;  /* 0x0000004a034a7220 */ /* 0x040fe40000410000 */
[C---:B------:R-:W-:Y:S02]  /*170a0*/  FMUL.FTZ R75, R3.reuse, R75 ;  /* 0x0000004b034b7220 */ /* 0x040fe40000410000 */
[C---:B------:R-:W-:Y:S01]  /*170b0*/  FMUL.FTZ R68, R2.reuse, R68 ;  /* 0x0000004402447220 */ /* 0x040fe20000410000 */
[----:B------:R-:W-:Y:S01]  /*170c0*/  MUFU.EX2 R114, R153 ;  /* 0x0000009900727308 */ /* 0x000fe20000000800 */
[C---:B------:R-:W-:Y:S02]  /*170d0*/  FMUL.FTZ R69, R2.reuse, R69 ;  /* 0x0000004502457220 */ /* 0x040fe40000410000 */
[C---:B------:R-:W-:Y:S02]  /*170e0*/  FMUL.FTZ R72, R2.reuse, R72 ;  /* 0x0000004802487220 */ /* 0x040fe40000410000 */
[----:B------:R-:W-:Y:S05]  /*170f0*/  FMUL.FTZ R73, R2, R73 ;  /* 0x0000004902497220 */ /* 0x000fea0000410000 */
[----:B------:R1:W-:Y:S10]  /*17100*/  MUFU.EX2 R153, R124 ;  /* 0x0000007c00997308 */ /* 0x0003f40000000800 */
[----:B------:R-:W-:Y:S10]  /*17110*/  MUFU.EX2 R166, R170 ;  /* 0x000000aa00a67308 */ /* 0x000ff40000000800 */
[----:B------:R-:W-:Y:S01]  /*17120*/  MUFU.EX2 R108, R242 ;  /* 0x000000f2006c7308 */ /* 0x000fe20000000800 */
[----:B-1----:R-:W-:Y:S09]  /*17130*/  LDSM.16.MT88.4 R124, [R204+0x3000] ;  /* 0x00300000cc7c783b */ /* 0x002ff20000004200 */
[----:B------:R-:W-:Y:S01]  /*17140*/  MUFU.EX2 R5, R5 ;  /* 0x0000000500057308 */ /* 0x000fe20000000800 */
[C---:B---3--:R-:W-:Y:S01]  /*17150*/  FFMA.FTZ R9, R3.reuse, R149, R11 ;  /* 0x0000009503097223 */ /* 0x048fe2000001000b */
[C---:B------:R-:W-:Y:S01]  /*17160*/  F2FP.PACK_AB R149, R10.reuse, R11 ;  /* 0x0000000b0a95723e */ /* 0x040fe200000000ff */
[C---:B------:R-:W-:Y:S02]  /*17170*/  FMUL.FTZ R11, R3.reuse, R139 ;  /* 0x0000008b030b7220 */ /* 0x040fe40000410000 */
[----:B------:R-:W-:Y:S02]  /*17180*/  FADD.FTZ R15, R10, R9 ;  /* 0x000000090a0f7221 */ /* 0x000fe40000010000 */
[----:B------:R-:W-:Y:S02]  /*17190*/  FMUL.FTZ R9, R2, R137 ;  /* 0x0000008902097220 */ /* 0x000fe40000410000 */
[----:B------:R-:W-:Y:S01]  /*171a0*/  FMUL.FTZ R10, R3, R138 ;  /* 0x0000008a030a7220 */ /* 0x000fe20000410000 */
[----:B------:R-:W-:Y:S01]  /*171b0*/  MOV R136, R15 ;  /* 0x0000000f00887202 */ /* 0x000fe20000000f00 */
[----:B------:R-:W-:Y:S05]  /*171c0*/  MUFU.EX2 R137, R155 ;  /* 0x0000009b00897308 */ /* 0x000fea0000000800 */
[C---:B--2---:R-:W-:Y:S05]  /*171d0*/  HMMA.16816.F32 R8, R148.reuse, R84, R8 ;  /* 0x000000549408723c */ /* 0x044fea0000001808 */
[----:B------:R-:W1:Y:S03]  /*171e0*/  MUFU.EX2 R15, R160 ;  /* 0x000000a0000f7308 */ /* 0x000e660000000800 */
[C---:B------:R-:W-:Y:S01]  /*171f0*/  HMMA.16816.F32 R16, R148.reuse, R86, R16 ;  /* 0x000000569410723c */ /* 0x040fe20000001810 */
[----:B------:R-:W2:Y:S06]  /*17200*/  LDSM.16.MT88.4 R84, [R204] ;  /* 0x00000000cc54783b */ /* 0x000eac0000004200 */
[----:B------:R-:W-:Y:S10]  /*17210*/  MUFU.EX2 R160, R235 ;  /* 0x000000eb00a07308 */ /* 0x000ff40000000800 */
[----:B------:R-:W3:Y:S01]  /*17220*/  MUFU.EX2 R3, R159 ;  /* 0x0000009f00037308 */ /* 0x000ee20000000800 */
[----:B-1----:R-:W-:Y:S09]  /*17230*/  FADD.FTZ R2, R15, R152 ;  /* 0x000000980f027221 */ /* 0x002ff20000010000 */
[----:B------:R-:W-:Y:S10]  /*17240*/  MUFU.EX2 R159, R240 ;  /* 0x000000f0009f7308 */ /* 0x000ff40000000800 */
[----:B------:R-:W-:Y:S01]  /*17250*/  MUFU.EX2 R113, R113 ;  /* 0x0000007100717308 */ /* 0x000fe20000000800 */
[C---:B--2---:R-:W-:Y:S03]  /*17260*/  HMMA.16816.F32 R20, R148.reuse, R84, R20 ;  /* 0x000000549414723c */ /* 0x044fe60000001814 */
[C---:B---3--:R-:W-:Y:S06]  /*17270*/  FADD.FTZ R2, R3.reuse, R2 ;  /* 0x0000000203027221 */ /* 0x048fec0000010000 */
[----:B------:R-:W1:Y:S03]  /*17280*/  MUFU.EX2 R112, R112 ;  /* 0x0000007000707308 */ /* 0x000e660000000800 */
[----:B------:R-:W-:Y:S01]  /*17290*/  FADD.FTZ R2, R92, R2 ;  /* 0x000000025c027221 */ /* 0x000fe20000010000 */
[C---:B------:R-:W-:Y:S01]  /*172a0*/  HMMA.16816.F32 R24, R148.reuse, R86, R24 ;  /* 0x000000569418723c */ /* 0x040fe20000001818 */
[----:B------:R-:W2:Y:S02]  /*172b0*/  LDSM.16.MT88.4 R84, [R206] ;  /* 0x00000000ce54783b */ /* 0x000ea40000004200 */
[----:B------:R-:W-:Y:S03]  /*172c0*/  FADD.FTZ R2, R80, R2 ;  /* 0x0000000250027221 */ /* 0x000fe60000010000 */
[----:B------:R-:W-:Y:S10]  /*172d0*/  MUFU.EX2 R157, R246 ;  /* 0x000000f6009d7308 */ /* 0x000ff40000000800 */
[----:B------:R-:W-:Y:S10]  /*172e0*/  MUFU.EX2 R158, R245 ;  /* 0x000000f5009e7308 */ /* 0x000ff40000000800 */
[----:B------:R-:W-:Y:S10]  /*172f0*/  MUFU.EX2 R156, R247 ;  /* 0x000000f7009c7308 */ /* 0x000ff40000000800 */
[----:B------:R-:W-:Y:S01]  /*17300*/  MUFU.EX2 R155, R250 ;  /* 0x000000fa009b7308 */ /* 0x000fe20000000800 */
[C---:B--2---:R-:W-:Y:S09]  /*17310*/  HMMA.16816.F32 R28, R148.reuse, R84, R28 ;  /* 0x00000054941c723c */ /* 0x044ff2000000181c */
[----:B------:R-:W2:Y:S01]  /*17320*/  MUFU.EX2 R152, R129 ;  /* 0x0000008100987308 */ /* 0x000ea20000000800 */
[C---:B------:R-:W-:Y:S01]  /*17330*/  HMMA.16816.F32 R32, R148.reuse, R86, R32 ;  /* 0x000000569420723c */ /* 0x040fe20000001820 */
[----:B------:R-:W3:Y:S07]  /*17340*/  LDSM.16.MT88.4 R84, [R205] ;  /* 0x00000000cd54783b */ /* 0x000eee0000004200 */
[C---:B---3--:R-:W-:Y:S08]  /*17350*/  HMMA.16816.F32 R36, R148.reuse, R84, R36 ;  /* 0x000000549424723c */ /* 0x048ff00000001824 */
[C---:B------:R-:W-:Y:S01]  /*17360*/  HMMA.16816.F32 R40, R148.reuse, R86, R40 ;  /* 0x000000569428723c */ /* 0x040fe20000001828 */
[----:B------:R-:W3:Y:S07]  /*17370*/  LDSM.16.MT88.4 R84, [R203+0x3800] ;  /* 0x00380000cb54783b */ /* 0x000eee0000004200 */
        /* <DEDUP_REMOVED lines=9> */
[C---:B---3--:R-:W-:Y:S07]  /*17410*/  HMMA.16816.F32 R68, R148.reuse, R84, R68 ;  /* 0x000000549444723c */ /* 0x048fee0000001844 */
[----:B------:R-:W-:Y:S01]  /*17420*/  F2FP.PACK_AB R84, R3, R15 ;  /* 0x0000000f0354723e */ /* 0x000fe200000000ff */
[----:B------:R-:W-:Y:S01]  /*17430*/  HMMA.16816.F32 R72, R148, R86, R72 ;  /* 0x000000569448723c */ /* 0x000fe20000001848 */
[----:B------:R-:W3:Y:S03]  /*17440*/  MUFU.EX2 R15, R168 ;  /* 0x000000a8000f7308 */ /* 0x000ee60000000800 */
[----:B------:R-:W-:Y:S03]  /*17450*/  F2FP.PACK_AB R85, R114, R115 ;  /* 0x000000737255723e */ /* 0x000fe600000000ff */
[----:B------:R-:W-:Y:S02]  /*17460*/  F2FP.PACK_AB R86, R80, R92 ;  /* 0x0000005c5056723e */ /* 0x000fe400000000ff */
[----:B------:R-:W4:Y:S02]  /*17470*/  LDSM.16.MT88.4 R92, [R204+0x800] ;  /* 0x00080000cc5c783b */ /* 0x000f240000004200 */
[----:B------:R-:W5:Y:S01]  /*17480*/  MUFU.EX2 R3, R167 ;  /* 0x000000a700037308 */ /* 0x000f620000000800 */
[----:B------:R-:W-:Y:S02]  /*17490*/  F2FP.PACK_AB R87, R132, R137 ;  /* 0x000000898457723e */ /* 0x000fe400000000ff */
[----:B-1----:R-:W-:Y:S02]  /*174a0*/  F2FP.PACK_AB R148, R112, R113 ;  /* 0x000000717094723e */ /* 0x002fe400000000ff */
[----:B------:R-:W-:Y:S02]  /*174b0*/  F2FP.PACK_AB R149, R153, R154 ;  /* 0x0000009a9995723e */ /* 0x000fe400000000ff */
[----:B--2---:R-:W-:Y:S01]  /*174c0*/  F2FP.PACK_AB R151, R5, R152 ;  /* 0x000000980597723e */ /* 0x004fe200000000ff */
[C---:B------:R-:W-:Y:S02]  /*174d0*/  HMMA.16816.F32 R8, R84.reuse, R88, R8 ;  /* 0x000000585408723c */ /* 0x040fe40000001808 */
[----:B------:R-:W1:Y:S03]  /*174e0*/  MUFU.EX2 R80, R165 ;  /* 0x000000a500507308 */ /* 0x000e660000000800 */
[----:B---3--:R-:W-:Y:S03]  /*174f0*/  FADD.FTZ R2, R15, R2 ;  /* 0x000000020f027221 */ /* 0x008fe60000010000 */
[C---:B------:R-:W-:Y:S01]  /*17500*/  HMMA.16816.F32 R16, R84.reuse, R90, R16 ;  /* 0x0000005a5410723c */ /* 0x040fe20000001810 */
[----:B------:R-:W2:Y:S03]  /*17510*/  LDSM.16.MT88.4 R88, [R206+0x800] ;  /* 0x00080000ce58783b */ /* 0x000ea60000004200 */
[----:B------:R-:W-:Y:S01]  /*17520*/  MUFU.EX2 R168, R163 ;  /* 0x000000a300a87308 */ /* 0x000fe20000000800 */
[C---:B-----5:R-:W-:Y:S04]  /*17530*/  FADD.FTZ R2, R3.reuse, R2 ;  /* 0x0000000203027221 */ /* 0x060fe80000010000 */
[----:B------:R-:W-:Y:S05]  /*17540*/  FADD.FTZ R2, R96, R2 ;  /* 0x0000000260027221 */ /* 0x000fea0000010000 */
[----:B------:R-:W3:Y:S01]  /*17550*/  MUFU.EX2 R167, R164 ;  /* 0x000000a400a77308 */ /* 0x000ee20000000800 */
[C---:B-1----:R-:W-:Y:S01]  /*17560*/  FADD.FTZ R2, R80.reuse, R2 ;  /* 0x0000000250027221 */ /* 0x042fe20000010000 */
[C---:B----4-:R-:W-:Y:S08]  /*17570*/  HMMA.16816.F32 R20, R84.reuse, R92, R20 ;  /* 0x0000005c5414723c */ /* 0x050ff00000001814 */
[----:B------:R-:W-:Y:S01]  /*17580*/  MUFU.EX2 R165, R169 ;  /* 0x000000a900a57308 */ /* 0x000fe20000000800 */
[C---:B------:R-:W-:Y:S01]  /*17590*/  HMMA.16816.F32 R24, R84.reuse, R94, R24 ;  /* 0x0000005e5418723c */ /* 0x040fe20000001818 */
[----:B------:R-:W1:Y:S08]  /*175a0*/  LDSM.16.MT88.4 R92, [R205+0x800] ;  /* 0x00080000cd5c783b */ /* 0x000e700000004200 */
[----:B------:R-:W-:Y:S01]  /*175b0*/  MUFU.EX2 R164, R171 ;  /* 0x000000ab00a47308 */ /* 0x000fe20000000800 */
[C---:B--2---:R-:W-:Y:S09]  /*175c0*/  HMMA.16816.F32 R28, R84.reuse, R88, R28 ;  /* 0x00000058541c723c */ /* 0x044ff2000000181c */
[----:B------:R-:W-:Y:S01]  /*175d0*/  MUFU.EX2 R163, R172 ;  /* 0x000000ac00a37308 */ /* 0x000fe20000000800 */
        /* <DEDUP_REMOVED lines=18> */
[----:B------:R-:W4:Y:S01]  /*17700*/  LDSM.16.MT88.4 R96, [R206+0x1000] ;  /* 0x00100000ce60783b */ /* 0x000f220000004200 */
[----:B------:R5:W-:Y:S02]  /*17710*/  MUFU.EX2 R80, R173 ;  /* 0x000000ad00507308 */ /* 0x000be40000000800 */
[----:B------:R-:W-:Y:S02]  /*17720*/  F2FP.PACK_AB R84, R3, R15 ;  /* 0x0000000f0354723e */ /* 0x000fe400000000ff */
[----:B------:R-:W-:Y:S02]  /*17730*/  F2FP.PACK_AB R85, R128, R133 ;  /* 0x000000858055723e */ /* 0x000fe400000000ff */
[----:B---3--:R-:W-:Y:S04]  /*17740*/  F2FP.PACK_AB R87, R167, R168 ;  /* 0x000000a8a757723e */ /* 0x008fe800000000ff */
[----:B------:R-:W3:Y:S03]  /*17750*/  MUFU.EX2 R15, R225 ;  /* 0x000000e1000f7308 */ /* 0x000ee60000000800 */
[C---:B--2---:R-:W-:Y:S07]  /*17760*/  HMMA.16816.F32 R8, R84.reuse, R88, R8 ;  /* 0x000000585408723c */ /* 0x044fee0000001808 */
[----:B------:R2:W2:Y:S01]  /*17770*/  MUFU.EX2 R3, R175 ;  /* 0x000000af00037308 */ /* 0x0004a20000000800 */
[C---:B------:R-:W-:Y:S01]  /*17780*/  HMMA.16816.F32 R16, R84.reuse, R90, R16 ;  /* 0x0000005a5410723c */ /* 0x040fe20000001810 */
[----:B------:R-:W4:Y:S03]  /*17790*/  LDSM.16.MT88.4 R88, [R205+0x1000] ;  /* 0x00100000cd58783b */ /* 0x000f260000004200 */
[----:B-----5:R-:W-:Y:S04]  /*177a0*/  MOV R173, R137 ;  /* 0x0000008900ad7202 */ /* 0x020fe80000000f00 */
[C---:B-1----:R-:W-:Y:S04]  /*177b0*/  HMMA.16816.F32 R20, R84.reuse, R92, R20 ;  /* 0x0000005c5414723c */ /* 0x042fe80000001814 */
[----:B---3--:R-:W-:Y:S01]  /*177c0*/  FADD.FTZ R2, R15, R2 ;  /* 0x000000020f027221 */ /* 0x008fe20000010000 */
[----:B------:R-:W-:Y:S03]  /*177d0*/  MOV R225, R128 ;  /* 0x0000008000e17202 */ /* 0x000fe60000000f00 */
[C---:B------:R-:W-:Y:S01]  /*177e0*/  HMMA.16816.F32 R24, R84.reuse, R94, R24 ;  /* 0x0000005e5418723c */ /* 0x040fe20000001818 */
[----:B------:R-:W1:Y:S03]  /*177f0*/  LDSM.16.MT88.4 R92, [R203+0x4800] ;  /* 0x00480000cb5c783b */ /* 0x000e660000004200 */
[----:B--2---:R-:W-:Y:S01]  /*17800*/  MOV R175, R133 ;  /* 0x0000008500af7202 */ /* 0x004fe20000000f00 */
[C---:B------:R-:W-:Y:S03]  /*17810*/  FADD.FTZ R2, R3.reuse, R2 ;  /* 0x0000000203027221 */ /* 0x040fe60000010000 */
[C---:B----4-:R-:W-:Y:S01]  /*17820*/  HMMA.16816.F32 R28, R84.reuse, R96, R28 ;  /* 0x00000060541c723c */ /* 0x050fe2000000181c */
[----:B------:R-:W-:Y:S03]  /*17830*/  LDSM.16.MT88.4 R132, [R203+0x3000] ;  /* 0x00300000cb84783b */ /* 0x000fe60000004200 */
[----:B------:R-:W-:Y:S04]  /*17840*/  FADD.FTZ R2, R104, R2 ;  /* 0x0000000268027221 */ /* 0x000fe80000010000 */
[C---:B------:R-:W-:Y:S01]  /*17850*/  HMMA.16816.F32 R32, R84.reuse, R98, R32 ;  /* 0x000000625420723c */ /* 0x040fe20000001820 */
[----:B------:R-:W2:Y:S03]  /*17860*/  LDSM.16.MT88.4 R96, [R204+0x4800] ;  /* 0x00480000cc60783b */ /* 0x000ea60000004200 */
[C---:B------:R-:W-:Y:S04]  /*17870*/  FADD.FTZ R2, R80.reuse, R2 ;  /* 0x0000000250027221 */ /* 0x040fe80000010000 */
        /* <DEDUP_REMOVED lines=27> */
[C---:B-1----:R-:W-:Y:S04]  /*17a30*/  FADD.FTZ R2, R3.reuse, R2 ;  /* 0x0000000203027221 */ /* 0x042fe80000010000 */
[C---:B------:R-:W-:Y:S04]  /*17a40*/  HMMA.16816.F32 R20, R88.reuse, R100, R20 ;  /* 0x000000645814723c */ /* 0x040fe80000001814 */
[----:B------:R-:W-:Y:S04]  /*17a50*/  FADD.FTZ R2, R108, R2 ;  /* 0x000000026c027221 */ /* 0x000fe80000010000 */
[C---:B------:R-:W-:Y:S01]  /*17a60*/  HMMA.16816.F32 R24, R88.reuse, R102, R24 ;  /* 0x000000665818723c */ /* 0x040fe20000001818 */
[----:B------:R-:W-:Y:S03]  /*17a70*/  LDSM.16.MT88.4 R100, [R206+0x5000] ;  /* 0x00500000ce64783b */ /* 0x000fe60000004200 */
[C---:B-----5:R-:W-:Y:S04]  /*17a80*/  FADD.FTZ R2, R80.reuse, R2 ;  /* 0x0000000250027221 */ /* 0x060fe80000010000 */
        /* <DEDUP_REMOVED lines=44> */
[----:B------:R-:W5:Y:S01]  /*17d50*/  MUFU.EX2 R80, R117 ;  /* 0x0000007500507308 */ /* 0x000f620000000800 */
[----:B------:R-:W-:Y:S02]  /*17d60*/  LDSM.16.MT88.4 R108, [R204+0x6000] ;  /* 0x00600000cc6c783b */ /* 0x000fe40000004200 */
[----:B------:R-:W-:Y:S03]  /*17d70*/  F2FP.PACK_AB R89, R157, R158 ;  /* 0x0000009e9d59723e */ /* 0x000fe600000000ff */
[----:B------:R-:W-:Y:S01]  /*17d80*/  F2FP.PACK_AB R90, R3, R15 ;  /* 0x0000000f035a723e */ /* 0x000fe200000000ff */
[C---:B-1----:R-:W-:Y:S03]  /*17d90*/  HMMA.16816.F32 R44, R84.reuse, R92, R44 ;  /* 0x0000005c542c723c */ /* 0x042fe6000000182c */
[----:B------:R-:W1:Y:S01]  /*17da0*/  MUFU.EX2 R15, R116 ;  /* 0x00000074000f7308 */ /* 0x000e620000000800 */
[----:B------:R-:W-:Y:S01]  /*17db0*/  FADD.FTZ R3, R120, R136 ;  /* 0x0000008878037221 */ /* 0x000fe20000010000 */
[----:B------:R-:W-:Y:S03]  /*17dc0*/  F2FP.PACK_AB R91, R155, R156 ;  /* 0x0000009c9b5b723e */ /* 0x000fe600000000ff */
[C---:B------:R-:W-:Y:S01]  /*17dd0*/  HMMA.16816.F32 R48, R84.reuse, R94, R48 ;  /* 0x0000005e5430723c */ /* 0x040fe20000001830 */
[----:B------:R-:W4:Y:S07]  /*17de0*/  LDSM.16.MT88.4 R92, [R203+0x2800] ;  /* 0x00280000cb5c783b */ /* 0x000f2e0000004200 */
[C---:B---3--:R-:W-:Y:S04]  /*17df0*/  HMMA.16816.F32 R52, R84.reuse, R96, R52 ;  /* 0x000000605434723c */ /* 0x048fe80000001834 */
[----:B-----5:R-:W-:Y:S04]  /*17e00*/  FADD.FTZ R2, R80, R2 ;  /* 0x0000000250027221 */ /* 0x020fe80000010000 */
[C---:B------:R-:W-:Y:S01]  /*17e10*/  HMMA.16816.F32 R56, R84.reuse, R98, R56 ;  /* 0x000000625438723c */ /* 0x040fe20000001838 */
[----:B------:R-:W3:Y:S03]  /*17e20*/  LDSM.16.MT88.4 R96, [R204+0x2800] ;  /* 0x00280000cc60783b */ /* 0x000ee60000004200 */
[C---:B-1----:R-:W-:Y:S01]  /*17e30*/  FADD.FTZ R246, R15.reuse, R2 ;  /* 0x000000020ff67221 */ /* 0x042fe20000010000 */
[----:B------:R-:W-:Y:S01]  /*17e40*/  F2FP.PACK_AB R150, R15, R80 ;  /* 0x000000500f96723e */ /* 0x000fe200000000ff */
[----:B------:R-:W-:Y:S01]  /*17e50*/  FADD.FTZ R2, R121, R3 ;  /* 0x0000000379027221 */ /* 0x000fe20000010000 */
[----:B------:R-:W-:Y:S01]  /*17e60*/  MOV R15, R6 ;  /* 0x00000006000f7202 */ /* 0x000fe20000000f00 */
[C---:B--2---:R-:W-:Y:S01]  /*17e70*/  HMMA.16816.F32 R60, R84.reuse, R104, R60 ;  /* 0x00000068543c723c */ /* 0x044fe2000000183c */
[----:B------:R-:W2:Y:S03]  /*17e80*/  LDL R3, [R1+0x10] ;  /* 0x0000100001037983 */ /* 0x000ea60000100800 */
[----:B------:R-:W-:Y:S01]  /*17e90*/  FADD.FTZ R2, R115, R2 ;  /* 0x0000000273027221 */ /* 0x000fe20000010000 */
[----:B------:R-:W-:Y:S01]  /*17ea0*/  LDSM.16.MT88.4 R116, [R206+0x3000] ;  /* 0x00300000ce74783b */ /* 0x000fe20000004200 */
[-C--:B------:R-:W-:Y:S02]  /*17eb0*/  MOV R80, R4.reuse ;  /* 0x0000000400507202 */ /* 0x080fe40000000f00 */
[C---:B------:R-:W-:Y:S04]  /*17ec0*/  HMMA.16816.F32 R64, R84.reuse, R106, R64 ;  /* 0x0000006a5440723c */ /* 0x040fe80000001840 */
[----:B------:R-:W-:Y:S01]  /*17ed0*/  FADD.FTZ R2, R114, R2 ;  /* 0x0000000272027221 */ /* 0x000fe20000010000 */
[----:B------:R-:W1:Y:S03]  /*17ee0*/  LDSM.16.MT88.4 R104, [R206+0x2800] ;  /* 0x00280000ce68783b */ /* 0x000e660000004200 */
        /* <DEDUP_REMOVED lines=70> */
.L_x_1628:
[----:B--2---:R-:W2:Y:S02]  /*18350*/  LDL R2, [R1+0xc] ;  /* 0x00000c0001027983 */ /* 0x004ea40000100800 */
[----:B--2---:R-:W-:-:S13]  /*18360*/  ISETP.GE.AND P0, PT, R234, R2, PT ;  /* 0x00000002ea00720c */ /* 0x004fda0003f06270 */
[----:B------:R-:W-:Y:S05]  /*18370*/  @!P0 BRA `(.L_x_1645) ;  /* 0x00003ec000008947 */ /* 0x000fea0003800000 */
.L_x_1660:
[----:B------:R-:W2:Y:S01]  /*18380*/  LDL.64 R10, [R1+0x18] ;  /* 0x00001800010a7983 */ /* 0x000ea20000100a00 */
[----:B------:R-:W-:Y:S04]  /*18390*/  DEPBAR.LE SB0, 0x0 ;  /* 0x000080000000791a */ /* 0x000fe80000000000 */
[----:B------:R-:W3:Y:S01]  /*183a0*/  LDL R9, [R1+0x20] ;  /* 0x0000200001097983 */ /* 0x000ee20000100800 */
[----:B------:R-:W-:Y:S01]  /*183b0*/  WARPSYNC 0xffffffff ;  /* 0xffffffff00007948 */ /* 0x000fe20003800000 */
[----:B------:R-:W-:Y:S02]  /*183c0*/  SHF.R.S32.HI R2, RZ, 0x1f, R239 ;  /* 0x0000001fff027819 */ /* 0x000fe400000114ef */
[----:B------:R-:W-:Y:S01]  /*183d0*/  BAR.SYNC.DEFER_BLOCKING 0x0 ;  /* 0x0000000000007b1d */ /* 0x000fe20000010000 */
[----:B------:R-:W-:Y:S02]  /*183e0*/  SHF.R.S32.HI R8, RZ, 0x1f, R236 ;  /* 0x0000001fff087819 */ /* 0x000fe400000114ec */
[----:B------:R-:W-:Y:S01]  /*183f0*/  IMAD R4, R2, c[0x0][0x208], RZ ;  /* 0x0000820002047a24 */ /* 0x000fe200078e02ff */
[----:B------:R-:W-:Y:S01]  /*18400*/  MOV R15, R6 ;  /* 0x00000006000f7202 */ /* 0x000fe20000000f00 */
[C---:B------:R-:W-:Y:S04]  /*18410*/  IMAD.WIDE.U32 R2, R239.reuse, c[0x0][0x208], RZ ;  /* 0x00008200ef027a25 */ /* 0x040fe800078e00ff */
[----:B------:R-:W-:Y:S05]  /*18420*/  IMAD R4, R239, c[0x0][0x20c], R4 ;  /* 0x00008300ef047a24 */ /* 0x000fea00078e0204 */
[----:B------:R-:W-:Y:S01]  /*18430*/  IADD3 R3, R3, R4, RZ ;  /* 0x0000000403037210 */ /* 0x000fe20007ffe0ff */
[----:B------:R-:W-:Y:S04]  /*18440*/  IMAD R4, R8, c[0x0][0x218], RZ ;  /* 0x0000860008047a24 */ /* 0x000fe800078e02ff */
[C---:B------:R-:W-:Y:S04]  /*18450*/  IMAD.WIDE.U32 R2, R236.reuse, c[0x0][0x218], R2 ;  /* 0x00008600ec027a25 */ /* 0x040fe800078e0002 */
[----:B------:R-:W-:Y:S01]  /*18460*/  IMAD R4, R236, c[0x0][0x21c], R4 ;  /* 0x00008700ec047a24 */ /* 0x000fe200078e0204 */
        /* <DEDUP_REMOVED lines=20> */
.L_x_1748:
[----:B------:R-:W3:Y:S01]  /*185b0*/  SHFL.IDX PT, R9, R8, RZ, 0x181f ;  /* 0x00181fff08097589 */ /* 0x000ee200000e0000 */
[----:B------:R-:W-:Y:S01]  /*185c0*/  ISETP.GE.AND P1, PT, R76, c[0x0][0x1d4], PT ;  /* 0x000075004c007a0c */ /* 0x000fe20003f26270 */
[----:B------:R-:W-:Y:S01]  /*185d0*/  BSSY B0, `(.L_x_1647) ;  /* 0x0000037000007945 */ /* 0x000fe20003800000 */
[----:B------:R-:W-:Y:S01]  /*185e0*/  ISETP.GE.AND P3, PT, R226, c[0x0][0x1d4], PT ;  /* 0x00007500e2007a0c */ /* 0x000fe20003f66270 */
[----:B------:R-:W4:Y:S01]  /*185f0*/  S2R R11, SR_TID.X ;  /* 0x00000000000b7919 */ /* 0x000f220000002100 */
[----:B------:R-:W-:Y:S02]  /*18600*/  SEL R80, RZ, 0x10, P1 ;  /* 0x00000010ff507807 */ /* 0x000fe40000800000 */
[----:B------:R-:W-:Y:S02]  /*18610*/  SEL R225, RZ, 0x10, P3 ;  /* 0x00000010ffe17807 */ /* 0x000fe40001800000 */
[----:B------:R-:W-:Y:S02]  /*18620*/  ISETP.NE.U32.AND P2, PT, R80, RZ, PT ;  /* 0x000000ff5000720c */ /* 0x000fe40003f45070 */
[CC--:B---3--:R-:W-:Y:S05]  /*18630*/  IADD3 R2, P0, R9.reuse, R230.reuse, RZ ;  /* 0x000000e609027210 */ /* 0x0c8fea0007f1e0ff */
[C-C-:B--2---:R-:W-:Y:S05]  /*18640*/  IMAD.X R3, R10.reuse, 0x1, R231.reuse, P0 ;  /* 0x000000010a037824 */ /* 0x144fea00000e06e7 */
[----:B------:R-:W-:Y:S01]  /*18650*/  @!PT LDS RZ, [RZ] ;  /* 0x00000000fffff984 */ /* 0x000fe20000000800 */
[----:B------:R-:W-:Y:S01]  /*18660*/  @!PT LDS RZ, [RZ] ;  /* 0x00000000fffff984 */ /* 0x000fe20000000800 */
[----:B------:R2:W-:Y:S02]  /*18670*/  LDGSTS.E.BYPASS.LTC128B.128 [R229+0x100], [R2.64], !P1 ;  /* 0x0010000002e57fae */ /* 0x0005e4000c901d48 */
[-C--:B--2---:R-:W-:Y:S02]  /*18680*/  IADD3 R2, P0, R9, R233.reuse, RZ ;  /* 0x000000e909027210 */ /* 0x084fe40007f1e0ff */
[----:B------:R-:W2:Y:S03]  /*18690*/  SHFL.IDX PT, R9, R8, 0x1, 0x181f ;  /* 0x00381f0008097f89 */ /* 0x000ea600000e0000 */
[--C-:B------:R-:W-:Y:S02]  /*186a0*/  IMAD.X R3, R10, 0x1, R232.reuse, P0 ;  /* 0x000000010a037824 */ /* 0x100fe400000e06e8 */
[----:B------:R-:W3:Y:S04]  /*186b0*/  SHFL.IDX PT, R10, R4, 0x1, 0x181f ;  /* 0x00381f00040a7f89 */ /* 0x000ee800000e0000 */
[----:B------:R2:W-:Y:S02]  /*186c0*/  LDGSTS.E.BYPASS.LTC128B.128 [R229+0x3900], [R2.64], !P3 ;  /* 0x0390000002e57fae */ /* 0x0005e4000d901d48 */
[C---:B--2---:R-:W-:Y:S05]  /*186d0*/  IADD3 R2, P0, R9.reuse, R230, RZ ;  /* 0x000000e609027210 */ /* 0x044fea0007f1e0ff */
[C-C-:B---3--:R-:W-:Y:S05]  /*186e0*/  IMAD.X R3, R10.reuse, 0x1, R231.reuse, P0 ;  /* 0x000000010a037824 */ /* 0x148fea00000e06e7 */
[----:B------:R2:W-:Y:S02]  /*186f0*/  LDGSTS.E.BYPASS.LTC128B.128 [R229+0x1100], [R2.64], !P1 ;  /* 0x0110000002e57fae */ /* 0x0005e4000c901d48 */
[----:B--2---:R-:W-:Y:S02]  /*18700*/  IADD3 R2, P0, R9, R233, RZ ;  /* 0x000000e909027210 */ /* 0x004fe40007f1e0ff */
[----:B------:R-:W2:Y:S03]  /*18710*/  SHFL.IDX PT, R9, R8, 0x2, 0x181f ;  /* 0x00581f0008097f89 */ /* 0x000ea600000e0000 */
[----:B------:R-:W-:Y:S02]  /*18720*/  IMAD.X R3, R10, 0x1, R232, P0 ;  /* 0x000000010a037824 */ /* 0x000fe400000e06e8 */
[----:B------:R-:W3:Y:S04]  /*18730*/  SHFL.IDX PT, R10, R4, 0x2, 0x181f ;  /* 0x00581f00040a7f89 */ /* 0x000ee800000e0000 */
[----:B------:R5:W-:Y:S02]  /*18740*/  LDGSTS.E.BYPASS.LTC128B.128 [R229+0x4900], [R2.64], !P3 ;  /* 0x0490000002e57fae */ /* 0x000be4000d901d48 */
[----:B-----5:R-:W-:Y:S04]  /*18750*/  IADD3 R2, -R80, 0x10, RZ ;  /* 0x0000001050027810 */ /* 0x020fe80007ffe1ff */
        /* <DEDUP_REMOVED lines=9> */
[----:B----4-:R-:W-:Y:S03]  /*187f0*/  ISETP.GT.AND P0, PT, R11, 0x7f, PT ;  /* 0x0000007f0b00780c */ /* 0x010fe60003f04270 */
[----:B------:R2:W-:Y:S10]  /*18800*/  LDGSTS.E.BYPASS.LTC128B.128.ZFILL [R229+0x5900], [R2.64], P2 ;  /* 0x0590000002e57fae */ /* 0x0005f40009141d48 */
[----:B------:R-:W-:-:S05]  /*18810*/  @P0 BRA `(.L_x_1648) ;  /* 0x0000012000000947 */ /* 0x000fca0003800000 */
[----:B------:R-:W-:-:S05]  /*18820*/  BRA.DIV ~URZ, `(.L_x_1649) ;  /* 0x0000a1827f007947 */ /* 0x000fca000b800000 */
[----:B------:R3:W4:Y:S04]  /*18830*/  SHFL.IDX PT, R9, R4, 0x3, 0x181f ;  /* 0x00781f0004097f89 */ /* 0x00072800000e0000 */
[----:B-1----:R3:W1:Y:S02]  /*18840*/  SHFL.IDX PT, R4, R8, 0x3, 0x181f ;  /* 0x00781f0008047f89 */ /* 0x00266400000e0000 */
.L_x_1749:
        /* <DEDUP_REMOVED lines=15> */
.L_x_1648:
[----:B------:R-:W-:Y:S05]  /*18940*/  BSYNC B0 ;  /* 0x0000000000007941 */ /* 0x000fea0003800000 */
.L_x_1647:
[----:B------:R-:W0:Y:S01]  /*18950*/  LDGDEPBAR ;  /* 0x00000000000079af */ /* 0x000e220000000000 */
[----:B------:R-:W-:Y:S01]  /*18960*/  WARPSYNC 0xffffffff ;  /* 0xffffffff00007948 */ /* 0x000fe20003800000 */
[C---:B---3--:R-:W-:Y:S01]  /*18970*/  HMMA.16816.F32 R8, R140.reuse, R16, RZ ;  /* 0x000000108c08723c */ /* 0x048fe200000018ff */
        /* <DEDUP_REMOVED lines=17> */
[----:B------:R-:W4:Y:S07]  /*18a90*/  LDSM.16.M88.4 R148, [R201] ;  /* 0x00000000c994783b */ /* 0x000f2e0000000200 */
        /* <DEDUP_REMOVED lines=11> */
[----:B------:R-:W1:Y:S07]  /*18b50*/  LDSM.16.M88.4 R164, [R201+0x2000] ;  /* 0x00200000c9a4783b */ /* 0x000e6e0000000200 */
[C---:B------:R-:W-:Y:S08]  /*18b60*/  HMMA.16816.F32 R52, R144.reuse, R168, R52 ;  /* 0x000000a89034723c */ /* 0x040ff00000001834 */
[C---:B------:R-:W-:Y:S01]  /*18b70*/  HMMA.16816.F32 R56, R144.reuse, R170, R56 ;  /* 0x000000aa9038723c */ /* 0x040fe20000001838 */
[----:B------:R-:W1:Y:S07]  /*18b80*/  LDSM.16.M88.4 R168, [R201+0x2800] ;  /* 0x00280000c9a8783b */ /* 0x000e6e0000000200 */
[C---:B------:R-:W-:Y:S08]  /*18b90*/  HMMA.16816.F32 R60, R144.reuse, R172, R60 ;  /* 0x000000ac903c723c */ /* 0x040ff0000000183c */
[----:B------:R-:W-:Y:S01]  /*18ba0*/  HMMA.16816.F32 R64, R144, R174, R64 ;  /* 0x000000ae9040723c */ /* 0x000fe20000001840 */
[----:B------:R-:W-:Y:S07]  /*18bb0*/  LDSM.16.M88.4 R172, [R200+0x1000] ;  /* 0x00100000c8ac783b */ /* 0x000fee0000000200 */
[C---:B----4-:R-:W-:Y:S08]  /*18bc0*/  HMMA.16816.F32 R8, R176.reuse, R148, R8 ;  /* 0x00000094b008723c */ /* 0x050ff00000001808 */
[C---:B------:R-:W-:Y:S01]  /*18bd0*/  HMMA.16816.F32 R16, R176.reuse, R150, R16 ;  /* 0x00000096b010723c */ /* 0x040fe20000001810 */
[----:B------:R-:W4:Y:S07]  /*18be0*/  LDSM.16.M88.4 R148, [R201+0x3000] ;  /* 0x00300000c994783b */ /* 0x000f2e0000000200 */
[C---:B-----5:R-:W-:Y:S08]  /*18bf0*/  HMMA.16816.F32 R20, R176.reuse, R152, R20 ;  /* 0x00000098b014723c */ /* 0x060ff00000001814 */
[C---:B------:R-:W-:Y:S01]  /*18c00*/  HMMA.16816.F32 R24, R176.reuse, R154, R24 ;  /* 0x0000009ab018723c */ /* 0x040fe20000001818 */
[----:B------:R-:W5:Y:S07]  /*18c10*/  LDSM.16.M88.4 R152, [R200] ;  /* 0x00000000c898783b */ /* 0x000f6e0000000200 */
[C---:B-1----:R-:W-:Y:S08]  /*18c20*/  HMMA.16816.F32 R28, R176.reuse, R156, R28 ;  /* 0x0000009cb01c723c */ /* 0x042ff0000000181c */
[C---:B------:R-:W-:Y:S01]  /*18c30*/  HMMA.16816.F32 R32, R176.reuse, R158, R32 ;  /* 0x0000009eb020723c */ /* 0x040fe20000001820 */
[----:B------:R-:W1:Y:S07]  /*18c40*/  LDSM.16.M88.4 R156, [R200+0x800] ;  /* 0x00080000c89c783b */ /* 0x000e6e0000000200 */
        /* <DEDUP_REMOVED lines=10> */
[C---:B----4-:R-:W-:Y:S08]  /*18cf0*/  HMMA.16816.F32 R60, R176.reuse, R148, R60 ;  /* 0x00000094b03c723c */ /* 0x050ff0000000183c */
[----:B------:R-:W-:Y:S01]  /*18d00*/  HMMA.16816.F32 R64, R176, R150, R64 ;  /* 0x00000096b040723c */ /* 0x000fe20000001840 */
[----:B------:R-:W2:Y:S07]  /*18d10*/  LDSM.16.M88.4 R148, [R200+0x1800] ;  /* 0x00180000c894783b */ /* 0x000eae0000000200 */
[C---:B-----5:R-:W-:Y:S08]  /*18d20*/  HMMA.16816.F32 R8, R180.reuse, R152, R8 ;  /* 0x00000098b408723c */ /* 0x060ff00000001808 */
[C---:B------:R-:W-:Y:S01]  /*18d30*/  HMMA.16816.F32 R16, R180.reuse, R154, R16 ;  /* 0x0000009ab410723c */ /* 0x040fe20000001810 */
[----:B------:R-:W3:Y:S07]  /*18d40*/  LDSM.16.M88.4 R152, [R200+0x2000] ;  /* 0x00200000c898783b */ /* 0x000eee0000000200 */
[C---:B-1----:R-:W-:Y:S08]  /*18d50*/  HMMA.16816.F32 R20, R180.reuse, R156, R20 ;  /* 0x0000009cb414723c */ /* 0x042ff00000001814 */
[C---:B------:R-:W-:Y:S01]  /*18d60*/  HMMA.16816.F32 R24, R180.reuse, R158, R24 ;  /* 0x0000009eb418723c */ /* 0x040fe20000001818 */
[----:B------:R-:W1:Y:S07]  /*18d70*/  LDSM.16.M88.4 R156, [R200+0x2800] ;  /* 0x00280000c89c783b */ /* 0x000e6e0000000200 */
        /* <DEDUP_REMOVED lines=12> */
[C---:B------:R-:W-:Y:S08]  /*18e40*/  HMMA.16816.F32 R60, R180.reuse, R160, R60 ;  /* 0x000000a0b43c723c */ /* 0x040ff0000000183c */
[----:B------:R-:W-:Y:S01]  /*18e50*/  HMMA.16816.F32 R64, R180, R162, R64 ;  /* 0x000000a2b440723c */ /* 0x000fe20000001840 */
[----:B------:R-:W5:Y:S07]  /*18e60*/  LDSM.16.M88.4 R160, [R202+0x6800] ;  /* 0x00680000caa0783b */ /* 0x000f6e0000000200 */
[C---:B------:R-:W-:Y:S08]  /*18e70*/  HMMA.16816.F32 R8, R184.reuse, R164, R8 ;  /* 0x000000a4b808723c */ /* 0x040ff00000001808 */
[C---:B------:R-:W-:Y:S01]  /*18e80*/  HMMA.16816.F32 R16, R184.reuse, R166, R16 ;  /* 0x000000a6b810723c */ /* 0x040fe20000001810 */
[----:B------:R-:W1:Y:S07]  /*18e90*/  LDSM.16.M88.4 R164, [R214] ;  /* 0x00000000d6a4783b */ /* 0x000e6e0000000200 */
[C---:B------:R-:W-:Y:S08]  /*18ea0*/  HMMA.16816.F32 R20, R184.reuse, R168, R20 ;  /* 0x000000a8b814723c */ /* 0x040ff00000001814 */
[C---:B------:R-:W-:Y:S01]  /*18eb0*/  HMMA.16816.F32 R24, R184.reuse, R170, R24 ;  /* 0x000000aab818723c */ /* 0x040fe20000001818 */
[----:B------:R-:W1:Y:S07]  /*18ec0*/  LDSM.16.M88.4 R168, [R208] ;  /* 0x00000000d0a8783b */ /* 0x000e6e0000000200 */
[C---:B----4-:R-:W-:Y:S08]  /*18ed0*/  HMMA.16816.F32 R28, R184.reuse, R172, R28 ;  /* 0x000000acb81c723c */ /* 0x050ff0000000181c */
[C---:B------:R-:W-:Y:S01]  /*18ee0*/  HMMA.16816.F32 R32, R184.reuse, R174, R32 ;  /* 0x000000aeb820723c */ /* 0x040fe20000001820 */
[----:B------:R-:W4:Y:S07]  /*18ef0*/  LDSM.16.M88.4 R172, [R209] ;  /* 0x00000000d1ac783b */ /* 0x000f2e0000000200 */
[C---:B--2---:R-:W-:Y:S08]  /*18f00*/  HMMA.16816.F32 R36, R184.reuse, R148, R36 ;  /* 0x00000094b824723c */ /* 0x044ff00000001824 */
[C---:B------:R-:W-:Y:S01]  /*18f10*/  HMMA.16816.F32 R40, R184.reuse, R150, R40 ;  /* 0x00000096b828723c */ /* 0x040fe20000001828 */
[----:B------:R-:W2:Y:S07]  /*18f20*/  LDSM.16.M88.4 R148, [R210] ;  /* 0x00000000d294783b */ /* 0x000eae0000000200 */
[C---:B---3--:R-:W-:Y:S08]  /*18f30*/  HMMA.16816.F32 R44, R184.reuse, R152, R44 ;  /* 0x00000098b82c723c */ /* 0x048ff0000000182c */
[C---:B------:R-:W-:Y:S01]  /*18f40*/  HMMA.16816.F32 R48, R184.reuse, R154, R48 ;  /* 0x0000009ab830723c */ /* 0x040fe20000001830 */
[----:B------:R-:W3:Y:S07]  /*18f50*/  LDSM.16.M88.4 R152, [R211] ;  /* 0x00000000d398783b */ /* 0x000eee0000000200 */
[C---:B-1----:R-:W-:Y:S08]  /*18f60*/  HMMA.16816.F32 R52, R184.reuse, R156, R52 ;  /* 0x0000009cb834723c */ /* 0x042ff00000001834 */
[C---:B------:R-:W-:Y:S01]  /*18f70*/  HMMA.16816.F32 R56, R184.reuse, R158, R56 ;  /* 0x0000009eb838723c */ /* 0x040fe20000001838 */
[----:B------:R-:W1:Y:S07]  /*18f80*/  LDSM.16.M88.4 R156, [R212] ;  /* 0x00000000d49c783b */ /* 0x000e6e0000000200 */
[C---:B-----5:R-:W-:Y:S08]  /*18f90*/  HMMA.16816.F32 R60, R184.reuse, R160, R60 ;  /* 0x000000a0b83c723c */ /* 0x060ff0000000183c */
[----:B------:R-:W-:Y:S01]  /*18fa0*/  HMMA.16816.F32 R64, R184, R162, R64 ;  /* 0x000000a2b840723c */ /* 0x000fe20000001840 */
[----:B------:R-:W5:Y:S07]  /*18fb0*/  LDSM.16.M88.4 R160, [R213] ;  /* 0x00000000d5a0783b */ /* 0x000f6e0000000200 */
[C---:B------:R-:W-:Y:S08]  /*18fc0*/  HMMA.16816.F32 R8, R188.reuse, R164, R8 ;  /* 0x000000a4bc08723c */ /* 0x040ff00000001808 */
[C---:B------:R-:W-:Y:S01]  /*18fd0*/  HMMA.16816.F32 R16, R188.reuse, R166, R16 ;  /* 0x000000a6bc10723c */ /* 0x040fe20000001810 */
[----:B------:R-:W1:Y:S07]  /*18fe0*/  LDSM.16.M88.4 R164, [R201+0x3800] ;  /* 0x00380000c9a4783b */ /* 0x000e6e0000000200 */
[C---:B------:R-:W-:Y:S08]  /*18ff0*/  HMMA.16816.F32 R20, R188.reuse, R168, R20 ;  /* 0x000000a8bc14723c */ /* 0x040ff00000001814 */
[C---:B------:R-:W-:Y:S01]  /*19000*/  HMMA.16816.F32 R24, R188.reuse, R170, R24 ;  /* 0x000000aabc18723c */ /* 0x040fe20000001818 */
[----:B------:R-:W1:Y:S07]  /*19010*/  LDSM.16.M88.4 R168, [R201+0x4000] ;  /* 0x00400000c9a8783b */ /* 0x000e6e0000000200 */
[C---:B----4-:R-:W-:Y:S08]  /*19020*/  HMMA.16816.F32 R28, R188.reuse, R172, R28 ;  /* 0x000000acbc1c723c */ /* 0x050ff0000000181c */
[C---:B------:R-:W-:Y:S01]  /*19030*/  HMMA.16816.F32 R32, R188.reuse, R174, R32 ;  /* 0x000000aebc20723c */ /* 0x040fe20000001820 */
[----:B------:R-:W-:Y:S07]  /*19040*/  LDSM.16.M88.4 R172, [R200+0x3800] ;  /* 0x00380000c8ac783b */ /* 0x000fee0000000200 */
        /* <DEDUP_REMOVED lines=17> */
[C---:B--2---:R-:W-:Y:S08]  /*19160*/  HMMA.16816.F32 R28, R192.reuse, R148, R28 ;  /* 0x00000094c01c723c */ /* 0x044ff0000000181c */
[C---:B------:R-:W-:Y:S01]  /*19170*/  HMMA.16816.F32 R32, R192.reuse, R150, R32 ;  /* 0x00000096c020723c */ /* 0x040fe20000001820 */
[----:B------:R-:W2:Y:S07]  /*19180*/  LDSM.16.M88.4 R148, [R200+0x4000] ;  /* 0x00400000c894783b */ /* 0x000eae0000000200 */
[C---:B---3--:R-:W-:Y:S08]  /*19190*/  HMMA.16816.F32 R36, R192.reuse, R152, R36 ;  /* 0x00000098c024723c */ /* 0x048ff00000001824 */
[C---:B------:R-:W-:Y:S08]  /*191a0*/  HMMA.16816.F32 R40, R192.reuse, R154, R40 ;  /* 0x0000009ac028723c */ /* 0x040ff00000001828 */
[C---:B-1----:R-:W-:Y:S08]  /*191b0*/  HMMA.16816.F32 R44, R192.reuse, R156, R44 ;  /* 0x0000009cc02c723c */ /* 0x042ff0000000182c */
[C---:B------:R-:W-:Y:S08]  /*191c0*/  HMMA.16816.F32 R48, R192.reuse, R158, R48 ;  /* 0x0000009ec030723c */ /* 0x040ff00000001830 */
[C---:B----4-:R-:W-:Y:S08]  /*191d0*/  HMMA.16816.F32 R52, R192.reuse, R160, R52 ;  /* 0x000000a0c034723c */ /* 0x050ff00000001834 */
[C---:B------:R-:W-:Y:S08]  /*191e0*/  HMMA.16816.F32 R56, R192.reuse, R162, R56 ;  /* 0x000000a2c038723c */ /* 0x040ff00000001838 */
[C---:B-----5:R-:W-:Y:S08]  /*191f0*/  HMMA.16816.F32 R60, R192.reuse, R164, R60 ;  /* 0x000000a4c03c723c */ /* 0x060ff0000000183c */
[----:B------:R-:W-:Y:S08]  /*19200*/  HMMA.16816.F32 R64, R192, R166, R64 ;  /* 0x000000a6c040723c */ /* 0x000ff00000001840 */
[C---:B------:R-:W-:Y:S08]  /*19210*/  HMMA.16816.F32 R8, R196.reuse, R172, R8 ;  /* 0x000000acc408723c */ /* 0x040ff00000001808 */
        /* <DEDUP_REMOVED lines=9> */
[----:B------:R-:W4:Y:S01]  /*192b0*/  MUFU.TANH R164, R3 ;  /* 0x0000000300a47308 */ /* 0x000f220000002400 */
[----:B-1----:R-:W-:Y:S09]  /*192c0*/  FMUL.FTZ R2, R9, c[0x0][0x320] ;  /* 0x0000c80009027a20 */ /* 0x002ff20000410000 */
[----:B------:R1:W1:Y:S10]  /*192d0*/  MUFU.TANH R171, R2 ;  /* 0x0000000200ab7308 */ /* 0x0002740000002400 */
[----:B------:R5:W2:Y:S01]  /*192e0*/  MUFU.TANH R174, R4 ;  /* 0x0000000400ae7308 */ /* 0x000aa20000002400 */
        /* <DEDUP_REMOVED lines=42> */
[----:B---3--:R-:W-:Y:S01]  /*19590*/  FMUL.FTZ R3, R44, c[0x0][0x320] ;  /* 0x0000c8002c037a20 */ /* 0x008fe20000410000 */
[C---:B-----5:R-:W-:Y:S05]  /*195a0*/  HMMA.16816.F32 R52, R196.reuse, R16, R52 ;  /* 0x00000010c434723c */ /* 0x060fea0000001834 */
[----:B-1----:R-:W-:Y:S02]  /*195b0*/  FMUL.FTZ R2, R24, c[0x0][0x320] ;  /* 0x0000c80018027a20 */ /* 0x002fe40000410000 */
[----:B------:R-:W-:Y:S01]  /*195c0*/  FMUL.FTZ R16, R50, c[0x0][0x320] ;  /* 0x0000c80032107a20 */ /* 0x000fe20000410000 */
[C---:B------:R-:W-:Y:S01]  /*195d0*/  HMMA.16816.F32 R56, R196.reuse, R18, R56 ;  /* 0x00000012c438723c */ /* 0x040fe20000001838 */
[----:B------:R1:W3:Y:S10]  /*195e0*/  MUFU.TANH R162, R2 ;  /* 0x0000000200a27308 */ /* 0x0002f40000002400 */
[----:B------:R-:W3:Y:S01]  /*195f0*/  MUFU.TANH R35, R16 ;  /* 0x0000001000237308 */ /* 0x000ee20000002400 */
        /* <DEDUP_REMOVED lines=85> */
[----:B---3--:R-:W-:Y:S03]  /*19b50*/  @!P5 IADD3 R4, P0, R2, R242, RZ ;  /* 0x000000f20204d210 */ /* 0x008fe60007f1e0ff */
        /* <DEDUP_REMOVED lines=20> */
.L_x_1750:
[----:B------:R-:W-:-:S05]  /*19ca0*/  BRA.DIV ~URZ, `(.L_x_1653) ;  /* 0x00008e427f007947 */ /* 0x000fca000b800000 */
[----:B------:R3:W4:Y:S02]  /*19cb0*/  SHFL.IDX PT, R9, R8, RZ, 0x181f ;  /* 0x00181fff08097589 */ /* 0x00072400000e0000 */
.L_x_1751:
        /* <DEDUP_REMOVED lines=20> */
.L_x_1752:
        /* <DEDUP_REMOVED lines=19> */
.L_x_1753:
[----:B------:R-:W-:-:S05]  /*19f30*/  BRA.DIV ~URZ, `(.L_x_1656) ;  /* 0x00008d627f007947 */ /* 0x000fca000b800000 */
[----:B------:R2:W3:Y:S02]  /*19f40*/  SHFL.IDX PT, R9, R8, 0x2, 0x181f ;  /* 0x00581f0008097f89 */ /* 0x0004e400000e0000 */
.L_x_1754:
        /* <DEDUP_REMOVED lines=20> */
.L_x_1755:
        /* <DEDUP_REMOVED lines=17> */
.L_x_1651:
[----:B--234-:R-:W-:Y:S05]  /*1a1a0*/  BSYNC B0 ;  /* 0x0000000000007941 */ /* 0x01cfea0003800000 */
.L_x_1650:
        /* <DEDUP_REMOVED lines=59> */
.L_x_1756:
[----:B-12---:R-:W-:Y:S01]  /*1a560*/  FMNMX.FTZ R4, R4, R2, !PT ;  /* 0x0000000204047209 */ /* 0x006fe20007810000 */
[----:B------:R-:W-:-:S05]  /*1a570*/  BRA.DIV ~URZ, `(.L_x_1659) ;  /* 0x000088b27f007947 */ /* 0x000fca000b800000 */
[----:B------:R-:W1:Y:S02]  /*1a580*/  SHFL.BFLY PT, R2, R4, 0x1, 0x1f ;  /* 0x0c201f0004027f89 */ /* 0x000e6400000e0000 */
[----:B-1----:R-:W-:Y:S02]  /*1a590*/  FMNMX.FTZ R6, R4, R2, !PT ;  /* 0x0000000204067209 */ /* 0x002fe40007810000 */
[----:B------:R-:W1:Y:S02]  /*1a5a0*/  SHFL.BFLY PT, R2, R8, 0x2, 0x1f ;  /* 0x0c401f0008027f89 */ /* 0x000e6400000e0000 */
[----:B-1----:R-:W-:Y:S05]  /*1a5b0*/  FMNMX.FTZ R4, R8, R2, !PT ;  /* 0x0000000208047209 */ /* 0x002fea0007810000 */
[----:B------:R1:W2:Y:S02]  /*1a5c0*/  SHFL.BFLY PT, R2, R4, 0x1, 0x1f ;  /* 0x0c201f0004027f89 */ /* 0x0002a400000e0000 */
.L_x_1757:
[----:B------:R-:W3:Y:S01]  /*1a5d0*/  LDL.LU R51, [R1] ;  /* 0x0000000001337983 */ /* 0x000ee20000300800 */
[----:B------:R-:W-:Y:S01]  /*1a5e0*/  FMUL.FTZ R8, R6, c[0x0][0x2d0] ;  /* 0x0000b40006087a20 */ /* 0x000fe20000410000 */
[----:B-12---:R-:W-:Y:S01]  /*1a5f0*/  FMNMX.FTZ R4, R2, R4, !PT ;  /* 0x0000000402047209 */ /* 0x006fe20007810000 */
[----:B------:R-:W-:Y:S01]  /*1a600*/  FADD.FTZ R2, -R6, R15 ;  /* 0x0000000f06027221 */ /* 0x000fe20000010100 */
[----:B------:R-:W-:Y:S01]  /*1a610*/  WARPSYNC 0xffffffff ;  /* 0xffffffff00007948 */ /* 0x000fe20003800000 */
[--C-:B------:R-:W-:Y:S02]  /*1a620*/  FFMA.FTZ R10, R172, c[0x0][0x2d0], -R8.reuse ;  /* 0x0000b400ac0a7a23 */ /* 0x100fe40000010808 */
[----:B------:R-:W-:Y:S02]  /*1a630*/  FMUL.FTZ R2, R2, c[0x0][0x2d0] ;  /* 0x0000b40002027a20 */ /* 0x000fe40000410000 */
        /* <DEDUP_REMOVED lines=30> */
[----:B------:R-:W2:Y:S10]  /*1a820*/  MUFU.EX2 R8, R10 ;  /* 0x0000000a00087308 */ /* 0x000eb40000000800 */
[----:B------:R-:W4:Y:S01]  /*1a830*/  MUFU.EX2 R11, R15 ;  /* 0x0000000f000b7308 */ /* 0x000f220000000800 */
[C---:B-1----:R-:W-:Y:S02]  /*1a840*/  FMUL.FTZ R64, R3.reuse, R84 ;  /* 0x0000005403407220 */ /* 0x042fe40000410000 */
[C---:B------:R-:W-:Y:S02]  /*1a850*/  FMUL.FTZ R65, R3.reuse, R85 ;  /* 0x0000005503417220 */ /* 0x040fe40000410000 */
[C---:B------:R-:W-:Y:S02]  /*1a860*/  FMUL.FTZ R29, R3.reuse, R121 ;  /* 0x00000079031d7220 */ /* 0x040fe40000410000 */
[C---:B------:R-:W-:Y:S02]  /*1a870*/  FMUL.FTZ R28, R3.reuse, R120 ;  /* 0x00000078031c7220 */ /* 0x040fe40000410000 */
[C---:B------:R-:W-:Y:S01]  /*1a880*/  FMUL.FTZ R17, R3.reuse, R133 ;  /* 0x0000008503117220 */ /* 0x040fe20000410000 */
[----:B------:R-:W-:Y:S01]  /*1a890*/  MOV R133, R47 ;  /* 0x0000002f00857202 */ /* 0x000fe20000000f00 */
[C---:B------:R-:W-:Y:S01]  /*1a8a0*/  FMUL.FTZ R24, R3.reuse, R124 ;  /* 0x0000007c03187220 */ /* 0x040fe20000410000 */
[----:B------:R-:W-:Y:S01]  /*1a8b0*/  MOV R124, R19 ;  /* 0x00000013007c7202 */ /* 0x000fe20000000f00 */
[----:B------:R-:W-:Y:S01]  /*1a8c0*/  FMUL.FTZ R32, R3, R116 ;  /* 0x0000007403207220 */ /* 0x000fe20000410000 */
[----:B--2---:R-:W-:Y:S01]  /*1a8d0*/  F2FP.PACK_AB R148, R9, R8 ;  /* 0x000000080994723e */ /* 0x004fe200000000ff */
[C---:B------:R-:W-:Y:S02]  /*1a8e0*/  FFMA.FTZ R2, R3.reuse, R246, R8 ;  /* 0x000000f603027223 */ /* 0x040fe40000010008 */
[----:B------:R-:W-:Y:S02]  /*1a8f0*/  FMUL.FTZ R33, R3, R117 ;  /* 0x0000007503217220 */ /* 0x000fe40000410000 */
[----:B------:R-:W-:Y:S02]  /*1a900*/  FADD.FTZ R10, R9, R2 ;  /* 0x00000002090a7221 */ /* 0x000fe40000010000 */
[C---:B------:R-:W-:Y:S02]  /*1a910*/  FADD.FTZ R2, -R4.reuse, R5 ;  /* 0x0000000504027221 */ /* 0x040fe40000010100 */
[----:B------:R-:W-:Y:S01]  /*1a920*/  FMUL.FTZ R5, R4, c[0x0][0x2d0] ;  /* 0x0000b40004057a20 */ /* 0x000fe20000410000 */
[----:B----4-:R-:W-:Y:S01]  /*1a930*/  F2FP.PACK_AB R150, R11, R16 ;  /* 0x000000100b96723e */ /* 0x010fe200000000ff */
        /* <DEDUP_REMOVED lines=25> */
[----:B------:R-:W-:Y:S01]  /*1aad0*/  FMUL.FTZ R16, R3, R132 ;  /* 0x0000008403107220 */ /* 0x000fe20000410000 */
[----:B------:R-:W-:Y:S01]  /*1aae0*/  MOV R132, R23 ;  /* 0x0000001700847202 */ /* 0x000fe20000000f00 */
[----:B------:R-:W-:Y:S02]  /*1aaf0*/  FADD.FTZ R152, R11, R8 ;  /* 0x000000080b987221 */ /* 0x000fe40000010000 */
[----:B------:R-:W-:Y:S01]  /*1ab00*/  FMUL.FTZ R8, R3, R136 ;  /* 0x0000008803087220 */ /* 0x000fe20000410000 */
[----:B------:R-:W2:Y:S01]  /*1ab10*/  MUFU.EX2 R11, R9 ;  /* 0x00000009000b7308 */ /* 0x000ea20000000800 */
[--C-:B------:R-:W-:Y:S02]  /*1ab20*/  FFMA.FTZ R174, R35, c[0x0][0x2d0], -R5.reuse ;  /* 0x0000b40023ae7a23 */ /* 0x100fe40000010805 */
[--C-:B------:R-:W-:Y:S02]  /*1ab30*/  FFMA.FTZ R175, R34, c[0x0][0x2d0], -R5.reuse ;  /* 0x0000b40022af7a23 */ /* 0x100fe40000010805 */
[--C-:B------:R-:W-:Y:S02]  /*1ab40*/  FFMA.FTZ R247, R27, c[0x0][0x2d0], -R5.reuse ;  /* 0x0000b4001bf77a23 */ /* 0x100fe40000010805 */
[--C-:B------:R-:W-:Y:S02]  /*1ab50*/  FFMA.FTZ R251, R25, c[0x0][0x2d0], -R5.reuse ;  /* 0x0000b40019fb7a23 */ /* 0x100fe40000010805 */
[--C-:B------:R-:W-:Y:S01]  /*1ab60*/  FFMA.FTZ R50, R21, c[0x0][0x2d0], -R5.reuse ;  /* 0x0000b40015327a23 */ /* 0x100fe20000010805 */
[----:B------:R-:W4:Y:S01]  /*1ab70*/  MUFU.EX2 R122, R80 ;  /* 0x00000050007a7308 */ /* 0x000f220000000800 */
[----:B------:R-:W-:Y:S01]  /*1ab80*/  FMUL.FTZ R21, R3, R129 ;  /* 0x0000008103157220 */ /* 0x000fe20000410000 */
[----:B------:R-:W-:Y:S01]  /*1ab90*/  MOV R129, R43 ;  /* 0x0000002b00817202 */ /* 0x000fe20000000f00 */
[----:B------:R-:W-:Y:S01]  /*1aba0*/  FMUL.FTZ R23, R2, R131 ;  /* 0x0000008302177220 */ /* 0x000fe20000410000 */
[----:B------:R-:W-:Y:S01]  /*1abb0*/  MOV R136, R50 ;  /* 0x0000003200887202 */ /* 0x000fe20000000f00 */
[--C-:B------:R-:W-:Y:S02]  /*1abc0*/  FFMA.FTZ R161, R161, c[0x0][0x2d0], -R5.reuse ;  /* 0x0000b400a1a17a23 */ /* 0x100fe40000010805 */
[--C-:B------:R-:W-:Y:S02]  /*1abd0*/  FFMA.FTZ R160, R160, c[0x0][0x2d0], -R5.reuse ;  /* 0x0000b400a0a07a23 */ /* 0x100fe40000010805 */
[--C-:B------:R-:W-:Y:S01]  /*1abe0*/  FFMA.FTZ R158, R158, c[0x0][0x2d0], -R5.reuse ;  /* 0x0000b4009e9e7a23 */ /* 0x100fe20000010805 */
[----:B------:R-:W-:Y:S01]  /*1abf0*/  MUFU.EX2 R80, R162 ;  /* 0x000000a200507308 */ /* 0x000fe20000000800 */
[--C-:B------:R-:W-:Y:S02]  /*1ac00*/  FFMA.FTZ R157, R157, c[0x0][0x2d0], -R5.reuse ;  /* 0x0000b4009d9d7a23 */ /* 0x100fe40000010805 */
[--C-:B------:R-:W-:Y:S01]  /*1ac10*/  FFMA.FTZ R173, R38, c[0x0][0x2d0], -R5.reuse ;  /* 0x0000b40026ad7a23 */ /* 0x100fe20000010805 */
[----:B--2---:R-:W-:Y:S01]  /*1ac20*/  F2FP.PACK_AB R149, R11, R18 ;  /* 0x000000120b95723e */ /* 0x004fe200000000ff */
[----:B------:R-:W-:Y:S01]  /*1ac30*/  FMUL.FTZ R9, R3, R137 ;  /* 0x0000008903097220 */ /* 0x000fe20000410000 */
[----:B------:R-:W-:Y:S01]  /*1ac40*/  MOV R137, R22 ;  /* 0x0000001600897202 */ /* 0x000fe20000000f00 */
[----:B------:R-:W-:Y:S02]  /*1ac50*/  FMUL.FTZ R22, R2, R130 ;  /* 0x0000008202167220 */ /* 0x000fe40000410000 */
[--C-:B------:R-:W-:Y:S01]  /*1ac60*/  FFMA.FTZ R228, R31, c[0x0][0x2d0], -R5.reuse ;  /* 0x0000b4001fe47a23 */ /* 0x100fe20000010805 */
[----:B------:R-:W-:Y:S01]  /*1ac70*/  MUFU.EX2 R116, R156 ;  /* 0x0000009c00747308 */ /* 0x000fe20000000800 */
[--C-:B------:R-:W-:Y:S02]  /*1ac80*/  FFMA.FTZ R155, R169, c[0x0][0x2d0], -R5.reuse ;  /* 0x0000b400a99b7a23 */ /* 0x100fe40000010805 */
[--C-:B------:R-:W-:Y:S01]  /*1ac90*/  FFMA.FTZ R169, R39, c[0x0][0x2d0], -R5.reuse ;  /* 0x0000b40027a97a23 */ /* 0x100fe20000010805 */
[----:B----4-:R-:W-:Y:S01]  /*1aca0*/  F2FP.PACK_AB R151, R122, R121 ;  /* 0x000000797a97723e */ /* 0x010fe200000000ff */
[----:B------:R-:W-:Y:S02]  /*1acb0*/  FFMA.FTZ R5, R20, c[0x0][0x2d0], -R5 ;  /* 0x0000b40014057a23 */ /* 0x000fe40000010805 */
[C---:B------:R-:W-:Y:S01]  /*1acc0*/  FMUL.FTZ R20, R3.reuse, R128 ;  /* 0x0000008003147220 */ /* 0x040fe20000410000 */
[----:B------:R-:W-:Y:S01]  /*1acd0*/  MOV R128, R46 ;  /* 0x0000002e00807202 */ /* 0x000fe20000000f00 */
        /* <DEDUP_REMOVED lines=28> */
[----:B--2---:R-:W-:Y:S01]  /*1aea0*/  LDSM.16.MT88.4 R124, [R204+0x3000] ;  /* 0x00300000cc7c783b */ /* 0x004fe20000004200 */
        /* <DEDUP_REMOVED lines=17> */
[----:B------:R-:W-:Y:S02]  /*1afc0*/  FMUL.FTZ R73, R3, R73 ;  /* 0x0000004903497220 */ /* 0x000fe40000410000 */
[C---:B------:R-:W-:Y:S02]  /*1afd0*/  FMUL.FTZ R70, R2.reuse, R70 ;  /* 0x0000004602467220 */ /* 0x040fe40000410000 */
[C---:B------:R-:W-:Y:S02]  /*1afe0*/  FMUL.FTZ R71, R2.reuse, R71 ;  /* 0x0000004702477220 */ /* 0x040fe40000410000 */
[C---:B------:R-:W-:Y:S02]  /*1aff0*/  FMUL.FTZ R74, R2.reuse, R74 ;  /* 0x0000004a024a7220 */ /* 0x040fe40000410000 */
[C---:B------:R-:W-:Y:S01]  /*1b000*/  FMUL.FTZ R75, R2.reuse, R75 ;  /* 0x0000004b024b7220 */ /* 0x040fe20000410000 */
[----:B------:R-:W2:Y:S10]  /*1b010*/  MUFU.EX2 R3, R164 ;  /* 0x000000a400037308 */ /* 0x000eb40000000800 */
[----:B------:R-:W-:Y:S10]  /*1b020*/  MUFU.EX2 R171, R160 ;  /* 0x000000a000ab7308 */ /* 0x000ff40000000800 */
[----:B------:R-:W-:Y:S10]  /*1b030*/  MUFU.EX2 R165, R165 ;  /* 0x000000a500a57308 */ /* 0x000ff40000000800 */
[----:B------:R-:W-:Y:S01]  /*1b040*/  MUFU.EX2 R164, R153 ;  /* 0x0000009900a47308 */ /* 0x000fe20000000800 */
[C---:B---3--:R-:W-:Y:S02]  /*1b050*/  FFMA.FTZ R10, R2.reuse, R51, R18 ;  /* 0x00000033020a7223 */ /* 0x048fe40000010012 */
[C---:B------:R-:W-:Y:S02]  /*1b060*/  FMUL.FTZ R18, R2.reuse, R134 ;  /* 0x0000008602127220 */ /* 0x040fe40000410000 */
[----:B------:R-:W-:Y:S02]  /*1b070*/  FADD.FTZ R120, R11, R10 ;  /* 0x0000000a0b787221 */ /* 0x000fe40000010000 */
[C---:B------:R-:W-:Y:S03]  /*1b080*/  FMUL.FTZ R10, R2.reuse, R138 ;  /* 0x0000008a020a7220 */ /* 0x040fe60000410000 */
[----:B------:R-:W-:Y:S01]  /*1b090*/  MUFU.EX2 R166, R166 ;  /* 0x000000a600a67308 */ /* 0x000fe20000000800 */
[C---:B------:R-:W-:Y:S02]  /*1b0a0*/  FMUL.FTZ R11, R2.reuse, R139 ;  /* 0x0000008b020b7220 */ /* 0x040fe40000410000 */
[----:B------:R-:W-:Y:S02]  /*1b0b0*/  FMUL.FTZ R51, R2, R103 ;  /* 0x0000006702337220 */ /* 0x000fe40000410000 */
[----:B------:R-:W-:Y:S01]  /*1b0c0*/  LDSM.16.MT88.4 R100, [R204+0x1800] ;  /* 0x00180000cc64783b */ /* 0x000fe20000004200 */
[----:B------:R-:W-:Y:S02]  /*1b0d0*/  FADD.FTZ R2, R15, R152 ;  /* 0x000000980f027221 */ /* 0x000fe40000010000 */
[C---:B-1----:R-:W-:Y:S02]  /*1b0e0*/  HMMA.16816.F32 R8, R148.reuse, R84, R8 ;  /* 0x000000549408723c */ /* 0x042fe40000001808 */
[----:B------:R-:W-:Y:S03]  /*1b0f0*/  MUFU.EX2 R163, R168 ;  /* 0x000000a800a37308 */ /* 0x000fe60000000800 */
[C---:B--2---:R-:W-:Y:S03]  /*1b100*/  FADD.FTZ R2, R3.reuse, R2 ;  /* 0x0000000203027221 */ /* 0x044fe60000010000 */
[C---:B------:R-:W-:Y:S01]  /*1b110*/  HMMA.16816.F32 R16, R148.reuse, R86, R16 ;  /* 0x000000569410723c */ /* 0x040fe20000001810 */
[----:B------:R-:W1:Y:S03]  /*1b120*/  LDSM.16.MT88.4 R84, [R204] ;  /* 0x00000000cc54783b */ /* 0x000e660000004200 */
[----:B------:R-:W-:Y:S01]  /*1b130*/  FADD.FTZ R2, R92, R2 ;  /* 0x000000025c027221 */ /* 0x000fe20000010000 */
[----:B------:R-:W-:Y:S03]  /*1b140*/  MUFU.EX2 R108, R243 ;  /* 0x000000f3006c7308 */ /* 0x000fe60000000800 */
[----:B------:R-:W-:Y:S07]  /*1b150*/  FADD.FTZ R2, R80, R2 ;  /* 0x0000000250027221 */ /* 0x000fee0000010000 */
[----:B------:R-:W-:Y:S10]  /*1b160*/  MUFU.EX2 R162, R169 ;  /* 0x000000a900a27308 */ /* 0x000ff40000000800 */
        /* <DEDUP_REMOVED lines=9> */
[----:B------:R-:W2:Y:S01]  /*1b200*/  MUFU.EX2 R115, R155 ;  /* 0x0000009b00737308 */ /* 0x000ea20000000800 */
[C---:B-1----:R-:W-:Y:S09]  /*1b210*/  HMMA.16816.F32 R28, R148.reuse, R84, R28 ;  /* 0x00000054941c723c */ /* 0x042ff2000000181c */
[----:B------:R-:W1:Y:S01]  /*1b220*/  MUFU.EX2 R112, R129 ;  /* 0x0000008100707308 */ /* 0x000e620000000800 */
[C---:B------:R-:W-:Y:S01]  /*1b230*/  HMMA.16816.F32 R32, R148.reuse, R86, R32 ;  /* 0x000000569420723c */ /* 0x040fe20000001820 */
[----:B------:R-:W3:Y:S08]  /*1b240*/  LDSM.16.MT88.4 R84, [R205] ;  /* 0x00000000cd54783b */ /* 0x000ef00000004200 */
[----:B------:R-:W-:Y:S10]  /*1b250*/  MUFU.EX2 R156, R247 ;  /* 0x000000f7009c7308 */ /* 0x000ff40000000800 */
[----:B------:R-:W-:Y:S01]  /*1b260*/  MUFU.EX2 R155, R251 ;  /* 0x000000fb009b7308 */ /* 0x000fe20000000800 */
        /* <DEDUP_REMOVED lines=15> */
[----:B------:R3:W4:Y:S03]  /*1b360*/  MUFU.EX2 R15, R225 ;  /* 0x000000e1000f7308 */ /* 0x0007260000000800 */
[----:B--2---:R-:W-:Y:S03]  /*1b370*/  F2FP.PACK_AB R85, R114, R115 ;  /* 0x000000737255723e */ /* 0x004fe600000000ff */
[----:B------:R-:W-:Y:S02]  /*1b380*/  F2FP.PACK_AB R86, R80, R92 ;  /* 0x0000005c5056723e */ /* 0x000fe400000000ff */
[----:B------:R-:W2:Y:S02]  /*1b390*/  LDSM.16.MT88.4 R92, [R204+0x800] ;  /* 0x00080000cc5c783b */ /* 0x000ea40000004200 */
[----:B------:R-:W5:Y:S01]  /*1b3a0*/  MUFU.EX2 R3, R172 ;  /* 0x000000ac00037308 */ /* 0x000f620000000800 */
[----:B------:R-:W-:Y:S02]  /*1b3b0*/  F2FP.PACK_AB R87, R117, R116 ;  /* 0x000000747557723e */ /* 0x000fe400000000ff */
[----:B-1----:R-:W-:Y:S02]  /*1b3c0*/  F2FP.PACK_AB R148, R112, R113 ;  /* 0x000000717094723e */ /* 0x002fe400000000ff */
[----:B------:R-:W-:Y:S02]  /*1b3d0*/  F2FP.PACK_AB R149, R153, R154 ;  /* 0x0000009a9995723e */ /* 0x000fe400000000ff */
[----:B------:R-:W-:Y:S01]  /*1b3e0*/  F2FP.PACK_AB R151, R5, R152 ;  /* 0x000000980597723e */ /* 0x000fe200000000ff */
[C---:B------:R-:W-:Y:S02]  /*1b3f0*/  HMMA.16816.F32 R8, R84.reuse, R88, R8 ;  /* 0x000000585408723c */ /* 0x040fe40000001808 */
[----:B------:R-:W1:Y:S03]  /*1b400*/  MUFU.EX2 R80, R170 ;  /* 0x000000aa00507308 */ /* 0x000e660000000800 */
[----:B---3--:R-:W-:Y:S01]  /*1b410*/  MOV R225, R117 ;  /* 0x0000007500e17202 */ /* 0x008fe20000000f00 */
[----:B----4-:R-:W-:Y:S02]  /*1b420*/  FADD.FTZ R2, R15, R2 ;  /* 0x000000020f027221 */ /* 0x010fe40000010000 */
[C---:B------:R-:W-:Y:S01]  /*1b430*/  HMMA.16816.F32 R16, R84.reuse, R90, R16 ;  /* 0x0000005a5410723c */ /* 0x040fe20000001810 */
[----:B------:R-:W3:Y:S03]  /*1b440*/  LDSM.16.MT88.4 R88, [R206+0x800] ;  /* 0x00080000ce58783b */ /* 0x000ee60000004200 */
[----:B------:R-:W4:Y:S01]  /*1b450*/  MUFU.EX2 R172, R161 ;  /* 0x000000a100ac7308 */ /* 0x000f220000000800 */
[C---:B-----5:R-:W-:Y:S04]  /*1b460*/  FADD.FTZ R2, R3.reuse, R2 ;  /* 0x0000000203027221 */ /* 0x060fe80000010000 */
[----:B------:R-:W-:Y:S05]  /*1b470*/  FADD.FTZ R2, R96, R2 ;  /* 0x0000000260027221 */ /* 0x000fea0000010000 */
[----:B------:R-:W5:Y:S01]  /*1b480*/  MUFU.EX2 R170, R158 ;  /* 0x0000009e00aa7308 */ /* 0x000f620000000800 */
[C---:B-1----:R-:W-:Y:S01]  /*1b490*/  FADD.FTZ R2, R80.reuse, R2 ;  /* 0x0000000250027221 */ /* 0x042fe20000010000 */
[C---:B--2---:R-:W-:Y:S08]  /*1b4a0*/  HMMA.16816.F32 R20, R84.reuse, R92, R20 ;  /* 0x0000005c5414723c */ /* 0x044ff00000001814 */
[----:B------:R-:W-:Y:S01]  /*1b4b0*/  MUFU.EX2 R161, R173 ;  /* 0x000000ad00a17308 */ /* 0x000fe20000000800 */
[C---:B------:R-:W-:Y:S01]  /*1b4c0*/  HMMA.16816.F32 R24, R84.reuse, R94, R24 ;  /* 0x0000005e5418723c */ /* 0x040fe20000001818 */
[----:B------:R-:W1:Y:S08]  /*1b4d0*/  LDSM.16.MT88.4 R92, [R205+0x800] ;  /* 0x00080000cd5c783b */ /* 0x000e700000004200 */
[----:B------:R-:W-:Y:S01]  /*1b4e0*/  MUFU.EX2 R158, R228 ;  /* 0x000000e4009e7308 */ /* 0x000fe20000000800 */
[C---:B---3--:R-:W-:Y:S08]  /*1b4f0*/  HMMA.16816.F32 R28, R84.reuse, R88, R28 ;  /* 0x00000058541c723c */ /* 0x048ff0000000181c */
        /* <DEDUP_REMOVED lines=21> */
[----:B----4-:R-:W-:Y:S02]  /*1b650*/  F2FP.PACK_AB R85, R171, R172 ;  /* 0x000000acab55723e */ /* 0x010fe400000000ff */
[----:B-----5:R-:W-:Y:S04]  /*1b660*/  F2FP.PACK_AB R87, R167, R170 ;  /* 0x000000aaa757723e */ /* 0x020fe800000000ff */
[----:B------:R4:W5:Y:S03]  /*1b670*/  MUFU.EX2 R15, R241 ;  /* 0x000000f1000f7308 */ /* 0x0009660000000800 */
[C---:B--2---:R-:W-:Y:S07]  /*1b680*/  HMMA.16816.F32 R8, R84.reuse, R88, R8 ;  /* 0x000000585408723c */ /* 0x044fee0000001808 */
[----:B------:R-:W2:Y:S01]  /*1b690*/  MUFU.EX2 R3, R240 ;  /* 0x000000f000037308 */ /* 0x000ea20000000800 */
[C---:B------:R-:W-:Y:S01]  /*1b6a0*/  HMMA.16816.F32 R16, R84.reuse, R90, R16 ;  /* 0x0000005a5410723c */ /* 0x040fe20000001810 */
[----:B------:R-:W3:Y:S07]  /*1b6b0*/  LDSM.16.MT88.4 R88, [R205+0x1000] ;  /* 0x00100000cd58783b */ /* 0x000eee0000004200 */
[C---:B-1----:R-:W-:Y:S04]  /*1b6c0*/  HMMA.16816.F32 R20, R84.reuse, R92, R20 ;  /* 0x0000005c5414723c */ /* 0x042fe80000001814 */
[----:B----4-:R-:W-:Y:S01]  /*1b6d0*/  MOV R241, R116 ;  /* 0x0000007400f17202 */ /* 0x010fe20000000f00 */
[----:B-----5:R-:W-:Y:S01]  /*1b6e0*/  FADD.FTZ R2, R15, R2 ;  /* 0x000000020f027221 */ /* 0x020fe20000010000 */
[----:B------:R-:W-:Y:S02]  /*1b6f0*/  LDSM.16.MT88.4 R116, [R206+0x3000] ;  /* 0x00300000ce74783b */ /* 0x000fe40000004200 */
[C---:B------:R-:W-:Y:S06]  /*1b700*/  HMMA.16816.F32 R24, R84.reuse, R94, R24 ;  /* 0x0000005e5418723c */ /* 0x040fec0000001818 */
[----:B------:R-:W1:Y:S01]  /*1b710*/  LDSM.16.MT88.4 R92, [R203+0x4800] ;  /* 0x00480000cb5c783b */ /* 0x000e620000004200 */
[C---:B--2---:R-:W-:Y:S01]  /*1b720*/  FADD.FTZ R2, R3.reuse, R2 ;  /* 0x0000000203027221 */ /* 0x044fe20000010000 */
[C---:B---3--:R-:W-:Y:S04]  /*1b730*/  HMMA.16816.F32 R28, R84.reuse, R96, R28 ;  /* 0x00000060541c723c */ /* 0x048fe8000000181c */
[----:B------:R-:W-:Y:S04]  /*1b740*/  FADD.FTZ R2, R104, R2 ;  /* 0x0000000268027221 */ /* 0x000fe80000010000 */
[C---:B------:R-:W-:Y:S01]  /*1b750*/  HMMA.16816.F32 R32, R84.reuse, R98, R32 ;  /* 0x000000625420723c */ /* 0x040fe20000001820 */
[----:B------:R-:W2:Y:S03]  /*1b760*/  LDSM.16.MT88.4 R96, [R204+0x4800] ;  /* 0x00480000cc60783b */ /* 0x000ea60000004200 */
[----:B------:R-:W-:Y:S04]  /*1b770*/  FADD.FTZ R2, R80, R2 ;  /* 0x0000000250027221 */ /* 0x000fe80000010000 */
        /* <DEDUP_REMOVED lines=83> */
[----:B------:R-:W-:Y:S01]  /*1bcb0*/  F2FP.PACK_AB R91, R155, R156 ;  /* 0x0000009c9b5b723e */ /* 0x000fe200000000ff */
[----:B------:R-:W-:Y:S03]  /*1bcc0*/  FADD.FTZ R3, R121, R120 ;  /* 0x0000007879037221 */ /* 0x000fe60000010000 */
        /* <DEDUP_REMOVED lines=8> */
[----:B------:R-:W-:Y:S02]  /*1bd50*/  FADD.FTZ R2, R122, R3 ;  /* 0x000000037a027221 */ /* 0x000fe40000010000 */
[C---:B--2---:R-:W-:Y:S01]  /*1bd60*/  HMMA.16816.F32 R60, R84.reuse, R104, R60 ;  /* 0x00000068543c723c */ /* 0x044fe2000000183c */
[----:B------:R-:W2:Y:S03]  /*1bd70*/  LDL R15, [R1+0xc] ;  /* 0x00000c00010f7983 */ /* 0x000ea60000100800 */
[----:B------:R-:W-:Y:S01]  /*1bd80*/  FADD.FTZ R2, R115, R2 ;  /* 0x0000000273027221 */ /* 0x000fe20000010000 */
[----:B------:R-:W-:Y:S03]  /*1bd90*/  LDSM.16.MT88.4 R132, [R203+0x3000] ;  /* 0x00300000cb84783b */ /* 0x000fe60000004200 */
        /* <DEDUP_REMOVED lines=54> */
[C---:B------:R-:W-:Y:S03]  /*1c100*/  IADD3 R2, R234.reuse, -0x1, RZ ;  /* 0xffffffffea027810 */ /* 0x040fe60007ffe0ff */
        /* <DEDUP_REMOVED lines=19> */
.L_x_1645:
[----:B------:R-:W-:Y:S05]  /*1c240*/  BRA.DIV ~URZ, `(.L_x_1661) ;  /* 0x00006cc27f007947 */ /* 0x000fea000b800000 */
[----:B------:R1:W2:Y:S02]  /*1c250*/  SHFL.BFLY PT, R2, R246, 0x2, 0x1f ;  /* 0x0c401f00f6027f89 */ /* 0x0002a400000e0000 */
.L_x_1758:
        /* <DEDUP_REMOVED lines=8> */
.L_x_1759:
[----:B------:R-:W-:Y:S01]  /*1c2e0*/  FSETP.NE.FTZ.AND P1, PT, R8, RZ, PT ;  /* 0x000000ff0800720b */ /* 0x000fe20003f35000 */
[----:B---3--:R-:W-:Y:S01]  /*1c2f0*/  FADD.FTZ R4, R2, R9 ;  /* 0x0000000902047221 */ /* 0x008fe20000010000 */
[----:B------:R-:W-:Y:S02]  /*1c300*/  MOV R3, RZ ;  /* 0x000000ff00037202 */ /* 0x000fe40000000f00 */
[----:B------:R-:W-:Y:S02]  /*1c310*/  MOV R2, RZ ;  /* 0x000000ff00027202 */ /* 0x000fe40000000f00 */
[----:B------:R-:W-:Y:S02]  /*1c320*/  FSETP.NE.FTZ.AND P0, PT, R4, RZ, PT ;  /* 0x000000ff0400720b */ /* 0x000fe40003f15000 */
[----:B------:R-:W-:Y:S02]  /*1c330*/  MOV R27, 0xff800000 ;  /* 0xff800000001b7802 */ /* 0x000fe40000000f00 */
[----:B------:R-:W-:-:S03]  /*1c340*/  MOV R26, 0xff800000 ;  /* 0xff800000001a7802 */ /* 0x000fc60000000f00 */
[----:B------:R-:W3:Y:S08]  /*1c350*/  @P1 MUFU.RCP R3, R8 ;  /* 0x0000000800031308 */ /* 0x000ef00000001000 */
[----:B------:R4:W5:Y:S01]  /*1c360*/  @P1 MUFU.LG2 R10, R8 ;  /* 0x00000008000a1308 */ /* 0x0009620000000c00 */
[----:B---3--:R-:W-:-:S07]  /*1c370*/  FMUL.FTZ R48, R3, R92 ;  /* 0x0000005c03307220 */ /* 0x008fce0000410000 */
[----:B------:R-:W3:Y:S01]  /*1c380*/  @P0 MUFU.RCP R2, R4 ;  /* 0x0000000400020308 */ /* 0x000ee20000001000 */
[C---:B------:R-:W-:Y:S02]  /*1c390*/  FMUL.FTZ R49, R3.reuse, R93 ;  /* 0x0000005d03317220 */ /* 0x040fe40000410000 */
[C---:B------:R-:W-:Y:S02]  /*1c3a0*/  FMUL.FTZ R54, R3.reuse, R136 ;  /* 0x0000008803367220 */ /* 0x040fe40000410000 */
[C---:B------:R-:W-:Y:S02]  /*1c3b0*/  FMUL.FTZ R55, R3.reuse, R137 ;  /* 0x0000008903377220 */ /* 0x040fe40000410000 */
[C---:B------:R-:W-:Y:S01]  /*1c3c0*/  FMUL.FTZ R30, R3.reuse, R132 ;  /* 0x00000084031e7220 */ /* 0x040fe20000410000 */
[----:B----4-:R-:W-:Y:S01]  /*1c3d0*/  @P1 MOV R8, 0x3f317218 ;  /* 0x3f31721800081802 */ /* 0x010fe20000000f00 */
        /* <DEDUP_REMOVED lines=27> */
[----:B------:R4:W1:Y:S01]  /*1c590*/  @P0 MUFU.LG2 R3, R4 ;  /* 0x0000000400030308 */ /* 0x0008620000000c00 */
[----:B-----5:R-:W-:Y:S02]  /*1c5a0*/  @P1 FMUL.FTZ R10, R10, 0.69314718246459960938 ;  /* 0x3f3172180a0a1820 */ /* 0x020fe40000410000 */
[----:B------:R-:W-:Y:S02]  /*1c5b0*/  @P1 FMUL.FTZ R8, R8, c[0x0][0x2d0] ;  /* 0x0000b40008081a20 */ /* 0x000fe40000410000 */
[----:B---3--:R-:W-:Y:S02]  /*1c5c0*/  FMUL.FTZ R96, R2, R138 ;  /* 0x0000008a02607220 */ /* 0x008fe40000410000 */
[----:B------:R-:W-:Y:S01]  /*1c5d0*/  @P1 FFMA.FTZ R27, R8, R6, R10 ;  /* 0x00000006081b1223 */ /* 0x000fe2000001000a */
[----:B------:R-:W-:Y:S01]  /*1c5e0*/  MOV R6, 0x1 ;  /* 0x0000000100067802 */ /* 0x000fe20000000f00 */
[----:B------:R-:W-:-:S02]  /*1c5f0*/  FMUL.FTZ R97, R2, R139 ;  /* 0x0000008b02617220 */ /* 0x000fc40000410000 */
[C---:B------:R-:W-:Y:S02]  /*1c600*/  FMUL.FTZ R68, R2.reuse, R134 ;  /* 0x0000008602447220 */ /* 0x040fe40000410000 */
[C---:B------:R-:W-:Y:S02]  /*1c610*/  FMUL.FTZ R69, R2.reuse, R135 ;  /* 0x0000008702457220 */ /* 0x040fe40000410000 */
[C---:B------:R-:W-:Y:S01]  /*1c620*/  FMUL.FTZ R56, R2.reuse, R130 ;  /* 0x0000008202387220 */ /* 0x040fe20000410000 */
[----:B----4-:R-:W-:Y:S01]  /*1c630*/  @P0 MOV R4, 0x3f317218 ;  /* 0x3f31721800040802 */ /* 0x010fe20000000f00 */
[----:B-1----:R-:W-:Y:S02]  /*1c640*/  @P0 FMUL.FTZ R3, R3, 0.69314718246459960938 ;  /* 0x3f31721803030820 */ /* 0x002fe40000410000 */
        /* <DEDUP_REMOVED lines=30> */
.L_x_1572:
[----:B------:R3:W5:Y:S04]  /*1c830*/  LDL R6, [R1+0x50] ;  /* 0x0000500001067983 */ /* 0x0007680000100800 */
[----:B------:R-:W1:Y:S01]  /*1c840*/  S2R R3, SR_TID.X ;  /* 0x0000000000037919 */ /* 0x000e620000002100 */
[----:B------:R-:W-:Y:S01]  /*1c850*/  BSSY B0, `(.L_x_1663) ;  /* 0x0000011000007945 */ /* 0x000fe20003800000 */
[----:B-1----:R-:W-:-:S13]  /*1c860*/  LOP3.LUT P0, RZ, R3, 0xff, RZ, 0xc0, !PT ;  /* 0x000000ff03ff7812 */ /* 0x002fda000780c0ff */
[----:B------:R-:W-:Y:S05]  /*1c870*/  @P0 BRA `(.L_x_1664) ;  /* 0x000000e000000947 */ /* 0x000fea0003800000 */
[----:B---34-:R-:W1:Y:S01]  /*1c880*/  S2R R5, SR_LANEID ;  /* 0x0000000000057919 */ /* 0x018e620000000000 */
[----:B------:R-:W-:Y:S01]  /*1c890*/  VOTEU.ANY UR5, UPT, PT ;  /* 0x0000000000057886 */ /* 0x000fe200038e0100 */
[----:B------:R-:W-:Y:S01]  /*1c8a0*/  IMAD.MOV.U32 R8, RZ, RZ, c[0x0][0x560] ;  /* 0x00015800ff087624 */ /* 0x000fe200078e00ff */
[----:B------:R-:W1:Y:S01]  /*1c8b0*/  FLO.U32 R4, UR5 ;  /* 0x0000000500047d00 */ /* 0x000e6200080e0000 */
[----:B--2---:R-:W-:-:S07]  /*1c8c0*/  IMAD.MOV.U32 R9, RZ, RZ, c[0x0][0x564] ;  /* 0x00015900ff097624 */ /* 0x004fce00078e00ff */
        /* <DEDUP_REMOVED lines=9> */
.L_x_1664:
[----:B---3--:R-:W-:Y:S05]  /*1c960*/  BSYNC B0 ;  /* 0x0000000000007941 */ /* 0x008fea0003800000 */
.L_x_1663:
[----:B------:R-:W-:Y:S01]  /*1c970*/  PRMT R2, R2, 0x9910, RZ ;  /* 0x0000991002027816 */ /* 0x000fe200000000ff */
[----:B------:R-:W-:Y:S01]  /*1c980*/  BSSY B1, `(.L_x_1665) ;  /* 0x00002c7000017945 */ /* 0x000fe20003800000 */
[----:B-----5:R-:W-:Y:S02]  /*1c990*/  IMAD.MOV.U32 R74, RZ, RZ, R6 ;  /* 0x000000ffff4a7224 */ /* 0x020fe400078e0006 */
[----:B------:R-:W-:-:S13]  /*1c9a0*/  ISETP.NE.AND P0, PT, R2, RZ, PT ;  /* 0x000000ff0200720c */ /* 0x000fda0003f05270 */
[----:B------:R-:W-:Y:S05]  /*1c9b0*/  @!P0 BRA `(.L_x_1666) ;  /* 0x000020a000008947 */ /* 0x000fea0003800000 */
[----:B------:R-:W3:Y:S04]  /*1c9c0*/  LDL R10, [R1+0xbc] ;  /* 0x0000bc00010a7983 */ /* 0x000ee80000100800 */
[----:B--2---:R-:W2:Y:S04]  /*1c9d0*/  LDL R18, [R1+0xc0] ;  /* 0x0000c00001127983 */ /* 0x004ea80000100800 */
[----:B-1--4-:R-:W4:Y:S04]  /*1c9e0*/  LDL R6, [R1+0xc8] ;  /* 0x0000c80001067983 */ /* 0x012f280000100800 */
        /* <DEDUP_REMOVED lines=12> */
[----:B---3--:R1:W-:Y:S04]  /*1cab0*/  STS [R10+0x80], R2 ;  /* 0x000080020a007388 */ /* 0x0083e80000000800 */
[----:B------:R3:W-:Y:S04]  /*1cac0*/  STS [R10+0x480], R3 ;  /* 0x000480030a007388 */ /* 0x0007e80000000800 */
[----:B--2---:R2:W-:Y:S01]  /*1cad0*/  STS [R18], R4 ;  /* 0x0000000412007388 */ /* 0x0045e20000000800 */
[----:B-1----:R-:W-:-:S02]  /*1cae0*/  F2FP.PACK_AB R2, R69, R68 ;  /* 0x000000444502723e */ /* 0x002fc400000000ff */
[----:B---3--:R-:W-:-:S03]  /*1caf0*/  F2FP.PACK_AB R3, R33, R32 ;  /* 0x000000202103723e */ /* 0x008fc600000000ff */
[----:B------:R1:W-:Y:S01]  /*1cb00*/  STS [R18+0x400], R2 ;  /* 0x0004000212007388 */ /* 0x0003e20000000800 */
[----:B--2---:R-:W-:-:S03]  /*1cb10*/  F2FP.PACK_AB R4, R57, R56 ;  /* 0x000000383904723e */ /* 0x004fc600000000ff */
        /* <DEDUP_REMOVED lines=75> */
.L_x_1667:
        /* <DEDUP_REMOVED lines=23> */
[----:B------:R-:W-:Y:S02]  /*1d140*/  IMAD.IADD R6, R6, 0x1, R52 ;  /* 0x0000000106067824 */ /* 0x000fe400078e0234 */
        /* <DEDUP_REMOVED lines=92> */
.L_x_1760:
[----:B------:R-:W-:Y:S05]  /*1d710*/  BRA.DIV ~URZ, `(.L_x_1670) ;  /* 0x000059c27f007947 */ /* 0x000fea000b800000 */
[----:B------:R4:W2:Y:S02]  /*1d720*/  SHFL.IDX PT, R2, R8, RZ, 0x181f ;  /* 0x00181fff08027589 */ /* 0x0008a400000e0000 */
.L_x_1761:
[----:B------:R-:W-:Y:S01]  /*1d730*/  ISETP.GE.AND P0, PT, R5, R4, PT ;  /* 0x000000040500720c */ /* 0x000fe20003f06270 */
[----:B------:R-:W-:-:S12]  /*1d740*/  BSSY B0, `(.L_x_1671) ;  /* 0x000000b000007945 */ /* 0x000fd80003800000 */
[----:B------:R-:W-:Y:S05]  /*1d750*/  @P0 BRA `(.L_x_1672) ;  /* 0x0000009000000947 */ /* 0x000fea0003800000 */
[----:B------:R-:W5:Y:S01]  /*1d760*/  LDL R15, [R1+0x4] ;  /* 0x00000400010f7983 */ /* 0x000f620000100800 */
[----:B------:R-:W-:Y:S02]  /*1d770*/  ISETP.GE.AND P1, PT, R76, c[0x0][0x3c8], PT ;  /* 0x0000f2004c007a0c */ /* 0x000fe40003f26270 */
[----:B------:R-:W-:-:S11]  /*1d780*/  ISETP.GE.AND P0, PT, R226, c[0x0][0x3c8], PT ;  /* 0x0000f200e2007a0c */ /* 0x000fd60003f06270 */
[-C--:B--2---:R-:W-:Y:S02]  /*1d790*/  @!P1 LEA R10, P3, R76, R2.reuse, 0x1 ;  /* 0x000000024c0a9211 */ /* 0x084fe400078608ff */
[----:B------:R-:W-:Y:S02]  /*1d7a0*/  @!P0 LEA R2, P2, R226, R2, 0x1 ;  /* 0x00000002e2028211 */ /* 0x000fe400078408ff */
[----:B---3--:R-:W-:-:S05]  /*1d7b0*/  @!P1 LEA.HI.X R11, R76, R9, R77, 0x1, P3 ;  /* 0x000000094c0b9211 */ /* 0x008fca00018f0c4d */
[----:B------:R2:W-:Y:S01]  /*1d7c0*/  @!P1 ST.E.128 [R10.64], R20 ;  /* 0x000000140a009985 */ /* 0x0005e2000c101d08 */
[----:B-----5:R-:W-:-:S05]  /*1d7d0*/  @!P0 LEA.HI.X R3, R226, R9, R15, 0x1, P2 ;  /* 0x00000009e2038211 */ /* 0x020fca00010f0c0f */
[----:B-1----:R2:W-:Y:S02]  /*1d7e0*/  @!P0 ST.E.128 [R2.64], R16 ;  /* 0x0000001002008985 */ /* 0x0025e4000c101d08 */
.L_x_1672:
[----:B------:R-:W-:Y:S05]  /*1d7f0*/  BSYNC B0 ;  /* 0x0000000000007941 */ /* 0x000fea0003800000 */
.L_x_1671:
[----:B------:R-:W-:Y:S05]  /*1d800*/  BRA.DIV ~URZ, `(.L_x_1673) ;  /* 0x000059427f007947 */ /* 0x000fea000b800000 */
[----:B---3--:R3:W4:Y:S04]  /*1d810*/  SHFL.IDX PT, R9, R6, 0x1, 0x181f ;  /* 0x00381f0006097f89 */ /* 0x00872800000e0000 */
[----:B--2---:R3:W2:Y:S02]  /*1d820*/  SHFL.IDX PT, R2, R8, 0x1, 0x181f ;  /* 0x00381f0008027f89 */ /* 0x0046a400000e0000 */
.L_x_1762:
[----:B------:R-:W-:Y:S01]  /*1d830*/  IADD3 R3, R5, 0x20, RZ ;  /* 0x0000002005037810 */ /* 0x000fe20007ffe0ff */
[----:B------:R-:W-:Y:S03]  /*1d840*/  BSSY B0, `(.L_x_1674) ;  /* 0x000000c000007945 */ /* 0x000fe60003800000 */
[----:B------:R-:W-:-:S13]  /*1d850*/  ISETP.GE.AND P0, PT, R3, R4, PT ;  /* 0x000000040300720c */ /* 0x000fda0003f06270 */
[----:B------:R-:W-:Y:S05]  /*1d860*/  @P0 BRA `(.L_x_1675) ;  /* 0x0000009000000947 */ /* 0x000fea0003800000 */
[----:B------:R-:W5:Y:S01]  /*1d870*/  LDL R15, [R1+0x4] ;  /* 0x00000400010f7983 */ /* 0x000f620000100800 */
[----:B------:R-:W-:Y:S02]  /*1d880*/  ISETP.GE.AND P1, PT, R76, c[0x0][0x3c8], PT ;  /* 0x0000f2004c007a0c */ /* 0x000fe40003f26270 */
[----:B------:R-:W-:-:S11]  /*1d890*/  ISETP.GE.AND P0, PT, R226, c[0x0][0x3c8], PT ;  /* 0x0000f200e2007a0c */ /* 0x000fd60003f06270 */
[-C--:B--2---:R-:W-:Y:S02]  /*1d8a0*/  @!P1 LEA R10, P3, R76, R2.reuse, 0x1 ;  /* 0x000000024c0a9211 */ /* 0x084fe400078608ff */
[----:B------:R-:W-:Y:S02]  /*1d8b0*/  @!P0 LEA R2, P2, R226, R2, 0x1 ;  /* 0x00000002e2028211 */ /* 0x000fe400078408ff */
[----:B----4-:R-:W-:-:S05]  /*1d8c0*/  @!P1 LEA.HI.X R11, R76, R9, R77, 0x1, P3 ;  /* 0x000000094c0b9211 */ /* 0x010fca00018f0c4d */
[----:B------:R2:W-:Y:S01]  /*1d8d0*/  @!P1 ST.E.128 [R10.64], R28 ;  /* 0x0000001c0a009985 */ /* 0x0005e2000c101d08 */
[----:B-----5:R-:W-:-:S05]  /*1d8e0*/  @!P0 LEA.HI.X R3, R226, R9, R15, 0x1, P2 ;  /* 0x00000009e2038211 */ /* 0x020fca00010f0c0f */
[----:B-1----:R2:W-:Y:S02]  /*1d8f0*/  @!P0 ST.E.128 [R2.64], R24 ;  /* 0x0000001802008985 */ /* 0x0025e4000c101d08 */
.L_x_1675:
[----:B------:R-:W-:Y:S05]  /*1d900*/  BSYNC B0 ;  /* 0x0000000000007941 */ /* 0x000fea0003800000 */
.L_x_1674:
[----:B------:R-:W-:Y:S05]  /*1d910*/  BRA.DIV ~URZ, `(.L_x_1676) ;  /* 0x000059027f007947 */ /* 0x000fea000b800000 */
[----:B----4-:R4:W3:Y:S02]  /*1d920*/  SHFL.IDX PT, R9, R6, 0x2, 0x181f ;  /* 0x00581f0006097f89 */ /* 0x0108e400000e0000 */
.L_x_1763:
[----:B------:R-:W-:Y:S05]  /*1d930*/  BRA.DIV ~URZ, `(.L_x_1677) ;  /* 0x000059527f007947 */ /* 0x000fea000b800000 */
[----:B--2---:R2:W4:Y:S02]  /*1d940*/  SHFL.IDX PT, R2, R8, 0x2, 0x181f ;  /* 0x00581f0008027f89 */ /* 0x00452400000e0000 */
.L_x_1764:
[----:B------:R-:W-:Y:S01]  /*1d950*/  IADD3 R3, R5, 0x40, RZ ;  /* 0x0000004005037810 */ /* 0x000fe20007ffe0ff */
[----:B------:R-:W-:Y:S03]  /*1d960*/  BSSY B0, `(.L_x_1678) ;  /* 0x000000c000007945 */ /* 0x000fe60003800000 */
[----:B------:R-:W-:-:S13]  /*1d970*/  ISETP.GE.AND P0, PT, R3, R4, PT ;  /* 0x000000040300720c */ /* 0x000fda0003f06270 */
[----:B------:R-:W-:Y:S05]  /*1d980*/  @P0 BRA `(.L_x_1679) ;  /* 0x0000009000000947 */ /* 0x000fea0003800000 */
[----:B------:R-:W5:Y:S01]  /*1d990*/  LDL R15, [R1+0x4] ;  /* 0x00000400010f7983 */ /* 0x000f620000100800 */
[----:B------:R-:W-:Y:S02]  /*1d9a0*/  ISETP.GE.AND P1, PT, R76, c[0x0][0x3c8], PT ;  /* 0x0000f2004c007a0c */ /* 0x000fe40003f26270 */
[----:B------:R-:W-:-:S11]  /*1d9b0*/  ISETP.GE.AND P0, PT, R226, c[0x0][0x3c8], PT ;  /* 0x0000f200e2007a0c */ /* 0x000fd60003f06270 */
[-C--:B----4-:R-:W-:Y:S02]  /*1d9c0*/  @!P1 LEA R10, P3, R76, R2.reuse, 0x1 ;  /* 0x000000024c0a9211 */ /* 0x090fe400078608ff */
[----:B------:R-:W-:Y:S02]  /*1d9d0*/  @!P0 LEA R2, P2, R226, R2, 0x1 ;  /* 0x00000002e2028211 */ /* 0x000fe400078408ff */
[----:B---3--:R-:W-:-:S05]  /*1d9e0*/  @!P1 LEA.HI.X R11, R76, R9, R77, 0x1, P3 ;  /* 0x000000094c0b9211 */ /* 0x008fca00018f0c4d */
[----:B------:R3:W-:Y:S01]  /*1d9f0*/  @!P1 ST.E.128 [R10.64], R36 ;  /* 0x000000240a009985 */ /* 0x0007e2000c101d08 */
[----:B-----5:R-:W-:-:S05]  /*1da00*/  @!P0 LEA.HI.X R3, R226, R9, R15, 0x1, P2 ;  /* 0x00000009e2038211 */ /* 0x020fca00010f0c0f */
[----:B-1----:R3:W-:Y:S02]  /*1da10*/  @!P0 ST.E.128 [R2.64], R32 ;  /* 0x0000002002008985 */ /* 0x0027e4000c101d08 */
.L_x_1679:
[----:B------:R-:W-:Y:S05]  /*1da20*/  BSYNC B0 ;  /* 0x0000000000007941 */ /* 0x000fea0003800000 */
.L_x_1678:
[----:B------:R-:W-:Y:S05]  /*1da30*/  BRA.DIV ~URZ, `(.L_x_1680) ;  /* 0x000058c27f007947 */ /* 0x000fea000b800000 */
[----:B---3--:R3:W2:Y:S04]  /*1da40*/  SHFL.IDX PT, R9, R6, 0x3, 0x181f ;  /* 0x00781f0006097f89 */ /* 0x0086a800000e0000 */
[----:B----4-:R3:W4:Y:S02]  /*1da50*/  SHFL.IDX PT, R6, R8, 0x3, 0x181f ;  /* 0x00781f0008067f89 */ /* 0x01072400000e0000 */
.L_x_1765:
        /* <DEDUP_REMOVED lines=9> */
[----:B---3--:R-:W2:Y:S01]  /*1daf0*/  LDL R8, [R1+0x4] ;  /* 0x0000040001087983 */ /* 0x008ea20000100800 */
[----:B-1----:R-:W-:-:S04]  /*1db00*/  LEA R2, P0, R226, R6, 0x1 ;  /* 0x00000006e2027211 */ /* 0x002fc800078008ff */
[----:B--2---:R-:W-:-:S05]  /*1db10*/  LEA.HI.X R3, R226, R9, R8, 0x1, P0 ;  /* 0x00000009e2037211 */ /* 0x004fca00000f0c08 */
[----:B------:R1:W-:Y:S01]  /*1db20*/  ST.E.128 [R2.64], R40 ;  /* 0x0000002802007985 */ /* 0x0003e2000c101d08 */
[----:B------:R-:W-:Y:S05]  /*1db30*/  BRA `(.L_x_1681) ;  /* 0x00001ab000007947 */ /* 0x000fea0003800000 */
.L_x_1668:
        /* <DEDUP_REMOVED lines=34> */
.L_x_1766:
[----:B------:R-:W-:Y:S05]  /*1dd60*/  BRA.DIV ~URZ, `(.L_x_1683) ;  /* 0x000056d27f007947 */ /* 0x000fea000b800000 */
[----:B------:R3:W4:Y:S02]  /*1dd70*/  SHFL.IDX PT, R2, R5, RZ, 0x1c1f ;  /* 0x001c1fff05027589 */ /* 0x00072400000e0000 */
.L_x_1767:
        /* <DEDUP_REMOVED lines=97> */
.L_x_1685:
[----:B------:R-:W-:Y:S05]  /*1e390*/  BSYNC B0 ;  /* 0x0000000000007941 */ /* 0x000fea0003800000 */
.L_x_1684:
[----:B------:R-:W-:Y:S05]  /*1e3a0*/  BRA.DIV ~URZ, `(.L_x_1686) ;  /* 0x000051027f007947 */ /* 0x000fea000b800000 */
[----:B--2---:R2:W1:Y:S04]  /*1e3b0*/  SHFL.IDX PT, R4, R6, 0x1, 0x1c1f ;  /* 0x003c1f0006047f89 */ /* 0x00446800000e0000 */
[----:B----4-:R2:W4:Y:S02]  /*1e3c0*/  SHFL.IDX PT, R2, R5, 0x1, 0x1c1f ;  /* 0x003c1f0005027f89 */ /* 0x01052400000e0000 */
.L_x_1768:
        /* <DEDUP_REMOVED lines=105> */
.L_x_1666:
[----:B------:R-:W3:Y:S04]  /*1ea60*/  LDL.LU R2, [R1+0x68] ;  /* 0x0000680001027983 */ /* 0x000ee80000300800 */
[----:B-12---:R-:W2:Y:S01]  /*1ea70*/  LDL.LU R6, [R1+0x6c] ;  /* 0x00006c0001067983 */ /* 0x006ea20000300800 */
[----:B------:R-:W-:Y:S02]  /*1ea80*/  ISETP.NE.U32.AND P0, PT, RZ, c[0x0][0x508], PT ;  /* 0x00014200ff007a0c */ /* 0x000fe40003f05070 */
[----:B------:R-:W-:Y:S01]  /*1ea90*/  ISETP.NE.U32.AND P3, PT, RZ, c[0x0][0x500], PT ;  /* 0x00014000ff007a0c */ /* 0x000fe20003f65070 */
[----:B----4-:R-:W4:Y:S01]  /*1eaa0*/  LDL.LU R3, [R1+0x54] ;  /* 0x0000540001037983 */ /* 0x010f220000300800 */
[----:B------:R-:W-:Y:S01]  /*1eab0*/  ISETP.NE.AND.EX P2, PT, RZ, c[0x0][0x50c], PT, P0 ;  /* 0x00014300ff007a0c */ /* 0x000fe20003f45300 */
[----:B------:R-:W-:Y:S01]  /*1eac0*/  IMAD.MOV.U32 R22, RZ, RZ, c[0x0][0x388] ;  /* 0x0000e200ff167624 */ /* 0x000fe200078e00ff */
[----:B------:R-:W-:-:S02]  /*1ead0*/  ISETP.NE.AND.EX P3, PT, RZ, c[0x0][0x504], PT, P3 ;  /* 0x00014100ff007a0c */ /* 0x000fc40003f65330 */
[----:B---3--:R-:W-:-:S09]  /*1eae0*/  IADD3 R4, P1, R2, c[0x0][0x500], RZ ;  /* 0x0001400002047a10 */ /* 0x008fd20007f3e0ff */
[----:B------:R-:W-:Y:S01]  /*1eaf0*/  @P2 IADD3 R8, P0, R2, c[0x0][0x508], RZ ;  /* 0x0001420002082a10 */ /* 0x000fe20007f1e0ff */
[----:B------:R-:W-:Y:S01]  /*1eb00*/  IMAD.MOV.U32 R2, RZ, RZ, RZ ;  /* 0x000000ffff027224 */ /* 0x000fe200078e00ff */
[C---:B--2---:R-:W-:Y:S02]  /*1eb10*/  IADD3.X R5, R6.reuse, c[0x0][0x504], RZ, P1, !PT ;  /* 0x0001410006057a10 */ /* 0x044fe40000ffe4ff */
        /* <DEDUP_REMOVED lines=10> */
.L_x_1687:
        /* <DEDUP_REMOVED lines=60> */
.L_x_1689:
[----:B------:R-:W-:Y:S05]  /*1ef80*/  BSYNC B0 ;  /* 0x0000000000007941 */ /* 0x000fea0003800000 */
.L_x_1688:
        /* <DEDUP_REMOVED lines=30> */
[----:B------:R-:W-:-:S04]  /*1f170*/  IADD3 R6, R82, R10, RZ ;  /* 0x0000000a52067210 */ /* 0x000fc80007ffe0ff */
[----:B------:R-:W-:Y:S02]  /*1f180*/  IADD3 R5, R3, R4, RZ ;  /* 0x0000000403057210 */ /* 0x000fe40007ffe0ff */
[----:B------:R-:W-:-:S04]  /*1f190*/  LEA R8, P0, R2, c[0x0][0x380], 0x1 ;  /* 0x0000e00002087a11 */ /* 0x000fc800078008ff */
[----:B------:R-:W-:Y:S01]  /*1f1a0*/  LEA.HI.X R5, R2, c[0x0][0x384], R5, 0x1, P0 ;  /* 0x0000e10002057a11 */ /* 0x000fe200000f0c05 */
[----:B------:R-:W-:Y:S06]  /*1f1b0*/  BRA.DIV ~URZ, `(.L_x_1690) ;  /* 0x000043c27f007947 */ /* 0x000fec000b800000 */
[----:B------:R1:W2:Y:S02]  /*1f1c0*/  SHFL.IDX PT, R9, R5, RZ, 0x181f ;  /* 0x00181fff05097589 */ /* 0x0002a400000e0000 */
.L_x_1769:
[----:B------:R-:W-:Y:S05]  /*1f1d0*/  BRA.DIV ~URZ, `(.L_x_1691) ;  /* 0x000044127f007947 */ /* 0x000fea000b800000 */
[----:B------:R3:W4:Y:S02]  /*1f1e0*/  SHFL.IDX PT, R2, R8, RZ, 0x181f ;  /* 0x00181fff08027589 */ /* 0x00072400000e0000 */
.L_x_1770:
[----:B------:R-:W-:Y:S01]  /*1f1f0*/  IMAD R4, R22, c[0x0][0x4e8], RZ ;  /* 0x00013a0016047a24 */ /* 0x000fe200078e02ff */
[----:B------:R-:W-:Y:S04]  /*1f200*/  BSSY B0, `(.L_x_1692) ;  /* 0x000000c000007945 */ /* 0x000fe80003800000 */
[----:B------:R-:W-:-:S13]  /*1f210*/  ISETP.GE.AND P0, PT, R6, R4, PT ;  /* 0x000000040600720c */ /* 0x000fda0003f06270 */
[----:B------:R-:W-:Y:S05]  /*1f220*/  @P0 BRA `(.L_x_1693) ;  /* 0x0000009000000947 */ /* 0x000fea0003800000 */
[----:B------:R-:W5:Y:S01]  /*1f230*/  LDL R15, [R1+0x4] ;  /* 0x00000400010f7983 */ /* 0x000f620000100800 */
[----:B------:R-:W-:Y:S02]  /*1f240*/  ISETP.GE.AND P1, PT, R76, c[0x0][0x3c8], PT ;  /* 0x0000f2004c007a0c */ /* 0x000fe40003f26270 */
[----:B------:R-:W-:-:S11]  /*1f250*/  ISETP.GE.AND P0, PT, R226, c[0x0][0x3c8], PT ;  /* 0x0000f200e2007a0c */ /* 0x000fd60003f06270 */
[-C--:B----4-:R-:W-:Y:S02]  /*1f260*/  @!P1 LEA R10, P3, R76, R2.reuse, 0x1 ;  /* 0x000000024c0a9211 */ /* 0x090fe400078608ff */
[----:B------:R-:W-:Y:S02]  /*1f270*/  @!P0 LEA R2, P2, R226, R2, 0x1 ;  /* 0x00000002e2028211 */ /* 0x000fe400078408ff */
[----:B--2---:R-:W-:-:S05]  /*1f280*/  @!P1 LEA.HI.X R11, R76, R9, R77, 0x1, P3 ;  /* 0x000000094c0b9211 */ /* 0x004fca00018f0c4d */
[----:B------:R2:W-:Y:S01]  /*1f290*/  @!P1 ST.E.128 [R10.64], RZ ;  /* 0x000000ff0a009985 */ /* 0x0005e2000c101d08 */
[----:B-----5:R-:W-:-:S05]  /*1f2a0*/  @!P0 LEA.HI.X R3, R226, R9, R15, 0x1, P2 ;  /* 0x00000009e2038211 */ /* 0x020fca00010f0c0f */
[----:B------:R2:W-:Y:S02]  /*1f2b0*/  @!P0 ST.E.128 [R2.64], RZ ;  /* 0x000000ff02008985 */ /* 0x0005e4000c101d08 */
.L_x_1693:
[----:B------:R-:W-:Y:S05]  /*1f2c0*/  BSYNC B0 ;  /* 0x0000000000007941 */ /* 0x000fea0003800000 */
.L_x_1692:
[----:B------:R-:W-:Y:S05]  /*1f2d0*/  BRA.DIV ~URZ, `(.L_x_1694) ;  /* 0x000043827f007947 */ /* 0x000fea000b800000 */
[----:B--2---:R2:W1:Y:S04]  /*1f2e0*/  SHFL.IDX PT, R9, R5, 0x1, 0x181f ;  /* 0x00381f0005097f89 */ /* 0x00446800000e0000 */
[----:B----4-:R2:W4:Y:S02]  /*1f2f0*/  SHFL.IDX PT, R2, R8, 0x1, 0x181f ;  /* 0x00381f0008027f89 */ /* 0x01052400000e0000 */
.L_x_1771:
        /* <DEDUP_REMOVED lines=9> */
[----:B-1----:R-:W-:-:S05]  /*1f390*/  @!P1 LEA.HI.X R11, R76, R9, R77, 0x1, P3 ;  /* 0x000000094c0b9211 */ /* 0x002fca00018f0c4d */
[----:B------:R1:W-:Y:S01]  /*1f3a0*/  @!P1 ST.E.128 [R10.64], RZ ;  /* 0x000000ff0a009985 */ /* 0x0003e2000c101d08 */
[----:B-----5:R-:W-:-:S05]  /*1f3b0*/  @!P0 LEA.HI.X R3, R226, R9, R15, 0x1, P2 ;  /* 0x00000009e2038211 */ /* 0x020fca00010f0c0f */
[----:B------:R1:W-:Y:S02]  /*1f3c0*/  @!P0 ST.E.128 [R2.64], RZ ;  /* 0x000000ff02008985 */ /* 0x0003e4000c101d08 */
.L_x_1696:
[----:B------:R-:W-:Y:S05]  /*1f3d0*/  BSYNC B0 ;  /* 0x0000000000007941 */ /* 0x000fea0003800000 */
.L_x_1695:
[----:B------:R-:W-:Y:S05]  /*1f3e0*/  BRA.DIV ~URZ, `(.L_x_1697) ;  /* 0x000043427f007947 */ /* 0x000fea000b800000 */
[----:B-1----:R1:W2:Y:S02]  /*1f3f0*/  SHFL.IDX PT, R9, R5, 0x2, 0x181f ;  /* 0x00581f0005097f89 */ /* 0x0022a400000e0000 */
.L_x_1772:
[----:B------:R-:W-:Y:S05]  /*1f400*/  BRA.DIV ~URZ, `(.L_x_1698) ;  /* 0x000043927f007947 */ /* 0x000fea000b800000 */
[----:B----4-:R4:W1:Y:S02]  /*1f410*/  SHFL.IDX PT, R2, R8, 0x2, 0x181f ;  /* 0x00581f0008027f89 */ /* 0x01086400000e0000 */
.L_x_1773:
[----:B------:R-:W-:Y:S01]  /*1f420*/  IADD3 R3, R6, 0x40, RZ ;  /* 0x0000004006037810 */ /* 0x000fe20007ffe0ff */
[----:B------:R-:W-:Y:S03]  /*1f430*/  BSSY B0, `(.L_x_1699) ;  /* 0x000000c000007945 */ /* 0x000fe60003800000 */
[----:B------:R-:W-:-:S13]  /*1f440*/  ISETP.GE.AND P0, PT, R3, R4, PT ;  /* 0x000000040300720c */ /* 0x000fda0003f06270 */
[----:B------:R-:W-:Y:S05]  /*1f450*/  @P0 BRA `(.L_x_1700) ;  /* 0x0000009000000947 */ /* 0x000fea0003800000 */
[----:B------:R-:W5:Y:S01]  /*1f460*/  LDL R15, [R1+0x4] ;  /* 0x00000400010f7983 */ /* 0x000f620000100800 */
[----:B------:R-:W-:Y:S02]  /*1f470*/  ISETP.GE.AND P1, PT, R76, c[0x0][0x3c8], PT ;  /* 0x0000f2004c007a0c */ /* 0x000fe40003f26270 */
[----:B------:R-:W-:-:S11]  /*1f480*/  ISETP.GE.AND P0, PT, R226, c[0x0][0x3c8], PT ;  /* 0x0000f200e2007a0c */ /* 0x000fd60003f06270 */
[-C--:B-1----:R-:W-:Y:S02]  /*1f490*/  @!P1 LEA R10, P3, R76, R2.reuse, 0x1 ;  /* 0x000000024c0a9211 */ /* 0x082fe400078608ff */
[----:B------:R-:W-:Y:S02]  /*1f4a0*/  @!P0 LEA R2, P2, R226, R2, 0x1 ;  /* 0x00000002e2028211 */ /* 0x000fe400078408ff */
[----:B--2---:R-:W-:-:S05]  /*1f4b0*/  @!P1 LEA.HI.X R11, R76, R9, R77, 0x1, P3 ;  /* 0x000000094c0b9211 */ /* 0x004fca00018f0c4d */
[----:B------:R1:W-:Y:S01]  /*1f4c0*/  @!P1 ST.E.128 [R10.64], RZ ;  /* 0x000000ff0a009985 */ /* 0x0003e2000c101d08 */
[----:B-----5:R-:W-:-:S05]  /*1f4d0*/  @!P0 LEA.HI.X R3, R226, R9, R15, 0x1, P2 ;  /* 0x00000009e2038211 */ /* 0x020fca00010f0c0f */
[----:B------:R1:W-:Y:S02]  /*1f4e0*/  @!P0 ST.E.128 [R2.64], RZ ;  /* 0x000000ff02008985 */ /* 0x0003e4000c101d08 */
.L_x_1700:
[----:B------:R-:W-:Y:S05]  /*1f4f0*/  BSYNC B0 ;  /* 0x0000000000007941 */ /* 0x000fea0003800000 */
.L_x_1699:
[----:B------:R-:W-:Y:S05]  /*1f500*/  BRA.DIV ~URZ, `(.L_x_1701) ;  /* 0x000043027f007947 */ /* 0x000fea000b800000 */
[----:B--2---:R2:W3:Y:S04]  /*1f510*/  SHFL.IDX PT, R9, R5, 0x3, 0x181f ;  /* 0x00781f0005097f89 */ /* 0x0044e800000e0000 */
[----:B-1----:R2:W1:Y:S02]  /*1f520*/  SHFL.IDX PT, R2, R8, 0x3, 0x181f ;  /* 0x00781f0008027f89 */ /* 0x00246400000e0000 */
.L_x_1774:
[----:B------:R-:W-:-:S04]  /*1f530*/  IADD3 R6, R6, 0x60, RZ ;  /* 0x0000006006067810 */ /* 0x000fc80007ffe0ff */
[----:B------:R-:W-:-:S13]  /*1f540*/  ISETP.GE.AND P0, PT, R6, R4, PT ;  /* 0x000000040600720c */ /* 0x000fda0003f06270 */
[----:B------:R-:W-:Y:S05]  /*1f550*/  @P0 BRA `(.L_x_1681) ;  /* 0x0000009000000947 */ /* 0x000fea0003800000 */
[----:B--234-:R-:W2:Y:S01]  /*1f560*/  LDL R8, [R1+0x4] ;  /* 0x0000040001087983 */ /* 0x01cea20000100800 */
[----:B------:R-:W-:Y:S02]  /*1f570*/  ISETP.GE.AND P1, PT, R76, c[0x0][0x3c8], PT ;  /* 0x0000f2004c007a0c */ /* 0x000fe40003f26270 */
[----:B------:R-:W-:-:S11]  /*1f580*/  ISETP.GE.AND P0, PT, R226, c[0x0][0x3c8], PT ;  /* 0x0000f200e2007a0c */ /* 0x000fd60003f06270 */
[-C--:B-1----:R-:W-:Y:S02]  /*1f590*/  @!P1 LEA R4, P3, R76, R2.reuse, 0x1 ;  /* 0x000000024c049211 */ /* 0x082fe400078608ff */
[----:B------:R-:W-:Y:S02]  /*1f5a0*/  @!P0 LEA R2, P2, R226, R2, 0x1 ;  /* 0x00000002e2028211 */ /* 0x000fe400078408ff */
[----:B------:R-:W-:-:S05]  /*1f5b0*/  @!P1 LEA.HI.X R5, R76, R9, R77, 0x1, P3 ;  /* 0x000000094c059211 */ /* 0x000fca00018f0c4d */
[----:B------:R1:W-:Y:S01]  /*1f5c0*/  @!P1 ST.E.128 [R4.64], RZ ;  /* 0x000000ff04009985 */ /* 0x0003e2000c101d08 */
[----:B--2---:R-:W-:-:S05]  /*1f5d0*/  @!P0 LEA.HI.X R3, R226, R9, R8, 0x1, P2 ;  /* 0x00000009e2038211 */ /* 0x004fca00010f0c08 */
[----:B------:R1:W-:Y:S02]  /*1f5e0*/  @!P0 ST.E.128 [R2.64], RZ ;  /* 0x000000ff02008985 */ /* 0x0003e4000c101d08 */
.L_x_1681:
[----:B------:R-:W-:Y:S05]  /*1f5f0*/  BSYNC B1 ;  /* 0x0000000000017941 */ /* 0x000fea0003800000 */
.L_x_1665:
        /* <DEDUP_REMOVED lines=14> */
.L_x_1775:
[----:B------:R-:W-:Y:S05]  /*1f6e0*/  BRA.DIV ~URZ, `(.L_x_1704) ;  /* 0x000042627f007947 */ /* 0x000fea000b800000 */
[----:B------:R3:W4:Y:S02]  /*1f6f0*/  SHFL.IDX PT, R9, R74, 0x1, 0x1f ;  /* 0x00201f004a097f89 */ /* 0x00072400000e0000 */
.L_x_1776:
        /* <DEDUP_REMOVED lines=19> */
.L_x_1777:
        /* <DEDUP_REMOVED lines=16> */
.L_x_1778:
[----:B---3--:R-:W-:Y:S01]  /*1f930*/  IMAD R2, R2, c[0x0][0x538], RZ ;  /* 0x00014e0002027a24 */ /* 0x008fe200078e02ff */
[----:B------:R-:W-:Y:S04]  /*1f940*/  BSSY B1, `(.L_x_1707) ;  /* 0x00000cf000017945 */ /* 0x000fe80003800000 */
[----:B----4-:R-:W-:-:S04]  /*1f950*/  IADD3 R9, R2, R9, RZ ;  /* 0x0000000902097210 */ /* 0x010fc80007ffe0ff */
[----:B--2---:R-:W-:-:S13]  /*1f960*/  ISETP.GT.AND P0, PT, R9, R10, PT ;  /* 0x0000000a0900720c */ /* 0x004fda0003f04270 */
[----:B------:R-:W-:Y:S05]  /*1f970*/  @P0 BRA `(.L_x_1708) ;  /* 0x0000026000000947 */ /* 0x000fea0003800000 */
.L_x_1712:
        /* <DEDUP_REMOVED lines=18> */
.L_x_1779:
        /* <DEDUP_REMOVED lines=16> */
.L_x_1780:
[----:B--2---:R-:W-:-:S05]  /*1fba0*/  IMAD R2, R2, c[0x0][0x538], RZ ;  /* 0x00014e0002027a24 */ /* 0x004fca00078e02ff */
[----:B------:R-:W-:-:S04]  /*1fbb0*/  IADD3 R9, R2, R9, RZ ;  /* 0x0000000902097210 */ /* 0x000fc80007ffe0ff */
[----:B------:R-:W-:-:S13]  /*1fbc0*/  ISETP.GT.AND P0, PT, R9, R10, PT ;  /* 0x0000000a0900720c */ /* 0x000fda0003f04270 */
[----:B-1----:R-:W-:Y:S05]  /*1fbd0*/  @!P0 BRA `(.L_x_1712) ;  /* 0xfffffda000008947 */ /* 0x002fea000383ffff */
.L_x_1708:
[----:B------:R-:W-:-:S05]  /*1fbe0*/  IADD3 R11, -R2, R9, RZ ;  /* 0x00000009020b7210 */ /* 0x000fca0007ffe1ff */
[----:B------:R-:W-:-:S05]  /*1fbf0*/  IMAD R2, R4, c[0x0][0x538], R11 ;  /* 0x00014e0004027a24 */ /* 0x000fca00078e020b */
[----:B------:R-:W-:Y:S01]  /*1fc00*/  ISETP.GT.AND P0, PT, R2, R10, PT ;  /* 0x0000000a0200720c */ /* 0x000fe20003f04270 */
[----:B------:R-:W-:-:S12]  /*1fc10*/  BRA.DIV ~URZ, `(.L_x_1713) ;  /* 0x000041827f007947 */ /* 0x000fd8000b800000 */
[----:B------:R-:W-:-:S03]  /*1fc20*/  VOTE.ANY R15, PT, !P0 ;  /* 0x00000000000f7806 */ /* 0x000fc600040e0100 */
.L_x_1781:
[----:B------:R-:W2:Y:S01]  /*1fc30*/  LDL.LU R2, [R1+0x5c] ;  /* 0x00005c0001027983 */ /* 0x000ea20000300800 */
[----:B------:R-:W2:Y:S02]  /*1fc40*/  POPC R9, R15 ;  /* 0x0000000f00097309 */ /* 0x000ea40000000000 */
[----:B--2---:R-:W-:-:S05]  /*1fc50*/  IADD3 R2, R9, R2, RZ ;  /* 0x0000000209027210 */ /* 0x004fca0007ffe0ff */
[----:B------:R2:W-:Y:S01]  /*1fc60*/  STL [R1+0x5c], R2 ;  /* 0x00005c0201007387 */ /* 0x0005e20000100800 */
[----:B------:R-:W-:Y:S05]  /*1fc70*/  BRA.DIV ~URZ, `(.L_x_1714) ;  /* 0x000041627f007947 */ /* 0x000fea000b800000 */
[----:B------:R3:W4:Y:S04]  /*1fc80*/  SHFL.IDX PT, R6, R6, R9, 0x1f ;  /* 0x00001f0906067589 */ /* 0x00072800000e0000 */
[----:B------:R3:W1:Y:S02]  /*1fc90*/  SHFL.IDX PT, R5, R8, R9, 0x1f ;  /* 0x00001f0908057589 */ /* 0x00066400000e0000 */
.L_x_1782:
[----:B------:R-:W-:Y:S01]  /*1fca0*/  ISETP.NE.AND P0, PT, R15, RZ, PT ;  /* 0x000000ff0f00720c */ /* 0x000fe20003f05270 */
[----:B------:R-:W-:-:S12]  /*1fcb0*/  BSSY B0, `(.L_x_1715) ;  /* 0x0000005000007945 */ /* 0x000fd80003800000 */
[----:B------:R-:W-:Y:S05]  /*1fcc0*/  @!P0 BRA `(.L_x_1716) ;  /* 0x0000003000008947 */ /* 0x000fea0003800000 */
[----:B---3--:R-:W-:Y:S01]  /*1fcd0*/  IADD3 R9, R9, -0x1, RZ ;  /* 0xffffffff09097810 */ /* 0x008fe20007ffe0ff */
[----:B------:R-:W-:Y:S05]  /*1fce0*/  BRA.DIV ~URZ, `(.L_x_1717) ;  /* 0x000041c27f007947 */ /* 0x000fea000b800000 */
[----:B------:R3:W2:Y:S02]  /*1fcf0*/  SHFL.IDX PT, R16, R4, R9, 0x1f ;  /* 0x00001f0904107589 */ /* 0x0006a400000e0000 */
.L_x_1716:
[----:B------:R-:W-:Y:S05]  /*1fd00*/  BSYNC B0 ;  /* 0x0000000000007941 */ /* 0x000fea0003800000 */
.L_x_1715:
        /* <DEDUP_REMOVED lines=68> */
.L_x_1719:
        /* <DEDUP_REMOVED lines=68> */
.L_x_1720:
[----:B------:R-:W-:Y:S05]  /*20590*/  BSYNC B0 ;  /* 0x0000000000007941 */ /* 0x000fea0003800000 */
.L_x_1718:
[----:B------:R-:W-:-:S04]  /*205a0*/  LOP3.LUT R3, RZ, R3, RZ, 0x33, !PT ;  /* 0x00000003ff037212 */ /* 0x000fc800078e33ff */
[----:B-1----:R-:W-:-:S05]  /*205b0*/  IADD3 R2, R3, R6, RZ ;  /* 0x0000000603027210 */ /* 0x002fca0007ffe0ff */
[----:B------:R1:W-:Y:S01]  /*205c0*/  STL [R1+0x54], R2 ;  /* 0x0000540201007387 */ /* 0x0003e20000100800 */
[----:B------:R-:W-:Y:S05]  /*205d0*/  BRA `(.L_x_1721) ;  /* 0x0000005000007947 */ /* 0x000fea0003800000 */
.L_x_1709:
[----:B------:R-:W-:Y:S01]  /*205e0*/  MOV R2, c[0x0][0x53c] ;  /* 0x00014f0000027a02 */ /* 0x000fe20000000f00 */
[----:B------:R2:W-:Y:S04]  /*205f0*/  STL [R1+0x50], R10 ;  /* 0x0000500a01007387 */ /* 0x0005e80000100800 */
[----:B------:R2:W-:Y:S04]  /*20600*/  STL [R1+0x54], RZ ;  /* 0x000054ff01007387 */ /* 0x0005e80000100800 */
[----:B------:R2:W-:Y:S04]  /*20610*/  STL [R1+0x58], RZ ;  /* 0x000058ff01007387 */ /* 0x0005e80000100800 */
[----:B------:R2:W-:Y:S02]  /*20620*/  STL [R1+0x5c], R2 ;  /* 0x00005c0201007387 */ /* 0x0005e40000100800 */
.L_x_1721:
[----:B------:R-:W-:Y:S05]  /*20630*/  BSYNC B1 ;  /* 0x0000000000017941 */ /* 0x000fea0003800000 */
.L_x_1707:
        /* <DEDUP_REMOVED lines=9> */
.L_x_1702:
[----:B-1----:R-:W3:Y:S02]  /*206d0*/  LDL R2, [R1+0x5c] ;  /* 0x00005c0001027983 */ /* 0x002ee40000100800 */
[----:B---3--:R-:W-:-:S13]  /*206e0*/  ISETP.GE.AND P0, PT, R2, c[0x0][0x53c], PT ;  /* 0x00014f0002007a0c */ /* 0x008fda0003f06270 */
[----:B--2---:R-:W-:Y:S01]  /*206f0*/  @P0 CALL.REL.NOINC `(.L_x_1722) ;  /* 0x0000001000000944 */ /* 0x004fe20003c00000 */
[----:B------:R-:W-:Y:S05]  /*20700*/  BRA `(.L_x_1723) ;  /* 0xfffe182000007947 */ /* 0x000fea000383ffff */
.L_x_1722:
[----:B------:R-:W-:Y:S05]  /*20710*/  EXIT ;  /* 0x000000000000794d */ /* 0x000fea0003800000 */
.L_x_1503:
[----:B------:R-:W-:Y:S02]  /*20720*/  MOV R3, 0x1 ;  /* 0x0000000100037802 */ /* 0x000fe40000000f00 */
[----:B------:R-:W-:Y:S02]  /*20730*/  MOV R4, 0x20750 ;  /* 0x0002075000047802 */ /* 0x000fe40000000f00 */
[----:B------:R-:W-:Y:S05]  /*20740*/  CALL.REL.NOINC `($__internal_26_$__cuda_sm70_shflsync_up_p) ;  /* 0x0000389000007944 */ /* 0x000fea0003c00000 */
[----:B------:R-:W-:Y:S01]  /*20750*/  MOV R0, R3 ;  /* 0x0000000300007202 */ /* 0x000fe20000000f00 */
[----:B------:R-:W-:Y:S05]  /*20760*/  BRA `(.L_x_1724) ;  /* 0xfffdfcf000007947 */ /* 0x000fea000383ffff */
.L_x_1504:
[----:B------:R-:W-:Y:S02]  /*20770*/  MOV R3, 0x2 ;  /* 0x0000000200037802 */ /* 0x000fe40000000f00 */
[----:B------:R-:W-:Y:S02]  /*20780*/  MOV R4, 0x207a0 ;  /* 0x000207a000047802 */ /* 0x000fe40000000f00 */
[----:B------:R-:W-:Y:S05]  /*20790*/  CALL.REL.NOINC `($__internal_26_$__cuda_sm70_shflsync_up_p) ;  /* 0x0000384000007944 */ /* 0x000fea0003c00000 */
[----:B------:R-:W-:Y:S02]  /*207a0*/  SEL R0, R3, RZ, P4 ;  /* 0x000000ff03007207 */ /* 0x000fe40002000000 */
[----:B------:R-:W-:Y:S02]  /*207b0*/  MOV R3, 0x4 ;  /* 0x0000000400037802 */ /* 0x000fe40000000f00 */
[----:B------:R-:W-:Y:S01]  /*207c0*/  MOV R4, 0x20800 ;  /* 0x0002080000047802 */ /* 0x000fe20000000f00 */
[----:B------:R-:W-:-:S04]  /*207d0*/  IMAD.IADD R0, R2, 0x1, R0 ;  /* 0x0000000102007824 */ /* 0x000fc800078e0200 */
[----:B------:R-:W-:Y:S02]  /*207e0*/  IMAD.MOV.U32 R2, RZ, RZ, R0 ;  /* 0x000000ffff027224 */ /* 0x000fe400078e0000 */
[----:B------:R-:W-:Y:S05]  /*207f0*/  CALL.REL.NOINC `($__internal_26_$__cuda_sm70_shflsync_up_p) ;  /* 0x000037e000007944 */ /* 0x000fea0003c00000 */
[----:B------:R-:W-:Y:S02]  /*20800*/  SEL R3, R3, RZ, P3 ;  /* 0x000000ff03037207 */ /* 0x000fe40001800000 */
[----:B------:R-:W-:-:S03]  /*20810*/  MOV R4, 0x20860 ;  /* 0x0002086000047802 */ /* 0x000fc60000000f00 */
[----:B------:R-:W-:Y:S01]  /*20820*/  IMAD.IADD R0, R0, 0x1, R3 ;  /* 0x0000000100007824 */ /* 0x000fe200078e0203 */
[----:B------:R-:W-:-:S03]  /*20830*/  MOV R3, 0x8 ;  /* 0x0000000800037802 */ /* 0x000fc60000000f00 */
        /* <DEDUP_REMOVED lines=8> */
[----:B------:R-:W-:Y:S01]  /*208c0*/  SEL R3, R3, RZ, P1 ;  /* 0x000000ff03037207 */ /* 0x000fe20000800000 */
[----:B------:R-:W-:Y:S01]  /*208d0*/  IMAD.MOV.U32 R2, RZ, RZ, 0x1f ;  /* 0x0000001fff027424 */ /* 0x000fe200078e00ff */
[----:B------:R-:W-:-:S03]  /*208e0*/  MOV R52, 0x1f ;  /* 0x0000001f00347802 */ /* 0x000fc60000000f00 */
[----:B------:R-:W-:Y:S01]  /*208f0*/  IMAD.IADD R4, R0, 0x1, R3 ;  /* 0x0000000100047824 */ /* 0x000fe200078e0203 */
[----:B------:R-:W-:-:S03]  /*20900*/  MOV R3, 0x20930 ;  /* 0x0002093000037802 */ /* 0x000fc60000000f00 */
[----:B------:R-:W-:Y:S02]  /*20910*/  IMAD.MOV.U32 R53, RZ, RZ, R4 ;  /* 0x000000ffff357224 */ /* 0x000fe400078e0004 */
[----:B------:R-:W-:Y:S05]  /*20920*/  CALL.REL.NOINC `($__internal_25_$__cuda_sm70_shflsync_idx_p) ;  /* 0x0000365000007944 */ /* 0x000fea0003c00000 */
[----:B------:R-:W-:Y:S01]  /*20930*/  MOV R0, R52 ;  /* 0x0000003400007202 */ /* 0x000fe20000000f00 */
[----:B------:R-:W-:Y:S05]  /*20940*/  BRA `(.L_x_1725) ;  /* 0xfffdfc1000007947 */ /* 0x000fea000383ffff */
.L_x_1506:
[----:B------:R-:W-:Y:S02]  /*20950*/  SEL R2, RZ, 0x1, P0 ;  /* 0x00000001ff027807 */ /* 0x000fe40000000000 */
[----:B------:R-:W-:Y:S02]  /*20960*/  MOV R3, 0x20980 ;  /* 0x0002098000037802 */ /* 0x000fe40000000f00 */
[----:B------:R-:W-:Y:S05]  /*20970*/  CALL.REL.NOINC `($__internal_27_$__cuda_sm70_votesync_ballot) ;  /* 0x000036c000007944 */ /* 0x000fea0003c00000 */
[----:B------:R-:W-:Y:S05]  /*20980*/  BRA `(.L_x_1726) ;  /* 0xfffdfc6000007947 */ /* 0x000fea000383ffff */
.L_x_1507:
[----:B------:R-:W-:Y:S01]  /*20990*/  IMAD.MOV.U32 R53, RZ, RZ, R9 ;  /* 0x000000ffff357224 */ /* 0x000fe200078e0009 */
[----:B-1----:R-:W-:Y:S01]  /*209a0*/  MOV R2, R0 ;  /* 0x0000000000027202 */ /* 0x002fe20000000f00 */
[----:B------:R-:W-:Y:S01]  /*209b0*/  IMAD.MOV.U32 R52, RZ, RZ, 0x1f ;  /* 0x0000001fff347424 */ /* 0x000fe200078e00ff */
[----:B------:R-:W-:Y:S02]  /*209c0*/  MOV R3, 0x209e0 ;  /* 0x000209e000037802 */ /* 0x000fe40000000f00 */
[----:B------:R-:W-:Y:S05]  /*209d0*/  CALL.REL.NOINC `($__internal_25_$__cuda_sm70_shflsync_idx_p) ;  /* 0x000035a000007944 */ /* 0x000fea0003c00000 */
[----:B------:R-:W-:Y:S01]  /*209e0*/  IMAD.MOV.U32 R12, RZ, RZ, R52 ;  /* 0x000000ffff0c7224 */ /* 0x000fe200078e0034 */
[----:B------:R-:W-:Y:S01]  /*209f0*/  MOV R53, R8 ;  /* 0x0000000800357202 */ /* 0x000fe20000000f00 */
[----:B------:R-:W-:Y:S01]  /*20a00*/  IMAD.MOV.U32 R5, RZ, RZ, RZ ;  /* 0x000000ffff057224 */ /* 0x000fe200078e00ff */
[----:B------:R-:W-:Y:S01]  /*20a10*/  MOV R2, R0 ;  /* 0x0000000000027202 */ /* 0x000fe20000000f00 */
[----:B------:R-:W-:Y:S01]  /*20a20*/  IMAD.MOV.U32 R52, RZ, RZ, 0x1f ;  /* 0x0000001fff347424 */ /* 0x000fe200078e00ff */
[----:B------:R-:W-:-:S02]  /*20a30*/  MOV R3, 0x20a50 ;  /* 0x00020a5000037802 */ /* 0x000fc40000000f00 */
[----:B------:R-:W-:Y:S05]  /*20a40*/  CALL.REL.NOINC `($__internal_25_$__cuda_sm70_shflsync_idx_p) ;  /* 0x0000353000007944 */ /* 0x000fea0003c00000 */
[----:B------:R-:W-:Y:S01]  /*20a50*/  MOV R9, R52 ;  /* 0x0000003400097202 */ /* 0x000fe20000000f00 */
[----:B------:R-:W-:Y:S05]  /*20a60*/  BRA `(.L_x_1727) ;  /* 0xfffdfbf000007947 */ /* 0x000fea000383ffff */
.L_x_1510:
[----:B------:R-:W-:Y:S01]  /*20a70*/  IMAD.MOV.U32 R53, RZ, RZ, R4 ;  /* 0x000000ffff357224 */ /* 0x000fe200078e0004 */
[----:B-1----:R-:W-:Y:S01]  /*20a80*/  MOV R2, R0 ;  /* 0x0000000000027202 */ /* 0x002fe20000000f00 */
[----:B------:R-:W-:Y:S01]  /*20a90*/  IMAD.MOV.U32 R52, RZ, RZ, 0x1f ;  /* 0x0000001fff347424 */ /* 0x000fe200078e00ff */
[----:B------:R-:W-:-:S02]  /*20aa0*/  MOV R3, 0x20ac0 ;  /* 0x00020ac000037802 */ /* 0x000fc40000000f00 */
[----:B---34-:R-:W-:Y:S05]  /*20ab0*/  CALL.REL.NOINC `($__internal_25_$__cuda_sm70_shflsync_idx_p) ;  /* 0x000034c000007944 */ /* 0x018fea0003c00000 */
[----:B------:R-:W-:Y:S01]  /*20ac0*/  MOV R5, R52 ;  /* 0x0000003400057202 */ /* 0x000fe20000000f00 */
[----:B------:R-:W-:Y:S05]  /*20ad0*/  BRA `(.L_x_1509) ;  /* 0xfffdfbe000007947 */ /* 0x000fea000383ffff */
.L_x_1611:
[----:B------:R-:W-:Y:S01]  /*20ae0*/  IMAD.MOV.U32 R53, RZ, RZ, R2 ;  /* 0x000000ffff357224 */ /* 0x000fe200078e0002 */
[----:B------:R-:W-:Y:S01]  /*20af0*/  MOV R2, 0x3 ;  /* 0x0000000300027802 */ /* 0x000fe20000000f00 */
[----:B------:R-:W-:Y:S01]  /*20b00*/  IMAD.MOV.U32 R52, RZ, RZ, 0x181f ;  /* 0x0000181fff347424 */ /* 0x000fe200078e00ff */
[----:B------:R-:W-:-:S02]  /*20b10*/  MOV R3, 0x20b30 ;  /* 0x00020b3000037802 */ /* 0x000fc40000000f00 */
[----:B---3--:R-:W-:Y:S05]  /*20b20*/  CALL.REL.NOINC `($__internal_25_$__cuda_sm70_shflsync_idx_p) ;  /* 0x0000345000007944 */ /* 0x008fea0003c00000 */
[----:B------:R-:W-:Y:S01]  /*20b30*/  IMAD.MOV.U32 R6, RZ, RZ, R52 ;  /* 0x000000ffff067224 */ /* 0x000fe200078e0034 */
[----:B------:R-:W-:Y:S01]  /*20b40*/  MOV R2, 0x3 ;  /* 0x0000000300027802 */ /* 0x000fe20000000f00 */
[----:B------:R-:W-:Y:S01]  /*20b50*/  IMAD.MOV.U32 R53, RZ, RZ, R5 ;  /* 0x000000ffff357224 */ /* 0x000fe200078e0005 */
[----:B------:R-:W-:-:S02]  /*20b60*/  MOV R52, 0x181f ;  /* 0x0000181f00347802 */ /* 0x000fc40000000f00 */
[----:B------:R-:W-:Y:S02]  /*20b70*/  MOV R3, 0x20b90 ;  /* 0x00020b9000037802 */ /* 0x000fe40000000f00 */
[----:B------:R-:W-:Y:S05]  /*20b80*/  CALL.REL.NOINC `($__internal_25_$__cuda_sm70_shflsync_idx_p) ;  /* 0x000033f000007944 */ /* 0x000fea0003c00000 */
[----:B------:R-:W-:Y:S01]  /*20b90*/  MOV R2, R52 ;  /* 0x0000003400027202 */ /* 0x000fe20000000f00 */
[----:B------:R-:W-:Y:S05]  /*20ba0*/  BRA `(.L_x_1728) ;  /* 0xfffef21000007947 */ /* 0x000fea000383ffff */
.L_x_1614:
[----:B------:R-:W-:Y:S01]  /*20bb0*/  IMAD.MOV.U32 R53, RZ, RZ, R4 ;  /* 0x000000ffff357224 */ /* 0x000fe200078e0004 */
[----:B------:R-:W-:Y:S01]  /*20bc0*/  MOV R2, RZ ;  /* 0x000000ff00027202 */ /* 0x000fe20000000f00 */
[----:B------:R-:W-:Y:S01]  /*20bd0*/  IMAD.MOV.U32 R52, RZ, RZ, 0x181f ;  /* 0x0000181fff347424 */ /* 0x000fe200078e00ff */
[----:B------:R-:W-:Y:S02]  /*20be0*/  MOV R3, 0x20c00 ;  /* 0x00020c0000037802 */ /* 0x000fe40000000f00 */
[----:B------:R-:W-:Y:S05]  /*20bf0*/  CALL.REL.NOINC `($__internal_25_$__cuda_sm70_shflsync_idx_p) ;  /* 0x0000338000007944 */ /* 0x000fea0003c00000 */
[----:B------:R-:W-:Y:S01]  /*20c00*/  MOV R6, R52 ;  /* 0x0000003400067202 */ /* 0x000fe20000000f00 */
[----:B------:R-:W-:Y:S05]  /*20c10*/  BRA `(.L_x_1729) ;  /* 0xffff06a000007947 */ /* 0x000fea000383ffff */
.L_x_1615:
[----:B------:R-:W-:Y:S01]  /*20c20*/  IMAD.MOV.U32 R53, RZ, RZ, R5 ;  /* 0x000000ffff357224 */ /* 0x000fe200078e0005 */
[----:B------:R-:W-:Y:S01]  /*20c30*/  MOV R2, RZ ;  /* 0x000000ff00027202 */ /* 0x000fe20000000f00 */
[----:B------:R-:W-:Y:S01]  /*20c40*/  IMAD.MOV.U32 R52, RZ, RZ, 0x181f ;  /* 0x0000181fff347424 */ /* 0x000fe200078e00ff */
[----:B------:R-:W-:Y:S02]  /*20c50*/  MOV R3, 0x20c70 ;  /* 0x00020c7000037802 */ /* 0x000fe40000000f00 */
[----:B-12---:R-:W-:Y:S05]  /*20c60*/  CALL.REL.NOINC `($__internal_25_$__cuda_sm70_shflsync_idx_p) ;  /* 0x0000331000007944 */ /* 0x006fea0003c00000 */
[----:B------:R-:W-:Y:S01]  /*20c70*/  MOV R2, R52 ;  /* 0x0000003400027202 */ /* 0x000fe20000000f00 */
[----:B------:R-:W-:Y:S05]  /*20c80*/  BRA `(.L_x_1730) ;  /* 0xffff065000007947 */ /* 0x000fea000383ffff */
.L_x_1618:
[----:B------:R-:W-:Y:S01]  /*20c90*/  IMAD.MOV.U32 R53, RZ, RZ, R4 ;  /* 0x000000ffff357224 */ /* 0x000fe200078e0004 */
[----:B--2-4-:R-:W-:Y:S01]  /*20ca0*/  MOV R2, 0x1 ;  /* 0x0000000100027802 */ /* 0x014fe20000000f00 */
[----:B------:R-:W-:Y:S01]  /*20cb0*/  IMAD.MOV.U32 R52, RZ, RZ, 0x181f ;  /* 0x0000181fff347424 */ /* 0x000fe200078e00ff */
[----:B------:R-:W-:-:S02]  /*20cc0*/  MOV R3, 0x20ce0 ;  /* 0x00020ce000037802 */ /* 0x000fc40000000f00 */
[----:B-1-3--:R-:W-:Y:S05]  /*20cd0*/  CALL.REL.NOINC `($__internal_25_$__cuda_sm70_shflsync_idx_p) ;  /* 0x000032a000007944 */ /* 0x00afea0003c00000 */
        /* <DEDUP_REMOVED lines=8> */
.L_x_1621:
[----:B------:R-:W-:Y:S01]  /*20d60*/  IMAD.MOV.U32 R53, RZ, RZ, R4 ;  /* 0x000000ffff357224 */ /* 0x000fe200078e0004 */
[----:B-1--4-:R-:W-:Y:S01]  /*20d70*/  MOV R2, 0x2 ;  /* 0x0000000200027802 */ /* 0x012fe20000000f00 */
[----:B------:R-:W-:Y:S01]  /*20d80*/  IMAD.MOV.U32 R52, RZ, RZ, 0x181f ;  /* 0x0000181fff347424 */ /* 0x000fe200078e00ff */
[----:B------:R-:W-:Y:S02]  /*20d90*/  MOV R3, 0x20db0 ;  /* 0x00020db000037802 */ /* 0x000fe40000000f00 */
[----:B--23--:R-:W-:Y:S05]  /*20da0*/  CALL.REL.NOINC `($__internal_25_$__cuda_sm70_shflsync_idx_p) ;  /* 0x000031d000007944 */ /* 0x00cfea0003c00000 */
[----:B------:R-:W-:Y:S01]  /*20db0*/  MOV R6, R52 ;  /* 0x0000003400067202 */ /* 0x000fe20000000f00 */
[----:B------:R-:W-:Y:S05]  /*20dc0*/  BRA `(.L_x_1732) ;  /* 0xffff074000007947 */ /* 0x000fea000383ffff */
.L_x_1622:
[----:B------:R-:W-:Y:S01]  /*20dd0*/  IMAD.MOV.U32 R53, RZ, RZ, R5 ;  /* 0x000000ffff357224 */ /* 0x000fe200078e0005 */
[----:B----4-:R-:W-:Y:S01]  /*20de0*/  MOV R2, 0x2 ;  /* 0x0000000200027802 */ /* 0x010fe20000000f00 */
[----:B------:R-:W-:Y:S01]  /*20df0*/  IMAD.MOV.U32 R52, RZ, RZ, 0x181f ;  /* 0x0000181fff347424 */ /* 0x000fe200078e00ff */
[----:B------:R-:W-:Y:S02]  /*20e00*/  MOV R3, 0x20e20 ;  /* 0x00020e2000037802 */ /* 0x000fe40000000f00 */
[----:B-123--:R-:W-:Y:S05]  /*20e10*/  CALL.REL.NOINC `($__internal_25_$__cuda_sm70_shflsync_idx_p) ;  /* 0x0000316000007944 */ /* 0x00efea0003c00000 */
[----:B------:R-:W-:Y:S01]  /*20e20*/  MOV R2, R52 ;  /* 0x0000003400027202 */ /* 0x000fe20000000f00 */
[----:B------:R-:W-:Y:S05]  /*20e30*/  BRA `(.L_x_1733) ;  /* 0xffff06f000007947 */ /* 0x000fea000383ffff */
.L_x_1625:
[----:B------:R-:W-:Y:S01]  /*20e40*/  IMAD.MOV.U32 R53, RZ, RZ, R4 ;  /* 0x000000ffff357224 */ /* 0x000fe200078e0004 */
[----:B-1----:R-:W-:Y:S01]  /*20e50*/  MOV R2, 0x3 ;  /* 0x0000000300027802 */ /* 0x002fe20000000f00 */
[----:B------:R-:W-:Y:S01]  /*20e60*/  IMAD.MOV.U32 R52, RZ, RZ, 0x181f ;  /* 0x0000181fff347424 */ /* 0x000fe200078e00ff */
[----:B------:R-:W-:-:S02]  /*20e70*/  MOV R3, 0x20e90 ;  /* 0x00020e9000037802 */ /* 0x000fc40000000f00 */
[----:B--234-:R-:W-:Y:S05]  /*20e80*/  CALL.REL.NOINC `($__internal_25_$__cuda_sm70_shflsync_idx_p) ;  /* 0x000030f000007944 */ /* 0x01cfea0003c00000 */
        /* <DEDUP_REMOVED lines=8> */
.L_x_1626:
[----:B------:R-:W-:Y:S01]  /*20f10*/  IMAD.MOV.U32 R53, RZ, RZ, R4 ;  /* 0x000000ffff357224 */ /* 0x000fe200078e0004 */
[----:B------:R-:W-:Y:S01]  /*20f20*/  MOV R2, RZ ;  /* 0x000000ff00027202 */ /* 0x000fe20000000f00 */
[----:B------:R-:W-:Y:S01]  /*20f30*/  IMAD.MOV.U32 R52, RZ, RZ, 0x1c1f ;  /* 0x00001c1fff347424 */ /* 0x000fe200078e00ff */
[----:B------:R-:W-:Y:S02]  /*20f40*/  MOV R3, 0x20f60 ;  /* 0x00020f6000037802 */ /* 0x000fe40000000f00 */
[----:B------:R-:W-:Y:S05]  /*20f50*/  CALL.REL.NOINC `($__internal_25_$__cuda_sm70_shflsync_idx_p) ;  /* 0x0000302000007944 */ /* 0x000fea0003c00000 */
[----:B------:R-:W-:Y:S01]  /*20f60*/  MOV R2, R52 ;  /* 0x0000003400027202 */ /* 0x000fe20000000f00 */
[----:B------:R-:W-:Y:S05]  /*20f70*/  BRA `(.L_x_1735) ;  /* 0xffff08b000007947 */ /* 0x000fea000383ffff */
.L_x_1627:
[----:B------:R-:W-:Y:S01]  /*20f80*/  IMAD.MOV.U32 R53, RZ, RZ, R4 ;  /* 0x000000ffff357224 */ /* 0x000fe200078e0004 */
[----:B------:R-:W-:Y:S01]  /*20f90*/  MOV R2, 0x1 ;  /* 0x0000000100027802 */ /* 0x000fe20000000f00 */
[----:B------:R-:W-:Y:S01]  /*20fa0*/  IMAD.MOV.U32 R52, RZ, RZ, 0x1c1f ;  /* 0x00001c1fff347424 */ /* 0x000fe200078e00ff */
[----:B------:R-:W-:Y:S02]  /*20fb0*/  MOV R3, 0x20fd0 ;  /* 0x00020fd000037802 */ /* 0x000fe40000000f00 */
[----:B-1----:R-:W-:Y:S05]  /*20fc0*/  CALL.REL.NOINC `($__internal_25_$__cuda_sm70_shflsync_idx_p) ;  /* 0x00002fb000007944 */ /* 0x002fea0003c00000 */
        /* <DEDUP_REMOVED lines=21> */
[C---:B------:R-:W-:Y:S02]  /*21120*/  ISETP.GT.AND P2, PT, R6.reuse, 0x18, PT ;  /* 0x000000180600780c */ /* 0x040fe40003f44270 */
        /* <DEDUP_REMOVED lines=88> */
[----:B------:R-:W-:-:S02]  /*216b0*/  FSEL R45, R31, -INF , P0 ;  /* 0xff8000001f2d7808 */ /* 0x000fc40000000000 */
[----:B------:R-:W-:Y:S01]  /*216c0*/  FMNMX.FTZ R5, R46, R5, !PT ;  /* 0x000000052e057209 */ /* 0x000fe20007810000 */
[----:B------:R-:W-:Y:S01]  /*216d0*/  IMAD.MOV.U32 R4, RZ, RZ, R6 ;  /* 0x000000ffff047224 */ /* 0x000fe200078e0006 */
[----:B------:R-:W-:Y:S02]  /*216e0*/  MOV R2, 0x21710 ;  /* 0x0002171000027802 */ /* 0x000fe40000000f00 */
[----:B------:R-:W-:Y:S02]  /*216f0*/  FMNMX.FTZ R5, R45, R5, !PT ;  /* 0x000000052d057209 */ /* 0x000fe40007810000 */
[----:B------:R-:W-:Y:S05]  /*21700*/  CALL.REL.NOINC `($__internal_24_$__cuda_sm70_shflsync_bfly_p) ;  /* 0x0000281000007944 */ /* 0x000fea0003c00000 */
[----:B------:R-:W-:Y:S01]  /*21710*/  FMNMX.FTZ R6, R6, R225, !PT ;  /* 0x000000e106067209 */ /* 0x000fe20007810000 */
[----:B------:R-:W-:Y:S01]  /*21720*/  IMAD.MOV.U32 R3, RZ, RZ, 0x1 ;  /* 0x00000001ff037424 */ /* 0x000fe200078e00ff */
[----:B------:R-:W-:-:S03]  /*21730*/  MOV R2, 0x21760 ;  /* 0x0002176000027802 */ /* 0x000fc60000000f00 */
[----:B------:R-:W-:Y:S02]  /*21740*/  IMAD.MOV.U32 R4, RZ, RZ, R6 ;  /* 0x000000ffff047224 */ /* 0x000fe400078e0006 */
[----:B------:R-:W-:Y:S05]  /*21750*/  CALL.REL.NOINC `($__internal_24_$__cuda_sm70_shflsync_bfly_p) ;  /* 0x000027c000007944 */ /* 0x000fea0003c00000 */
[----:B------:R-:W-:Y:S01]  /*21760*/  FMNMX.FTZ R6, R6, R225, !PT ;  /* 0x000000e106067209 */ /* 0x000fe20007810000 */
[----:B------:R-:W-:Y:S01]  /*21770*/  IMAD.MOV.U32 R4, RZ, RZ, R5 ;  /* 0x000000ffff047224 */ /* 0x000fe200078e0005 */
[----:B------:R-:W-:Y:S01]  /*21780*/  MOV R2, 0x217b0 ;  /* 0x000217b000027802 */ /* 0x000fe20000000f00 */
[----:B------:R-:W-:Y:S02]  /*21790*/  IMAD.MOV.U32 R3, RZ, RZ, 0x2 ;  /* 0x00000002ff037424 */ /* 0x000fe400078e00ff */
[----:B------:R-:W-:Y:S05]  /*217a0*/  CALL.REL.NOINC `($__internal_24_$__cuda_sm70_shflsync_bfly_p) ;  /* 0x0000277000007944 */ /* 0x000fea0003c00000 */
[----:B------:R-:W-:Y:S01]  /*217b0*/  FMNMX.FTZ R5, R5, R225, !PT ;  /* 0x000000e105057209 */ /* 0x000fe20007810000 */
[----:B------:R-:W-:Y:S01]  /*217c0*/  IMAD.MOV.U32 R3, RZ, RZ, 0x1 ;  /* 0x00000001ff037424 */ /* 0x000fe200078e00ff */
[----:B------:R-:W-:-:S03]  /*217d0*/  MOV R2, 0x21800 ;  /* 0x0002180000027802 */ /* 0x000fc60000000f00 */
[----:B------:R-:W-:Y:S02]  /*217e0*/  IMAD.MOV.U32 R4, RZ, RZ, R5 ;  /* 0x000000ffff047224 */ /* 0x000fe400078e0005 */
[----:B------:R-:W-:Y:S05]  /*217f0*/  CALL.REL.NOINC `($__internal_24_$__cuda_sm70_shflsync_bfly_p) ;  /* 0x0000272000007944 */ /* 0x000fea0003c00000 */
[----:B------:R-:W-:Y:S01]  /*21800*/  MOV R4, R225 ;  /* 0x000000e100047202 */ /* 0x000fe20000000f00 */
[----:B------:R-:W-:Y:S05]  /*21810*/  BRA `(.L_x_1736) ;  /* 0xffff0b4000007947 */ /* 0x000fea000383ffff */
.L_x_1631:
[----:B------:R-:W-:Y:S01]  /*21820*/  MOV R2, RZ ;  /* 0x000000ff00027202 */ /* 0x000fe20000000f00 */
[----:B------:R-:W-:Y:S01]  /*21830*/  IMAD.MOV.U32 R53, RZ, RZ, R6 ;  /* 0x000000ffff357224 */ /* 0x000fe200078e0006 */
[----:B------:R-:W-:Y:S01]  /*21840*/  MOV R3, 0x21870 ;  /* 0x0002187000037802 */ /* 0x000fe20000000f00 */
[----:B------:R-:W-:Y:S02]  /*21850*/  IMAD.MOV.U32 R52, RZ, RZ, 0x181f ;  /* 0x0000181fff347424 */ /* 0x000fe400078e00ff */
[----:B------:R-:W-:Y:S05]  /*21860*/  CALL.REL.NOINC `($__internal_25_$__cuda_sm70_shflsync_idx_p) ;  /* 0x0000271000007944 */ /* 0x000fea0003c00000 */
[----:B------:R-:W-:Y:S01]  /*21870*/  MOV R9, R52 ;  /* 0x0000003400097202 */ /* 0x000fe20000000f00 */
[----:B------:R-:W-:-:S05]  /*21880*/  BRA `(.L_x_1737) ;  /* 0xffff264000007947 */ /* 0x000fca000383ffff */
.L_x_1632:
[----:B------:R-:W-:Y:S01]  /*21890*/  MOV R2, RZ ;  /* 0x000000ff00027202 */ /* 0x000fe20000000f00 */
[----:B------:R-:W-:Y:S01]  /*218a0*/  IMAD.MOV.U32 R53, RZ, RZ, R8 ;  /* 0x000000ffff357224 */ /* 0x000fe200078e0008 */
[----:B------:R-:W-:Y:S01]  /*218b0*/  MOV R3, 0x218e0 ;  /* 0x000218e000037802 */ /* 0x000fe20000000f00 */
[----:B------:R-:W-:Y:S02]  /*218c0*/  IMAD.MOV.U32 R52, RZ, RZ, 0x181f ;  /* 0x0000181fff347424 */ /* 0x000fe400078e00ff */
[----:B-12---:R-:W-:Y:S05]  /*218d0*/  CALL.REL.NOINC `($__internal_25_$__cuda_sm70_shflsync_idx_p) ;  /* 0x000026a000007944 */ /* 0x006fea0003c00000 */
        /* <DEDUP_REMOVED lines=17> */
[----:B------:R-:W-:Y:S05]  /*219f0*/  CALL.REL.NOINC `($__internal_25_$__cuda_sm70_shflsync_idx_p) ;  /* 0x0000258000007944 */ /* 0x000fea0003c00000 */
[----:B------:R-:W-:Y:S01]  /*21a00*/  MOV R2, 0x1 ;  /* 0x0000000100027802 */ /* 0x000fe20000000f00 */
[----:B------:R-:W-:Y:S01]  /*21a10*/  IMAD.MOV.U32 R9, RZ, RZ, R52 ;  /* 0x000000ffff097224 */ /* 0x000fe200078e0034 */
[----:B------:R-:W-:Y:S01]  /*21a20*/  MOV R52, 0x181f ;  /* 0x0000181f00347802 */ /* 0x000fe20000000f00 */
[----:B------:R-:W-:Y:S01]  /*21a30*/  IMAD.MOV.U32 R53, RZ, RZ, R8 ;  /* 0x000000ffff357224 */ /* 0x000fe200078e0008 */
[----:B------:R-:W-:Y:S02]  /*21a40*/  MOV R3, 0x21a60 ;  /* 0x00021a6000037802 */ /* 0x000fe40000000f00 */
[----:B------:R-:W-:Y:S05]  /*21a50*/  CALL.REL.NOINC `($__internal_25_$__cuda_sm70_shflsync_idx_p) ;  /* 0x0000252000007944 */ /* 0x000fea0003c00000 */
        /* <DEDUP_REMOVED lines=19> */
[----:B------:R-:W-:Y:S05]  /*21b90*/  CALL.REL.NOINC `($__internal_25_$__cuda_sm70_shflsync_idx_p) ;  /* 0x000023e000007944 */ /* 0x000fea0003c00000 */
[----:B------:R-:W-:Y:S01]  /*21ba0*/  MOV R2, 0x2 ;  /* 0x0000000200027802 */ /* 0x000fe20000000f00 */
[----:B------:R-:W-:Y:S01]  /*21bb0*/  IMAD.MOV.U32 R10, RZ, RZ, R52 ;  /* 0x000000ffff0a7224 */ /* 0x000fe200078e0034 */
[----:B------:R-:W-:Y:S01]  /*21bc0*/  MOV R52, 0x181f ;  /* 0x0000181f00347802 */ /* 0x000fe20000000f00 */
[----:B------:R-:W-:Y:S01]  /*21bd0*/  IMAD.MOV.U32 R53, RZ, RZ, R8 ;  /* 0x000000ffff357224 */ /* 0x000fe200078e0008 */
[----:B------:R-:W-:Y:S02]  /*21be0*/  MOV R3, 0x21c00 ;  /* 0x00021c0000037802 */ /* 0x000fe40000000f00 */
[----:B------:R-:W-:Y:S05]  /*21bf0*/  CALL.REL.NOINC `($__internal_25_$__cuda_sm70_shflsync_idx_p) ;  /* 0x0000238000007944 */ /* 0x000fea0003c00000 */
[----:B------:R-:W-:Y:S01]  /*21c00*/  MOV R9, R52 ;  /* 0x0000003400097202 */ /* 0x000fe20000000f00 */
[----:B------:R-:W-:-:S05]  /*21c10*/  BRA `(.L_x_1738) ;  /* 0xffff242000007947 */ /* 0x000fca000383ffff */
.L_x_1633:
[----:B--2---:R-:W-:Y:S01]  /*21c20*/  MOV R2, 0x3 ;  /* 0x0000000300027802 */ /* 0x004fe20000000f00 */
[----:B------:R-:W-:Y:S01]  /*21c30*/  IMAD.MOV.U32 R53, RZ, RZ, R6 ;  /* 0x000000ffff357224 */ /* 0x000fe200078e0006 */
[----:B------:R-:W-:Y:S01]  /*21c40*/  MOV R3, 0x21c70 ;  /* 0x00021c7000037802 */ /* 0x000fe20000000f00 */
[----:B------:R-:W-:Y:S02]  /*21c50*/  IMAD.MOV.U32 R52, RZ, RZ, 0x181f ;  /* 0x0000181fff347424 */ /* 0x000fe400078e00ff */
[----:B-1----:R-:W-:Y:S05]  /*21c60*/  CALL.REL.NOINC `($__internal_25_$__cuda_sm70_shflsync_idx_p) ;  /* 0x0000231000007944 */ /* 0x002fea0003c00000 */
        /* <DEDUP_REMOVED lines=8> */
.L_x_1636:
[----:B------:R-:W-:Y:S01]  /*21cf0*/  MOV R2, RZ ;  /* 0x000000ff00027202 */ /* 0x000fe20000000f00 */
[----:B------:R-:W-:Y:S01]  /*21d00*/  IMAD.MOV.U32 R53, RZ, RZ, R4 ;  /* 0x000000ffff357224 */ /* 0x000fe200078e0004 */
[----:B------:R-:W-:Y:S01]  /*21d10*/  MOV R3, 0x21d40 ;  /* 0x00021d4000037802 */ /* 0x000fe20000000f00 */
[----:B------:R-:W-:Y:S02]  /*21d20*/  IMAD.MOV.U32 R52, RZ, RZ, 0x181f ;  /* 0x0000181fff347424 */ /* 0x000fe400078e00ff */
[----:B------:R-:W-:Y:S05]  /*21d30*/  CALL.REL.NOINC `($__internal_25_$__cuda_sm70_shflsync_idx_p) ;  /* 0x0000224000007944 */ /* 0x000fea0003c00000 */
[----:B------:R-:W-:Y:S01]  /*21d40*/  MOV R6, R52 ;  /* 0x0000003400067202 */ /* 0x000fe20000000f00 */
[----:B------:R-:W-:-:S05]  /*21d50*/  BRA `(.L_x_1740) ;  /* 0xffff389000007947 */ /* 0x000fca000383ffff */
.L_x_1637:
[----:B------:R-:W-:Y:S01]  /*21d60*/  MOV R2, RZ ;  /* 0x000000ff00027202 */ /* 0x000fe20000000f00 */
[----:B------:R-:W-:Y:S01]  /*21d70*/  IMAD.MOV.U32 R53, RZ, RZ, R5 ;  /* 0x000000ffff357224 */ /* 0x000fe200078e0005 */
[----:B------:R-:W-:Y:S01]  /*21d80*/  MOV R3, 0x21db0 ;  /* 0x00021db000037802 */ /* 0x000fe20000000f00 */
[----:B------:R-:W-:Y:S02]  /*21d90*/  IMAD.MOV.U32 R52, RZ, RZ, 0x181f ;  /* 0x0000181fff347424 */ /* 0x000fe400078e00ff */
[----:B-12---:R-:W-:Y:S05]  /*21da0*/  CALL.REL.NOINC `($__internal_25_$__cuda_sm70_shflsync_idx_p) ;  /* 0x000021d000007944 */ /* 0x006fea0003c00000 */
[----:B------:R-:W-:Y:S01]  /*21db0*/  MOV R2, R52 ;  /* 0x0000003400027202 */ /* 0x000fe20000000f00 */
[----:B------:R-:W-:-:S05]  /*21dc0*/  BRA `(.L_x_1741) ;  /* 0xffff384000007947 */ /* 0x000fca000383ffff */
.L_x_1638:
[----:B--2---:R-:W-:Y:S01]  /*21dd0*/  MOV R2, 0x1 ;  /* 0x0000000100027802 */ /* 0x004fe20000000f00 */
[----:B------:R-:W-:Y:S01]  /*21de0*/  IMAD.MOV.U32 R53, RZ, RZ, R4 ;  /* 0x000000ffff357224 */ /* 0x000fe200078e0004 */
[----:B------:R-:W-:Y:S01]  /*21df0*/  MOV R3, 0x21e20 ;  /* 0x00021e2000037802 */ /* 0x000fe20000000f00 */
[----:B------:R-:W-:Y:S02]  /*21e00*/  IMAD.MOV.U32 R52, RZ, RZ, 0x181f ;  /* 0x0000181fff347424 */ /* 0x000fe400078e00ff */
[----:B-1-3--:R-:W-:Y:S05]  /*21e10*/  CALL.REL.NOINC `($__internal_25_$__cuda_sm70_shflsync_idx_p) ;  /* 0x0000216000007944 */ /* 0x00afea0003c00000 */
        /* <DEDUP_REMOVED lines=8> */
.L_x_1639:
[----:B-1----:R-:W-:Y:S01]  /*21ea0*/  MOV R2, 0x2 ;  /* 0x0000000200027802 */ /* 0x002fe20000000f00 */
[----:B------:R-:W-:Y:S01]  /*21eb0*/  IMAD.MOV.U32 R53, RZ, RZ, R4 ;  /* 0x000000ffff357224 */ /* 0x000fe200078e0004 */
[----:B------:R-:W-:Y:S01]  /*21ec0*/  MOV R3, 0x21ef0 ;  /* 0x00021ef000037802 */ /* 0x000fe20000000f00 */
[----:B------:R-:W-:Y:S02]  /*21ed0*/  IMAD.MOV.U32 R52, RZ, RZ, 0x181f ;  /* 0x0000181fff347424 */ /* 0x000fe400078e00ff */
[----:B---34-:R-:W-:Y:S05]  /*21ee0*/  CALL.REL.NOINC `($__internal_25_$__cuda_sm70_shflsync_idx_p) ;  /* 0x0000209000007944 */ /* 0x018fea0003c00000 */
[----:B------:R-:W-:Y:S01]  /*21ef0*/  MOV R6, R52 ;  /* 0x0000003400067202 */ /* 0x000fe20000000f00 */
[----:B------:R-:W-:-:S05]  /*21f00*/  BRA `(.L_x_1743) ;  /* 0xffff38f000007947 */ /* 0x000fca000383ffff */
.L_x_1640:
[----:B-1----:R-:W-:Y:S01]  /*21f10*/  MOV R2, 0x2 ;  /* 0x0000000200027802 */ /* 0x002fe20000000f00 */
[----:B------:R-:W-:Y:S01]  /*21f20*/  IMAD.MOV.U32 R53, RZ, RZ, R5 ;  /* 0x000000ffff357224 */ /* 0x000fe200078e0005 */
[----:B------:R-:W-:Y:S01]  /*21f30*/  MOV R3, 0x21f60 ;  /* 0x00021f6000037802 */ /* 0x000fe20000000f00 */
[----:B------:R-:W-:Y:S02]  /*21f40*/  IMAD.MOV.U32 R52, RZ, RZ, 0x181f ;  /* 0x0000181fff347424 */ /* 0x000fe400078e00ff */
[----:B--234-:R-:W-:Y:S05]  /*21f50*/  CALL.REL.NOINC `($__internal_25_$__cuda_sm70_shflsync_idx_p) ;  /* 0x0000202000007944 */ /* 0x01cfea0003c00000 */
[----:B------:R-:W-:Y:S01]  /*21f60*/  MOV R2, R52 ;  /* 0x0000003400027202 */ /* 0x000fe20000000f00 */
[----:B------:R-:W-:-:S05]  /*21f70*/  BRA `(.L_x_1744) ;  /* 0xffff38a000007947 */ /* 0x000fca000383ffff */
.L_x_1641:
[----:B--2---:R-:W-:Y:S01]  /*21f80*/  MOV R2, 0x3 ;  /* 0x0000000300027802 */ /* 0x004fe20000000f00 */
[----:B------:R-:W-:Y:S01]  /*21f90*/  IMAD.MOV.U32 R53, RZ, RZ, R4 ;  /* 0x000000ffff357224 */ /* 0x000fe200078e0004 */
[----:B------:R-:W-:Y:S01]  /*21fa0*/  MOV R3, 0x21fd0 ;  /* 0x00021fd000037802 */ /* 0x000fe20000000f00 */
[----:B------:R-:W-:Y:S02]  /*21fb0*/  IMAD.MOV.U32 R52, RZ, RZ, 0x181f ;  /* 0x0000181fff347424 */ /* 0x000fe400078e00ff */
[----:B-1-34-:R-:W-:Y:S05]  /*21fc0*/  CALL.REL.NOINC `($__internal_25_$__cuda_sm70_shflsync_idx_p) ;  /* 0x00001fb000007944 */ /* 0x01afea0003c00000 */
        /* <DEDUP_REMOVED lines=8> */
.L_x_1642:
[----:B------:R-:W-:Y:S01]  /*22050*/  MOV R2, RZ ;  /* 0x000000ff00027202 */ /* 0x000fe20000000f00 */
[----:B------:R-:W-:Y:S01]  /*22060*/  IMAD.MOV.U32 R53, RZ, RZ, R4 ;  /* 0x000000ffff357224 */ /* 0x000fe200078e0004 */
[----:B------:R-:W-:Y:S01]  /*22070*/  MOV R3, 0x220a0 ;  /* 0x000220a000037802 */ /* 0x000fe20000000f00 */
[----:B------:R-:W-:Y:S02]  /*22080*/  IMAD.MOV.U32 R52, RZ, RZ, 0x1c1f ;  /* 0x00001c1fff347424 */ /* 0x000fe400078e00ff */
[----:B------:R-:W-:Y:S05]  /*22090*/  CALL.REL.NOINC `($__internal_25_$__cuda_sm70_shflsync_idx_p) ;  /* 0x00001ee000007944 */ /* 0x000fea0003c00000 */
[----:B------:R-:W-:Y:S01]  /*220a0*/  MOV R2, R52 ;  /* 0x0000003400027202 */ /* 0x000fe20000000f00 */
[----:B------:R-:W-:-:S05]  /*220b0*/  BRA `(.L_x_1746) ;  /* 0xffff3a4000007947 */ /* 0x000fca000383ffff */
.L_x_1643:
[----:B------:R-:W-:Y:S01]  /*220c0*/  MOV R2, 0x1 ;  /* 0x0000000100027802 */ /* 0x000fe20000000f00 */
[----:B------:R-:W-:Y:S01]  /*220d0*/  IMAD.MOV.U32 R53, RZ, RZ, R4 ;  /* 0x000000ffff357224 */ /* 0x000fe200078e0004 */
[----:B------:R-:W-:Y:S01]  /*220e0*/  MOV R3, 0x22110 ;  /* 0x0002211000037802 */ /* 0x000fe20000000f00 */
[----:B------:R-:W-:Y:S02]  /*220f0*/  IMAD.MOV.U32 R52, RZ, RZ, 0x1c1f ;  /* 0x00001c1fff347424 */ /* 0x000fe400078e00ff */
[----:B-1----:R-:W-:Y:S05]  /*22100*/  CALL.REL.NOINC `($__internal_25_$__cuda_sm70_shflsync_idx_p) ;  /* 0x00001e7000007944 */ /* 0x002fea0003c00000 */
[----:B------:R-:W-:Y:S01]  /*22110*/  FMNMX.FTZ R2, R8, R15, !PT ;  /* 0x0000000f08027209 */ /* 0x000fe20007810000 */
[----:B------:R-:W-:Y:S03]  /*22120*/  IMAD.IADD R5, R5, 0x1, R52 ;  /* 0x0000000105057824 */ /* 0x000fe600078e0234 */
[----:B------:R-:W-:Y:S02]  /*22130*/  FMNMX.FTZ R2, R44, R2, !PT ;  /* 0x000000022c027209 */ /* 0x000fe40007810000 */
[C---:B------:R-:W-:Y:S02]  /*22140*/  ISETP.GT.AND P0, PT, R5.reuse, RZ, PT ;  /* 0x000000ff0500720c */ /* 0x040fe40003f04270 */
[----:B------:R-:W-:Y:S02]  /*22150*/  ISETP.GT.AND P1, PT, R5, 0x1, PT ;  /* 0x000000010500780c */ /* 0x000fe40003f24270 */
[----:B------:R-:W-:Y:S02]  /*22160*/  FSEL R9, R235, -INF , P0 ;  /* 0xff800000eb097808 */ /* 0x000fe40000000000 */
[----:B------:R-:W-:Y:S02]  /*22170*/  ISETP.GT.AND P2, PT, R5, 0x8, PT ;  /* 0x000000080500780c */ /* 0x000fe40003f44270 */
[----:B------:R-:W-:Y:S02]  /*22180*/  FSEL R67, R234, -INF , P1 ;  /* 0xff800000ea437808 */ /* 0x000fe40000800000 */
[----:B------:R-:W-:Y:S02]  /*22190*/  FMNMX.FTZ R3, R9, R80, !PT ;  /* 0x0000005009037209 */ /* 0x000fe40007810000 */
[----:B------:R-:W-:Y:S02]  /*221a0*/  ISETP.GT.AND P3, PT, R5, 0x9, PT ;  /* 0x000000090500780c */ /* 0x000fe40003f64270 */
[----:B------:R-:W-:Y:S02]  /*221b0*/  FSEL R66, R228, -INF , P2 ;  /* 0xff800000e4427808 */ /* 0x000fe40001000000 */
[----:B------:R-:W-:Y:S02]  /*221c0*/  FMNMX.FTZ R3, R67, R3, !PT ;  /* 0x0000000343037209 */ /* 0x000fe40007810000 */
[----:B------:R-:W-:Y:S02]  /*221d0*/  ISETP.GT.AND P0, PT, R5, 0x10, PT ;  /* 0x000000100500780c */ /* 0x000fe40003f04270 */
[----:B------:R-:W-:Y:S02]  /*221e0*/  FSEL R65, R225, -INF , P3 ;  /* 0xff800000e1417808 */ /* 0x000fe40001800000 */
[----:B------:R-:W-:Y:S02]  /*221f0*/  FMNMX.FTZ R2, R43, R2, !PT ;  /* 0x000000022b027209 */ /* 0x000fe40007810000 */
        /* <DEDUP_REMOVED lines=81> */
[C---:B------:R-:W-:Y:S02]  /*22710*/  ISETP.GT.AND P2, PT, R5.reuse, 0x61, PT ;  /* 0x000000610500780c */ /* 0x040fe40003f44270 */
[C---:B------:R-:W-:Y:S02]  /*22720*/  ISETP.GT.AND P1, PT, R5.reuse, 0x68, PT ;  /* 0x000000680500780c */ /* 0x040fe40003f24270 */
[----:B------:R-:W-:Y:S02]  /*22730*/  ISETP.GT.AND P0, PT, R5, 0x69, PT ;  /* 0x000000690500780c */ /* 0x000fe40003f04270 */
[----:B------:R-:W-:Y:S02]  /*22740*/  FMNMX.FTZ R2, R22, R2, !PT ;  /* 0x0000000216027209 */ /* 0x000fe40007810000 */
[----:B------:R-:W-:Y:S02]  /*22750*/  FSEL R17, R153, -INF , P3 ;  /* 0xff80000099117808 */ /* 0x000fe40001800000 */
[----:B------:R-:W-:Y:S01]  /*22760*/  FMNMX.FTZ R5, R45, R3, !PT ;  /* 0x000000032d057209 */ /* 0x000fe20007810000 */
[----:B------:R-:W-:Y:S01]  /*22770*/  IMAD.MOV.U32 R3, RZ, RZ, 0x2 ;  /* 0x00000002ff037424 */ /* 0x000fe200078e00ff */
[----:B------:R-:W-:Y:S02]  /*22780*/  FMNMX.FTZ R4, R21, R2, !PT ;  /* 0x0000000215047209 */ /* 0x000fe40007810000 */
        /* <DEDUP_REMOVED lines=11> */
[----:B------:R-:W-:Y:S05]  /*22840*/  CALL.REL.NOINC `($__internal_24_$__cuda_sm70_shflsync_bfly_p) ;  /* 0x000016d000007944 */ /* 0x000fea0003c00000 */
[----:B------:R-:W-:Y:S01]  /*22850*/  FMNMX.FTZ R4, R4, R225, !PT ;  /* 0x000000e104047209 */ /* 0x000fe20007810000 */
[----:B------:R-:W-:Y:S01]  /*22860*/  IMAD.MOV.U32 R3, RZ, RZ, 0x1 ;  /* 0x00000001ff037424 */ /* 0x000fe200078e00ff */
[----:B------:R-:W-:Y:S02]  /*22870*/  MOV R2, 0x22890 ;  /* 0x0002289000027802 */ /* 0x000fe40000000f00 */
[----:B------:R-:W-:Y:S05]  /*22880*/  CALL.REL.NOINC `($__internal_24_$__cuda_sm70_shflsync_bfly_p) ;  /* 0x0000169000007944 */ /* 0x000fea0003c00000 */
[----:B------:R-:W-:Y:S01]  /*22890*/  IMAD.MOV.U32 R3, RZ, RZ, 0x2 ;  /* 0x00000002ff037424 */ /* 0x000fe200078e00ff */
[----:B------:R-:W-:Y:S01]  /*228a0*/  FMNMX.FTZ R6, R4, R225, !PT ;  /* 0x000000e104067209 */ /* 0x000fe20007810000 */
[----:B------:R-:W-:Y:S01]  /*228b0*/  IMAD.MOV.U32 R4, RZ, RZ, R5 ;  /* 0x000000ffff047224 */ /* 0x000fe200078e0005 */
[----:B------:R-:W-:Y:S02]  /*228c0*/  MOV R2, 0x228e0 ;  /* 0x000228e000027802 */ /* 0x000fe40000000f00 */
[----:B------:R-:W-:Y:S05]  /*228d0*/  CALL.REL.NOINC `($__internal_24_$__cuda_sm70_shflsync_bfly_p) ;  /* 0x0000164000007944 */ /* 0x000fea0003c00000 */
[----:B------:R-:W-:Y:S01]  /*228e0*/  FMNMX.FTZ R4, R5, R225, !PT ;  /* 0x000000e105047209 */ /* 0x000fe20007810000 */
[----:B------:R-:W-:Y:S01]  /*228f0*/  IMAD.MOV.U32 R3, RZ, RZ, 0x1 ;  /* 0x00000001ff037424 */ /* 0x000fe200078e00ff */
[----:B------:R-:W-:Y:S02]  /*22900*/  MOV R2, 0x22920 ;  /* 0x0002292000027802 */ /* 0x000fe40000000f00 */
[----:B------:R-:W-:Y:S05]  /*22910*/  CALL.REL.NOINC `($__internal_24_$__cuda_sm70_shflsync_bfly_p) ;  /* 0x0000160000007944 */ /* 0x000fea0003c00000 */
[----:B------:R-:W-:Y:S01]  /*22920*/  MOV R2, R225 ;  /* 0x000000e100027202 */ /* 0x000fe20000000f00 */
[----:B------:R-:W-:-:S05]  /*22930*/  BRA `(.L_x_1747) ;  /* 0xffff3cf000007947 */ /* 0x000fca000383ffff */
.L_x_1646:
[----:B-1--4-:R-:W-:Y:S01]  /*22940*/  MOV R2, RZ ;  /* 0x000000ff00027202 */ /* 0x012fe20000000f00 */
[----:B------:R-:W-:Y:S01]  /*22950*/  IMAD.MOV.U32 R53, RZ, RZ, R4 ;  /* 0x000000ffff357224 */ /* 0x000fe200078e0004 */
[----:B------:R-:W-:Y:S01]  /*22960*/  MOV R3, 0x22990 ;  /* 0x0002299000037802 */ /* 0x000fe20000000f00 */
[----:B------:R-:W-:Y:S02]  /*22970*/  IMAD.MOV.U32 R52, RZ, RZ, 0x181f ;  /* 0x0000181fff347424 */ /* 0x000fe400078e00ff */
[----:B------:R-:W-:Y:S05]  /*22980*/  CALL.REL.NOINC `($__internal_25_$__cuda_sm70_shflsync_idx_p) ;  /* 0x000015f000007944 */ /* 0x000fea0003c00000 */
[----:B------:R-:W-:Y:S01]  /*22990*/  MOV R10, R52 ;  /* 0x00000034000a7202 */ /* 0x000fe20000000f00 */
[----:B------:R-:W-:-:S05]  /*229a0*/  BRA `(.L_x_1748) ;  /* 0xffff5c0000007947 */ /* 0x000fca000383ffff */
.L_x_1649:
        /* <DEDUP_REMOVED lines=13> */
.L_x_1652:
[----:B------:R-:W-:Y:S01]  /*22a80*/  MOV R2, RZ ;  /* 0x000000ff00027202 */ /* 0x000fe20000000f00 */
[----:B------:R-:W-:Y:S01]  /*22a90*/  IMAD.MOV.U32 R53, RZ, RZ, R4 ;  /* 0x000000ffff357224 */ /* 0x000fe200078e0004 */
[----:B------:R-:W-:Y:S01]  /*22aa0*/  MOV R3, 0x22ad0 ;  /* 0x00022ad000037802 */ /* 0x000fe20000000f00 */
[----:B------:R-:W-:Y:S02]  /*22ab0*/  IMAD.MOV.U32 R52, RZ, RZ, 0x181f ;  /* 0x0000181fff347424 */ /* 0x000fe400078e00ff */
[----:B------:R-:W-:Y:S05]  /*22ac0*/  CALL.REL.NOINC `($__internal_25_$__cuda_sm70_shflsync_idx_p) ;  /* 0x000014b000007944 */ /* 0x000fea0003c00000 */
[----:B------:R-:W-:Y:S01]  /*22ad0*/  MOV R10, R52 ;  /* 0x00000034000a7202 */ /* 0x000fe20000000f00 */
[----:B------:R-:W-:-:S05]  /*22ae0*/  BRA `(.L_x_1750) ;  /* 0xffff71b000007947 */ /* 0x000fca000383ffff */
.L_x_1653:
[----:B------:R-:W-:Y:S01]  /*22af0*/  MOV R2, RZ ;  /* 0x000000ff00027202 */ /* 0x000fe20000000f00 */
[----:B------:R-:W-:Y:S01]  /*22b00*/  IMAD.MOV.U32 R53, RZ, RZ, R8 ;  /* 0x000000ffff357224 */ /* 0x000fe200078e0008 */
[----:B------:R-:W-:Y:S01]  /*22b10*/  MOV R3, 0x22b40 ;  /* 0x00022b4000037802 */ /* 0x000fe20000000f00 */
[----:B------:R-:W-:Y:S02]  /*22b20*/  IMAD.MOV.U32 R52, RZ, RZ, 0x181f ;  /* 0x0000181fff347424 */ /* 0x000fe400078e00ff */
[----:B-12---:R-:W-:Y:S05]  /*22b30*/  CALL.REL.NOINC `($__internal_25_$__cuda_sm70_shflsync_idx_p) ;  /* 0x0000144000007944 */ /* 0x006fea0003c00000 */
[----:B------:R-:W-:Y:S01]  /*22b40*/  MOV R9, R52 ;  /* 0x0000003400097202 */ /* 0x000fe20000000f00 */
[----:B------:R-:W-:-:S05]  /*22b50*/  BRA `(.L_x_1751) ;  /* 0xffff716000007947 */ /* 0x000fca000383ffff */
.L_x_1654:
        /* <DEDUP_REMOVED lines=13> */
.L_x_1655:
[----:B-1----:R-:W-:Y:S01]  /*22c30*/  MOV R2, 0x2 ;  /* 0x0000000200027802 */ /* 0x002fe20000000f00 */
[----:B------:R-:W-:Y:S01]  /*22c40*/  IMAD.MOV.U32 R53, RZ, RZ, R4 ;  /* 0x000000ffff357224 */ /* 0x000fe200078e0004 */
[----:B------:R-:W-:Y:S01]  /*22c50*/  MOV R3, 0x22c80 ;  /* 0x00022c8000037802 */ /* 0x000fe20000000f00 */
[----:B------:R-:W-:Y:S02]  /*22c60*/  IMAD.MOV.U32 R52, RZ, RZ, 0x181f ;  /* 0x0000181fff347424 */ /* 0x000fe400078e00ff */
[----:B---34-:R-:W-:Y:S05]  /*22c70*/  CALL.REL.NOINC `($__internal_25_$__cuda_sm70_shflsync_idx_p) ;  /* 0x0000130000007944 */ /* 0x018fea0003c00000 */
[----:B------:R-:W-:Y:S01]  /*22c80*/  MOV R10, R52 ;  /* 0x00000034000a7202 */ /* 0x000fe20000000f00 */
[----:B------:R-:W-:-:S05]  /*22c90*/  BRA `(.L_x_1753) ;  /* 0xffff729000007947 */ /* 0x000fca000383ffff */
.L_x_1656:
[----:B-1----:R-:W-:Y:S01]  /*22ca0*/  MOV R2, 0x2 ;  /* 0x0000000200027802 */ /* 0x002fe20000000f00 */
[----:B------:R-:W-:Y:S01]  /*22cb0*/  IMAD.MOV.U32 R53, RZ, RZ, R8 ;  /* 0x000000ffff357224 */ /* 0x000fe200078e0008 */
[----:B------:R-:W-:Y:S01]  /*22cc0*/  MOV R3, 0x22cf0 ;  /* 0x00022cf000037802 */ /* 0x000fe20000000f00 */
[----:B------:R-:W-:Y:S02]  /*22cd0*/  IMAD.MOV.U32 R52, RZ, RZ, 0x181f ;  /* 0x0000181fff347424 */ /* 0x000fe400078e00ff */
[----:B--234-:R-:W-:Y:S05]  /*22ce0*/  CALL.REL.NOINC `($__internal_25_$__cuda_sm70_shflsync_idx_p) ;  /* 0x0000129000007944 */ /* 0x01cfea0003c00000 */
[----:B------:R-:W-:Y:S01]  /*22cf0*/  MOV R9, R52 ;  /* 0x0000003400097202 */ /* 0x000fe20000000f00 */
[----:B------:R-:W-:-:S05]  /*22d00*/  BRA `(.L_x_1754) ;  /* 0xffff724000007947 */ /* 0x000fca000383ffff */
.L_x_1657:
[----:B-1----:R-:W-:Y:S01]  /*22d10*/  MOV R2, 0x3 ;  /* 0x0000000300027802 */ /* 0x002fe20000000f00 */
[----:B------:R-:W-:Y:S01]  /*22d20*/  IMAD.MOV.U32 R53, RZ, RZ, R4 ;  /* 0x000000ffff357224 */ /* 0x000fe200078e0004 */
[----:B------:R-:W-:Y:S01]  /*22d30*/  MOV R3, 0x22d60 ;  /* 0x00022d6000037802 */ /* 0x000fe20000000f00 */
[----:B------:R-:W-:Y:S02]  /*22d40*/  IMAD.MOV.U32 R52, RZ, RZ, 0x181f ;  /* 0x0000181fff347424 */ /* 0x000fe400078e00ff */
[----:B--2-4-:R-:W-:Y:S05]  /*22d50*/  CALL.REL.NOINC `($__internal_25_$__cuda_sm70_shflsync_idx_p) ;  /* 0x0000122000007944 */ /* 0x014fea0003c00000 */
        /* <DEDUP_REMOVED lines=8> */
.L_x_1658:
[----:B------:R-:W-:Y:S02]  /*22de0*/  MOV R3, 0x2 ;  /* 0x0000000200037802 */ /* 0x000fe40000000f00 */
[----:B------:R-:W-:Y:S02]  /*22df0*/  MOV R2, 0x22e10 ;  /* 0x00022e1000027802 */ /* 0x000fe40000000f00 */
[----:B------:R-:W-:Y:S05]  /*22e00*/  CALL.REL.NOINC `($__internal_24_$__cuda_sm70_shflsync_bfly_p) ;  /* 0x0000111000007944 */ /* 0x000fea0003c00000 */
[----:B------:R-:W-:Y:S01]  /*22e10*/  MOV R2, R225 ;  /* 0x000000e100027202 */ /* 0x000fe20000000f00 */
[----:B------:R-:W-:-:S05]  /*22e20*/  BRA `(.L_x_1756) ;  /* 0xffff773000007947 */ /* 0x000fca000383ffff */
.L_x_1659:
[----:B------:R-:W-:Y:S02]  /*22e30*/  MOV R3, 0x1 ;  /* 0x0000000100037802 */ /* 0x000fe40000000f00 */
        /* <DEDUP_REMOVED lines=13> */
.L_x_1661:
[----:B------:R-:W-:Y:S01]  /*22f10*/  IMAD.MOV.U32 R4, RZ, RZ, R246 ;  /* 0x000000ffff047224 */ /* 0x000fe200078e00f6 */
[----:B------:R-:W-:-:S02]  /*22f20*/  MOV R3, 0x2 ;  /* 0x0000000200037802 */ /* 0x000fc40000000f00 */
[----:B------:R-:W-:Y:S02]  /*22f30*/  MOV R2, 0x22f50 ;  /* 0x00022f5000027802 */ /* 0x000fe40000000f00 */
[----:B------:R-:W-:Y:S05]  /*22f40*/  CALL.REL.NOINC `($__internal_24_$__cuda_sm70_shflsync_bfly_p) ;  /* 0x00000fd000007944 */ /* 0x000fea0003c00000 */
[----:B------:R-:W-:Y:S01]  /*22f50*/  MOV R2, R225 ;  /* 0x000000e100027202 */ /* 0x000fe20000000f00 */
[----:B------:R-:W-:Y:S05]  /*22f60*/  BRA `(.L_x_1758) ;  /* 0xffff92f000007947 */ /* 0x000fea000383ffff */
.L_x_1662:
[----:B------:R-:W-:Y:S02]  /*22f70*/  MOV R3, 0x1 ;  /* 0x0000000100037802 */ /* 0x000fe40000000f00 */
[----:B------:R-:W-:Y:S02]  /*22f80*/  MOV R2, 0x22fa0 ;  /* 0x00022fa000027802 */ /* 0x000fe40000000f00 */
[----:B-1----:R-:W-:Y:S05]  /*22f90*/  CALL.REL.NOINC `($__internal_24_$__cuda_sm70_shflsync_bfly_p) ;  /* 0x00000f8000007944 */ /* 0x002fea0003c00000 */
[----:B------:R-:W-:Y:S02]  /*22fa0*/  FADD.FTZ R8, R4, R225 ;  /* 0x000000e104087221 */ /* 0x000fe40000010000 */
[----:B------:R1:W5:Y:S01]  /*22fb0*/  LDL R4, [R1] ;  /* 0x0000000001047983 */ /* 0x0003620000100800 */
[----:B------:R-:W-:Y:S02]  /*22fc0*/  MOV R3, 0x2 ;  /* 0x0000000200037802 */ /* 0x000fe40000000f00 */
[----:B------:R-:W-:Y:S02]  /*22fd0*/  MOV R2, 0x22ff0 ;  /* 0x00022ff000027802 */ /* 0x000fe40000000f00 */
[----:B-1---5:R-:W-:Y:S05]  /*22fe0*/  CALL.REL.NOINC `($__internal_24_$__cuda_sm70_shflsync_bfly_p) ;  /* 0x00000f3000007944 */ /* 0x022fea0003c00000 */
[----:B------:R-:W2:Y:S01]  /*22ff0*/  LDL.LU R2, [R1] ;  /* 0x0000000001027983 */ /* 0x000ea20000300800 */
[----:B------:R-:W-:Y:S01]  /*23000*/  MOV R3, 0x1 ;  /* 0x0000000100037802 */ /* 0x000fe20000000f00 */
[----:B--2---:R-:W-:Y:S01]  /*23010*/  FADD.FTZ R9, R2, R225 ;  /* 0x000000e102097221 */ /* 0x004fe20000010000 */
[----:B------:R-:W-:-:S04]  /*23020*/  MOV R2, 0x23050 ;  /* 0x0002305000027802 */ /* 0x000fc80000000f00 */
[----:B------:R-:W-:Y:S02]  /*23030*/  MOV R4, R9 ;  /* 0x0000000900047202 */ /* 0x000fe40000000f00 */
[----:B------:R-:W-:Y:S05]  /*23040*/  CALL.REL.NOINC `($__internal_24_$__cuda_sm70_shflsync_bfly_p) ;  /* 0x00000ed000007944 */ /* 0x000fea0003c00000 */
[----:B------:R-:W-:Y:S01]  /*23050*/  MOV R2, R225 ;  /* 0x000000e100027202 */ /* 0x000fe20000000f00 */
[----:B------:R-:W-:Y:S05]  /*23060*/  BRA `(.L_x_1759) ;  /* 0xffff927000007947 */ /* 0x000fea000383ffff */
.L_x_1669:
[----:B--234-:R-:W-:Y:S01]  /*23070*/  IMAD.MOV.U32 R53, RZ, RZ, R6 ;  /* 0x000000ffff357224 */ /* 0x01cfe200078e0006 */
[----:B------:R-:W-:Y:S01]  /*23080*/  MOV R2, RZ ;  /* 0x000000ff00027202 */ /* 0x000fe20000000f00 */
[----:B------:R-:W-:Y:S01]  /*23090*/  IMAD.MOV.U32 R52, RZ, RZ, 0x181f ;  /* 0x0000181fff347424 */ /* 0x000fe200078e00ff */
[----:B------:R-:W-:Y:S02]  /*230a0*/  MOV R3, 0x230c0 ;  /* 0x000230c000037802 */ /* 0x000fe40000000f00 */
[----:B-1----:R-:W-:Y:S05]  /*230b0*/  CALL.REL.NOINC `($__internal_25_$__cuda_sm70_shflsync_idx_p) ;  /* 0x00000ec000007944 */ /* 0x002fea0003c00000 */
[----:B------:R-:W-:Y:S01]  /*230c0*/  MOV R9, R52 ;  /* 0x0000003400097202 */ /* 0x000fe20000000f00 */
[----:B------:R-:W-:Y:S05]  /*230d0*/  BRA `(.L_x_1760) ;  /* 0xffffa63000007947 */ /* 0x000fea000383ffff */
.L_x_1670:
[----:B------:R-:W-:Y:S01]  /*230e0*/  IMAD.MOV.U32 R53, RZ, RZ, R8 ;  /* 0x000000ffff357224 */ /* 0x000fe200078e0008 */
[----:B------:R-:W-:Y:S01]  /*230f0*/  MOV R2, RZ ;  /* 0x000000ff00027202 */ /* 0x000fe20000000f00 */
[----:B------:R-:W-:Y:S01]  /*23100*/  IMAD.MOV.U32 R52, RZ, RZ, 0x181f ;  /* 0x0000181fff347424 */ /* 0x000fe200078e00ff */
[----:B------:R-:W-:Y:S02]  /*23110*/  MOV R3, 0x23130 ;  /* 0x0002313000037802 */ /* 0x000fe40000000f00 */
[----:B-123--:R-:W-:Y:S05]  /*23120*/  CALL.REL.NOINC `($__internal_25_$__cuda_sm70_shflsync_idx_p) ;  /* 0x00000e5000007944 */ /* 0x00efea0003c00000 */
[----:B------:R-:W-:Y:S01]  /*23130*/  MOV R2, R52 ;  /* 0x0000003400027202 */ /* 0x000fe20000000f00 */
[----:B------:R-:W-:Y:S05]  /*23140*/  BRA `(.L_x_1761) ;  /* 0xffffa5e000007947 */ /* 0x000fea000383ffff */
.L_x_1673:
[----:B------:R-:W-:Y:S01]  /*23150*/  IMAD.MOV.U32 R53, RZ, RZ, R6 ;  /* 0x000000ffff357224 */ /* 0x000fe200078e0006 */
[----:B--2---:R-:W-:Y:S01]  /*23160*/  MOV R2, 0x1 ;  /* 0x0000000100027802 */ /* 0x004fe20000000f00 */
[----:B------:R-:W-:Y:S01]  /*23170*/  IMAD.MOV.U32 R52, RZ, RZ, 0x181f ;  /* 0x0000181fff347424 */ /* 0x000fe200078e00ff */
[----:B------:R-:W-:-:S02]  /*23180*/  MOV R3, 0x231a0 ;  /* 0x000231a000037802 */ /* 0x000fc40000000f00 */
[----:B-1-34-:R-:W-:Y:S05]  /*23190*/  CALL.REL.NOINC `($__internal_25_$__cuda_sm70_shflsync_idx_p) ;  /* 0x00000de000007944 */ /* 0x01afea0003c00000 */
        /* <DEDUP_REMOVED lines=8> */
.L_x_1676:
[----:B------:R-:W-:Y:S01]  /*23220*/  IMAD.MOV.U32 R53, RZ, RZ, R6 ;  /* 0x000000ffff357224 */ /* 0x000fe200078e0006 */
[----:B--2---:R-:W-:Y:S01]  /*23230*/  MOV R2, 0x2 ;  /* 0x0000000200027802 */ /* 0x004fe20000000f00 */
[----:B------:R-:W-:Y:S01]  /*23240*/  IMAD.MOV.U32 R52, RZ, RZ, 0x181f ;  /* 0x0000181fff347424 */ /* 0x000fe200078e00ff */
[----:B------:R-:W-:Y:S02]  /*23250*/  MOV R3, 0x23270 ;  /* 0x0002327000037802 */ /* 0x000fe40000000f00 */
[----:B-1-34-:R-:W-:Y:S05]  /*23260*/  CALL.REL.NOINC `($__internal_25_$__cuda_sm70_shflsync_idx_p) ;  /* 0x00000d1000007944 */ /* 0x01afea0003c00000 */
[----:B------:R-:W-:Y:S01]  /*23270*/  MOV R9, R52 ;  /* 0x0000003400097202 */ /* 0x000fe20000000f00 */
[----:B------:R-:W-:Y:S05]  /*23280*/  BRA `(.L_x_1763) ;  /* 0xffffa6a000007947 */ /* 0x000fea000383ffff */
.L_x_1677:
[----:B------:R-:W-:Y:S01]  /*23290*/  IMAD.MOV.U32 R53, RZ, RZ, R8 ;  /* 0x000000ffff357224 */ /* 0x000fe200078e0008 */
[----:B--2---:R-:W-:Y:S01]  /*232a0*/  MOV R2, 0x2 ;  /* 0x0000000200027802 */ /* 0x004fe20000000f00 */
[----:B------:R-:W-:Y:S01]  /*232b0*/  IMAD.MOV.U32 R52, RZ, RZ, 0x181f ;  /* 0x0000181fff347424 */ /* 0x000fe200078e00ff */
[----:B------:R-:W-:Y:S02]  /*232c0*/  MOV R3, 0x232e0 ;  /* 0x000232e000037802 */ /* 0x000fe40000000f00 */
[----:B-1-34-:R-:W-:Y:S05]  /*232d0*/  CALL.REL.NOINC `($__internal_25_$__cuda_sm70_shflsync_idx_p) ;  /* 0x00000ca000007944 */ /* 0x01afea0003c00000 */
[----:B------:R-:W-:Y:S01]  /*232e0*/  MOV R2, R52 ;  /* 0x0000003400027202 */ /* 0x000fe20000000f00 */
[----:B------:R-:W-:Y:S05]  /*232f0*/  BRA `(.L_x_1764) ;  /* 0xffffa65000007947 */ /* 0x000fea000383ffff */
.L_x_1680:
[----:B------:R-:W-:Y:S01]  /*23300*/  IMAD.MOV.U32 R53, RZ, RZ, R6 ;  /* 0x000000ffff357224 */ /* 0x000fe200078e0006 */
[----:B---34-:R-:W-:Y:S01]  /*23310*/  MOV R2, 0x3 ;  /* 0x0000000300027802 */ /* 0x018fe20000000f00 */
[----:B------:R-:W-:Y:S01]  /*23320*/  IMAD.MOV.U32 R52, RZ, RZ, 0x181f ;  /* 0x0000181fff347424 */ /* 0x000fe200078e00ff */
[----:B------:R-:W-:-:S02]  /*23330*/  MOV R3, 0x23350 ;  /* 0x0002335000037802 */ /* 0x000fc40000000f00 */
[----:B-12---:R-:W-:Y:S05]  /*23340*/  CALL.REL.NOINC `($__internal_25_$__cuda_sm70_shflsync_idx_p) ;  /* 0x00000c3000007944 */ /* 0x006fea0003c00000 */
        /* <DEDUP_REMOVED lines=8> */
.L_x_1682:
[----:B------:R-:W-:Y:S01]  /*233d0*/  IMAD.MOV.U32 R53, RZ, RZ, R6 ;  /* 0x000000ffff357224 */ /* 0x000fe200078e0006 */
[----:B------:R-:W-:Y:S01]  /*233e0*/  MOV R2, RZ ;  /* 0x000000ff00027202 */ /* 0x000fe20000000f00 */
[----:B------:R-:W-:Y:S01]  /*233f0*/  IMAD.MOV.U32 R52, RZ, RZ, 0x1c1f ;  /* 0x00001c1fff347424 */ /* 0x000fe200078e00ff */
[----:B------:R-:W-:Y:S02]  /*23400*/  MOV R3, 0x23420 ;  /* 0x0002342000037802 */ /* 0x000fe40000000f00 */
[----:B------:R-:W-:Y:S05]  /*23410*/  CALL.REL.NOINC `($__internal_25_$__cuda_sm70_shflsync_idx_p) ;  /* 0x00000b6000007944 */ /* 0x000fea0003c00000 */
[----:B------:R-:W-:Y:S01]  /*23420*/  MOV R4, R52 ;  /* 0x0000003400047202 */ /* 0x000fe20000000f00 */
[----:B------:R-:W-:Y:S05]  /*23430*/  BRA `(.L_x_1766) ;  /* 0xffffa92000007947 */ /* 0x000fea000383ffff */
.L_x_1683:
[----:B------:R-:W-:Y:S01]  /*23440*/  IMAD.MOV.U32 R53, RZ, RZ, R5 ;  /* 0x000000ffff357224 */ /* 0x000fe200078e0005 */
[----:B------:R-:W-:Y:S01]  /*23450*/  MOV R2, RZ ;  /* 0x000000ff00027202 */ /* 0x000fe20000000f00 */
[----:B------:R-:W-:Y:S01]  /*23460*/  IMAD.MOV.U32 R52, RZ, RZ, 0x1c1f ;  /* 0x00001c1fff347424 */ /* 0x000fe200078e00ff */
[----:B------:R-:W-:Y:S02]  /*23470*/  MOV R3, 0x23490 ;  /* 0x0002349000037802 */ /* 0x000fe40000000f00 */
[----:B-12---:R-:W-:Y:S05]  /*23480*/  CALL.REL.NOINC `($__internal_25_$__cuda_sm70_shflsync_idx_p) ;  /* 0x00000af000007944 */ /* 0x006fea0003c00000 */
[----:B------:R-:W-:Y:S01]  /*23490*/  MOV R2, R52 ;  /* 0x0000003400027202 */ /* 0x000fe20000000f00 */
[----:B------:R-:W-:Y:S05]  /*234a0*/  BRA `(.L_x_1767) ;  /* 0xffffa8d000007947 */ /* 0x000fea000383ffff */
.L_x_1686:
        /* <DEDUP_REMOVED lines=13> */
.L_x_1690:
[----:B------:R-:W-:Y:S01]  /*23580*/  IMAD.MOV.U32 R53, RZ, RZ, R5 ;  /* 0x000000ffff357224 */ /* 0x000fe200078e0005 */
[----:B------:R-:W-:Y:S01]  /*23590*/  MOV R2, RZ ;  /* 0x000000ff00027202 */ /* 0x000fe20000000f00 */
[----:B------:R-:W-:Y:S01]  /*235a0*/  IMAD.MOV.U32 R52, RZ, RZ, 0x181f ;  /* 0x0000181fff347424 */ /* 0x000fe200078e00ff */
[----:B------:R-:W-:Y:S02]  /*235b0*/  MOV R3, 0x235d0 ;  /* 0x000235d000037802 */ /* 0x000fe40000000f00 */
[----:B------:R-:W-:Y:S05]  /*235c0*/  CALL.REL.NOINC `($__internal_25_$__cuda_sm70_shflsync_idx_p) ;  /* 0x000009b000007944 */ /* 0x000fea0003c00000 */
[----:B------:R-:W-:Y:S01]  /*235d0*/  MOV R9, R52 ;  /* 0x0000003400097202 */ /* 0x000fe20000000f00 */
[----:B------:R-:W-:Y:S05]  /*235e0*/  BRA `(.L_x_1769) ;  /* 0xffffbbe000007947 */ /* 0x000fea000383ffff */
.L_x_1691:
[----:B------:R-:W-:Y:S01]  /*235f0*/  IMAD.MOV.U32 R53, RZ, RZ, R8 ;  /* 0x000000ffff357224 */ /* 0x000fe200078e0008 */
[----:B------:R-:W-:Y:S01]  /*23600*/  MOV R2, RZ ;  /* 0x000000ff00027202 */ /* 0x000fe20000000f00 */
[----:B------:R-:W-:Y:S01]  /*23610*/  IMAD.MOV.U32 R52, RZ, RZ, 0x181f ;  /* 0x0000181fff347424 */ /* 0x000fe200078e00ff */
[----:B------:R-:W-:Y:S02]  /*23620*/  MOV R3, 0x23640 ;  /* 0x0002364000037802 */ /* 0x000fe40000000f00 */
[----:B-12---:R-:W-:Y:S05]  /*23630*/  CALL.REL.NOINC `($__internal_25_$__cuda_sm70_shflsync_idx_p) ;  /* 0x0000094000007944 */ /* 0x006fea0003c00000 */
[----:B------:R-:W-:Y:S01]  /*23640*/  MOV R2, R52 ;  /* 0x0000003400027202 */ /* 0x000fe20000000f00 */
[----:B------:R-:W-:Y:S05]  /*23650*/  BRA `(.L_x_1770) ;  /* 0xffffbb9000007947 */ /* 0x000fea000383ffff */
.L_x_1694:
        /* <DEDUP_REMOVED lines=13> */
.L_x_1697:
[----:B------:R-:W-:Y:S01]  /*23730*/  IMAD.MOV.U32 R53, RZ, RZ, R5 ;  /* 0x000000ffff357224 */ /* 0x000fe200078e0005 */
[----:B-1--4-:R-:W-:Y:S01]  /*23740*/  MOV R2, 0x2 ;  /* 0x0000000200027802 */ /* 0x012fe20000000f00 */
[----:B------:R-:W-:Y:S01]  /*23750*/  IMAD.MOV.U32 R52, RZ, RZ, 0x181f ;  /* 0x0000181fff347424 */ /* 0x000fe200078e00ff */
[----:B------:R-:W-:Y:S02]  /*23760*/  MOV R3, 0x23780 ;  /* 0x0002378000037802 */ /* 0x000fe40000000f00 */
[----:B--23--:R-:W-:Y:S05]  /*23770*/  CALL.REL.NOINC `($__internal_25_$__cuda_sm70_shflsync_idx_p) ;  /* 0x0000080000007944 */ /* 0x00cfea0003c00000 */
[----:B------:R-:W-:Y:S01]  /*23780*/  MOV R9, R52 ;  /* 0x0000003400097202 */ /* 0x000fe20000000f00 */
[----:B------:R-:W-:Y:S05]  /*23790*/  BRA `(.L_x_1772) ;  /* 0xffffbc6000007947 */ /* 0x000fea000383ffff */
.L_x_1698:
[----:B------:R-:W-:Y:S01]  /*237a0*/  IMAD.MOV.U32 R53, RZ, RZ, R8 ;  /* 0x000000ffff357224 */ /* 0x000fe200078e0008 */
[----:B----4-:R-:W-:Y:S01]  /*237b0*/  MOV R2, 0x2 ;  /* 0x0000000200027802 */ /* 0x010fe20000000f00 */
[----:B------:R-:W-:Y:S01]  /*237c0*/  IMAD.MOV.U32 R52, RZ, RZ, 0x181f ;  /* 0x0000181fff347424 */ /* 0x000fe200078e00ff */
[----:B------:R-:W-:Y:S02]  /*237d0*/  MOV R3, 0x237f0 ;  /* 0x000237f000037802 */ /* 0x000fe40000000f00 */
[----:B-123--:R-:W-:Y:S05]  /*237e0*/  CALL.REL.NOINC `($__internal_25_$__cuda_sm70_shflsync_idx_p) ;  /* 0x0000079000007944 */ /* 0x00efea0003c00000 */
[----:B------:R-:W-:Y:S01]  /*237f0*/  MOV R2, R52 ;  /* 0x0000003400027202 */ /* 0x000fe20000000f00 */
[----:B------:R-:W-:Y:S05]  /*23800*/  BRA `(.L_x_1773) ;  /* 0xffffbc1000007947 */ /* 0x000fea000383ffff */
.L_x_1701:
        /* <DEDUP_REMOVED lines=13> */
.L_x_1703:
[----:B------:R-:W-:Y:S01]  /*238e0*/  IMAD.MOV.U32 R53, RZ, RZ, R74 ;  /* 0x000000ffff357224 */ /* 0x000fe200078e004a */
[----:B------:R-:W-:Y:S01]  /*238f0*/  MOV R2, RZ ;  /* 0x000000ff00027202 */ /* 0x000fe20000000f00 */
[----:B------:R-:W-:Y:S01]  /*23900*/  IMAD.MOV.U32 R52, RZ, RZ, 0x1f ;  /* 0x0000001fff347424 */ /* 0x000fe200078e00ff */
[----:B------:R-:W-:Y:S02]  /*23910*/  MOV R3, 0x23930 ;  /* 0x0002393000037802 */ /* 0x000fe40000000f00 */
[----:B------:R-:W-:Y:S05]  /*23920*/  CALL.REL.NOINC `($__internal_25_$__cuda_sm70_shflsync_idx_p) ;  /* 0x0000065000007944 */ /* 0x000fea0003c00000 */
[----:B------:R-:W-:Y:S01]  /*23930*/  MOV R10, R52 ;  /* 0x00000034000a7202 */ /* 0x000fe20000000f00 */
[----:B------:R-:W-:Y:S05]  /*23940*/  BRA `(.L_x_1775) ;  /* 0xffffbd9000007947 */ /* 0x000fea000383ffff */
.L_x_1704:
[----:B------:R-:W-:Y:S01]  /*23950*/  IMAD.MOV.U32 R53, RZ, RZ, R74 ;  /* 0x000000ffff357224 */ /* 0x000fe200078e004a */
[----:B------:R-:W-:Y:S01]  /*23960*/  MOV R2, 0x1 ;  /* 0x0000000100027802 */ /* 0x000fe20000000f00 */
[----:B------:R-:W-:Y:S01]  /*23970*/  IMAD.MOV.U32 R52, RZ, RZ, 0x1f ;  /* 0x0000001fff347424 */ /* 0x000fe200078e00ff */
[----:B------:R-:W-:Y:S02]  /*23980*/  MOV R3, 0x239a0 ;  /* 0x000239a000037802 */ /* 0x000fe40000000f00 */
[----:B-12---:R-:W-:Y:S05]  /*23990*/  CALL.REL.NOINC `($__internal_25_$__cuda_sm70_shflsync_idx_p) ;  /* 0x000005e000007944 */ /* 0x006fea0003c00000 */
[----:B------:R-:W-:Y:S01]  /*239a0*/  MOV R9, R52 ;  /* 0x0000003400097202 */ /* 0x000fe20000000f00 */
[----:B------:R-:W-:Y:S05]  /*239b0*/  BRA `(.L_x_1776) ;  /* 0xffffbd4000007947 */ /* 0x000fea000383ffff */
.L_x_1705:
[----:B------:R-:W-:Y:S02]  /*239c0*/  MOV R3, 0x1 ;  /* 0x0000000100037802 */ /* 0x000fe40000000f00 */
[----:B------:R-:W-:-:S02]  /*239d0*/  MOV R4, 0x239f0 ;  /* 0x000239f000047802 */ /* 0x000fc40000000f00 */
[----:B-1234-:R-:W-:Y:S05]  /*239e0*/  CALL.REL.NOINC `($__internal_26_$__cuda_sm70_shflsync_up_p) ;  /* 0x000005f000007944 */ /* 0x01efea0003c00000 */
[----:B------:R-:W-:Y:S05]  /*239f0*/  BRA `(.L_x_1777) ;  /* 0xffffbe3000007947 */ /* 0x000fea000383ffff */
.L_x_1706:
[----:B------:R-:W-:Y:S02]  /*23a00*/  MOV R3, 0x2 ;  /* 0x0000000200037802 */ /* 0x000fe40000000f00 */
[----:B------:R-:W-:-:S02]  /*23a10*/  MOV R4, 0x23a30 ;  /* 0x00023a3000047802 */ /* 0x000fc40000000f00 */
[----:B--2-4-:R-:W-:Y:S05]  /*23a20*/  CALL.REL.NOINC `($__internal_26_$__cuda_sm70_shflsync_up_p) ;  /* 0x000005b000007944 */ /* 0x014fea0003c00000 */
[----:B------:R-:W-:Y:S02]  /*23a30*/  SEL R3, R3, RZ, P1 ;  /* 0x000000ff03037207 */ /* 0x000fe40000800000 */
[----:B------:R-:W-:-:S03]  /*23a40*/  MOV R4, 0x23a80 ;  /* 0x00023a8000047802 */ /* 0x000fc60000000f00 */
[----:B------:R-:W-:Y:S02]  /*23a50*/  IMAD.IADD R2, R2, 0x1, R3 ;  /* 0x0000000102027824 */ /* 0x000fe400078e0203 */
[----:B------:R-:W-:Y:S02]  /*23a60*/  IMAD.MOV.U32 R3, RZ, RZ, 0x4 ;  /* 0x00000004ff037424 */ /* 0x000fe400078e00ff */
[----:B------:R-:W-:Y:S05]  /*23a70*/  CALL.REL.NOINC `($__internal_26_$__cuda_sm70_shflsync_up_p) ;  /* 0x0000056000007944 */ /* 0x000fea0003c00000 */
        /* <DEDUP_REMOVED lines=12> */
[----:B------:R-:W-:Y:S01]  /*23b40*/  IMAD.IADD R4, R3, 0x1, R2 ;  /* 0x0000000103047824 */ /* 0x000fe200078e0202 */
[----:B------:R-:W-:Y:S01]  /*23b50*/  MOV R3, 0x23b90 ;  /* 0x00023b9000037802 */ /* 0x000fe20000000f00 */
[----:B------:R-:W-:Y:S02]  /*23b60*/  IMAD.MOV.U32 R2, RZ, RZ, 0x1f ;  /* 0x0000001fff027424 */ /* 0x000fe400078e00ff */
[----:B------:R-:W-:Y:S02]  /*23b70*/  IMAD.MOV.U32 R53, RZ, RZ, R4 ;  /* 0x000000ffff357224 */ /* 0x000fe400078e0004 */
[----:B------:R-:W-:Y:S05]  /*23b80*/  CALL.REL.NOINC `($__internal_25_$__cuda_sm70_shflsync_idx_p) ;  /* 0x000003f000007944 */ /* 0x000fea0003c00000 */
[----:B------:R-:W-:Y:S01]  /*23b90*/  MOV R2, R52 ;  /* 0x0000003400027202 */ /* 0x000fe20000000f00 */
[----:B------:R-:W-:Y:S05]  /*23ba0*/  BRA `(.L_x_1778) ;  /* 0xffffbd8000007947 */ /* 0x000fea000383ffff */
.L_x_1710:
[----:B------:R-:W-:Y:S02]  /*23bb0*/  MOV R3, 0x1 ;  /* 0x0000000100037802 */ /* 0x000fe40000000f00 */
[----:B------:R-:W-:Y:S02]  /*23bc0*/  MOV R4, 0x23be0 ;  /* 0x00023be000047802 */ /* 0x000fe40000000f00 */
[----:B------:R-:W-:Y:S05]  /*23bd0*/  CALL.REL.NOINC `($__internal_26_$__cuda_sm70_shflsync_up_p) ;  /* 0x0000040000007944 */ /* 0x000fea0003c00000 */
[----:B------:R-:W-:Y:S05]  /*23be0*/  BRA `(.L_x_1779) ;  /* 0xffffbeb000007947 */ /* 0x000fea000383ffff */
.L_x_1711:
[----:B------:R-:W-:Y:S02]  /*23bf0*/  MOV R3, 0x2 ;  /* 0x0000000200037802 */ /* 0x000fe40000000f00 */
[----:B------:R-:W-:Y:S02]  /*23c00*/  MOV R4, 0x23c20 ;  /* 0x00023c2000047802 */ /* 0x000fe40000000f00 */
        /* <DEDUP_REMOVED lines=25> */
.L_x_1713:
[----:B------:R-:W-:Y:S02]  /*23da0*/  SEL R2, RZ, 0x1, P0 ;  /* 0x00000001ff027807 */ /* 0x000fe40000000000 */
[----:B------:R-:W-:Y:S02]  /*23db0*/  MOV R3, 0x23dd0 ;  /* 0x00023dd000037802 */ /* 0x000fe40000000f00 */
[----:B-1----:R-:W-:Y:S05]  /*23dc0*/  CALL.REL.NOINC `($__internal_27_$__cuda_sm70_votesync_ballot) ;  /* 0x0000027000007944 */ /* 0x002fea0003c00000 */
[----:B------:R-:W-:Y:S05]  /*23dd0*/  BRA `(.L_x_1781) ;  /* 0xffffbe5000007947 */ /* 0x000fea000383ffff */
.L_x_1714:
[----:B------:R-:W-:Y:S01]  /*23de0*/  IMAD.MOV.U32 R53, RZ, RZ, R6 ;  /* 0x000000ffff357224 */ /* 0x000fe200078e0006 */
[----:B--2---:R-:W-:Y:S01]  /*23df0*/  MOV R2, R9 ;  /* 0x0000000900027202 */ /* 0x004fe20000000f00 */
[----:B------:R-:W-:Y:S01]  /*23e00*/  IMAD.MOV.U32 R52, RZ, RZ, 0x1f ;  /* 0x0000001fff347424 */ /* 0x000fe200078e00ff */
[----:B------:R-:W-:-:S02]  /*23e10*/  MOV R3, 0x23e30 ;  /* 0x00023e3000037802 */ /* 0x000fc40000000f00 */
[----:B-1----:R-:W-:Y:S05]  /*23e20*/  CALL.REL.NOINC `($__internal_25_$__cuda_sm70_shflsync_idx_p) ;  /* 0x0000015000007944 */ /* 0x002fea0003c00000 */
[----:B------:R-:W-:Y:S01]  /*23e30*/  IMAD.MOV.U32 R6, RZ, RZ, R52 ;  /* 0x000000ffff067224 */ /* 0x000fe200078e0034 */
[----:B------:R-:W-:Y:S01]  /*23e40*/  MOV R2, R9 ;  /* 0x0000000900027202 */ /* 0x000fe20000000f00 */
[----:B------:R-:W-:Y:S01]  /*23e50*/  IMAD.MOV.U32 R53, RZ, RZ, R8 ;  /* 0x000000ffff357224 */ /* 0x000fe200078e0008 */
[----:B------:R-:W-:-:S02]  /*23e60*/  MOV R52, 0x1f ;  /* 0x0000001f00347802 */ /* 0x000fc40000000f00 */
[----:B------:R-:W-:Y:S02]  /*23e70*/  MOV R3, 0x23e90 ;  /* 0x00023e9000037802 */ /* 0x000fe40000000f00 */
[----:B------:R-:W-:Y:S05]  /*23e80*/  CALL.REL.NOINC `($__internal_25_$__cuda_sm70_shflsync_idx_p) ;  /* 0x000000f000007944 */ /* 0x000fea0003c00000 */
[----:B------:R-:W-:Y:S01]  /*23e90*/  MOV R5, R52 ;  /* 0x0000003400057202 */ /* 0x000fe20000000f00 */
[----:B------:R-:W-:Y:S05]  /*23ea0*/  BRA `(.L_x_1782) ;  /* 0xffffbdf000007947 */ /* 0x000fea000383ffff */
.L_x_1717:
[----:B------:R-:W-:Y:S01]  /*23eb0*/  IMAD.MOV.U32 R53, RZ, RZ, R4 ;  /* 0x000000ffff357224 */ /* 0x000fe200078e0004 */
[----:B--2---:R-:W-:Y:S01]  /*23ec0*/  MOV R2, R9 ;  /* 0x0000000900027202 */ /* 0x004fe20000000f00 */
[----:B------:R-:W-:Y:S01]  /*23ed0*/  IMAD.MOV.U32 R52, RZ, RZ, 0x1f ;  /* 0x0000001fff347424 */ /* 0x000fe200078e00ff */
[----:B------:R-:W-:Y:S02]  /*23ee0*/  MOV R3, 0x23f00 ;  /* 0x00023f0000037802 */ /* 0x000fe40000000f00 */
[----:B-1--4-:R-:W-:Y:S05]  /*23ef0*/  CALL.REL.NOINC `($__internal_25_$__cuda_sm70_shflsync_idx_p) ;  /* 0x0000008000007944 */ /* 0x012fea0003c00000 */
[----:B------:R-:W-:Y:S01]  /*23f00*/  MOV R16, R52 ;  /* 0x0000003400107202 */ /* 0x000fe20000000f00 */
[----:B------:R-:W-:Y:S05]  /*23f10*/  BRA `(.L_x_1716) ;  /* 0xffffbde000007947 */ /* 0x000fea000383ffff */
        .weak           $__internal_24_$__cuda_sm70_shflsync_bfly_p
        .type           $__internal_24_$__cuda_sm70_shflsync_bfly_p,@function
        .size           $__internal_24_$__cuda_sm70_shflsync_bfly_p,($__internal_25_$__cuda_sm70_shflsync_idx_p - $__internal_24_$__cuda_sm70_shflsync_bfly_p)
$__internal_24_$__cuda_sm70_shflsync_bfly_p:
[----:B------:R-:W-:Y:S02]  /*23f20*/  MOV R225, 0x1f ;  /* 0x0000001f00e17802 */ /* 0x000fe40000000f00 */
[----:B------:R-:W-:-:S04]  /*23f30*/  MOV R235, 0xffffffff ;  /* 0xffffffff00eb7802 */ /* 0x000fc80000000f00 */
[----:B------:R-:W-:Y:S04]  /*23f40*/  WARPSYNC R235 ;  /* 0x000000eb00007348 */ /* 0x000fe80003800000 */
[----:B------:R1:W2:Y:S02]  /*23f50*/  SHFL.BFLY PT, R225, R4, R3, R225 ;  /* 0x0c00000304e17389 */ /* 0x0002a400000e00e1 */
[----:B-1----:R-:W-:-:S04]  /*23f60*/  MOV R3, 0x0 ;  /* 0x0000000000037802 */ /* 0x002fc80000000f00 */
[----:B--2---:R-:W-:Y:S05]  /*23f70*/  RET.REL.NODEC R2 `(_ZN7cutlass13device_kernelIN5flash19enable_sm80_to_sm89INS1_16FlashAttnFwdSm80INS1_25CollectiveMainloopFwdSm80ILi8ELi1ELb1EN4cute5tupleIJNS5_1CILi128EEENS7_ILi112EEES8_EEELi128ENS_6half_tEfNS_4arch4Sm80ELb1ELb0ELb1ELb1ELb1ELb1ELb1ELb1EEENS1_21CollectiveEpilogueFwdINS6_IJS8_S8_S9_EEENS6_IJNS7_ILi1EEESH_SH_EEESB_SD_Li256ELb1ELb1ELb1ELb0EEENS1_36VarlenDynamicPersistentTileSchedulerILi128ELi112ELi256ELi256ELb1ELb1ELb0ELb1ELb1ELb1EEEEEEEEEvNT_6ParamsE) ;  /* 0xfffdc08002007950 */ /* 0x004fea0003c3ffff */
        .weak           $__internal_25_$__cuda_sm70_shflsync_idx_p
        .type           $__internal_25_$__cuda_sm70_shflsync_idx_p,@function
        .size           $__internal_25_$__cuda_sm70_shflsync_idx_p,($__internal_26_$__cuda_sm70_shflsync_up_p - $__internal_25_$__cuda_sm70_shflsync_idx_p)
$__internal_25_$__cuda_sm70_shflsync_idx_p:
[----:B------:R-:W-:-:S04]  /*23f80*/  MOV R240, 0xffffffff ;  /* 0xffffffff00f07802 */ /* 0x000fc80000000f00 */
[----:B------:R-:W-:Y:S04]  /*23f90*/  WARPSYNC R240 ;  /* 0x000000f000007348 */ /* 0x000fe80003800000 */
[----:B------:R1:W2:Y:S02]  /*23fa0*/  SHFL.IDX PT, R52, R53, R2, R52 ;  /* 0x0000000235347389 */ /* 0x0002a400000e0034 */
[----:B-1----:R-:W-:Y:S02]  /*23fb0*/  MOV R2, R3 ;  /* 0x0000000300027202 */ /* 0x002fe40000000f00 */
[----:B------:R-:W-:-:S04]  /*23fc0*/  MOV R3, 0x0 ;  /* 0x0000000000037802 */ /* 0x000fc80000000f00 */
[----:B--2---:R-:W-:Y:S05]  /*23fd0*/  RET.REL.NODEC R2 `(_ZN7cutlass13device_kernelIN5flash19enable_sm80_to_sm89INS1_16FlashAttnFwdSm80INS1_25CollectiveMainloopFwdSm80ILi8ELi1ELb1EN4cute5tupleIJNS5_1CILi128EEENS7_ILi112EEES8_EEELi128ENS_6half_tEfNS_4arch4Sm80ELb1ELb0ELb1ELb1ELb1ELb1ELb1ELb1EEENS1_21CollectiveEpilogueFwdINS6_IJS8_S8_S9_EEENS6_IJNS7_ILi1EEESH_SH_EEESB_SD_Li256ELb1ELb1ELb1ELb0EEENS1_36VarlenDynamicPersistentTileSchedulerILi128ELi112ELi256ELi256ELb1ELb1ELb0ELb1ELb1ELb1EEEEEEEEEvNT_6ParamsE) ;  /* 0xfffdc02002007950 */ /* 0x004fea0003c3ffff */
        .weak           $__internal_26_$__cuda_sm70_shflsync_up_p
        .type           $__internal_26_$__cuda_sm70_shflsync_up_p,@function
        .size           $__internal_26_$__cuda_sm70_shflsync_up_p,($__internal_27_$__cuda_sm70_votesync_ballot - $__internal_26_$__cuda_sm70_shflsync_up_p)
$__internal_26_$__cuda_sm70_shflsync_up_p:
[----:B------:R-:W-:Y:S02]  /*23fe0*/  MOV R11, 0xffffffff ;  /* 0xffffffff000b7802 */ /* 0x000fe40000000f00 */
[----:B------:R-:W-:Y:S02]  /*23ff0*/  MOV R5, RZ ;  /* 0x000000ff00057202 */ /* 0x000fe40000000f00 */
[----:B------:R-:W-:Y:S04]  /*24000*/  WARPSYNC R11 ;  /* 0x0000000b00007348 */ /* 0x000fe80003800000 */
[----:B------:R1:W2:Y:S02]  /*24010*/  SHFL.UP PT, R3, R2, R3, R5 ;  /* 0x0400000302037389 */ /* 0x0002a400000e0005 */
[----:B-1----:R-:W-:-:S04]  /*24020*/  MOV R5, 0x0 ;  /* 0x0000000000057802 */ /* 0x002fc80000000f00 */
[----:B--2---:R-:W-:Y:S05]  /*24030*/  RET.REL.NODEC R4 `(_ZN7cutlass13device_kernelIN5flash19enable_sm80_to_sm89INS1_16FlashAttnFwdSm80INS1_25CollectiveMainloopFwdSm80ILi8ELi1ELb1EN4cute5tupleIJNS5_1CILi128EEENS7_ILi112EEES8_EEELi128ENS_6half_tEfNS_4arch4Sm80ELb1ELb0ELb1ELb1ELb1ELb1ELb1ELb1EEENS1_21CollectiveEpilogueFwdINS6_IJS8_S8_S9_EEENS6_IJNS7_ILi1EEESH_SH_EEESB_SD_Li256ELb1ELb1ELb1ELb0EEENS1_36VarlenDynamicPersistentTileSchedulerILi128ELi112ELi256ELi256ELb1ELb1ELb0ELb1ELb1ELb1EEEEEEEEEvNT_6ParamsE) ;  /* 0xfffdbfc004007950 */ /* 0x004fea0003c3ffff */
        .weak           $__internal_27_$__cuda_sm70_votesync_ballot
        .type           $__internal_27_$__cuda_sm70_votesync_ballot,@function
        .size           $__internal_27_$__cuda_sm70_votesync_ballot,(.L_x_1819 - $__internal_27_$__cuda_sm70_votesync_ballot)
$__internal_27_$__cuda_sm70_votesync_ballot:
[----:B------:R-:W-:Y:S01]  /*24040*/  ISETP.NE.U32.AND P0, PT, R2, 0x1, PT ;  /* 0x000000010200780c */ /* 0x000fe20003f05070 */
[----:B------:R-:W-:-:S04]  /*24050*/  IMAD.MOV.U32 R5, RZ, RZ, -0x1 ;  /* 0xffffffffff057424 */ /* 0x000fc800078e00ff */
[----:B------:R-:W-:Y:S08]  /*24060*/  WARPSYNC R5 ;  /* 0x0000000500007348 */ /* 0x000ff00003800000 */
[----:B------:R-:W-:-:S04]  /*24070*/  VOTE.ANY R2, PT, !P0 ;  /* 0x0000000000027806 */ /* 0x000fc800040e0100 */
[----:B------:R-:W-:Y:S01]  /*24080*/  LOP3.LUT R15, R2, R5, RZ, 0xc0, !PT ;  /* 0x00000005020f7212 */ /* 0x000fe200078ec0ff */
[----:B------:R-:W-:Y:S02]  /*24090*/  IMAD.MOV.U32 R2, RZ, RZ, R3 ;  /* 0x000000ffff027224 */ /* 0x000fe400078e0003 */
[----:B------:R-:W-:-:S04]  /*240a0*/  IMAD.MOV.U32 R3, RZ, RZ, 0x0 ;  /* 0x00000000ff037424 */ /* 0x000fc800078e00ff */
[----:B------:R-:W-:Y:S05]  /*240b0*/  RET.REL.NODEC R2 `(_ZN7cutlass13device_kernelIN5flash19enable_sm80_to_sm89INS1_16FlashAttnFwdSm80INS1_25CollectiveMainloopFwdSm80ILi8ELi1ELb1EN4cute5tupleIJNS5_1CILi128EEENS7_ILi112EEES8_EEELi128ENS_6half_tEfNS_4arch4Sm80ELb1ELb0ELb1ELb1ELb1ELb1ELb1ELb1EEENS1_21CollectiveEpilogueFwdINS6_IJS8_S8_S9_EEENS6_IJNS7_ILi1EEESH_SH_EEESB_SD_Li256ELb1ELb1ELb1ELb0EEENS1_36VarlenDynamicPersistentTileSchedulerILi128ELi112ELi256ELi256ELb1ELb1ELb0ELb1ELb1ELb1EEEEEEEEEvNT_6ParamsE) ;  /* 0xfffdbf4002007950 */ /* 0x000fea0003c3ffff */
.L_x_1783:
        /* <DEDUP_REMOVED lines=12> */
.L_x_1819:


//--------------------- .nv.shared._ZN7cutlass13device_kernelIN5flash19enable_sm80_to_sm89INS1_16FlashAttnFwdSm80INS1_25CollectiveMainloopFwdSm80ILi8ELi1ELb1EN4cute5tupleIJNS5_1CILi128EEES8_S8_EEELi128ENS_6half_tEfNS_4arch4Sm80ELb0ELb0ELb1ELb0ELb1ELb0ELb1ELb1EEENS1_21CollectiveEpilogueFwdIS9_NS6_IJNS7_ILi1EEESF_SF_EEESA_SC_Li256ELb0ELb1ELb1ELb0EEENS1_19SingleTileSchedulerILb0ELb1ELb1ELi128EEEEEEEEEvNT_6ParamsE --------------------------
	.section	.nv.shared._ZN7cutlass13device_kernelIN5flash19enable_sm80_to_sm89INS1_16FlashAttnFwdSm80INS1_25CollectiveMainloopFwdSm80ILi8ELi1ELb1EN4cute5tupleIJNS5_1CILi128EEES8_S8_EEELi128ENS_6half_tEfNS_4arch4Sm80ELb0ELb0ELb1ELb0ELb1ELb0ELb1ELb1EEENS1_21CollectiveEpilogueFwdIS9_NS6_IJNS7_ILi1EEESF_SF_EEESA_SC_Li256ELb0ELb1ELb1ELb0EEENS1_19SingleTileSchedulerILb0ELb1ELb1ELi128EEEEEEEEEvNT_6ParamsE,"aw",@nobits
	.sectionflags	@""
	.align	16


//--------------------- .nv.global                --------------------------
	.section	.nv.global,"aw",@nobits
.nv.global:
	.type		_ZN86_INTERNAL_d47a76b1_50_flash_fwd_hdim128_fp16_paged_split_softcap_sm80_cu_882f9858_29564cute1_E,@object
	.size		_ZN86_INTERNAL_d47a76b1_50_flash_fwd_hdim128_fp16_paged_split_softcap_sm80_cu_882f9858_29564cute1_E,(_ZN86_INTERNAL_d47a76b1_50_flash_fwd_hdim128_fp16_paged_split_softcap_sm80_cu_882f9858_29564cuda3std3__45__cpo6cbeginE - _ZN86_INTERNAL_d47a76b1_50_flash_fwd_hdim128_fp16_paged_split_softcap_sm80_cu_882f9858_29564cute1_E)
_ZN86_INTERNAL_d47a76b1_50_flash_fwd_hdim128_fp16_paged_split_softcap_sm80_cu_882f9858_29564cute1_E:
	.zero		1
	.type		_ZN86_INTERNAL_d47a76b1_50_flash_fwd_hdim128_fp16_paged_split_softcap_sm80_cu_882f9858_29564cuda3std3__45__cpo6cbeginE,@object
	.size		_ZN86_INTERNAL_d47a76b1_50_flash_fwd_hdim128_fp16_paged_split_softcap_sm80_cu_882f9858_29564cuda3std3__45__cpo6cbeginE,(_ZN86_INTERNAL_d47a76b1_50_flash_fwd_hdim128_fp16_paged_split_softcap_sm80_cu_882f9858_29564cuda3std3__48in_placeE - _ZN86_INTERNAL_d47a76b1_50_flash_fwd_hdim128_fp16_paged_split_softcap_sm80_cu_882f9858_29564cuda3std3__45__cpo6cbeginE)
_ZN86_INTERNAL_d47a76b1_50_flash_fwd_hdim128_fp16_paged_split_softcap_sm80_cu_882f9858_29564cuda3std3__45__cpo6cbeginE:
	.zero		1
	.type		_ZN86_INTERNAL_d47a76b1_50_flash_fwd_hdim128_fp16_paged_split_softcap_sm80_cu_882f9858_29564cuda3std3__48in_placeE,@object
	.size		_ZN86_INTERNAL_d47a76b1_50_flash_fwd_hdim128_fp16_paged_split_softcap_sm80_cu_882f9858_29564cuda3std3__48in_placeE,(_ZN86_INTERNAL_d47a76b1_50_flash_fwd_hdim128_fp16_paged_split_softcap_sm80_cu_882f9858_29564cuda3std6ranges3__45__cpo9iter_moveE - _ZN86_INTERNAL_d47a76b1_50_flash_fwd_hdim128_fp16_paged_split_softcap_sm80_cu_882f9858_29564cuda3std3__48in_placeE)
_ZN86_INTERNAL_d47a76b1_50_flash_fwd_hdim128_fp16_paged_split_softcap_sm80_cu_882f9858_29564cuda3std3__48in_placeE:
	.zero		1
	.type		_ZN86_INTERNAL_d47a76b1_50_flash_fwd_hdim128_fp16_paged_split_softcap_sm80_cu_882f9858_29564cuda3std6ranges3__45__cpo9iter_moveE,@object
	.size		_ZN86_INTERNAL_d47a76b1_50_flash_fwd_hdim128_fp16_paged_split_softcap_sm80_cu_882f9858_29564cuda3std6ranges3__45__cpo9iter_moveE,(_ZN86_INTERNAL_d47a76b1_50_flash_fwd_hdim128_fp16_paged_split_softcap_sm80_cu_882f9858_29564cuda3std3__45__cpo5beginE - _ZN86_INTERNAL_d47a76b1_50_flash_fwd_hdim128_fp16_paged_split_softcap_sm80_cu_882f9858_29564cuda3std6ranges3__45__cpo9iter_moveE)
_ZN86_INTERNAL_d47a76b1_50_flash_fwd_hdim128_fp16_paged_split_softcap_sm80_cu_882f9858_29564cuda3std6ranges3__45__cpo9iter_moveE:
	.zero		1
	.type		_ZN86_INTERNAL_d47a76b1_50_flash_fwd_hdim128_fp16_paged_split_softcap_sm80_cu_882f9858_29564cuda3std3__45__cpo5beginE,@object
	.size		_ZN86_INTERNAL_d47a76b1_50_flash_fwd_hdim128_fp16_paged_split_softcap_sm80_cu_882f9858_29564cuda3std3__45__cpo5beginE,(_ZN86_INTERNAL_d47a76b1_50_flash_fwd_hdim128_fp16_paged_split_softcap_sm80_cu_882f9858_29564cuda3std3__488_GLOBAL__N__d47a76b1_50_flash_fwd_hdim128_fp16_paged_split_softcap_sm80_cu_882f9858_29566ignoreE - _ZN86_INTERNAL_d47a76b1_50_flash_fwd_hdim128_fp16_paged_split_softcap_sm80_cu_882f9858_29564cuda3std3__45__cpo5beginE)
_ZN86_INTERNAL_d47a76b1_50_flash_fwd_hdim128_fp16_paged_split_softcap_sm80_cu_882f9858_29564cuda3std3__45__cpo5beginE:
	.zero		1
	.type		_ZN86_INTERNAL_d47a76b1_50_flash_fwd_hdim128_fp16_paged_split_softcap_sm80_cu_882f9858_29564cuda3std3__488_GLOBAL__N__d47a76b1_50_flash_fwd_hdim128_fp16_paged_split_softcap_sm80_cu_882f9858_29566ignoreE,@object
	.size		_ZN86_INTERNAL_d47a76b1_50_flash_fwd_hdim128_fp16_paged_split_softcap_sm80_cu_882f9858_29564cuda3std3__488_GLOBAL__N__d47a76b1_50_flash_fwd_hdim128_fp16_paged_split_softcap_sm80_cu_882f9858_29566ignoreE,(_ZN86_INTERNAL_d47a76b1_50_flash_fwd_hdim128_fp16_paged_split_softcap_sm80_cu_882f9858_29564cute7productE - _ZN86_INTERNAL_d47a76b1_50_flash_fwd_hdim128_fp16_paged_split_softcap_sm80_cu_882f9858_29564cuda3std3__488_GLOBAL__N__d47a76b1_50_flash_fwd_hdim128_fp16_paged_split_softcap_sm80_cu_882f9858_29566ignoreE)
_ZN86_INTERNAL_d47a76b1_50_flash_fwd_hdim128_fp16_paged_split_softcap_sm80_cu_882f9858_29564cuda3std3__488_GLOBAL__N__d47a76b1_50_flash_fwd_hdim128_fp16_paged_split_softcap_sm80_cu_882f9858_29566ignoreE:
	.zero		1
	.type		_ZN86_INTERNAL_d47a76b1_50_flash_fwd_hdim128_fp16_paged_split_softcap_sm80_cu_882f9858_29564cute7productE,@object
	.size		_ZN86_INTERNAL_d47a76b1_50_flash_fwd_hdim128_fp16_paged_split_softcap_sm80_cu_882f9858_29564cute7productE,(_ZN86_INTERNAL_d47a76b1_50_flash_fwd_hdim128_fp16_paged_split_softcap_sm80_cu_882f9858_29564cuda3std3__45__cpo3endE - _ZN86_INTERNAL_d47a76b1_50_flash_fwd_hdim128_fp16_paged_split_softcap_sm80_cu_882f9858_29564cute7productE)
_ZN86_INTERNAL_d47a76b1_50_flash_fwd_hdim128_fp16_paged_split_softcap_sm80_cu_882f9858_29564cute7productE:
	.zero		1
	.type		_ZN86_INTERNAL_d47a76b1_50_flash_fwd_hdim128_fp16_paged_split_softcap_sm80_cu_882f9858_29564cuda3std3__45__cpo3endE,@object
	.size		_ZN86_INTERNAL_d47a76b1_50_flash_fwd_hdim128_fp16_paged_split_softcap_sm80_cu_882f9858_29564cuda3std3__45__cpo3endE,(_ZN86_INTERNAL_d47a76b1_50_flash_fwd_hdim128_fp16_paged_split_softcap_sm80_cu_882f9858_29564cuda3std3__419piecewise_constructE - _ZN86_INTERNAL_d47a76b1_50_flash_fwd_hdim128_fp16_paged_split_softcap_sm80_cu_882f9858_29564cuda3std3__45__cpo3endE)
_ZN86_INTERNAL_d47a76b1_50_flash_fwd_hdim128_fp16_paged_split_softcap_sm80_cu_882f9858_29564cuda3std3__45__cpo3endE:
	.zero		1
	.type		_ZN86_INTERNAL_d47a76b1_50_flash_fwd_hdim128_fp16_paged_split_softcap_sm80_cu_882f9858_29564cuda3std3__419piecewise_constructE,@object
	.size		_ZN86_INTERNAL_d47a76b1_50_flash_fwd_hdim128_fp16_paged_split_softcap_sm80_cu_882f9858_29564cuda3std3__419piecewise_constructE,(_ZN86_INTERNAL_d47a76b1_50_flash_fwd_hdim128_fp16_paged_split_softcap_sm80_cu_882f9858_29564cuda3std3__45__cpo4cendE - _ZN86_INTERNAL_d47a76b1_50_flash_fwd_hdim128_fp16_paged_split_softcap_sm80_cu_882f9858_29564cuda3std3__419piecewise_constructE)
_ZN86_INTERNAL_d47a76b1_50_flash_fwd_hdim128_fp16_paged_split_softcap_sm80_cu_882f9858_29564cuda3std3__419piecewise_constructE:
	.zero		1
	.type		_ZN86_INTERNAL_d47a76b1_50_flash_fwd_hdim128_fp16_paged_split_softcap_sm80_cu_882f9858_29564cuda3std3__45__cpo4cendE,@object
	.size		_ZN86_INTERNAL_d47a76b1_50_flash_fwd_hdim128_fp16_paged_split_softcap_sm80_cu_882f9858_29564cuda3std3__45__cpo4cendE,(_ZN86_INTERNAL_d47a76b1_50_flash_fwd_hdim128_fp16_paged_split_softcap_sm80_cu_882f9858_29564cuda3std6ranges3__45__cpo4swapE - _ZN86_INTERNAL_d47a76b1_50_flash_fwd_hdim128_fp16_paged_split_softcap_sm80_cu_882f9858_29564cuda3std3__45__cpo4cendE)
_ZN86_INTERNAL_d47a76b1_50_flash_fwd_hdim128_fp16_paged_split_softcap_sm80_cu_882f9858_29564cuda3std3__45__cpo4cendE:
	.zero		1
	.type		_ZN86_INTERNAL_d47a76b1_50_flash_fwd_hdim128_fp16_paged_split_softcap_sm80_cu_882f9858_29564cuda3std6ranges3__45__cpo4swapE,@object
	.size		_ZN86_INTERNAL_d47a76b1_50_flash_fwd_hdim128_fp16_paged_split_softcap_sm80_cu_882f9858_29564cuda3std6ranges3__45__cpo4swapE,(.L_7 - _ZN86_INTERNAL_d47a76b1_50_flash_fwd_hdim128_fp16_paged_split_softcap_sm80_cu_882f9858_29564cuda3std6ranges3__45__cpo4swapE)
_ZN86_INTERNAL_d47a76b1_50_flash_fwd_hdim128_fp16_paged_split_softcap_sm80_cu_882f9858_29564cuda3std6ranges3__45__cpo4swapE:
	.zero		1
.L_7:


//--------------------- .nv.shared._ZN7cutlass13device_kernelIN5flash19enable_sm80_to_sm89INS1_16FlashAttnFwdSm80INS1_25CollectiveMainloopFwdSm80ILi8ELi1ELb1EN4cute5tupleIJNS5_1CILi128EEENS7_ILi96EEES8_EEELi128ENS_6half_tEfNS_4arch4Sm80ELb0ELb1ELb1ELb0ELb1ELb0ELb1ELb1EEENS1_21CollectiveEpilogueFwdINS6_IJS8_S8_S9_EEENS6_IJNS7_ILi1EEESH_SH_EEESB_SD_Li256ELb0ELb1ELb1ELb0EEENS1_19SingleTileSchedulerILb0ELb1ELb1ELi128EEEEEEEEEvNT_6ParamsE --------------------------
	.section	.nv.shared._ZN7cutlass13device_kernelIN5flash19enable_sm80_to_sm89INS1_16FlashAttnFwdSm80INS1_25CollectiveMainloopFwdSm80ILi8ELi1ELb1EN4cute5tupleIJNS5_1CILi128EEENS7_ILi96EEES8_EEELi128ENS_6half_tEfNS_4arch4Sm80ELb0ELb1ELb1ELb0ELb1ELb0ELb1ELb1EEENS1_21CollectiveEpilogueFwdINS6_IJS8_S8_S9_EEENS6_IJNS7_ILi1EEESH_SH_EEESB_SD_Li256ELb0ELb1ELb1ELb0EEENS1_19SingleTileSchedulerILb0ELb1ELb1ELi128EEEEEEEEEvNT_6ParamsE,"aw",@nobits
	.sectionflags	@""
	.align	16


//--------------------- .nv.shared._ZN7cutlass13device_kernelIN5flash19enable_sm80_to_sm89INS1_16FlashAttnFwdSm80INS1_25CollectiveMainloopFwdSm80ILi8ELi1ELb1EN4cute5tupleIJNS5_1CILi128EEES8_S8_EEELi128ENS_6half_tEfNS_4arch4Sm80ELb1ELb0ELb1ELb0ELb1ELb0ELb1ELb1EEENS1_21CollectiveEpilogueFwdIS9_NS6_IJNS7_ILi1EEESF_SF_EEESA_SC_Li256ELb0ELb1ELb1ELb0EEENS1_30DynamicPersistentTileSchedulerILi256ELi256ELb1ELb1ELb0EEEEEEEEEvNT_6ParamsE --------------------------
	.section	.nv.shared._ZN7cutlass13device_kernelIN5flash19enable_sm80_to_sm89INS1_16FlashAttnFwdSm80INS1_25CollectiveMainloopFwdSm80ILi8ELi1ELb1EN4cute5tupleIJNS5_1CILi128EEES8_S8_EEELi128ENS_6half_tEfNS_4arch4Sm80ELb1ELb0ELb1ELb0ELb1ELb0ELb1ELb1EEENS1_21CollectiveEpilogueFwdIS9_NS6_IJNS7_ILi1EEESF_SF_EEESA_SC_Li256ELb0ELb1ELb1ELb0EEENS1_30DynamicPersistentTileSchedulerILi256ELi256ELb1ELb1ELb0EEEEEEEEEvNT_6ParamsE,"aw",@nobits
	.sectionflags	@""
	.align	16


//--------------------- .nv.shared._ZN7cutlass13device_kernelIN5flash19enable_sm80_to_sm89INS1_16FlashAttnFwdSm80INS1_25CollectiveMainloopFwdSm80ILi4ELi1ELb0EN4cute5tupleIJNS5_1CILi128EEENS7_ILi64EEES8_EEELi128ENS_6half_tEfNS_4arch4Sm80ELb0ELb0ELb1ELb0ELb1ELb0ELb1ELb1EEENS1_21CollectiveEpilogueFwdINS6_IJS8_S8_S9_EEENS6_IJNS7_ILi1EEESH_SH_EEESB_SD_Li128ELb0ELb1ELb1ELb0EEENS1_19SingleTileSchedulerILb0ELb1ELb1ELi128EEEEEEEEEvNT_6ParamsE --------------------------
	.section	.nv.shared._ZN7cutlass13device_kernelIN5flash19enable_sm80_to_sm89INS1_16FlashAttnFwdSm80INS1_25CollectiveMainloopFwdSm80ILi4ELi1ELb0EN4cute5tupleIJNS5_1CILi128EEENS7_ILi64EEES8_EEELi128ENS_6half_tEfNS_4arch4Sm80ELb0ELb0ELb1ELb0ELb1ELb0ELb1ELb1EEENS1_21CollectiveEpilogueFwdINS6_IJS8_S8_S9_EEENS6_IJNS7_ILi1EEESH_SH_EEESB_SD_Li128ELb0ELb1ELb1ELb0EEENS1_19SingleTileSchedulerILb0ELb1ELb1ELi128EEEEEEEEEvNT_6ParamsE,"aw",@nobits
	.sectionflags	@""
	.align	16


//--------------------- .nv.shared._ZN7cutlass13device_kernelIN5flash19enable_sm80_to_sm89INS1_16FlashAttnFwdSm80INS1_25CollectiveMainloopFwdSm80ILi8ELi1ELb1EN4cute5tupleIJNS5_1CILi128EEENS7_ILi112EEES8_EEELi128ENS_6half_tEfNS_4arch4Sm80ELb0ELb0ELb1ELb1ELb1ELb0ELb1ELb1EEENS1_21CollectiveEpilogueFwdINS6_IJS8_S8_S9_EEENS6_IJNS7_ILi1EEESH_SH_EEESB_SD_Li256ELb1ELb1ELb1ELb0EEENS1_36VarlenDynamicPersistentTileSchedulerILi128ELi112ELi256ELi256ELb1ELb1ELb0ELb0ELb1ELb1EEEEEEEEEvNT_6ParamsE --------------------------
	.section	.nv.shared._ZN7cutlass13device_kernelIN5flash19enable_sm80_to_sm89INS1_16FlashAttnFwdSm80INS1_25CollectiveMainloopFwdSm80ILi8ELi1ELb1EN4cute5tupleIJNS5_1CILi128EEENS7_ILi112EEES8_EEELi128ENS_6half_tEfNS_4arch4Sm80ELb0ELb0ELb1ELb1ELb1ELb0ELb1ELb1EEENS1_21CollectiveEpilogueFwdINS6_IJS8_S8_S9_EEENS6_IJNS7_ILi1EEESH_SH_EEESB_SD_Li256ELb1ELb1ELb1ELb0EEENS1_36VarlenDynamicPersistentTileSchedulerILi128ELi112ELi256ELi256ELb1ELb1ELb0ELb0ELb1ELb1EEEEEEEEEvNT_6ParamsE,"aw",@nobits
	.sectionflags	@""
	.align	16


//--------------------- .nv.shared._ZN7cutlass13device_kernelIN5flash19enable_sm80_to_sm89INS1_16FlashAttnFwdSm80INS1_25CollectiveMainloopFwdSm80ILi8ELi1ELb1EN4cute5tupleIJNS5_1CILi128EEENS7_ILi112EEES8_EEELi128ENS_6half_tEfNS_4arch4Sm80ELb0ELb0ELb1ELb1ELb1ELb1ELb1ELb1EEENS1_21CollectiveEpilogueFwdINS6_IJS8_S8_S9_EEENS6_IJNS7_ILi1EEESH_SH_EEESB_SD_Li256ELb1ELb1ELb1ELb0EEENS1_36VarlenDynamicPersistentTileSchedulerILi128ELi112ELi256ELi256ELb1ELb1ELb0ELb0ELb1ELb1EEEEEEEEEvNT_6ParamsE --------------------------
	.section	.nv.shared._ZN7cutlass13device_kernelIN5flash19enable_sm80_to_sm89INS1_16FlashAttnFwdSm80INS1_25CollectiveMainloopFwdSm80ILi8ELi1ELb1EN4cute5tupleIJNS5_1CILi128EEENS7_ILi112EEES8_EEELi128ENS_6half_tEfNS_4arch4Sm80ELb0ELb0ELb1ELb1ELb1ELb1ELb1ELb1EEENS1_21CollectiveEpilogueFwdINS6_IJS8_S8_S9_EEENS6_IJNS7_ILi1EEESH_SH_EEESB_SD_Li256ELb1ELb1ELb1ELb0EEENS1_36VarlenDynamicPersistentTileSchedulerILi128ELi112ELi256ELi256ELb1ELb1ELb0ELb0ELb1ELb1EEEEEEEEEvNT_6ParamsE,"aw",@nobits
	.sectionflags	@""
	.align	16


//--------------------- .nv.shared._ZN7cutlass13device_kernelIN5flash19enable_sm80_to_sm89INS1_16FlashAttnFwdSm80INS1_25CollectiveMainloopFwdSm80ILi4ELi1ELb0EN4cute5tupleIJNS5_1CILi128EEENS7_ILi48EEES8_EEELi128ENS_6half_tEfNS_4arch4Sm80ELb0ELb1ELb1ELb0ELb1ELb0ELb1ELb1EEENS1_21CollectiveEpilogueFwdINS6_IJS8_S8_S9_EEENS6_IJNS7_ILi1EEESH_SH_EEESB_SD_Li128ELb0ELb1ELb1ELb0EEENS1_19SingleTileSchedulerILb0ELb1ELb1ELi128EEEEEEEEEvNT_6ParamsE --------------------------
	.section	.nv.shared._ZN7cutlass13device_kernelIN5flash19enable_sm80_to_sm89INS1_16FlashAttnFwdSm80INS1_25CollectiveMainloopFwdSm80ILi4ELi1ELb0EN4cute5tupleIJNS5_1CILi128EEENS7_ILi48EEES8_EEELi128ENS_6half_tEfNS_4arch4Sm80ELb0ELb1ELb1ELb0ELb1ELb0ELb1ELb1EEENS1_21CollectiveEpilogueFwdINS6_IJS8_S8_S9_EEENS6_IJNS7_ILi1EEESH_SH_EEESB_SD_Li128ELb0ELb1ELb1ELb0EEENS1_19SingleTileSchedulerILb0ELb1ELb1ELi128EEEEEEEEEvNT_6ParamsE,"aw",@nobits
	.sectionflags	@""
	.align	16


//--------------------- .nv.shared._ZN7cutlass13device_kernelIN5flash19enable_sm80_to_sm89INS1_16FlashAttnFwdSm80INS1_25CollectiveMainloopFwdSm80ILi8ELi1ELb1EN4cute5tupleIJNS5_1CILi128EEENS7_ILi96EEES8_EEELi128ENS_6half_tEfNS_4arch4Sm80ELb0ELb1ELb1ELb1ELb1ELb0ELb1ELb1EEENS1_21CollectiveEpilogueFwdINS6_IJS8_S8_S9_EEENS6_IJNS7_ILi1EEESH_SH_EEESB_SD_Li256ELb1ELb1ELb1ELb0EEENS1_36VarlenDynamicPersistentTileSchedulerILi128ELi96ELi256ELi256ELb1ELb1ELb0ELb1ELb0ELb1EEEEEEEEEvNT_6ParamsE --------------------------
	.section	.nv.shared._ZN7cutlass13device_kernelIN5flash19enable_sm80_to_sm89INS1_16FlashAttnFwdSm80INS1_25CollectiveMainloopFwdSm80ILi8ELi1ELb1EN4cute5tupleIJNS5_1CILi128EEENS7_ILi96EEES8_EEELi128ENS_6half_tEfNS_4arch4Sm80ELb0ELb1ELb1ELb1ELb1ELb0ELb1ELb1EEENS1_21CollectiveEpilogueFwdINS6_IJS8_S8_S9_EEENS6_IJNS7_ILi1EEESH_SH_EEESB_SD_Li256ELb1ELb1ELb1ELb0EEENS1_36VarlenDynamicPersistentTileSchedulerILi128ELi96ELi256ELi256ELb1ELb1ELb0ELb1ELb0ELb1EEEEEEEEEvNT_6ParamsE,"aw",@nobits
	.sectionflags	@""
	.align	16


//--------------------- .nv.shared._ZN7cutlass13device_kernelIN5flash19enable_sm80_to_sm89INS1_16FlashAttnFwdSm80INS1_25CollectiveMainloopFwdSm80ILi8ELi1ELb1EN4cute5tupleIJNS5_1CILi128EEENS7_ILi96EEES8_EEELi128ENS_6half_tEfNS_4arch4Sm80ELb0ELb1ELb1ELb1ELb1ELb1ELb1ELb1EEENS1_21CollectiveEpilogueFwdINS6_IJS8_S8_S9_EEENS6_IJNS7_ILi1EEESH_SH_EEESB_SD_Li256ELb1ELb1ELb1ELb0EEENS1_36VarlenDynamicPersistentTileSchedulerILi128ELi96ELi256ELi256ELb1ELb1ELb0ELb1ELb0ELb1EEEEEEEEEvNT_6ParamsE --------------------------
	.section	.nv.shared._ZN7cutlass13device_kernelIN5flash19enable_sm80_to_sm89INS1_16FlashAttnFwdSm80INS1_25CollectiveMainloopFwdSm80ILi8ELi1ELb1EN4cute5tupleIJNS5_1CILi128EEENS7_ILi96EEES8_EEELi128ENS_6half_tEfNS_4arch4Sm80ELb0ELb1ELb1ELb1ELb1ELb1ELb1ELb1EEENS1_21CollectiveEpilogueFwdINS6_IJS8_S8_S9_EEENS6_IJNS7_ILi1EEESH_SH_EEESB_SD_Li256ELb1ELb1ELb1ELb0EEENS1_36VarlenDynamicPersistentTileSchedulerILi128ELi96ELi256ELi256ELb1ELb1ELb0ELb1ELb0ELb1EEEEEEEEEvNT_6ParamsE,"aw",@nobits
	.sectionflags	@""
	.align	16


//--------------------- .nv.shared._ZN7cutlass13device_kernelIN5flash19enable_sm80_to_sm89INS1_16FlashAttnFwdSm80INS1_25CollectiveMainloopFwdSm80ILi4ELi1ELb0EN4cute5tupleIJNS5_1CILi128EEENS7_ILi64EEES8_EEELi128ENS_6half_tEfNS_4arch4Sm80ELb1ELb0ELb1ELb0ELb1ELb0ELb1ELb1EEENS1_21CollectiveEpilogueFwdINS6_IJS8_S8_S9_EEENS6_IJNS7_ILi1EEESH_SH_EEESB_SD_Li128ELb0ELb1ELb1ELb0EEENS1_30DynamicPersistentTileSchedulerILi128ELi128ELb1ELb1ELb0EEEEEEEEEvNT_6ParamsE --------------------------
	.section	.nv.shared._ZN7cutlass13device_kernelIN5flash19enable_sm80_to_sm89INS1_16FlashAttnFwdSm80INS1_25CollectiveMainloopFwdSm80ILi4ELi1ELb0EN4cute5tupleIJNS5_1CILi128EEENS7_ILi64EEES8_EEELi128ENS_6half_tEfNS_4arch4Sm80ELb1ELb0ELb1ELb0ELb1ELb0ELb1ELb1EEENS1_21CollectiveEpilogueFwdINS6_IJS8_S8_S9_EEENS6_IJNS7_ILi1EEESH_SH_EEESB_SD_Li128ELb0ELb1ELb1ELb0EEENS1_30DynamicPersistentTileSchedulerILi128ELi128ELb1ELb1ELb0EEEEEEEEEvNT_6ParamsE,"aw",@nobits
	.sectionflags	@""
	.align	16


//--------------------- .nv.shared._ZN7cutlass13device_kernelIN5flash19enable_sm80_to_sm89INS1_16FlashAttnFwdSm80INS1_25CollectiveMainloopFwdSm80ILi8ELi1ELb1EN4cute5tupleIJNS5_1CILi128EEENS7_ILi112EEES8_EEELi128ENS_6half_tEfNS_4arch4Sm80ELb1ELb0ELb1ELb1ELb1ELb0ELb1ELb1EEENS1_21CollectiveEpilogueFwdINS6_IJS8_S8_S9_EEENS6_IJNS7_ILi1EEESH_SH_EEESB_SD_Li256ELb1ELb1ELb1ELb0EEENS1_36VarlenDynamicPersistentTileSchedulerILi128ELi112ELi256ELi256ELb1ELb1ELb0ELb1ELb1ELb1EEEEEEEEEvNT_6ParamsE --------------------------
	.section	.nv.shared._ZN7cutlass13device_kernelIN5flash19enable_sm80_to_sm89INS1_16FlashAttnFwdSm80INS1_25CollectiveMainloopFwdSm80ILi8ELi1ELb1EN4cute5tupleIJNS5_1CILi128EEENS7_ILi112EEES8_EEELi128ENS_6half_tEfNS_4arch4Sm80ELb1ELb0ELb1ELb1ELb1ELb0ELb1ELb1EEENS1_21CollectiveEpilogueFwdINS6_IJS8_S8_S9_EEENS6_IJNS7_ILi1EEESH_SH_EEESB_SD_Li256ELb1ELb1ELb1ELb0EEENS1_36VarlenDynamicPersistentTileSchedulerILi128ELi112ELi256ELi256ELb1ELb1ELb0ELb1ELb1ELb1EEEEEEEEEvNT_6ParamsE,"aw",@nobits
	.sectionflags	@""
	.align	16


//--------------------- .nv.shared._ZN7cutlass13device_kernelIN5flash19enable_sm80_to_sm89INS1_16FlashAttnFwdSm80INS1_25CollectiveMainloopFwdSm80ILi8ELi1ELb1EN4cute5tupleIJNS5_1CILi128EEENS7_ILi112EEES8_EEELi128ENS_6half_tEfNS_4arch4Sm80ELb1ELb0ELb1ELb1ELb1ELb1ELb1ELb1EEENS1_21CollectiveEpilogueFwdINS6_IJS8_S8_S9_EEENS6_IJNS7_ILi1EEESH_SH_EEESB_SD_Li256ELb1ELb1ELb1ELb0EEENS1_36VarlenDynamicPersistentTileSchedulerILi128ELi112ELi256ELi256ELb1ELb1ELb0ELb1ELb1ELb1EEEEEEEEEvNT_6ParamsE --------------------------
	.section	.nv.shared._ZN7cutlass13device_kernelIN5flash19enable_sm80_to_sm89INS1_16FlashAttnFwdSm80INS1_25CollectiveMainloopFwdSm80ILi8ELi1ELb1EN4cute5tupleIJNS5_1CILi128EEENS7_ILi112EEES8_EEELi128ENS_6half_tEfNS_4arch4Sm80ELb1ELb0ELb1ELb1ELb1ELb1ELb1ELb1EEENS1_21CollectiveEpilogueFwdINS6_IJS8_S8_S9_EEENS6_IJNS7_ILi1EEESH_SH_EEESB_SD_Li256ELb1ELb1ELb1ELb0EEENS1_36VarlenDynamicPersistentTileSchedulerILi128ELi112ELi256ELi256ELb1ELb1ELb0ELb1ELb1ELb1EEEEEEEEEvNT_6ParamsE,"aw",@nobits
	.sectionflags	@""
	.align	16
